	.target	sm_90a

	.elftype	@"ET_EXEC"


//--------------------- .note.nv.tkinfo           --------------------------
	.section	.note.nv.tkinfo,"",@"SHT_NOTE"
	.sectionflags	@"SHF_NOTE_NV_TKINFO"
	.tkinfo
        /*0018*/ 	.word	0x00000002
        /*0030*/ 	.string	""
        /*0030*/ 	.string	"ptxas"
        /*0030*/ 	.string	"Cuda compilation tools, release 13.0, V13.0.88"
        /*0030*/ 	.string	"Build cuda_13.0.r13.0/compiler.36424714_0"
        /*0030*/ 	.string	"-arch sm_90a -m 64 "



//--------------------- .note.nv.cuinfo           --------------------------
	.section	.note.nv.cuinfo,"",@"SHT_NOTE"
	.sectionflags	@"SHF_NOTE_NV_CUINFO"
        /*0018*/ 	.short	0x0002
        /*001a*/ 	.short	0x005a
        /*001c*/ 	.short	0x0082
	.zero		2


//--------------------- .nv.info                  --------------------------
	.section	.nv.info,"",@"SHT_CUDA_INFO"
	.align	4


	//----- nvinfo : EIATTR_REGCOUNT
	.align		4
        /*0000*/ 	.byte	0x04, 0x2f
        /*0002*/ 	.short	(.L_20 - .L_19)
	.align		4
.L_19:
        /*0004*/ 	.word	index@(_ZN7cutlass13device_kernelIN5flash11enable_sm90INS1_16FlashAttnFwdSm90INS1_25CollectiveMainloopFwdSm90ILi2EN4cute5tupleIJNS5_1CILi1EEES8_S8_EEENS6_IJNS7_ILi128EEENS7_ILi96EEENS7_ILi192EEEEEELi128ENS_6half_tEfNS_4arch4Sm90ELb1ELb0ELb1ELb1ELb1ELb1ELb0ELb1ELb1ELb1ELb1ELb0EEENS1_21CollectiveEpilogueFwdINS6_IJSA_SA_SB_EEES9_SE_SG_Li256ELb1ELb1ELb1ELb0EEENS1_36VarlenDynamicPersistentTileSchedulerILi128ELi96ELi256ELi128ELb1ELb1ELb1ELb1ELb1ELb1EEEEEEEEEvNT_6ParamsE)
        /*0008*/ 	.word	0x000000a8


	//----- nvinfo : EIATTR_FRAME_SIZE
	.align		4
.L_20:
        /*000c*/ 	.byte	0x04, 0x11
        /*000e*/ 	.short	(.L_22 - .L_21)
	.align		4
.L_21:
        /*0010*/ 	.word	index@(_ZN7cutlass13device_kernelIN5flash11enable_sm90INS1_16FlashAttnFwdSm90INS1_25CollectiveMainloopFwdSm90ILi2EN4cute5tupleIJNS5_1CILi1EEES8_S8_EEENS6_IJNS7_ILi128EEENS7_ILi96EEENS7_ILi192EEEEEELi128ENS_6half_tEfNS_4arch4Sm90ELb1ELb0ELb1ELb1ELb1ELb1ELb0ELb1ELb1ELb1ELb1ELb0EEENS1_21CollectiveEpilogueFwdINS6_IJSA_SA_SB_EEES9_SE_SG_Li256ELb1ELb1ELb1ELb0EEENS1_36VarlenDynamicPersistentTileSchedulerILi128ELi96ELi256ELi128ELb1ELb1ELb1ELb1ELb1ELb1EEEEEEEEEvNT_6ParamsE)
        /*0014*/ 	.word	0x00000070


	//----- nvinfo : EIATTR_REGCOUNT
	.align		4
.L_22:
        /*0018*/ 	.byte	0x04, 0x2f
        /*001a*/ 	.short	(.L_24 - .L_23)
	.align		4
.L_23:
        /*001c*/ 	.word	index@(_ZN7cutlass13device_kernelIN5flash11enable_sm90INS1_16FlashAttnFwdSm90INS1_25CollectiveMainloopFwdSm90ILi2EN4cute5tupleIJNS5_1CILi1EEES8_S8_EEENS6_IJNS7_ILi128EEENS7_ILi96EEENS7_ILi192EEEEEELi128ENS_6half_tEfNS_4arch4Sm90ELb1ELb0ELb1ELb1ELb1ELb0ELb0ELb1ELb1ELb1ELb1ELb0EEENS1_21CollectiveEpilogueFwdINS6_IJSA_SA_SB_EEES9_SE_SG_Li256ELb1ELb1ELb1ELb0EEENS1_36VarlenDynamicPersistentTileSchedulerILi128ELi96ELi256ELi128ELb1ELb1ELb1ELb1ELb1ELb1EEEEEEEEEvNT_6ParamsE)
        /*0020*/ 	.word	0x000000a8


	//----- nvinfo : EIATTR_FRAME_SIZE
	.align		4
.L_24:
        /*0024*/ 	.byte	0x04, 0x11
        /*0026*/ 	.short	(.L_26 - .L_25)
	.align		4
.L_25:
        /*0028*/ 	.word	index@(_ZN7cutlass13device_kernelIN5flash11enable_sm90INS1_16FlashAttnFwdSm90INS1_25CollectiveMainloopFwdSm90ILi2EN4cute5tupleIJNS5_1CILi1EEES8_S8_EEENS6_IJNS7_ILi128EEENS7_ILi96EEENS7_ILi192EEEEEELi128ENS_6half_tEfNS_4arch4Sm90ELb1ELb0ELb1ELb1ELb1ELb0ELb0ELb1ELb1ELb1ELb1ELb0EEENS1_21CollectiveEpilogueFwdINS6_IJSA_SA_SB_EEES9_SE_SG_Li256ELb1ELb1ELb1ELb0EEENS1_36VarlenDynamicPersistentTileSchedulerILi128ELi96ELi256ELi128ELb1ELb1ELb1ELb1ELb1ELb1EEEEEEEEEvNT_6ParamsE)
        /*002c*/ 	.word	0x00000020


	//----- nvinfo : EIATTR_REGCOUNT
	.align		4
.L_26:
        /*0030*/ 	.byte	0x04, 0x2f
        /*0032*/ 	.short	(.L_28 - .L_27)
	.align		4
.L_27:
        /*0034*/ 	.word	index@(_ZN7cutlass13device_kernelIN5flash11enable_sm90INS1_16FlashAttnFwdSm90INS1_25CollectiveMainloopFwdSm90ILi2EN4cute5tupleIJNS5_1CILi1EEES8_S8_EEENS6_IJNS7_ILi128EEENS7_ILi96EEENS7_ILi192EEEEEELi128ENS_6half_tEfNS_4arch4Sm90ELb1ELb0ELb1ELb0ELb1ELb0ELb0ELb1ELb1ELb1ELb1ELb0EEENS1_21CollectiveEpilogueFwdINS6_IJSA_SA_SB_EEES9_SE_SG_Li256ELb0ELb1ELb1ELb0EEENS1_19SingleTileSchedulerILb0ELb1ELb1ELi128EEEEEEEEEvNT_6ParamsE)
        /*0038*/ 	.word	0x000000a8


	//----- nvinfo : EIATTR_FRAME_SIZE
	.align		4
.L_28:
        /*003c*/ 	.byte	0x04, 0x11
        /*003e*/ 	.short	(.L_30 - .L_29)
	.align		4
.L_29:
        /*0040*/ 	.word	index@(_ZN7cutlass13device_kernelIN5flash11enable_sm90INS1_16FlashAttnFwdSm90INS1_25CollectiveMainloopFwdSm90ILi2EN4cute5tupleIJNS5_1CILi1EEES8_S8_EEENS6_IJNS7_ILi128EEENS7_ILi96EEENS7_ILi192EEEEEELi128ENS_6half_tEfNS_4arch4Sm90ELb1ELb0ELb1ELb0ELb1ELb0ELb0ELb1ELb1ELb1ELb1ELb0EEENS1_21CollectiveEpilogueFwdINS6_IJSA_SA_SB_EEES9_SE_SG_Li256ELb0ELb1ELb1ELb0EEENS1_19SingleTileSchedulerILb0ELb1ELb1ELi128EEEEEEEEEvNT_6ParamsE)
        /*0044*/ 	.word	0x00000000


	//----- nvinfo : EIATTR_REGCOUNT
	.align		4
.L_30:
        /*0048*/ 	.byte	0x04, 0x2f
        /*004a*/ 	.short	(.L_32 - .L_31)
	.align		4
.L_31:
        /*004c*/ 	.word	index@(_ZN7cutlass13device_kernelIN5flash11enable_sm90INS1_16FlashAttnFwdSm90INS1_25CollectiveMainloopFwdSm90ILi2EN4cute5tupleIJNS5_1CILi1EEES8_S8_EEENS6_IJNS7_ILi128EEENS7_ILi96EEENS7_ILi192EEEEEELi128ENS_6half_tEfNS_4arch4Sm90ELb0ELb1ELb1ELb1ELb1ELb1ELb0ELb1ELb1ELb1ELb1ELb0EEENS1_21CollectiveEpilogueFwdINS6_IJSA_SA_SB_EEES9_SE_SG_Li256ELb1ELb1ELb1ELb0EEENS1_36VarlenDynamicPersistentTileSchedulerILi128ELi96ELi256ELi128ELb1ELb1ELb1ELb1ELb0ELb1EEEEEEEEEvNT_6ParamsE)
        /*0050*/ 	.word	0x000000a8


	//----- nvinfo : EIATTR_FRAME_SIZE
	.align		4
.L_32:
        /*0054*/ 	.byte	0x04, 0x11
        /*0056*/ 	.short	(.L_34 - .L_33)
	.align		4
.L_33:
        /*0058*/ 	.word	index@(_ZN7cutlass13device_kernelIN5flash11enable_sm90INS1_16FlashAttnFwdSm90INS1_25CollectiveMainloopFwdSm90ILi2EN4cute5tupleIJNS5_1CILi1EEES8_S8_EEENS6_IJNS7_ILi128EEENS7_ILi96EEENS7_ILi192EEEEEELi128ENS_6half_tEfNS_4arch4Sm90ELb0ELb1ELb1ELb1ELb1ELb1ELb0ELb1ELb1ELb1ELb1ELb0EEENS1_21CollectiveEpilogueFwdINS6_IJSA_SA_SB_EEES9_SE_SG_Li256ELb1ELb1ELb1ELb0EEENS1_36VarlenDynamicPersistentTileSchedulerILi128ELi96ELi256ELi128ELb1ELb1ELb1ELb1ELb0ELb1EEEEEEEEEvNT_6ParamsE)
        /*005c*/ 	.word	0x00000060


	//----- nvinfo : EIATTR_REGCOUNT
	.align		4
.L_34:
        /*0060*/ 	.byte	0x04, 0x2f
        /*0062*/ 	.short	(.L_36 - .L_35)
	.align		4
.L_35:
        /*0064*/ 	.word	index@(_ZN7cutlass13device_kernelIN5flash11enable_sm90INS1_16FlashAttnFwdSm90INS1_25CollectiveMainloopFwdSm90ILi2EN4cute5tupleIJNS5_1CILi1EEES8_S8_EEENS6_IJNS7_ILi128EEENS7_ILi96EEENS7_ILi192EEEEEELi128ENS_6half_tEfNS_4arch4Sm90ELb0ELb1ELb1ELb1ELb1ELb0ELb0ELb1ELb1ELb1ELb1ELb0EEENS1_21CollectiveEpilogueFwdINS6_IJSA_SA_SB_EEES9_SE_SG_Li256ELb1ELb1ELb1ELb0EEENS1_36VarlenDynamicPersistentTileSchedulerILi128ELi96ELi256ELi128ELb1ELb1ELb1ELb1ELb0ELb1EEEEEEEEEvNT_6ParamsE)
        /*0068*/ 	.word	0x000000a8


	//----- nvinfo : EIATTR_FRAME_SIZE
	.align		4
.L_36:
        /*006c*/ 	.byte	0x04, 0x11
        /*006e*/ 	.short	(.L_38 - .L_37)
	.align		4
.L_37:
        /*0070*/ 	.word	index@(_ZN7cutlass13device_kernelIN5flash11enable_sm90INS1_16FlashAttnFwdSm90INS1_25CollectiveMainloopFwdSm90ILi2EN4cute5tupleIJNS5_1CILi1EEES8_S8_EEENS6_IJNS7_ILi128EEENS7_ILi96EEENS7_ILi192EEEEEELi128ENS_6half_tEfNS_4arch4Sm90ELb0ELb1ELb1ELb1ELb1ELb0ELb0ELb1ELb1ELb1ELb1ELb0EEENS1_21CollectiveEpilogueFwdINS6_IJSA_SA_SB_EEES9_SE_SG_Li256ELb1ELb1ELb1ELb0EEENS1_36VarlenDynamicPersistentTileSchedulerILi128ELi96ELi256ELi128ELb1ELb1ELb1ELb1ELb0ELb1EEEEEEEEEvNT_6ParamsE)
        /*0074*/ 	.word	0x00000018


	//----- nvinfo : EIATTR_REGCOUNT
	.align		4
.L_38:
        /*0078*/ 	.byte	0x04, 0x2f
        /*007a*/ 	.short	(.L_40 - .L_39)
	.align		4
.L_39:
        /*007c*/ 	.word	index@(_ZN7cutlass13device_kernelIN5flash11enable_sm90INS1_16FlashAttnFwdSm90INS1_25CollectiveMainloopFwdSm90ILi2EN4cute5tupleIJNS5_1CILi1EEES8_S8_EEENS6_IJNS7_ILi128EEENS7_ILi96EEENS7_ILi192EEEEEELi128ENS_6half_tEfNS_4arch4Sm90ELb0ELb1ELb1ELb0ELb1ELb0ELb0ELb1ELb1ELb1ELb1ELb0EEENS1_21CollectiveEpilogueFwdINS6_IJSA_SA_SB_EEES9_SE_SG_Li256ELb0ELb1ELb1ELb0EEENS1_19SingleTileSchedulerILb0ELb1ELb1ELi128EEEEEEEEEvNT_6ParamsE)
        /*0080*/ 	.word	0x000000a8


	//----- nvinfo : EIATTR_FRAME_SIZE
	.align		4
.L_40:
        /*0084*/ 	.byte	0x04, 0x11
        /*0086*/ 	.short	(.L_42 - .L_41)
	.align		4
.L_41:
        /*0088*/ 	.word	index@(_ZN7cutlass13device_kernelIN5flash11enable_sm90INS1_16FlashAttnFwdSm90INS1_25CollectiveMainloopFwdSm90ILi2EN4cute5tupleIJNS5_1CILi1EEES8_S8_EEENS6_IJNS7_ILi128EEENS7_ILi96EEENS7_ILi192EEEEEELi128ENS_6half_tEfNS_4arch4Sm90ELb0ELb1ELb1ELb0ELb1ELb0ELb0ELb1ELb1ELb1ELb1ELb0EEENS1_21CollectiveEpilogueFwdINS6_IJSA_SA_SB_EEES9_SE_SG_Li256ELb0ELb1ELb1ELb0EEENS1_19SingleTileSchedulerILb0ELb1ELb1ELi128EEEEEEEEEvNT_6ParamsE)
        /*008c*/ 	.word	0x00000008


	//----- nvinfo : EIATTR_REGCOUNT
	.align		4
.L_42:
        /*0090*/ 	.byte	0x04, 0x2f
        /*0092*/ 	.short	(.L_44 - .L_43)
	.align		4
.L_43:
        /*0094*/ 	.word	index@(_ZN7cutlass13device_kernelIN5flash11enable_sm90INS1_16FlashAttnFwdSm90INS1_25CollectiveMainloopFwdSm90ILi2EN4cute5tupleIJNS5_1CILi1EEES8_S8_EEENS6_IJNS7_ILi128EEENS7_ILi96EEENS7_ILi192EEEEEELi128ENS_6half_tEfNS_4arch4Sm90ELb0ELb0ELb1ELb1ELb1ELb1ELb0ELb1ELb1ELb1ELb1ELb0EEENS1_21CollectiveEpilogueFwdINS6_IJSA_SA_SB_EEES9_SE_SG_Li256ELb1ELb1ELb1ELb0EEENS1_36VarlenDynamicPersistentTileSchedulerILi128ELi96ELi256ELi128ELb1ELb1ELb1ELb0ELb1ELb1EEEEEEEEEvNT_6ParamsE)
        /*0098*/ 	.word	0x000000a8


	//----- nvinfo : EIATTR_FRAME_SIZE
	.align		4
.L_44:
        /*009c*/ 	.byte	0x04, 0x11
        /*009e*/ 	.short	(.L_46 - .L_45)
	.align		4
.L_45:
        /*00a0*/ 	.word	index@(_ZN7cutlass13device_kernelIN5flash11enable_sm90INS1_16FlashAttnFwdSm90INS1_25CollectiveMainloopFwdSm90ILi2EN4cute5tupleIJNS5_1CILi1EEES8_S8_EEENS6_IJNS7_ILi128EEENS7_ILi96EEENS7_ILi192EEEEEELi128ENS_6half_tEfNS_4arch4Sm90ELb0ELb0ELb1ELb1ELb1ELb1ELb0ELb1ELb1ELb1ELb1ELb0EEENS1_21CollectiveEpilogueFwdINS6_IJSA_SA_SB_EEES9_SE_SG_Li256ELb1ELb1ELb1ELb0EEENS1_36VarlenDynamicPersistentTileSchedulerILi128ELi96ELi256ELi128ELb1ELb1ELb1ELb0ELb1ELb1EEEEEEEEEvNT_6ParamsE)
        /*00a4*/ 	.word	0x00000090


	//----- nvinfo : EIATTR_REGCOUNT
	.align		4
.L_46:
        /*00a8*/ 	.byte	0x04, 0x2f
        /*00aa*/ 	.short	(.L_48 - .L_47)
	.align		4
.L_47:
        /*00ac*/ 	.word	index@(_ZN7cutlass13device_kernelIN5flash11enable_sm90INS1_16FlashAttnFwdSm90INS1_25CollectiveMainloopFwdSm90ILi2EN4cute5tupleIJNS5_1CILi1EEES8_S8_EEENS6_IJNS7_ILi128EEENS7_ILi96EEENS7_ILi192EEEEEELi128ENS_6half_tEfNS_4arch4Sm90ELb0ELb0ELb1ELb1ELb1ELb0ELb0ELb1ELb1ELb1ELb1ELb0EEENS1_21CollectiveEpilogueFwdINS6_IJSA_SA_SB_EEES9_SE_SG_Li256ELb1ELb1ELb1ELb0EEENS1_36VarlenDynamicPersistentTileSchedulerILi128ELi96ELi256ELi128ELb1ELb1ELb1ELb0ELb1ELb1EEEEEEEEEvNT_6ParamsE)
        /*00b0*/ 	.word	0x000000a8


	//----- nvinfo : EIATTR_FRAME_SIZE
	.align		4
.L_48:
        /*00b4*/ 	.byte	0x04, 0x11
        /*00b6*/ 	.short	(.L_50 - .L_49)
	.align		4
.L_49:
        /*00b8*/ 	.word	index@(_ZN7cutlass13device_kernelIN5flash11enable_sm90INS1_16FlashAttnFwdSm90INS1_25CollectiveMainloopFwdSm90ILi2EN4cute5tupleIJNS5_1CILi1EEES8_S8_EEENS6_IJNS7_ILi128EEENS7_ILi96EEENS7_ILi192EEEEEELi128ENS_6half_tEfNS_4arch4Sm90ELb0ELb0ELb1ELb1ELb1ELb0ELb0ELb1ELb1ELb1ELb1ELb0EEENS1_21CollectiveEpilogueFwdINS6_IJSA_SA_SB_EEES9_SE_SG_Li256ELb1ELb1ELb1ELb0EEENS1_36VarlenDynamicPersistentTileSchedulerILi128ELi96ELi256ELi128ELb1ELb1ELb1ELb0ELb1ELb1EEEEEEEEEvNT_6ParamsE)
        /*00bc*/ 	.word	0x00000020


	//----- nvinfo : EIATTR_REGCOUNT
	.align		4
.L_50:
        /*00c0*/ 	.byte	0x04, 0x2f
        /*00c2*/ 	.short	(.L_52 - .L_51)
	.align		4
.L_51:
        /*00c4*/ 	.word	index@(_ZN7cutlass13device_kernelIN5flash11enable_sm90INS1_16FlashAttnFwdSm90INS1_25CollectiveMainloopFwdSm90ILi2EN4cute5tupleIJNS5_1CILi1EEES8_S8_EEENS6_IJNS7_ILi128EEENS7_ILi96EEENS7_ILi192EEEEEELi128ENS_6half_tEfNS_4arch4Sm90ELb0ELb0ELb1ELb0ELb1ELb0ELb0ELb1ELb1ELb1ELb1ELb0EEENS1_21CollectiveEpilogueFwdINS6_IJSA_SA_SB_EEES9_SE_SG_Li256ELb0ELb1ELb1ELb0EEENS1_19SingleTileSchedulerILb0ELb1ELb1ELi128EEEEEEEEEvNT_6ParamsE)
        /*00c8*/ 	.word	0x000000a8


	//----- nvinfo : EIATTR_FRAME_SIZE
	.align		4
.L_52:
        /*00cc*/ 	.byte	0x04, 0x11
        /*00ce*/ 	.short	(.L_54 - .L_53)
	.align		4
.L_53:
        /*00d0*/ 	.word	index@(_ZN7cutlass13device_kernelIN5flash11enable_sm90INS1_16FlashAttnFwdSm90INS1_25CollectiveMainloopFwdSm90ILi2EN4cute5tupleIJNS5_1CILi1EEES8_S8_EEENS6_IJNS7_ILi128EEENS7_ILi96EEENS7_ILi192EEEEEELi128ENS_6half_tEfNS_4arch4Sm90ELb0ELb0ELb1ELb0ELb1ELb0ELb0ELb1ELb1ELb1ELb1ELb0EEENS1_21CollectiveEpilogueFwdINS6_IJSA_SA_SB_EEES9_SE_SG_Li256ELb0ELb1ELb1ELb0EEENS1_19SingleTileSchedulerILb0ELb1ELb1ELi128EEEEEEEEEvNT_6ParamsE)
        /*00d4*/ 	.word	0x00000000


	//----- nvinfo : EIATTR_MIN_STACK_SIZE
	.align		4
.L_54:
        /*00d8*/ 	.byte	0x04, 0x12
        /*00da*/ 	.short	(.L_56 - .L_55)
	.align		4
.L_55:
        /*00dc*/ 	.word	index@(_ZN7cutlass13device_kernelIN5flash11enable_sm90INS1_16FlashAttnFwdSm90INS1_25CollectiveMainloopFwdSm90ILi2EN4cute5tupleIJNS5_1CILi1EEES8_S8_EEENS6_IJNS7_ILi128EEENS7_ILi96EEENS7_ILi192EEEEEELi128ENS_6half_tEfNS_4arch4Sm90ELb0ELb0ELb1ELb0ELb1ELb0ELb0ELb1ELb1ELb1ELb1ELb0EEENS1_21CollectiveEpilogueFwdINS6_IJSA_SA_SB_EEES9_SE_SG_Li256ELb0ELb1ELb1ELb0EEENS1_19SingleTileSchedulerILb0ELb1ELb1ELi128EEEEEEEEEvNT_6ParamsE)
        /*00e0*/ 	.word	0x00000000


	//----- nvinfo : EIATTR_MIN_STACK_SIZE
	.align		4
.L_56:
        /*00e4*/ 	.byte	0x04, 0x12
        /*00e6*/ 	.short	(.L_58 - .L_57)
	.align		4
.L_57:
        /*00e8*/ 	.word	index@(_ZN7cutlass13device_kernelIN5flash11enable_sm90INS1_16FlashAttnFwdSm90INS1_25CollectiveMainloopFwdSm90ILi2EN4cute5tupleIJNS5_1CILi1EEES8_S8_EEENS6_IJNS7_ILi128EEENS7_ILi96EEENS7_ILi192EEEEEELi128ENS_6half_tEfNS_4arch4Sm90ELb0ELb0ELb1ELb1ELb1ELb0ELb0ELb1ELb1ELb1ELb1ELb0EEENS1_21CollectiveEpilogueFwdINS6_IJSA_SA_SB_EEES9_SE_SG_Li256ELb1ELb1ELb1ELb0EEENS1_36VarlenDynamicPersistentTileSchedulerILi128ELi96ELi256ELi128ELb1ELb1ELb1ELb0ELb1ELb1EEEEEEEEEvNT_6ParamsE)
        /*00ec*/ 	.word	0x00000020


	//----- nvinfo : EIATTR_MIN_STACK_SIZE
	.align		4
.L_58:
        /*00f0*/ 	.byte	0x04, 0x12
        /*00f2*/ 	.short	(.L_60 - .L_59)
	.align		4
.L_59:
        /*00f4*/ 	.word	index@(_ZN7cutlass13device_kernelIN5flash11enable_sm90INS1_16FlashAttnFwdSm90INS1_25CollectiveMainloopFwdSm90ILi2EN4cute5tupleIJNS5_1CILi1EEES8_S8_EEENS6_IJNS7_ILi128EEENS7_ILi96EEENS7_ILi192EEEEEELi128ENS_6half_tEfNS_4arch4Sm90ELb0ELb0ELb1ELb1ELb1ELb1ELb0ELb1ELb1ELb1ELb1ELb0EEENS1_21CollectiveEpilogueFwdINS6_IJSA_SA_SB_EEES9_SE_SG_Li256ELb1ELb1ELb1ELb0EEENS1_36VarlenDynamicPersistentTileSchedulerILi128ELi96ELi256ELi128ELb1ELb1ELb1ELb0ELb1ELb1EEEEEEEEEvNT_6ParamsE)
        /*00f8*/ 	.word	0x00000090


	//----- nvinfo : EIATTR_MIN_STACK_SIZE
	.align		4
.L_60:
        /*00fc*/ 	.byte	0x04, 0x12
        /*00fe*/ 	.short	(.L_62 - .L_61)
	.align		4
.L_61:
        /*0100*/ 	.word	index@(_ZN7cutlass13device_kernelIN5flash11enable_sm90INS1_16FlashAttnFwdSm90INS1_25CollectiveMainloopFwdSm90ILi2EN4cute5tupleIJNS5_1CILi1EEES8_S8_EEENS6_IJNS7_ILi128EEENS7_ILi96EEENS7_ILi192EEEEEELi128ENS_6half_tEfNS_4arch4Sm90ELb0ELb1ELb1ELb0ELb1ELb0ELb0ELb1ELb1ELb1ELb1ELb0EEENS1_21CollectiveEpilogueFwdINS6_IJSA_SA_SB_EEES9_SE_SG_Li256ELb0ELb1ELb1ELb0EEENS1_19SingleTileSchedulerILb0ELb1ELb1ELi128EEEEEEEEEvNT_6ParamsE)
        /*0104*/ 	.word	0x00000008


	//----- nvinfo : EIATTR_MIN_STACK_SIZE
	.align		4
.L_62:
        /*0108*/ 	.byte	0x04, 0x12
        /*010a*/ 	.short	(.L_64 - .L_63)
	.align		4
.L_63:
        /*010c*/ 	.word	index@(_ZN7cutlass13device_kernelIN5flash11enable_sm90INS1_16FlashAttnFwdSm90INS1_25CollectiveMainloopFwdSm90ILi2EN4cute5tupleIJNS5_1CILi1EEES8_S8_EEENS6_IJNS7_ILi128EEENS7_ILi96EEENS7_ILi192EEEEEELi128ENS_6half_tEfNS_4arch4Sm90ELb0ELb1ELb1ELb1ELb1ELb0ELb0ELb1ELb1ELb1ELb1ELb0EEENS1_21CollectiveEpilogueFwdINS6_IJSA_SA_SB_EEES9_SE_SG_Li256ELb1ELb1ELb1ELb0EEENS1_36VarlenDynamicPersistentTileSchedulerILi128ELi96ELi256ELi128ELb1ELb1ELb1ELb1ELb0ELb1EEEEEEEEEvNT_6ParamsE)
        /*0110*/ 	.word	0x00000018


	//----- nvinfo : EIATTR_MIN_STACK_SIZE
	.align		4
.L_64:
        /*0114*/ 	.byte	0x04, 0x12
        /*0116*/ 	.short	(.L_66 - .L_65)
	.align		4
.L_65:
        /*0118*/ 	.word	index@(_ZN7cutlass13device_kernelIN5flash11enable_sm90INS1_16FlashAttnFwdSm90INS1_25CollectiveMainloopFwdSm90ILi2EN4cute5tupleIJNS5_1CILi1EEES8_S8_EEENS6_IJNS7_ILi128EEENS7_ILi96EEENS7_ILi192EEEEEELi128ENS_6half_tEfNS_4arch4Sm90ELb0ELb1ELb1ELb1ELb1ELb1ELb0ELb1ELb1ELb1ELb1ELb0EEENS1_21CollectiveEpilogueFwdINS6_IJSA_SA_SB_EEES9_SE_SG_Li256ELb1ELb1ELb1ELb0EEENS1_36VarlenDynamicPersistentTileSchedulerILi128ELi96ELi256ELi128ELb1ELb1ELb1ELb1ELb0ELb1EEEEEEEEEvNT_6ParamsE)
        /*011c*/ 	.word	0x00000060


	//----- nvinfo : EIATTR_MIN_STACK_SIZE
	.align		4
.L_66:
        /*0120*/ 	.byte	0x04, 0x12
        /*0122*/ 	.short	(.L_68 - .L_67)
	.align		4
.L_67:
        /*0124*/ 	.word	index@(_ZN7cutlass13device_kernelIN5flash11enable_sm90INS1_16FlashAttnFwdSm90INS1_25CollectiveMainloopFwdSm90ILi2EN4cute5tupleIJNS5_1CILi1EEES8_S8_EEENS6_IJNS7_ILi128EEENS7_ILi96EEENS7_ILi192EEEEEELi128ENS_6half_tEfNS_4arch4Sm90ELb1ELb0ELb1ELb0ELb1ELb0ELb0ELb1ELb1ELb1ELb1ELb0EEENS1_21CollectiveEpilogueFwdINS6_IJSA_SA_SB_EEES9_SE_SG_Li256ELb0ELb1ELb1ELb0EEENS1_19SingleTileSchedulerILb0ELb1ELb1ELi128EEEEEEEEEvNT_6ParamsE)
        /*0128*/ 	.word	0x00000000


	//----- nvinfo : EIATTR_MIN_STACK_SIZE
	.align		4
.L_68:
        /*012c*/ 	.byte	0x04, 0x12
        /*012e*/ 	.short	(.L_70 - .L_69)
	.align		4
.L_69:
        /*0130*/ 	.word	index@(_ZN7cutlass13device_kernelIN5flash11enable_sm90INS1_16FlashAttnFwdSm90INS1_25CollectiveMainloopFwdSm90ILi2EN4cute5tupleIJNS5_1CILi1EEES8_S8_EEENS6_IJNS7_ILi128EEENS7_ILi96EEENS7_ILi192EEEEEELi128ENS_6half_tEfNS_4arch4Sm90ELb1ELb0ELb1ELb1ELb1ELb0ELb0ELb1ELb1ELb1ELb1ELb0EEENS1_21CollectiveEpilogueFwdINS6_IJSA_SA_SB_EEES9_SE_SG_Li256ELb1ELb1ELb1ELb0EEENS1_36VarlenDynamicPersistentTileSchedulerILi128ELi96ELi256ELi128ELb1ELb1ELb1ELb1ELb1ELb1EEEEEEEEEvNT_6ParamsE)
        /*0134*/ 	.word	0x00000020


	//----- nvinfo : EIATTR_MIN_STACK_SIZE
	.align		4
.L_70:
        /*0138*/ 	.byte	0x04, 0x12
        /*013a*/ 	.short	(.L_72 - .L_71)
	.align		4
.L_71:
        /*013c*/ 	.word	index@(_ZN7cutlass13device_kernelIN5flash11enable_sm90INS1_16FlashAttnFwdSm90INS1_25CollectiveMainloopFwdSm90ILi2EN4cute5tupleIJNS5_1CILi1EEES8_S8_EEENS6_IJNS7_ILi128EEENS7_ILi96EEENS7_ILi192EEEEEELi128ENS_6half_tEfNS_4arch4Sm90ELb1ELb0ELb1ELb1ELb1ELb1ELb0ELb1ELb1ELb1ELb1ELb0EEENS1_21CollectiveEpilogueFwdINS6_IJSA_SA_SB_EEES9_SE_SG_Li256ELb1ELb1ELb1ELb0EEENS1_36VarlenDynamicPersistentTileSchedulerILi128ELi96ELi256ELi128ELb1ELb1ELb1ELb1ELb1ELb1EEEEEEEEEvNT_6ParamsE)
        /*0140*/ 	.word	0x00000070
.L_72:


//--------------------- .nv.compat                --------------------------
	.section	.nv.compat,"",@"SHT_CUDA_COMPAT_INFO"
	.align	4
        /*0000*/ 	.byte	0x02, 0x09, 0x01, 0x00, 0x02, 0x02, 0x04, 0x00, 0x02, 0x05, 0x05, 0x00, 0x03, 0x07, 0x01, 0x01
        /*0010*/ 	.byte	0x02, 0x03, 0x01, 0x00, 0x02, 0x06, 0x01, 0x00, 0x04, 0x0b, 0x08, 0x00, 0x00, 0x00, 0x00, 0x00
        /*0020*/ 	.byte	0x00, 0x00, 0x00, 0x00


//--------------------- .nv.info._ZN7cutlass13device_kernelIN5flash11enable_sm90INS1_16FlashAttnFwdSm90INS1_25CollectiveMainloopFwdSm90ILi2EN4cute5tupleIJNS5_1CILi1EEES8_S8_EEENS6_IJNS7_ILi128EEENS7_ILi96EEENS7_ILi192EEEEEELi128ENS_6half_tEfNS_4arch4Sm90ELb0ELb0ELb1ELb0ELb1ELb0ELb0ELb1ELb1ELb1ELb1ELb0EEENS1_21CollectiveEpilogueFwdINS6_IJSA_SA_SB_EEES9_SE_SG_Li256ELb0ELb1ELb1ELb0EEENS1_19SingleTileSchedulerILb0ELb1ELb1ELi128EEEEEEEEEvNT_6ParamsE --------------------------
	.section	.nv.info._ZN7cutlass13device_kernelIN5flash11enable_sm90INS1_16FlashAttnFwdSm90INS1_25CollectiveMainloopFwdSm90ILi2EN4cute5tupleIJNS5_1CILi1EEES8_S8_EEENS6_IJNS7_ILi128EEENS7_ILi96EEENS7_ILi192EEEEEELi128ENS_6half_tEfNS_4arch4Sm90ELb0ELb0ELb1ELb0ELb1ELb0ELb0ELb1ELb1ELb1ELb1ELb0EEENS1_21CollectiveEpilogueFwdINS6_IJSA_SA_SB_EEES9_SE_SG_Li256ELb0ELb1ELb1ELb0EEENS1_19SingleTileSchedulerILb0ELb1ELb1ELi128EEEEEEEEEvNT_6ParamsE,"",@"SHT_CUDA_INFO"
	.sectionflags	@""
	.align	4


	//----- nvinfo : EIATTR_CUDA_API_VERSION
	.align		4
        /*0000*/ 	.byte	0x04, 0x37
        /*0002*/ 	.short	(.L_74 - .L_73)
.L_73:
        /*0004*/ 	.word	0x00000082


	//----- nvinfo : EIATTR_KPARAM_INFO
	.align		4
.L_74:
        /*0008*/ 	.byte	0x04, 0x17
        /*000a*/ 	.short	(.L_76 - .L_75)
.L_75:
        /*000c*/ 	.word	0x00000000
        /*0010*/ 	.short	0x0000
        /*0012*/ 	.short	0x0070
        /*0014*/ 	.byte	0x00, 0xf0, 0x01, 0x28


	//----- nvinfo : EIATTR_SPARSE_MMA_MASK
	.align		4
.L_76:
        /*0018*/ 	.byte	0x03, 0x50
        /*001a*/ 	.short	0x0000


	//----- nvinfo : EIATTR_MAXREG_COUNT
	.align		4
        /*001c*/ 	.byte	0x03, 0x1b
        /*001e*/ 	.short	0x00a8


	//----- nvinfo : EIATTR_NUM_BARRIERS
	.align		4
        /*0020*/ 	.byte	0x02, 0x4c
        /*0022*/ 	.byte	0x09
	.zero		1


	//----- nvinfo : EIATTR_EXTERNS
	.align		4
        /*0024*/ 	.byte	0x04, 0x0f
        /*0026*/ 	.short	(.L_78 - .L_77)


	//   ....[0]....
	.align		4
.L_77:
        /*0028*/ 	.word	index@(__assertfail)


	//----- nvinfo : EIATTR_MERCURY_ISA_VERSION
	.align		4
.L_78:
        /*002c*/ 	.byte	0x03, 0x5f
        /*002e*/ 	.short	0x0101


	//----- nvinfo : EIATTR_INT_WARP_WIDE_INSTR_OFFSETS
	.align		4
        /*0030*/ 	.byte	0x04, 0x31
        /*0032*/ 	.short	(.L_80 - .L_79)


	//   ....[0]....
.L_79:
        /*0034*/ 	.word	0x000000b0


	//   ....[1]....
        /*0038*/ 	.word	0x000000c0


	//   ....[2]....
        /*003c*/ 	.word	0x00000160


	//----- nvinfo : EIATTR_COOP_GROUP_MASK_REGIDS
	.align		4
.L_80:
        /*0040*/ 	.byte	0x04, 0x29
        /*0042*/ 	.short	(.L_82 - .L_81)


	//   ....[0]....
.L_81:
        /*0044*/ 	.word	0xffffffff


	//   ....[1]....
        /*0048*/ 	.word	0xffffffff


	//   ....[2]....
        /*004c*/ 	.word	0xffffffff


	//   ....[3]....
        /*0050*/ 	.word	0xffffffff


	//   ....[4]....
        /*0054*/ 	.word	0xffffffff


	//   ....[5]....
        /*0058*/ 	.word	0xffffffff


	//   ....[6]....
        /*005c*/ 	.word	0xffffffff


	//   ....[7]....
        /*0060*/ 	.word	0xffffffff


	//   ....[8]....
        /*0064*/ 	.word	0xffffffff


	//   ....[9]....
        /*0068*/ 	.word	0xffffffff


	//   ....[10]....
        /*006c*/ 	.word	0xffffffff


	//   ....[11]....
        /*0070*/ 	.word	0xffffffff


	//   ....[12]....
        /*0074*/ 	.word	0xffffffff


	//   ....[13]....
        /*0078*/ 	.word	0xffffffff


	//   ....[14]....
        /*007c*/ 	.word	0xffffffff


	//   ....[15]....
        /*0080*/ 	.word	0xffffffff


	//   ....[16]....
        /*0084*/ 	.word	0xffffffff


	//   ....[17]....
        /*0088*/ 	.word	0xffffffff


	//   ....[18]....
        /*008c*/ 	.word	0xffffffff


	//   ....[19]....
        /*0090*/ 	.word	0xffffffff


	//   ....[20]....
        /*0094*/ 	.word	0xffffffff


	//   ....[21]....
        /*0098*/ 	.word	0xffffffff


	//   ....[22]....
        /*009c*/ 	.word	0xffffffff


	//   ....[23]....
        /*00a0*/ 	.word	0xffffffff


	//   ....[24]....
        /*00a4*/ 	.word	0xffffffff


	//   ....[25]....
        /*00a8*/ 	.word	0xffffffff


	//   ....[26]....
        /*00ac*/ 	.word	0xffffffff


	//   ....[27]....
        /*00b0*/ 	.word	0xffffffff


	//   ....[28]....
        /*00b4*/ 	.word	0xffffffff


	//   ....[29]....
        /*00b8*/ 	.word	0xffffffff


	//   ....[30]....
        /*00bc*/ 	.word	0xffffffff


	//   ....[31]....
        /*00c0*/ 	.word	0xffffffff


	//   ....[32]....
        /*00c4*/ 	.word	0xffffffff


	//   ....[33]....
        /*00c8*/ 	.word	0xffffffff


	//   ....[34]....
        /*00cc*/ 	.word	0xffffffff


	//   ....[35]....
        /*00d0*/ 	.word	0xffffffff


	//   ....[36]....
        /*00d4*/ 	.word	0xffffffff


	//   ....[37]....
        /*00d8*/ 	.word	0xffffffff


	//   ....[38]....
        /*00dc*/ 	.word	0xffffffff


	//   ....[39]....
        /*00e0*/ 	.word	0xffffffff


	//   ....[40]....
        /*00e4*/ 	.word	0xffffffff


	//   ....[41]....
        /*00e8*/ 	.word	0xffffffff


	//   ....[42]....
        /*00ec*/ 	.word	0xffffffff


	//   ....[43]....
        /*00f0*/ 	.word	0xffffffff


	//   ....[44]....
        /*00f4*/ 	.word	0xffffffff


	//   ....[45]....
        /*00f8*/ 	.word	0xffffffff


	//   ....[46]....
        /*00fc*/ 	.word	0xffffffff


	//   ....[47]....
        /*0100*/ 	.word	0xffffffff


	//   ....[48]....
        /*0104*/ 	.word	0xffffffff


	//   ....[49]....
        /*0108*/ 	.word	0xffffffff


	//   ....[50]....
        /*010c*/ 	.word	0xffffffff


	//   ....[51]....
        /*0110*/ 	.word	0xffffffff


	//   ....[52]....
        /*0114*/ 	.word	0xffffffff


	//   ....[53]....
        /*0118*/ 	.word	0xffffffff


	//   ....[54]....
        /*011c*/ 	.word	0xffffffff


	//   ....[55]....
        /*0120*/ 	.word	0xffffffff


	//   ....[56]....
        /*0124*/ 	.word	0xffffffff


	//   ....[57]....
        /*0128*/ 	.word	0xffffffff


	//   ....[58]....
        /*012c*/ 	.word	0xffffffff


	//   ....[59]....
        /*0130*/ 	.word	0xffffffff


	//   ....[60]....
        /*0134*/ 	.word	0xffffffff


	//   ....[61]....
        /*0138*/ 	.word	0xffffffff


	//   ....[62]....
        /*013c*/ 	.word	0xffffffff


	//   ....[63]....
        /*0140*/ 	.word	0xffffffff


	//   ....[64]....
        /*0144*/ 	.word	0xffffffff


	//   ....[65]....
        /*0148*/ 	.word	0xffffffff


	//   ....[66]....
        /*014c*/ 	.word	0xffffffff


	//   ....[67]....
        /*0150*/ 	.word	0xffffffff


	//   ....[68]....
        /*0154*/ 	.word	0xffffffff


	//   ....[69]....
        /*0158*/ 	.word	0xffffffff


	//   ....[70]....
        /*015c*/ 	.word	0xffffffff


	//   ....[71]....
        /*0160*/ 	.word	0xffffffff


	//   ....[72]....
        /*0164*/ 	.word	0xffffffff


	//   ....[73]....
        /*0168*/ 	.word	0xffffffff


	//   ....[74]....
        /*016c*/ 	.word	0xffffffff


	//   ....[75]....
        /*0170*/ 	.word	0xffffffff


	//   ....[76]....
        /*0174*/ 	.word	0xffffffff


	//   ....[77]....
        /*0178*/ 	.word	0xffffffff


	//   ....[78]....
        /*017c*/ 	.word	0xffffffff


	//   ....[79]....
        /*0180*/ 	.word	0xffffffff


	//   ....[80]....
        /*0184*/ 	.word	0xffffffff


	//   ....[81]....
        /*0188*/ 	.word	0xffffffff


	//   ....[82]....
        /*018c*/ 	.word	0xffffffff


	//   ....[83]....
        /*0190*/ 	.word	0xffffffff


	//   ....[84]....
        /*0194*/ 	.word	0xffffffff


	//   ....[85]....
        /*0198*/ 	.word	0xffffffff


	//   ....[86]....
        /*019c*/ 	.word	0xffffffff


	//   ....[87]....
        /*01a0*/ 	.word	0xffffffff


	//   ....[88]....
        /*01a4*/ 	.word	0xffffffff


	//   ....[89]....
        /*01a8*/ 	.word	0xffffffff


	//   ....[90]....
        /*01ac*/ 	.word	0xffffffff


	//   ....[91]....
        /*01b0*/ 	.word	0xffffffff


	//   ....[92]....
        /*01b4*/ 	.word	0xffffffff


	//   ....[93]....
        /*01b8*/ 	.word	0x0500000f


	//   ....[94]....
        /*01bc*/ 	.word	0x0500000f


	//   ....[95]....
        /*01c0*/ 	.word	0x0500000f


	//   ....[96]....
        /*01c4*/ 	.word	0x0500000f


	//   ....[97]....
        /*01c8*/ 	.word	0x0500000f


	//   ....[98]....
        /*01cc*/ 	.word	0x0500000f


	//   ....[99]....
        /*01d0*/ 	.word	0x0500000f


	//   ....[100]....
        /*01d4*/ 	.word	0x0500000f


	//   ....[101]....
        /*01d8*/ 	.word	0x0500000f


	//   ....[102]....
        /*01dc*/ 	.word	0x0500000f


	//   ....[103]....
        /*01e0*/ 	.word	0x0500000f


	//   ....[104]....
        /*01e4*/ 	.word	0x0500000f


	//   ....[105]....
        /*01e8*/ 	.word	0x0500000f


	//   ....[106]....
        /*01ec*/ 	.word	0x0500000f


	//   ....[107]....
        /*01f0*/ 	.word	0x0500000f


	//   ....[108]....
        /*01f4*/ 	.word	0x0500000f


	//   ....[109]....
        /*01f8*/ 	.word	0x0500000f


	//   ....[110]....
        /*01fc*/ 	.word	0x0500000f


	//   ....[111]....
        /*0200*/ 	.word	0x0500000f


	//   ....[112]....
        /*0204*/ 	.word	0x0500000f


	//   ....[113]....
        /*0208*/ 	.word	0x0500000f


	//   ....[114]....
        /*020c*/ 	.word	0x0500000f


	//   ....[115]....
        /*0210*/ 	.word	0x0500000f


	//   ....[116]....
        /*0214*/ 	.word	0x0500000f


	//   ....[117]....
        /*0218*/ 	.word	0x0500000f


	//   ....[118]....
        /*021c*/ 	.word	0x0500000f


	//   ....[119]....
        /*0220*/ 	.word	0x0500000f


	//   ....[120]....
        /*0224*/ 	.word	0x0500000f


	//   ....[121]....
        /*0228*/ 	.word	0x0500000f


	//   ....[122]....
        /*022c*/ 	.word	0x0500000f


	//   ....[123]....
        /*0230*/ 	.word	0x0500000f


	//   ....[124]....
        /*0234*/ 	.word	0x0500000f


	//   ....[125]....
        /*0238*/ 	.word	0x0500000f


	//   ....[126]....
        /*023c*/ 	.word	0x0500000f


	//   ....[127]....
        /*0240*/ 	.word	0x0500000f


	//   ....[128]....
        /*0244*/ 	.word	0x0500000f


	//   ....[129]....
        /*0248*/ 	.word	0x0500000f


	//   ....[130]....
        /*024c*/ 	.word	0x0500000f


	//   ....[131]....
        /*0250*/ 	.word	0x0500000f


	//   ....[132]....
        /*0254*/ 	.word	0x0500000f


	//   ....[133]....
        /*0258*/ 	.word	0x0500000f


	//   ....[134]....
        /*025c*/ 	.word	0x0500000f


	//   ....[135]....
        /*0260*/ 	.word	0x0500000f


	//   ....[136]....
        /*0264*/ 	.word	0x0500000f


	//   ....[137]....
        /*0268*/ 	.word	0x0500000f


	//   ....[138]....
        /*026c*/ 	.word	0x0500000f


	//   ....[139]....
        /*0270*/ 	.word	0x0500000f


	//   ....[140]....
        /*0274*/ 	.word	0x0500000f


	//   ....[141]....
        /*0278*/ 	.word	0x0500000f


	//   ....[142]....
        /*027c*/ 	.word	0x0500000f


	//   ....[143]....
        /*0280*/ 	.word	0x0500000f


	//   ....[144]....
        /*0284*/ 	.word	0x0500000f


	//   ....[145]....
        /*0288*/ 	.word	0x0500000f


	//   ....[146]....
        /*028c*/ 	.word	0x0500000f


	//   ....[147]....
        /*0290*/ 	.word	0x0500000f


	//   ....[148]....
        /*0294*/ 	.word	0x0500000f


	//   ....[149]....
        /*0298*/ 	.word	0x0500000f


	//   ....[150]....
        /*029c*/ 	.word	0x0500000f


	//   ....[151]....
        /*02a0*/ 	.word	0x0500000f


	//   ....[152]....
        /*02a4*/ 	.word	0x0500000f


	//   ....[153]....
        /*02a8*/ 	.word	0x0500000f


	//   ....[154]....
        /*02ac*/ 	.word	0x0500000f


	//   ....[155]....
        /*02b0*/ 	.word	0x0500000f


	//   ....[156]....
        /*02b4*/ 	.word	0x0500000f


	//   ....[157]....
        /*02b8*/ 	.word	0x0500000f


	//   ....[158]....
        /*02bc*/ 	.word	0x0500000f


	//----- nvinfo : EIATTR_COOP_GROUP_INSTR_OFFSETS
	.align		4
.L_82:
        /*02c0*/ 	.byte	0x04, 0x28
        /*02c2*/ 	.short	(.L_84 - .L_83)


	//   ....[0]....
.L_83:
        /*02c4*/ 	.word	0x00000060


	//   ....[1]....
        /*02c8*/ 	.word	0x000000a0


	//   ....[2]....
        /*02cc*/ 	.word	0x000002c0


	//   ....[3]....
        /*02d0*/ 	.word	0x00000420


	//   ....[4]....
        /*02d4*/ 	.word	0x00000540


	//   ....[5]....
        /*02d8*/ 	.word	0x000006a0


	//   ....[6]....
        /*02dc*/ 	.word	0x00000f60


	//   ....[7]....
        /*02e0*/ 	.word	0x000025e0


	//   ....[8]....
        /*02e4*/ 	.word	0x00002660


	//   ....[9]....
        /*02e8*/ 	.word	0x00002a80


	//   ....[10]....
        /*02ec*/ 	.word	0x00002b30


	//   ....[11]....
        /*02f0*/ 	.word	0x00004dc0


	//   ....[12]....
        /*02f4*/ 	.word	0x00004e20


	//   ....[13]....
        /*02f8*/ 	.word	0x00004e40


	//   ....[14]....
        /*02fc*/ 	.word	0x00004e60


	//   ....[15]....
        /*0300*/ 	.word	0x00005f60


	//   ....[16]....
        /*0304*/ 	.word	0x00005f90


	//   ....[17]....
        /*0308*/ 	.word	0x00006030


	//   ....[18]....
        /*030c*/ 	.word	0x00006040


	//   ....[19]....
        /*0310*/ 	.word	0x00006eb0


	//   ....[20]....
        /*0314*/ 	.word	0x00006ef0


	//   ....[21]....
        /*0318*/ 	.word	0x00006f30


	//   ....[22]....
        /*031c*/ 	.word	0x00006f70


	//   ....[23]....
        /*0320*/ 	.word	0x00006f90


	//   ....[24]....
        /*0324*/ 	.word	0x00006fb0


	//   ....[25]....
        /*0328*/ 	.word	0x000075f0


	//   ....[26]....
        /*032c*/ 	.word	0x00007600


	//   ....[27]....
        /*0330*/ 	.word	0x00008010


	//   ....[28]....
        /*0334*/ 	.word	0x00009230


	//   ....[29]....
        /*0338*/ 	.word	0x00009250


	//   ....[30]....
        /*033c*/ 	.word	0x00009260


	//   ....[31]....
        /*0340*/ 	.word	0x00009270


	//   ....[32]....
        /*0344*/ 	.word	0x00009280


	//   ....[33]....
        /*0348*/ 	.word	0x00009290


	//   ....[34]....
        /*034c*/ 	.word	0x000092a0


	//   ....[35]....
        /*0350*/ 	.word	0x00009300


	//   ....[36]....
        /*0354*/ 	.word	0x00009340


	//   ....[37]....
        /*0358*/ 	.word	0x000093a0


	//   ....[38]....
        /*035c*/ 	.word	0x000093b0


	//   ....[39]....
        /*0360*/ 	.word	0x00009480


	//   ....[40]....
        /*0364*/ 	.word	0x00009aa0


	//   ....[41]....
        /*0368*/ 	.word	0x00009ad0


	//   ....[42]....
        /*036c*/ 	.word	0x00009b00


	//   ....[43]....
        /*0370*/ 	.word	0x00009b20


	//   ....[44]....
        /*0374*/ 	.word	0x00009b30


	//   ....[45]....
        /*0378*/ 	.word	0x00009bb0


	//   ....[46]....
        /*037c*/ 	.word	0x00009bf0


	//   ....[47]....
        /*0380*/ 	.word	0x00009c40


	//   ....[48]....
        /*0384*/ 	.word	0x00009c70


	//   ....[49]....
        /*0388*/ 	.word	0x00009cd0


	//   ....[50]....
        /*038c*/ 	.word	0x00009d10


	//   ....[51]....
        /*0390*/ 	.word	0x00009d60


	//   ....[52]....
        /*0394*/ 	.word	0x00009d90


	//   ....[53]....
        /*0398*/ 	.word	0x00009de0


	//   ....[54]....
        /*039c*/ 	.word	0x00009e20


	//   ....[55]....
        /*03a0*/ 	.word	0x00009e70


	//   ....[56]....
        /*03a4*/ 	.word	0x0000a5c0


	//   ....[57]....
        /*03a8*/ 	.word	0x0000a5e0


	//   ....[58]....
        /*03ac*/ 	.word	0x0000a5f0


	//   ....[59]....
        /*03b0*/ 	.word	0x0000a600


	//   ....[60]....
        /*03b4*/ 	.word	0x0000a610


	//   ....[61]....
        /*03b8*/ 	.word	0x0000a630


	//   ....[62]....
        /*03bc*/ 	.word	0x0000a690


	//   ....[63]....
        /*03c0*/ 	.word	0x0000a6c0


	//   ....[64]....
        /*03c4*/ 	.word	0x0000a730


	//   ....[65]....
        /*03c8*/ 	.word	0x0000a760


	//   ....[66]....
        /*03cc*/ 	.word	0x0000a770


	//   ....[67]....
        /*03d0*/ 	.word	0x0000a780


	//   ....[68]....
        /*03d4*/ 	.word	0x0000aa30


	//   ....[69]....
        /*03d8*/ 	.word	0x0000aa50


	//   ....[70]....
        /*03dc*/ 	.word	0x0000aa60


	//   ....[71]....
        /*03e0*/ 	.word	0x0000aa80


	//   ....[72]....
        /*03e4*/ 	.word	0x0000ab00


	//   ....[73]....
        /*03e8*/ 	.word	0x0000ab30


	//   ....[74]....
        /*03ec*/ 	.word	0x0000ab80


	//   ....[75]....
        /*03f0*/ 	.word	0x0000abb0


	//   ....[76]....
        /*03f4*/ 	.word	0x0000ac00


	//   ....[77]....
        /*03f8*/ 	.word	0x0000ac30


	//   ....[78]....
        /*03fc*/ 	.word	0x0000ac80


	//   ....[79]....
        /*0400*/ 	.word	0x0000acb0


	//   ....[80]....
        /*0404*/ 	.word	0x0000b110


	//   ....[81]....
        /*0408*/ 	.word	0x0000b140


	//   ....[82]....
        /*040c*/ 	.word	0x0000b170


	//   ....[83]....
        /*0410*/ 	.word	0x0000b1a0


	//   ....[84]....
        /*0414*/ 	.word	0x0000b1d0


	//   ....[85]....
        /*0418*/ 	.word	0x0000b1e0


	//   ....[86]....
        /*041c*/ 	.word	0x0000b1f0


	//   ....[87]....
        /*0420*/ 	.word	0x0000b210


	//   ....[88]....
        /*0424*/ 	.word	0x0000b240


	//   ....[89]....
        /*0428*/ 	.word	0x0000b270


	//   ....[90]....
        /*042c*/ 	.word	0x0000b280


	//   ....[91]....
        /*0430*/ 	.word	0x0000b2b0


	//   ....[92]....
        /*0434*/ 	.word	0x0000b6a0


	//   ....[93]....
        /*0438*/ 	.word	0x0000bb40


	//   ....[94]....
        /*043c*/ 	.word	0x0000bc30


	//   ....[95]....
        /*0440*/ 	.word	0x0000bcd0


	//   ....[96]....
        /*0444*/ 	.word	0x0000bd30


	//   ....[97]....
        /*0448*/ 	.word	0x0000be00


	//   ....[98]....
        /*044c*/ 	.word	0x0000be70


	//   ....[99]....
        /*0450*/ 	.word	0x0000bf40


	//   ....[100]....
        /*0454*/ 	.word	0x0000bfc0


	//   ....[101]....
        /*0458*/ 	.word	0x0000c090


	//   ....[102]....
        /*045c*/ 	.word	0x0000c110


	//   ....[103]....
        /*0460*/ 	.word	0x0000c1f0


	//   ....[104]....
        /*0464*/ 	.word	0x0000c270


	//   ....[105]....
        /*0468*/ 	.word	0x0000c330


	//   ....[106]....
        /*046c*/ 	.word	0x0000c3c0


	//   ....[107]....
        /*0470*/ 	.word	0x0000c420


	//   ....[108]....
        /*0474*/ 	.word	0x0000c4c0


	//   ....[109]....
        /*0478*/ 	.word	0x0000c590


	//   ....[110]....
        /*047c*/ 	.word	0x0000c610


	//   ....[111]....
        /*0480*/ 	.word	0x0000c6e0


	//   ....[112]....
        /*0484*/ 	.word	0x0000c760


	//   ....[113]....
        /*0488*/ 	.word	0x0000c830


	//   ....[114]....
        /*048c*/ 	.word	0x0000c8b0


	//   ....[115]....
        /*0490*/ 	.word	0x0000c980


	//   ....[116]....
        /*0494*/ 	.word	0x0000ca00


	//   ....[117]....
        /*0498*/ 	.word	0x0000cad0


	//   ....[118]....
        /*049c*/ 	.word	0x0000cb50


	//   ....[119]....
        /*04a0*/ 	.word	0x0000cc20


	//   ....[120]....
        /*04a4*/ 	.word	0x0000cc90


	//   ....[121]....
        /*04a8*/ 	.word	0x0000cd50


	//   ....[122]....
        /*04ac*/ 	.word	0x0000ce90


	//   ....[123]....
        /*04b0*/ 	.word	0x0000cf30


	//   ....[124]....
        /*04b4*/ 	.word	0x0000cf90


	//   ....[125]....
        /*04b8*/ 	.word	0x0000d050


	//   ....[126]....
        /*04bc*/ 	.word	0x0000d0b0


	//   ....[127]....
        /*04c0*/ 	.word	0x0000d170


	//   ....[128]....
        /*04c4*/ 	.word	0x0000d1f0


	//   ....[129]....
        /*04c8*/ 	.word	0x0000d2a0


	//   ....[130]....
        /*04cc*/ 	.word	0x0000d300


	//   ....[131]....
        /*04d0*/ 	.word	0x0000d3c0


	//   ....[132]....
        /*04d4*/ 	.word	0x0000d440


	//   ....[133]....
        /*04d8*/ 	.word	0x0000d4f0


	//   ....[134]....
        /*04dc*/ 	.word	0x0000d5d0


	//   ....[135]....
        /*04e0*/ 	.word	0x0000d670


	//   ....[136]....
        /*04e4*/ 	.word	0x0000d6d0


	//   ....[137]....
        /*04e8*/ 	.word	0x0000d7a0


	//   ....[138]....
        /*04ec*/ 	.word	0x0000d840


	//   ....[139]....
        /*04f0*/ 	.word	0x0000d900


	//   ....[140]....
        /*04f4*/ 	.word	0x0000d9a0


	//   ....[141]....
        /*04f8*/ 	.word	0x0000da60


	//   ....[142]....
        /*04fc*/ 	.word	0x0000db00


	//   ....[143]....
        /*0500*/ 	.word	0x0000dbc0


	//   ....[144]....
        /*0504*/ 	.word	0x0000dc60


	//   ....[145]....
        /*0508*/ 	.word	0x0000dd20


	//   ....[146]....
        /*050c*/ 	.word	0x0000de40


	//   ....[147]....
        /*0510*/ 	.word	0x0000dee0


	//   ....[148]....
        /*0514*/ 	.word	0x0000df90


	//   ....[149]....
        /*0518*/ 	.word	0x0000e060


	//   ....[150]....
        /*051c*/ 	.word	0x0000e0d0


	//   ....[151]....
        /*0520*/ 	.word	0x0000e1a0


	//   ....[152]....
        /*0524*/ 	.word	0x0000e220


	//   ....[153]....
        /*0528*/ 	.word	0x0000e300


	//   ....[154]....
        /*052c*/ 	.word	0x0000e370


	//   ....[155]....
        /*0530*/ 	.word	0x0000e450


	//   ....[156]....
        /*0534*/ 	.word	0x0000e4c0


	//   ....[157]....
        /*0538*/ 	.word	0x0000e580


	//   ....[158]....
        /*053c*/ 	.word	0x0000e690


	//----- nvinfo : EIATTR_REG_RECONFIG
	.align		4
.L_84:
        /*0540*/ 	.byte	0x01, 0x54
	.zero		2


	//----- nvinfo : EIATTR_SYSCALL_OFFSETS
	.align		4
        /*0544*/ 	.byte	0x04, 0x46
        /*0546*/ 	.short	(.L_86 - .L_85)


	//   ....[0]....
.L_85:
        /*0548*/ 	.word	0x00001120


	//   ....[1]....
        /*054c*/ 	.word	0x00008750


	//   ....[2]....
        /*0550*/ 	.word	0x00008890


	//   ....[3]....
        /*0554*/ 	.word	0x00008980


	//   ....[4]....
        /*0558*/ 	.word	0x00009810


	//----- nvinfo : EIATTR_MBARRIER_INSTR_OFFSETS
	.align		4
.L_86:
        /*055c*/ 	.byte	0x04, 0x39
        /*055e*/ 	.short	(.L_88 - .L_87)


	//   ....[0]....
.L_87:
        /*0560*/ 	.word	0x00000170
        /*0564*/ 	.word	0x000000ff
        /*0568*/ 	.word	0x0002a800
        /*056c*/ 	.short	0x0100
        /*056e*/ 	.byte	0x08
	.zero		1


	//   ....[1]....
        /*0570*/ 	.word	0x00000180
        /*0574*/ 	.word	0x000000ff
        /*0578*/ 	.word	0x0002a820
        /*057c*/ 	.short	0x0100
        /*057e*/ 	.byte	0x08
	.zero		1


	//   ....[2]....
        /*0580*/ 	.word	0x00000270
        /*0584*/ 	.word	0x000000ff
        /*0588*/ 	.word	0x0002a830
        /*058c*/ 	.short	0x0100
        /*058e*/ 	.byte	0x08
	.zero		1


	//   ....[3]....
        /*0590*/ 	.word	0x00000280
        /*0594*/ 	.word	0x000000ff
        /*0598*/ 	.word	0x0002a840
        /*059c*/ 	.short	0x0100
        /*059e*/ 	.byte	0x08
	.zero		1


	//   ....[4]....
        /*05a0*/ 	.word	0x00000290
        /*05a4*/ 	.word	0x000000ff
        /*05a8*/ 	.word	0x0002a838
        /*05ac*/ 	.short	0x0100
        /*05ae*/ 	.byte	0x08
	.zero		1


	//   ....[5]....
        /*05b0*/ 	.word	0x000002a0
        /*05b4*/ 	.word	0x000000ff
        /*05b8*/ 	.word	0x0002a848
        /*05bc*/ 	.short	0x0100
        /*05be*/ 	.byte	0x08
	.zero		1


	//   ....[6]....
        /*05c0*/ 	.word	0x000003d0
        /*05c4*/ 	.word	0x000000ff
        /*05c8*/ 	.word	0x0002a850
        /*05cc*/ 	.short	0x0100
        /*05ce*/ 	.byte	0x08
	.zero		1


	//   ....[7]....
        /*05d0*/ 	.word	0x000003e0
        /*05d4*/ 	.word	0x000000ff
        /*05d8*/ 	.word	0x0002a860
        /*05dc*/ 	.short	0x0100
        /*05de*/ 	.byte	0x08
	.zero		1


	//   ....[8]....
        /*05e0*/ 	.word	0x000003f0
        /*05e4*/ 	.word	0x000000ff
        /*05e8*/ 	.word	0x0002a858
        /*05ec*/ 	.short	0x0100
        /*05ee*/ 	.byte	0x08
	.zero		1


	//   ....[9]....
        /*05f0*/ 	.word	0x00000400
        /*05f4*/ 	.word	0x000000ff
        /*05f8*/ 	.word	0x0002a868
        /*05fc*/ 	.short	0x0100
        /*05fe*/ 	.byte	0x08
	.zero		1


	//   ....[10]....
        /*0600*/ 	.word	0x000004f0
        /*0604*/ 	.word	0x000000ff
        /*0608*/ 	.word	0x0002a870
        /*060c*/ 	.short	0x0100
        /*060e*/ 	.byte	0x06
	.zero		1


	//   ....[11]....
        /*0610*/ 	.word	0x00000500
        /*0614*/ 	.word	0x000000ff
        /*0618*/ 	.word	0x0002a880
        /*061c*/ 	.short	0x0100
        /*061e*/ 	.byte	0x06
	.zero		1


	//   ....[12]....
        /*0620*/ 	.word	0x00000510
        /*0624*/ 	.word	0x000000ff
        /*0628*/ 	.word	0x0002a878
        /*062c*/ 	.short	0x0100
        /*062e*/ 	.byte	0x06
	.zero		1


	//   ....[13]....
        /*0630*/ 	.word	0x00000520
        /*0634*/ 	.word	0x000000ff
        /*0638*/ 	.word	0x0002a888
        /*063c*/ 	.short	0x0100
        /*063e*/ 	.byte	0x06
	.zero		1


	//   ....[14]....
        /*0640*/ 	.word	0x00000650
        /*0644*/ 	.word	0x000000ff
        /*0648*/ 	.word	0x0002a890
        /*064c*/ 	.short	0x0100
        /*064e*/ 	.byte	0x08
	.zero		1


	//   ....[15]....
        /*0650*/ 	.word	0x00000660
        /*0654*/ 	.word	0x000000ff
        /*0658*/ 	.word	0x0002a8a0
        /*065c*/ 	.short	0x0100
        /*065e*/ 	.byte	0x08
	.zero		1


	//   ....[16]....
        /*0660*/ 	.word	0x00000670
        /*0664*/ 	.word	0x000000ff
        /*0668*/ 	.word	0x0002a898
        /*066c*/ 	.short	0x0100
        /*066e*/ 	.byte	0x08
	.zero		1


	//   ....[17]....
        /*0670*/ 	.word	0x00000680
        /*0674*/ 	.word	0x000000ff
        /*0678*/ 	.word	0x0002a8a8
        /*067c*/ 	.short	0x0100
        /*067e*/ 	.byte	0x08
	.zero		1


	//   ....[18]....
        /*0680*/ 	.word	0x000007c0
        /*0684*/ 	.word	0x000000ff
        /*0688*/ 	.word	0x0002a8b0
        /*068c*/ 	.short	0x0100
        /*068e*/ 	.byte	0x08
	.zero		1


	//   ....[19]....
        /*0690*/ 	.word	0x000007d0
        /*0694*/ 	.word	0x000000ff
        /*0698*/ 	.word	0x0002a8c0
        /*069c*/ 	.short	0x0100
        /*069e*/ 	.byte	0x08
	.zero		1


	//   ....[20]....
        /*06a0*/ 	.word	0x000007e0
        /*06a4*/ 	.word	0x000000ff
        /*06a8*/ 	.word	0x0002a8b8
        /*06ac*/ 	.short	0x0100
        /*06ae*/ 	.byte	0x08
	.zero		1


	//   ....[21]....
        /*06b0*/ 	.word	0x000007f0
        /*06b4*/ 	.word	0x000000ff
        /*06b8*/ 	.word	0x0002a8c8
        /*06bc*/ 	.short	0x0100
        /*06be*/ 	.byte	0x08
	.zero		1


	//   ....[22]....
        /*06c0*/ 	.word	0x00001140
        /*06c4*/ 	.word	0x000000ff
        /*06c8*/ 	.word	0x0002a800
        /*06cc*/ 	.short	0x010a
        /*06ce*/ 	.byte	0x25
	.zero		1


	//   ....[23]....
        /*06d0*/ 	.word	0x000011b0
        /*06d4*/ 	.word	0x000000ff
        /*06d8*/ 	.word	0x0002a830
        /*06dc*/ 	.short	0x010a
        /*06de*/ 	.byte	0x25
	.zero		1


	//   ....[24]....
        /*06e0*/ 	.word	0x00001210
        /*06e4*/ 	.word	0x000000ff
        /*06e8*/ 	.word	0x0002a830
        /*06ec*/ 	.short	0x010a
        /*06ee*/ 	.byte	0x25
	.zero		1


	//   ....[25]....
        /*06f0*/ 	.word	0x00001f10
        /*06f4*/ 	.word	0x000000ff
        /*06f8*/ 	.word	0x00000000
        /*06fc*/ 	.short	0x0101
        /*06fe*/ 	.byte	0x04
	.zero		1


	//   ....[26]....
        /*0700*/ 	.word	0x00003940
        /*0704*/ 	.word	0x000000ff
        /*0708*/ 	.word	0x0002a830
        /*070c*/ 	.short	0x010a
        /*070e*/ 	.byte	0x3b
	.zero		1


	//   ....[27]....
        /*0710*/ 	.word	0x00003980
        /*0714*/ 	.word	0x000000ff
        /*0718*/ 	.word	0x0002a830
        /*071c*/ 	.short	0x010a
        /*071e*/ 	.byte	0x3b
	.zero		1


	//   ....[28]....
        /*0720*/ 	.word	0x000041d0
        /*0724*/ 	.word	0x000000ff
        /*0728*/ 	.word	0x0002a850
        /*072c*/ 	.short	0x010a
        /*072e*/ 	.byte	0x05
	.zero		1


	//   ....[29]....
        /*0730*/ 	.word	0x00004210
        /*0734*/ 	.word	0x000000ff
        /*0738*/ 	.word	0x0002a850
        /*073c*/ 	.short	0x010a
        /*073e*/ 	.byte	0x05
	.zero		1


	//   ....[30]....
        /*0740*/ 	.word	0x00004890
        /*0744*/ 	.word	0x000000ff
        /*0748*/ 	.word	0x00000000
        /*074c*/ 	.short	0x0101
        /*074e*/ 	.byte	0x3b
	.zero		1


	//   ....[31]....
        /*0750*/ 	.word	0x000058e0
        /*0754*/ 	.word	0x000000ff
        /*0758*/ 	.word	0x00000000
        /*075c*/ 	.short	0x0101
        /*075e*/ 	.byte	0x04
	.zero		1


	//   ....[32]....
        /*0760*/ 	.word	0x00005eb0
        /*0764*/ 	.word	0x000000ff
        /*0768*/ 	.word	0x0002a850
        /*076c*/ 	.short	0x010a
        /*076e*/ 	.byte	0x05
	.zero		1


	//   ....[33]....
        /*0770*/ 	.word	0x00005ef0
        /*0774*/ 	.word	0x000000ff
        /*0778*/ 	.word	0x0002a850
        /*077c*/ 	.short	0x010a
        /*077e*/ 	.byte	0x05
	.zero		1


	//   ....[34]....
        /*0780*/ 	.word	0x000063d0
        /*0784*/ 	.word	0x000000ff
        /*0788*/ 	.word	0x00000000
        /*078c*/ 	.short	0x0101
        /*078e*/ 	.byte	0x04
	.zero		1


	//   ....[35]....
        /*0790*/ 	.word	0x00006fa0
        /*0794*/ 	.word	0x000000ff
        /*0798*/ 	.word	0x00000000
        /*079c*/ 	.short	0x0101
        /*079e*/ 	.byte	0x04
	.zero		1


	//   ....[36]....
        /*07a0*/ 	.word	0x00008ff0
        /*07a4*/ 	.word	0x000000ff
        /*07a8*/ 	.word	0x0002a840
        /*07ac*/ 	.short	0x010a
        /*07ae*/ 	.byte	0x2d
	.zero		1


	//   ....[37]....
        /*07b0*/ 	.word	0x000095d0
        /*07b4*/ 	.word	0x000000ff
        /*07b8*/ 	.word	0x0002a830
        /*07bc*/ 	.short	0x0107
        /*07be*/ 	.byte	0x2d
	.zero		1


	//   ....[38]....
        /*07c0*/ 	.word	0x00009640
        /*07c4*/ 	.word	0x000000ff
        /*07c8*/ 	.word	0x0002a830
        /*07cc*/ 	.short	0x0101
        /*07ce*/ 	.byte	0x2d
	.zero		1


	//   ....[39]....
        /*07d0*/ 	.word	0x00009fc0
        /*07d4*/ 	.word	0x000000ff
        /*07d8*/ 	.word	0x0002a800
        /*07dc*/ 	.short	0x0107
        /*07de*/ 	.byte	0x2d
	.zero		1


	//   ....[40]....
        /*07e0*/ 	.word	0x0000a020
        /*07e4*/ 	.word	0x000000ff
        /*07e8*/ 	.word	0x0002a800
        /*07ec*/ 	.short	0x0101
        /*07ee*/ 	.byte	0x2d
	.zero		1


	//   ....[41]....
        /*07f0*/ 	.word	0x0000a030
        /*07f4*/ 	.word	0x000000ff
        /*07f8*/ 	.word	0x0002a820
        /*07fc*/ 	.short	0x010a
        /*07fe*/ 	.byte	0x2d
	.zero		1


	//   ....[42]....
        /*0800*/ 	.word	0x0000a3a0
        /*0804*/ 	.word	0x00000008
        /*0808*/ 	.word	0x0002a840
        /*080c*/ 	.short	0x010a
        /*080e*/ 	.byte	0x3f
	.zero		1


	//   ....[43]....
        /*0810*/ 	.word	0x0000a8b0
        /*0814*/ 	.word	0x00000008
        /*0818*/ 	.word	0x0002a830
        /*081c*/ 	.short	0x0107
        /*081e*/ 	.byte	0x3f
	.zero		1


	//   ....[44]....
        /*0820*/ 	.word	0x0000a960
        /*0824*/ 	.word	0x00000008
        /*0828*/ 	.word	0x0002a830
        /*082c*/ 	.short	0x0101
        /*082e*/ 	.byte	0x3f
	.zero		1


	//   ....[45]....
        /*0830*/ 	.word	0x0000a9c0
        /*0834*/ 	.word	0x00000004
        /*0838*/ 	.word	0x0002a860
        /*083c*/ 	.short	0x010a
        /*083e*/ 	.byte	0x3f
	.zero		1


	//   ....[46]....
        /*0840*/ 	.word	0x0000adc0
        /*0844*/ 	.word	0x00000004
        /*0848*/ 	.word	0x0002a850
        /*084c*/ 	.short	0x0107
        /*084e*/ 	.byte	0x3f
	.zero		1


	//   ....[47]....
        /*0850*/ 	.word	0x0000af10
        /*0854*/ 	.word	0x00000004
        /*0858*/ 	.word	0x0002a850
        /*085c*/ 	.short	0x0101
        /*085e*/ 	.byte	0x3f
	.zero		1


	//   ....[48]....
        /*0860*/ 	.word	0x0000b0a0
        /*0864*/ 	.word	0x00000000
        /*0868*/ 	.word	0x0002a860
        /*086c*/ 	.short	0x010a
        /*086e*/ 	.byte	0x3f
	.zero		1


	//   ....[49]....
        /*0870*/ 	.word	0x0000b4e0
        /*0874*/ 	.word	0x00000000
        /*0878*/ 	.word	0x0002a850
        /*087c*/ 	.short	0x0107
        /*087e*/ 	.byte	0x3f
	.zero		1


	//   ....[50]....
        /*0880*/ 	.word	0x0000b5a0
        /*0884*/ 	.word	0x00000000
        /*0888*/ 	.word	0x0002a850
        /*088c*/ 	.short	0x0101
        /*088e*/ 	.byte	0x3f
	.zero		1


	//   ....[51]....
        /*0890*/ 	.word	0x0000b630
        /*0894*/ 	.word	0x00000007
        /*0898*/ 	.word	0x0002a820
        /*089c*/ 	.short	0x010a
        /*089e*/ 	.byte	0x3f
	.zero		1


	//   ....[52]....
        /*08a0*/ 	.word	0x0000b790
        /*08a4*/ 	.word	0x00000005
        /*08a8*/ 	.word	0x0002a840
        /*08ac*/ 	.short	0x010a
        /*08ae*/ 	.byte	0x3f
	.zero		1


	//   ....[53]....
        /*08b0*/ 	.word	0x0000b830
        /*08b4*/ 	.word	0x00000003
        /*08b8*/ 	.word	0x0002a840
        /*08bc*/ 	.short	0x010a
        /*08be*/ 	.byte	0x3f
	.zero		1


	//   ....[54]....
        /*08c0*/ 	.word	0x0000b870
        /*08c4*/ 	.word	0x00000005
        /*08c8*/ 	.word	0x0002a860
        /*08cc*/ 	.short	0x010a
        /*08ce*/ 	.byte	0x3f
	.zero		1


	//   ....[55]....
        /*08d0*/ 	.word	0x0000b8b0
        /*08d4*/ 	.word	0x00000003
        /*08d8*/ 	.word	0x0002a860
        /*08dc*/ 	.short	0x010a
        /*08de*/ 	.byte	0x3f
	.zero		1


	//   ....[56]....
        /*08e0*/ 	.word	0x0000b920
        /*08e4*/ 	.word	0x00000000
        /*08e8*/ 	.word	0x0002a800
        /*08ec*/ 	.short	0x010a
        /*08ee*/ 	.byte	0x3f
	.zero		1


	//   ....[57]....
        /*08f0*/ 	.word	0x0000b980
        /*08f4*/ 	.word	0x00000004
        /*08f8*/ 	.word	0x0002a830
        /*08fc*/ 	.short	0x010a
        /*08fe*/ 	.byte	0x3f
	.zero		1


	//   ....[58]....
        /*0900*/ 	.word	0x0000b9e0
        /*0904*/ 	.word	0x0000000b
        /*0908*/ 	.word	0x0002a830
        /*090c*/ 	.short	0x010a
        /*090e*/ 	.byte	0x3f
	.zero		1


	//   ....[59]....
        /*0910*/ 	.word	0x0000ba40
        /*0914*/ 	.word	0x00000009
        /*0918*/ 	.word	0x0002a850
        /*091c*/ 	.short	0x010a
        /*091e*/ 	.byte	0x3f
	.zero		1


	//   ....[60]....
        /*0920*/ 	.word	0x0000baa0
        /*0924*/ 	.word	0x00000004
        /*0928*/ 	.word	0x0002a850
        /*092c*/ 	.short	0x010a
        /*092e*/ 	.byte	0x3f
	.zero		1


	//   ....[61]....
        /*0930*/ 	.word	0x0000bb80
        /*0934*/ 	.word	0x00000003
        /*0938*/ 	.word	0x0002a840
        /*093c*/ 	.short	0x010a
        /*093e*/ 	.byte	0x3f
	.zero		1


	//   ....[62]....
        /*0940*/ 	.word	0x0000cd90
        /*0944*/ 	.word	0x00000003
        /*0948*/ 	.word	0x0002a820
        /*094c*/ 	.short	0x010a
        /*094e*/ 	.byte	0x3f
	.zero		1


	//   ....[63]....
        /*0950*/ 	.word	0x0000cde0
        /*0954*/ 	.word	0x00000008
        /*0958*/ 	.word	0x0002a840
        /*095c*/ 	.short	0x010a
        /*095e*/ 	.byte	0x3f
	.zero		1


	//   ....[64]....
        /*0960*/ 	.word	0x0000d520
        /*0964*/ 	.word	0x00000004
        /*0968*/ 	.word	0x0002a860
        /*096c*/ 	.short	0x010a
        /*096e*/ 	.byte	0x3f
	.zero		1


	//   ....[65]....
        /*0970*/ 	.word	0x0000dd90
        /*0974*/ 	.word	0x00000000
        /*0978*/ 	.word	0x0002a860
        /*097c*/ 	.short	0x010a
        /*097e*/ 	.byte	0x3f
	.zero		1


	//   ....[66]....
        /*0980*/ 	.word	0x0000e5b0
        /*0984*/ 	.word	0x00000007
        /*0988*/ 	.word	0x0002a820
        /*098c*/ 	.short	0x010a
        /*098e*/ 	.byte	0x3f
	.zero		1


	//   ....[67]....
        /*0990*/ 	.word	0x0000e750
        /*0994*/ 	.word	0x00000005
        /*0998*/ 	.word	0x0002a840
        /*099c*/ 	.short	0x010a
        /*099e*/ 	.byte	0x3f
	.zero		1


	//   ....[68]....
        /*09a0*/ 	.word	0x0000e7a0
        /*09a4*/ 	.word	0x00000003
        /*09a8*/ 	.word	0x0002a840
        /*09ac*/ 	.short	0x010a
        /*09ae*/ 	.byte	0x3f
	.zero		1


	//   ....[69]....
        /*09b0*/ 	.word	0x0000e7f0
        /*09b4*/ 	.word	0x00000005
        /*09b8*/ 	.word	0x0002a860
        /*09bc*/ 	.short	0x010a
        /*09be*/ 	.byte	0x3f
	.zero		1


	//----- nvinfo : EIATTR_NUM_MBARRIERS
	.align		4
.L_88:
        /*09c0*/ 	.byte	0x03, 0x38
        /*09c2*/ 	.short	0x0016


	//----- nvinfo : EIATTR_EXIT_INSTR_OFFSETS
	.align		4
        /*09c4*/ 	.byte	0x04, 0x1c
        /*09c6*/ 	.short	(.L_90 - .L_89)


	//   ....[0]....
.L_89:
        /*09c8*/ 	.word	0x0000b900


	//----- nvinfo : EIATTR_MAX_THREADS
	.align		4
.L_90:
        /*09cc*/ 	.byte	0x04, 0x05
        /*09ce*/ 	.short	(.L_92 - .L_91)
.L_91:
        /*09d0*/ 	.word	0x00000180
        /*09d4*/ 	.word	0x00000001
        /*09d8*/ 	.word	0x00000001


	//----- nvinfo : EIATTR_CRS_STACK_SIZE
	.align		4
.L_92:
        /*09dc*/ 	.byte	0x04, 0x1e
        /*09de*/ 	.short	(.L_94 - .L_93)
.L_93:
        /*09e0*/ 	.word	0x00000000


	//----- nvinfo : EIATTR_CBANK_PARAM_SIZE
	.align		4
.L_94:
        /*09e4*/ 	.byte	0x03, 0x19
        /*09e6*/ 	.short	0x0a70


	//----- nvinfo : EIATTR_PARAM_CBANK
	.align		4
        /*09e8*/ 	.byte	0x04, 0x0a
        /*09ea*/ 	.short	(.L_96 - .L_95)
	.align		4
.L_95:
        /*09ec*/ 	.word	index@(.nv.constant0._ZN7cutlass13device_kernelIN5flash11enable_sm90INS1_16FlashAttnFwdSm90INS1_25CollectiveMainloopFwdSm90ILi2EN4cute5tupleIJNS5_1CILi1EEES8_S8_EEENS6_IJNS7_ILi128EEENS7_ILi96EEENS7_ILi192EEEEEELi128ENS_6half_tEfNS_4arch4Sm90ELb0ELb0ELb1ELb0ELb1ELb0ELb0ELb1ELb1ELb1ELb1ELb0EEENS1_21CollectiveEpilogueFwdINS6_IJSA_SA_SB_EEES9_SE_SG_Li256ELb0ELb1ELb1ELb0EEENS1_19SingleTileSchedulerILb0ELb1ELb1ELi128EEEEEEEEEvNT_6ParamsE)
        /*09f0*/ 	.short	0x0210
        /*09f2*/ 	.short	0x0a70


	//----- nvinfo : EIATTR_SW_WAR
	.align		4
.L_96:
        /*09f4*/ 	.byte	0x04, 0x36
        /*09f6*/ 	.short	(.L_98 - .L_97)
.L_97:
        /*09f8*/ 	.word	0x00000008
.L_98:


//--------------------- .nv.info._ZN7cutlass13device_kernelIN5flash11enable_sm90INS1_16FlashAttnFwdSm90INS1_25CollectiveMainloopFwdSm90ILi2EN4cute5tupleIJNS5_1CILi1EEES8_S8_EEENS6_IJNS7_ILi128EEENS7_ILi96EEENS7_ILi192EEEEEELi128ENS_6half_tEfNS_4arch4Sm90ELb0ELb0ELb1ELb1ELb1ELb0ELb0ELb1ELb1ELb1ELb1ELb0EEENS1_21CollectiveEpilogueFwdINS6_IJSA_SA_SB_EEES9_SE_SG_Li256ELb1ELb1ELb1ELb0EEENS1_36VarlenDynamicPersistentTileSchedulerILi128ELi96ELi256ELi128ELb1ELb1ELb1ELb0ELb1ELb1EEEEEEEEEvNT_6ParamsE --------------------------
	.section	.nv.info._ZN7cutlass13device_kernelIN5flash11enable_sm90INS1_16FlashAttnFwdSm90INS1_25CollectiveMainloopFwdSm90ILi2EN4cute5tupleIJNS5_1CILi1EEES8_S8_EEENS6_IJNS7_ILi128EEENS7_ILi96EEENS7_ILi192EEEEEELi128ENS_6half_tEfNS_4arch4Sm90ELb0ELb0ELb1ELb1ELb1ELb0ELb0ELb1ELb1ELb1ELb1ELb0EEENS1_21CollectiveEpilogueFwdINS6_IJSA_SA_SB_EEES9_SE_SG_Li256ELb1ELb1ELb1ELb0EEENS1_36VarlenDynamicPersistentTileSchedulerILi128ELi96ELi256ELi128ELb1ELb1ELb1ELb0ELb1ELb1EEEEEEEEEvNT_6ParamsE,"",@"SHT_CUDA_INFO"
	.sectionflags	@""
	.align	4


	//----- nvinfo : EIATTR_CUDA_API_VERSION
	.align		4
        /*0000*/ 	.byte	0x04, 0x37
        /*0002*/ 	.short	(.L_100 - .L_99)
.L_99:
        /*0004*/ 	.word	0x00000082


	//----- nvinfo : EIATTR_KPARAM_INFO
	.align		4
.L_100:
        /*0008*/ 	.byte	0x04, 0x17
        /*000a*/ 	.short	(.L_102 - .L_101)
.L_101:
        /*000c*/ 	.word	0x00000000
        /*0010*/ 	.short	0x0000
        /*0012*/ 	.short	0x0070
        /*0014*/ 	.byte	0x00, 0xf0, 0x01, 0x2a


	//----- nvinfo : EIATTR_SPARSE_MMA_MASK
	.align		4
.L_102:
        /*0018*/ 	.byte	0x03, 0x50
        /*001a*/ 	.short	0x0000


	//----- nvinfo : EIATTR_MAXREG_COUNT
	.align		4
        /*001c*/ 	.byte	0x03, 0x1b
        /*001e*/ 	.short	0x00a8


	//----- nvinfo : EIATTR_NUM_BARRIERS
	.align		4
        /*0020*/ 	.byte	0x02, 0x4c
        /*0022*/ 	.byte	0x09
	.zero		1


	//----- nvinfo : EIATTR_EXTERNS
	.align		4
        /*0024*/ 	.byte	0x04, 0x0f
        /*0026*/ 	.short	(.L_104 - .L_103)


	//   ....[0]....
	.align		4
.L_103:
        /*0028*/ 	.word	index@(__assertfail)


	//----- nvinfo : EIATTR_ANNOTATIONS
	.align		4
.L_104:
        /*002c*/ 	.byte	0x04, 0x55
        /*002e*/ 	.short	(.L_106 - .L_105)


	//   ....[0]....
.L_105:
        /*0030*/ 	.word	0x00000001
        /*0034*/ 	.byte	0xa0, 0x08, 0x00, 0x00, 0x01, 0x00, 0x00, 0x00, 0xa0, 0x09, 0x00, 0x00, 0x01, 0x00, 0x00, 0x00
        /* <DEDUP_REMOVED lines=10> */
        /*00e4*/ 	.byte	0x30, 0xfb, 0x00, 0x00


	//----- nvinfo : EIATTR_MERCURY_ISA_VERSION
	.align		4
.L_106:
        /*00e8*/ 	.byte	0x03, 0x5f
        /*00ea*/ 	.short	0x0101


	//----- nvinfo : EIATTR_UNUSED_LOAD_BYTE_OFFSET
	.align		4
        /*00ec*/ 	.byte	0x04, 0x44
        /*00ee*/ 	.short	(.L_108 - .L_107)


	//   ....[0]....
.L_107:
        /*00f0*/ 	.word	0x00000950
        /*00f4*/ 	.word	0x0000fff0


	//   ....[1]....
        /*00f8*/ 	.word	0x00007320
        /*00fc*/ 	.word	0x0000fff0


	//----- nvinfo : EIATTR_INT_WARP_WIDE_INSTR_OFFSETS
	.align		4
.L_108:
        /*0100*/ 	.byte	0x04, 0x31
        /*0102*/ 	.short	(.L_110 - .L_109)


	//   ....[0]....
.L_109:
        /*0104*/ 	.word	0x000000c0


	//   ....[1]....
        /*0108*/ 	.word	0x000000d0


	//   ....[2]....
        /*010c*/ 	.word	0x00000170


	//   ....[3]....
        /*0110*/ 	.word	0x0000b800


	//   ....[4]....
        /*0114*/ 	.word	0x0000b890


	//   ....[5]....
        /*0118*/ 	.word	0x0000e6b0


	//   ....[6]....
        /*011c*/ 	.word	0x0000e740


	//----- nvinfo : EIATTR_COOP_GROUP_MASK_REGIDS
	.align		4
.L_110:
        /*0120*/ 	.byte	0x04, 0x29
        /*0122*/ 	.short	(.L_112 - .L_111)


	//   ....[0]....
.L_111:
        /*0124*/ 	.word	0xffffffff


	//   ....[1]....
        /*0128*/ 	.word	0xffffffff


	//   ....[2]....
        /*012c*/ 	.word	0xffffffff


	//   ....[3]....
        /*0130*/ 	.word	0xffffffff


	//   ....[4]....
        /*0134*/ 	.word	0xffffffff


	//   ....[5]....
        /*0138*/ 	.word	0xffffffff


	//   ....[6]....
        /*013c*/ 	.word	0xffffffff


	//   ....[7]....
        /*0140*/ 	.word	0xffffffff


	//   ....[8]....
        /*0144*/ 	.word	0xffffffff


	//   ....[9]....
        /*0148*/ 	.word	0xffffffff


	//   ....[10]....
        /*014c*/ 	.word	0xffffffff


	//   ....[11]....
        /*0150*/ 	.word	0xffffffff


	//   ....[12]....
        /*0154*/ 	.word	0xffffffff


	//   ....[13]....
        /*0158*/ 	.word	0xffffffff


	//   ....[14]....
        /*015c*/ 	.word	0xffffffff


	//   ....[15]....
        /*0160*/ 	.word	0xffffffff


	//   ....[16]....
        /*0164*/ 	.word	0xffffffff


	//   ....[17]....
        /*0168*/ 	.word	0xffffffff


	//   ....[18]....
        /*016c*/ 	.word	0xffffffff


	//   ....[19]....
        /*0170*/ 	.word	0xffffffff


	//   ....[20]....
        /*0174*/ 	.word	0xffffffff


	//   ....[21]....
        /*0178*/ 	.word	0xffffffff


	//   ....[22]....
        /*017c*/ 	.word	0xffffffff


	//   ....[23]....
        /*0180*/ 	.word	0xffffffff


	//   ....[24]....
        /*0184*/ 	.word	0xffffffff


	//   ....[25]....
        /*0188*/ 	.word	0xffffffff


	//   ....[26]....
        /*018c*/ 	.word	0xffffffff


	//   ....[27]....
        /*0190*/ 	.word	0xffffffff


	//   ....[28]....
        /*0194*/ 	.word	0xffffffff


	//   ....[29]....
        /*0198*/ 	.word	0xffffffff


	//   ....[30]....
        /*019c*/ 	.word	0xffffffff


	//   ....[31]....
        /*01a0*/ 	.word	0xffffffff


	//   ....[32]....
        /*01a4*/ 	.word	0xffffffff


	//   ....[33]....
        /*01a8*/ 	.word	0xffffffff


	//   ....[34]....
        /*01ac*/ 	.word	0xffffffff


	//   ....[35]....
        /*01b0*/ 	.word	0xffffffff


	//   ....[36]....
        /*01b4*/ 	.word	0xffffffff


	//   ....[37]....
        /*01b8*/ 	.word	0xffffffff


	//   ....[38]....
        /*01bc*/ 	.word	0xffffffff


	//   ....[39]....
        /*01c0*/ 	.word	0xffffffff


	//   ....[40]....
        /*01c4*/ 	.word	0xffffffff


	//   ....[41]....
        /*01c8*/ 	.word	0xffffffff


	//   ....[42]....
        /*01cc*/ 	.word	0xffffffff


	//   ....[43]....
        /*01d0*/ 	.word	0xffffffff


	//   ....[44]....
        /*01d4*/ 	.word	0xffffffff


	//   ....[45]....
        /*01d8*/ 	.word	0xffffffff


	//   ....[46]....
        /*01dc*/ 	.word	0xffffffff


	//   ....[47]....
        /*01e0*/ 	.word	0xffffffff


	//   ....[48]....
        /*01e4*/ 	.word	0xffffffff


	//   ....[49]....
        /*01e8*/ 	.word	0xffffffff


	//   ....[50]....
        /*01ec*/ 	.word	0xffffffff


	//   ....[51]....
        /*01f0*/ 	.word	0xffffffff


	//   ....[52]....
        /*01f4*/ 	.word	0xffffffff


	//   ....[53]....
        /*01f8*/ 	.word	0xffffffff


	//   ....[54]....
        /*01fc*/ 	.word	0xffffffff


	//   ....[55]....
        /*0200*/ 	.word	0xffffffff


	//   ....[56]....
        /*0204*/ 	.word	0xffffffff


	//   ....[57]....
        /*0208*/ 	.word	0xffffffff


	//   ....[58]....
        /*020c*/ 	.word	0xffffffff


	//   ....[59]....
        /*0210*/ 	.word	0xffffffff


	//   ....[60]....
        /*0214*/ 	.word	0xffffffff


	//   ....[61]....
        /*0218*/ 	.word	0xffffffff


	//   ....[62]....
        /*021c*/ 	.word	0xffffffff


	//   ....[63]....
        /*0220*/ 	.word	0xffffffff


	//   ....[64]....
        /*0224*/ 	.word	0xffffffff


	//   ....[65]....
        /*0228*/ 	.word	0xffffffff


	//   ....[66]....
        /*022c*/ 	.word	0xffffffff


	//   ....[67]....
        /*0230*/ 	.word	0xffffffff


	//   ....[68]....
        /*0234*/ 	.word	0xffffffff


	//   ....[69]....
        /*0238*/ 	.word	0xffffffff


	//   ....[70]....
        /*023c*/ 	.word	0xffffffff


	//   ....[71]....
        /*0240*/ 	.word	0xffffffff


	//   ....[72]....
        /*0244*/ 	.word	0xffffffff


	//   ....[73]....
        /*0248*/ 	.word	0xffffffff


	//   ....[74]....
        /*024c*/ 	.word	0xffffffff


	//   ....[75]....
        /*0250*/ 	.word	0xffffffff


	//   ....[76]....
        /*0254*/ 	.word	0xffffffff


	//   ....[77]....
        /*0258*/ 	.word	0xffffffff


	//   ....[78]....
        /*025c*/ 	.word	0xffffffff


	//   ....[79]....
        /*0260*/ 	.word	0xffffffff


	//   ....[80]....
        /*0264*/ 	.word	0xffffffff


	//   ....[81]....
        /*0268*/ 	.word	0xffffffff


	//   ....[82]....
        /*026c*/ 	.word	0xffffffff


	//   ....[83]....
        /*0270*/ 	.word	0xffffffff


	//   ....[84]....
        /*0274*/ 	.word	0xffffffff


	//   ....[85]....
        /*0278*/ 	.word	0xffffffff


	//   ....[86]....
        /*027c*/ 	.word	0xffffffff


	//   ....[87]....
        /*0280*/ 	.word	0xffffffff


	//   ....[88]....
        /*0284*/ 	.word	0xffffffff


	//   ....[89]....
        /*0288*/ 	.word	0xffffffff


	//   ....[90]....
        /*028c*/ 	.word	0xffffffff


	//   ....[91]....
        /*0290*/ 	.word	0xffffffff


	//   ....[92]....
        /*0294*/ 	.word	0xffffffff


	//   ....[93]....
        /*0298*/ 	.word	0xffffffff


	//   ....[94]....
        /*029c*/ 	.word	0xffffffff


	//   ....[95]....
        /*02a0*/ 	.word	0xffffffff


	//   ....[96]....
        /*02a4*/ 	.word	0xffffffff


	//   ....[97]....
        /*02a8*/ 	.word	0xffffffff


	//   ....[98]....
        /*02ac*/ 	.word	0xffffffff


	//   ....[99]....
        /*02b0*/ 	.word	0xffffffff


	//   ....[100]....
        /*02b4*/ 	.word	0xffffffff


	//   ....[101]....
        /*02b8*/ 	.word	0xffffffff


	//   ....[102]....
        /*02bc*/ 	.word	0xffffffff


	//   ....[103]....
        /*02c0*/ 	.word	0xffffffff


	//   ....[104]....
        /*02c4*/ 	.word	0xffffffff


	//   ....[105]....
        /*02c8*/ 	.word	0xffffffff


	//   ....[106]....
        /*02cc*/ 	.word	0xffffffff


	//   ....[107]....
        /*02d0*/ 	.word	0xffffffff


	//   ....[108]....
        /*02d4*/ 	.word	0xffffffff


	//   ....[109]....
        /*02d8*/ 	.word	0xffffffff


	//   ....[110]....
        /*02dc*/ 	.word	0xffffffff


	//   ....[111]....
        /*02e0*/ 	.word	0xffffffff


	//   ....[112]....
        /*02e4*/ 	.word	0xffffffff


	//   ....[113]....
        /*02e8*/ 	.word	0xffffffff


	//   ....[114]....
        /*02ec*/ 	.word	0xffffffff


	//   ....[115]....
        /*02f0*/ 	.word	0xffffffff


	//   ....[116]....
        /*02f4*/ 	.word	0xffffffff


	//   ....[117]....
        /*02f8*/ 	.word	0xffffffff


	//   ....[118]....
        /*02fc*/ 	.word	0xffffffff


	//   ....[119]....
        /*0300*/ 	.word	0xffffffff


	//   ....[120]....
        /*0304*/ 	.word	0xffffffff


	//   ....[121]....
        /*0308*/ 	.word	0xffffffff


	//   ....[122]....
        /*030c*/ 	.word	0xffffffff


	//   ....[123]....
        /*0310*/ 	.word	0xffffffff


	//   ....[124]....
        /*0314*/ 	.word	0xffffffff


	//   ....[125]....
        /*0318*/ 	.word	0xffffffff


	//   ....[126]....
        /*031c*/ 	.word	0xffffffff


	//   ....[127]....
        /*0320*/ 	.word	0xffffffff


	//   ....[128]....
        /*0324*/ 	.word	0xffffffff


	//   ....[129]....
        /*0328*/ 	.word	0xffffffff


	//   ....[130]....
        /*032c*/ 	.word	0xffffffff


	//   ....[131]....
        /*0330*/ 	.word	0xffffffff


	//   ....[132]....
        /*0334*/ 	.word	0xffffffff


	//   ....[133]....
        /*0338*/ 	.word	0xffffffff


	//   ....[134]....
        /*033c*/ 	.word	0xffffffff


	//   ....[135]....
        /*0340*/ 	.word	0xffffffff


	//   ....[136]....
        /*0344*/ 	.word	0xffffffff


	//   ....[137]....
        /*0348*/ 	.word	0xffffffff


	//   ....[138]....
        /*034c*/ 	.word	0xffffffff


	//   ....[139]....
        /*0350*/ 	.word	0xffffffff


	//   ....[140]....
        /*0354*/ 	.word	0xffffffff


	//   ....[141]....
        /*0358*/ 	.word	0xffffffff


	//   ....[142]....
        /*035c*/ 	.word	0xffffffff


	//   ....[143]....
        /*0360*/ 	.word	0x0500000f


	//   ....[144]....
        /*0364*/ 	.word	0x0500000f


	//   ....[145]....
        /*0368*/ 	.word	0x0500000f


	//   ....[146]....
        /*036c*/ 	.word	0x0500000f


	//   ....[147]....
        /*0370*/ 	.word	0x0500000f


	//   ....[148]....
        /*0374*/ 	.word	0x0500000f


	//   ....[149]....
        /*0378*/ 	.word	0x0500000f


	//   ....[150]....
        /*037c*/ 	.word	0x0500000f


	//   ....[151]....
        /*0380*/ 	.word	0x0500000f


	//   ....[152]....
        /*0384*/ 	.word	0x0500000f


	//   ....[153]....
        /*0388*/ 	.word	0x0500000f


	//   ....[154]....
        /*038c*/ 	.word	0x0500000f


	//   ....[155]....
        /*0390*/ 	.word	0x0500000f


	//   ....[156]....
        /*0394*/ 	.word	0x0500000f


	//   ....[157]....
        /*0398*/ 	.word	0x0500000f


	//   ....[158]....
        /*039c*/ 	.word	0x0500000f


	//   ....[159]....
        /*03a0*/ 	.word	0x0500000f


	//   ....[160]....
        /*03a4*/ 	.word	0x0500000f


	//   ....[161]....
        /*03a8*/ 	.word	0x0500000f


	//   ....[162]....
        /*03ac*/ 	.word	0x0500000f


	//   ....[163]....
        /*03b0*/ 	.word	0x0500000f


	//   ....[164]....
        /*03b4*/ 	.word	0x0500000f


	//   ....[165]....
        /*03b8*/ 	.word	0x0500000f


	//   ....[166]....
        /*03bc*/ 	.word	0x0500000f


	//   ....[167]....
        /*03c0*/ 	.word	0x0500000f


	//   ....[168]....
        /*03c4*/ 	.word	0x0500000f


	//   ....[169]....
        /*03c8*/ 	.word	0x0500000f


	//   ....[170]....
        /*03cc*/ 	.word	0x0500000f


	//   ....[171]....
        /*03d0*/ 	.word	0x0500000f


	//   ....[172]....
        /*03d4*/ 	.word	0x0500000f


	//   ....[173]....
        /*03d8*/ 	.word	0x0500000f


	//   ....[174]....
        /*03dc*/ 	.word	0x0500000f


	//   ....[175]....
        /*03e0*/ 	.word	0x0500000f


	//   ....[176]....
        /*03e4*/ 	.word	0x0500000f


	//   ....[177]....
        /*03e8*/ 	.word	0x0500000f


	//   ....[178]....
        /*03ec*/ 	.word	0x0500000f


	//   ....[179]....
        /*03f0*/ 	.word	0x0500000f


	//   ....[180]....
        /*03f4*/ 	.word	0x0500000f


	//   ....[181]....
        /*03f8*/ 	.word	0x0500000f


	//   ....[182]....
        /*03fc*/ 	.word	0x0500000f


	//   ....[183]....
        /*0400*/ 	.word	0x0500000f


	//   ....[184]....
        /*0404*/ 	.word	0x0500000f


	//   ....[185]....
        /*0408*/ 	.word	0x0500000f


	//   ....[186]....
        /*040c*/ 	.word	0x0500000f


	//   ....[187]....
        /*0410*/ 	.word	0x0500000f


	//   ....[188]....
        /*0414*/ 	.word	0x0500000f


	//   ....[189]....
        /*0418*/ 	.word	0x0500000f


	//   ....[190]....
        /*041c*/ 	.word	0x0500000f


	//   ....[191]....
        /*0420*/ 	.word	0x0500000f


	//   ....[192]....
        /*0424*/ 	.word	0x0500000f


	//   ....[193]....
        /*0428*/ 	.word	0x0500000f


	//   ....[194]....
        /*042c*/ 	.word	0x0500000f


	//   ....[195]....
        /*0430*/ 	.word	0x0500000f


	//   ....[196]....
        /*0434*/ 	.word	0x0500000f


	//   ....[197]....
        /*0438*/ 	.word	0x0500000f


	//   ....[198]....
        /*043c*/ 	.word	0x0500000f


	//   ....[199]....
        /*0440*/ 	.word	0x0500000f


	//   ....[200]....
        /*0444*/ 	.word	0x0500000f


	//   ....[201]....
        /*0448*/ 	.word	0x0500000f


	//   ....[202]....
        /*044c*/ 	.word	0x0500000f


	//   ....[203]....
        /*0450*/ 	.word	0x0500000f


	//   ....[204]....
        /*0454*/ 	.word	0x0500000f


	//   ....[205]....
        /*0458*/ 	.word	0x0500000f


	//   ....[206]....
        /*045c*/ 	.word	0x0500000f


	//   ....[207]....
        /*0460*/ 	.word	0x0500000f


	//   ....[208]....
        /*0464*/ 	.word	0x0500000f


	//   ....[209]....
        /*0468*/ 	.word	0x0500000f


	//   ....[210]....
        /*046c*/ 	.word	0x0500000f


	//   ....[211]....
        /*0470*/ 	.word	0x0500000f


	//   ....[212]....
        /*0474*/ 	.word	0x0500000f


	//   ....[213]....
        /*0478*/ 	.word	0x0500000f


	//   ....[214]....
        /*047c*/ 	.word	0x0500000f


	//   ....[215]....
        /*0480*/ 	.word	0x0500000f


	//   ....[216]....
        /*0484*/ 	.word	0x0500000f


	//   ....[217]....
        /*0488*/ 	.word	0x0500000f


	//   ....[218]....
        /*048c*/ 	.word	0x0500000f


	//   ....[219]....
        /*0490*/ 	.word	0x0500000f


	//   ....[220]....
        /*0494*/ 	.word	0x0500000f


	//   ....[221]....
        /*0498*/ 	.word	0x0500000f


	//   ....[222]....
        /*049c*/ 	.word	0x0500000f


	//   ....[223]....
        /*04a0*/ 	.word	0x0500000f


	//   ....[224]....
        /*04a4*/ 	.word	0x0500000f


	//   ....[225]....
        /*04a8*/ 	.word	0x0500000f


	//   ....[226]....
        /*04ac*/ 	.word	0x0500000f


	//----- nvinfo : EIATTR_COOP_GROUP_INSTR_OFFSETS
	.align		4
.L_112:
        /*04b0*/ 	.byte	0x04, 0x28
        /*04b2*/ 	.short	(.L_114 - .L_113)


	//   ....[0]....
.L_113:
        /*04b4*/ 	.word	0x00000070


	//   ....[1]....
        /*04b8*/ 	.word	0x000000b0


	//   ....[2]....
        /*04bc*/ 	.word	0x000002d0


	//   ....[3]....
        /*04c0*/ 	.word	0x00000430


	//   ....[4]....
        /*04c4*/ 	.word	0x00000550


	//   ....[5]....
        /*04c8*/ 	.word	0x000006b0


	//   ....[6]....
        /*04cc*/ 	.word	0x000018c0


	//   ....[7]....
        /*04d0*/ 	.word	0x00002fe0


	//   ....[8]....
        /*04d4*/ 	.word	0x000030b0


	//   ....[9]....
        /*04d8*/ 	.word	0x00003560


	//   ....[10]....
        /*04dc*/ 	.word	0x000035c0


	//   ....[11]....
        /*04e0*/ 	.word	0x000058d0


	//   ....[12]....
        /*04e4*/ 	.word	0x00005900


	//   ....[13]....
        /*04e8*/ 	.word	0x00005920


	//   ....[14]....
        /*04ec*/ 	.word	0x00005940


	//   ....[15]....
        /*04f0*/ 	.word	0x00006a60


	//   ....[16]....
        /*04f4*/ 	.word	0x00006a90


	//   ....[17]....
        /*04f8*/ 	.word	0x00006b50


	//   ....[18]....
        /*04fc*/ 	.word	0x00006b60


	//   ....[19]....
        /*0500*/ 	.word	0x00007ec0


	//   ....[20]....
        /*0504*/ 	.word	0x00007ef0


	//   ....[21]....
        /*0508*/ 	.word	0x00007f10


	//   ....[22]....
        /*050c*/ 	.word	0x00007f30


	//   ....[23]....
        /*0510*/ 	.word	0x00008670


	//   ....[24]....
        /*0514*/ 	.word	0x000086b0


	//   ....[25]....
        /*0518*/ 	.word	0x00008770


	//   ....[26]....
        /*051c*/ 	.word	0x00008790


	//   ....[27]....
        /*0520*/ 	.word	0x00008850


	//   ....[28]....
        /*0524*/ 	.word	0x00008870


	//   ....[29]....
        /*0528*/ 	.word	0x00008940


	//   ....[30]....
        /*052c*/ 	.word	0x00008960


	//   ....[31]....
        /*0530*/ 	.word	0x00008d30


	//   ....[32]....
        /*0534*/ 	.word	0x00008d40


	//   ....[33]....
        /*0538*/ 	.word	0x00009170


	//   ....[34]....
        /*053c*/ 	.word	0x00009180


	//   ....[35]....
        /*0540*/ 	.word	0x00009f40


	//   ....[36]....
        /*0544*/ 	.word	0x00009f70


	//   ....[37]....
        /*0548*/ 	.word	0x0000a040


	//   ....[38]....
        /*054c*/ 	.word	0x0000a060


	//   ....[39]....
        /*0550*/ 	.word	0x0000a120


	//   ....[40]....
        /*0554*/ 	.word	0x0000a140


	//   ....[41]....
        /*0558*/ 	.word	0x0000a210


	//   ....[42]....
        /*055c*/ 	.word	0x0000a230


	//   ....[43]....
        /*0560*/ 	.word	0x0000a370


	//   ....[44]....
        /*0564*/ 	.word	0x0000a580


	//   ....[45]....
        /*0568*/ 	.word	0x0000a5b0


	//   ....[46]....
        /*056c*/ 	.word	0x0000a5e0


	//   ....[47]....
        /*0570*/ 	.word	0x0000a610


	//   ....[48]....
        /*0574*/ 	.word	0x0000a640


	//   ....[49]....
        /*0578*/ 	.word	0x0000a670


	//   ....[50]....
        /*057c*/ 	.word	0x0000a7e0


	//   ....[51]....
        /*0580*/ 	.word	0x0000a810


	//   ....[52]....
        /*0584*/ 	.word	0x0000a840


	//   ....[53]....
        /*0588*/ 	.word	0x0000a870


	//   ....[54]....
        /*058c*/ 	.word	0x0000a8a0


	//   ....[55]....
        /*0590*/ 	.word	0x0000a8d0


	//   ....[56]....
        /*0594*/ 	.word	0x0000a960


	//   ....[57]....
        /*0598*/ 	.word	0x0000a990


	//   ....[58]....
        /*059c*/ 	.word	0x0000a9a0


	//   ....[59]....
        /*05a0*/ 	.word	0x0000aa30


	//   ....[60]....
        /*05a4*/ 	.word	0x0000c470


	//   ....[61]....
        /*05a8*/ 	.word	0x0000c490


	//   ....[62]....
        /*05ac*/ 	.word	0x0000c540


	//   ....[63]....
        /*05b0*/ 	.word	0x0000c560


	//   ....[64]....
        /*05b4*/ 	.word	0x0000c600


	//   ....[65]....
        /*05b8*/ 	.word	0x0000c620


	//   ....[66]....
        /*05bc*/ 	.word	0x0000c6c0


	//   ....[67]....
        /*05c0*/ 	.word	0x0000c6e0


	//   ....[68]....
        /*05c4*/ 	.word	0x0000c780


	//   ....[69]....
        /*05c8*/ 	.word	0x0000c7a0


	//   ....[70]....
        /*05cc*/ 	.word	0x0000c7b0


	//   ....[71]....
        /*05d0*/ 	.word	0x0000c840


	//   ....[72]....
        /*05d4*/ 	.word	0x0000cfa0


	//   ....[73]....
        /*05d8*/ 	.word	0x0000cfd0


	//   ....[74]....
        /*05dc*/ 	.word	0x0000d030


	//   ....[75]....
        /*05e0*/ 	.word	0x0000d080


	//   ....[76]....
        /*05e4*/ 	.word	0x0000d0c0


	//   ....[77]....
        /*05e8*/ 	.word	0x0000d130


	//   ....[78]....
        /*05ec*/ 	.word	0x0000d180


	//   ....[79]....
        /*05f0*/ 	.word	0x0000d1e0


	//   ....[80]....
        /*05f4*/ 	.word	0x0000d220


	//   ....[81]....
        /*05f8*/ 	.word	0x0000d290


	//   ....[82]....
        /*05fc*/ 	.word	0x0000d2e0


	//   ....[83]....
        /*0600*/ 	.word	0x0000d340


	//   ....[84]....
        /*0604*/ 	.word	0x0000d380


	//   ....[85]....
        /*0608*/ 	.word	0x0000d3f0


	//   ....[86]....
        /*060c*/ 	.word	0x0000d410


	//   ....[87]....
        /*0610*/ 	.word	0x0000d450


	//   ....[88]....
        /*0614*/ 	.word	0x0000dbd0


	//   ....[89]....
        /*0618*/ 	.word	0x0000dbe0


	//   ....[90]....
        /*061c*/ 	.word	0x0000dc00


	//   ....[91]....
        /*0620*/ 	.word	0x0000dc80


	//   ....[92]....
        /*0624*/ 	.word	0x0000dc90


	//   ....[93]....
        /*0628*/ 	.word	0x0000dcf0


	//   ....[94]....
        /*062c*/ 	.word	0x0000dd20


	//   ....[95]....
        /*0630*/ 	.word	0x0000dd60


	//   ....[96]....
        /*0634*/ 	.word	0x0000dd90


	//   ....[97]....
        /*0638*/ 	.word	0x0000ddd0


	//   ....[98]....
        /*063c*/ 	.word	0x0000de00


	//   ....[99]....
        /*0640*/ 	.word	0x0000de40


	//   ....[100]....
        /*0644*/ 	.word	0x0000e0b0


	//   ....[101]....
        /*0648*/ 	.word	0x0000e0d0


	//   ....[102]....
        /*064c*/ 	.word	0x0000e0e0


	//   ....[103]....
        /*0650*/ 	.word	0x0000e160


	//   ....[104]....
        /*0654*/ 	.word	0x0000e170


	//   ....[105]....
        /*0658*/ 	.word	0x0000e1e0


	//   ....[106]....
        /*065c*/ 	.word	0x0000e1f0


	//   ....[107]....
        /*0660*/ 	.word	0x0000e260


	//   ....[108]....
        /*0664*/ 	.word	0x0000e270


	//   ....[109]....
        /*0668*/ 	.word	0x0000e2e0


	//   ....[110]....
        /*066c*/ 	.word	0x0000e2f0


	//   ....[111]....
        /*0670*/ 	.word	0x0000e300


	//   ....[112]....
        /*0674*/ 	.word	0x0000e8b0


	//   ....[113]....
        /*0678*/ 	.word	0x0000e8d0


	//   ....[114]....
        /*067c*/ 	.word	0x0000e8e0


	//   ....[115]....
        /*0680*/ 	.word	0x0000e8f0


	//   ....[116]....
        /*0684*/ 	.word	0x0000e960


	//   ....[117]....
        /*0688*/ 	.word	0x0000e980


	//   ....[118]....
        /*068c*/ 	.word	0x0000e9f0


	//   ....[119]....
        /*0690*/ 	.word	0x0000ea10


	//   ....[120]....
        /*0694*/ 	.word	0x0000ea70


	//   ....[121]....
        /*0698*/ 	.word	0x0000ea90


	//   ....[122]....
        /*069c*/ 	.word	0x0000eae0


	//   ....[123]....
        /*06a0*/ 	.word	0x0000eb00


	//   ....[124]....
        /*06a4*/ 	.word	0x0000ef50


	//   ....[125]....
        /*06a8*/ 	.word	0x0000ef60


	//   ....[126]....
        /*06ac*/ 	.word	0x0000efa0


	//   ....[127]....
        /*06b0*/ 	.word	0x0000efe0


	//   ....[128]....
        /*06b4*/ 	.word	0x0000f010


	//   ....[129]....
        /*06b8*/ 	.word	0x0000f040


	//   ....[130]....
        /*06bc*/ 	.word	0x0000f070


	//   ....[131]....
        /*06c0*/ 	.word	0x0000f0a0


	//   ....[132]....
        /*06c4*/ 	.word	0x0000f250


	//   ....[133]....
        /*06c8*/ 	.word	0x0000f280


	//   ....[134]....
        /*06cc*/ 	.word	0x0000f2b0


	//   ....[135]....
        /*06d0*/ 	.word	0x0000f2e0


	//   ....[136]....
        /*06d4*/ 	.word	0x0000f310


	//   ....[137]....
        /*06d8*/ 	.word	0x0000f340


	//   ....[138]....
        /*06dc*/ 	.word	0x0000f400


	//   ....[139]....
        /*06e0*/ 	.word	0x0000f420


	//   ....[140]....
        /*06e4*/ 	.word	0x0000f430


	//   ....[141]....
        /*06e8*/ 	.word	0x0000f490


	//   ....[142]....
        /*06ec*/ 	.word	0x0000fab0


	//   ....[143]....
        /*06f0*/ 	.word	0x0000ffa0


	//   ....[144]....
        /*06f4*/ 	.word	0x00010090


	//   ....[145]....
        /*06f8*/ 	.word	0x00010130


	//   ....[146]....
        /*06fc*/ 	.word	0x00010190


	//   ....[147]....
        /*0700*/ 	.word	0x000102a0


	//   ....[148]....
        /*0704*/ 	.word	0x00010310


	//   ....[149]....
        /*0708*/ 	.word	0x00010420


	//   ....[150]....
        /*070c*/ 	.word	0x00010490


	//   ....[151]....
        /*0710*/ 	.word	0x000105a0


	//   ....[152]....
        /*0714*/ 	.word	0x00010610


	//   ....[153]....
        /*0718*/ 	.word	0x00010720


	//   ....[154]....
        /*071c*/ 	.word	0x00010790


	//   ....[155]....
        /*0720*/ 	.word	0x00010830


	//   ....[156]....
        /*0724*/ 	.word	0x00010940


	//   ....[157]....
        /*0728*/ 	.word	0x000109b0


	//   ....[158]....
        /*072c*/ 	.word	0x00010a30


	//   ....[159]....
        /*0730*/ 	.word	0x00010af0


	//   ....[160]....
        /*0734*/ 	.word	0x00010b70


	//   ....[161]....
        /*0738*/ 	.word	0x00010c50


	//   ....[162]....
        /*073c*/ 	.word	0x00010cd0


	//   ....[163]....
        /*0740*/ 	.word	0x00010db0


	//   ....[164]....
        /*0744*/ 	.word	0x00010e30


	//   ....[165]....
        /*0748*/ 	.word	0x00010f10


	//   ....[166]....
        /*074c*/ 	.word	0x00010f90


	//   ....[167]....
        /*0750*/ 	.word	0x00011070


	//   ....[168]....
        /*0754*/ 	.word	0x000110f0


	//   ....[169]....
        /*0758*/ 	.word	0x000111d0


	//   ....[170]....
        /*075c*/ 	.word	0x00011250


	//   ....[171]....
        /*0760*/ 	.word	0x00011310


	//   ....[172]....
        /*0764*/ 	.word	0x00011440


	//   ....[173]....
        /*0768*/ 	.word	0x000114f0


	//   ....[174]....
        /*076c*/ 	.word	0x00011560


	//   ....[175]....
        /*0770*/ 	.word	0x00011650


	//   ....[176]....
        /*0774*/ 	.word	0x000116b0


	//   ....[177]....
        /*0778*/ 	.word	0x00011780


	//   ....[178]....
        /*077c*/ 	.word	0x000117e0


	//   ....[179]....
        /*0780*/ 	.word	0x000118b0


	//   ....[180]....
        /*0784*/ 	.word	0x00011910


	//   ....[181]....
        /*0788*/ 	.word	0x000119e0


	//   ....[182]....
        /*078c*/ 	.word	0x00011a40


	//   ....[183]....
        /*0790*/ 	.word	0x00011b10


	//   ....[184]....
        /*0794*/ 	.word	0x00011c00


	//   ....[185]....
        /*0798*/ 	.word	0x00011ca0


	//   ....[186]....
        /*079c*/ 	.word	0x00011d00


	//   ....[187]....
        /*07a0*/ 	.word	0x00011df0


	//   ....[188]....
        /*07a4*/ 	.word	0x00011e50


	//   ....[189]....
        /*07a8*/ 	.word	0x00011f30


	//   ....[190]....
        /*07ac*/ 	.word	0x00011f90


	//   ....[191]....
        /*07b0*/ 	.word	0x00012070


	//   ....[192]....
        /*07b4*/ 	.word	0x000120d0


	//   ....[193]....
        /*07b8*/ 	.word	0x000121b0


	//   ....[194]....
        /*07bc*/ 	.word	0x00012210


	//   ....[195]....
        /*07c0*/ 	.word	0x000122e0


	//   ....[196]....
        /*07c4*/ 	.word	0x00012400


	//   ....[197]....
        /*07c8*/ 	.word	0x000124d0


	//   ....[198]....
        /*07cc*/ 	.word	0x00012590


	//   ....[199]....
        /*07d0*/ 	.word	0x00012660


	//   ....[200]....
        /*07d4*/ 	.word	0x000126c0


	//   ....[201]....
        /*07d8*/ 	.word	0x00012790


	//   ....[202]....
        /*07dc*/ 	.word	0x000127f0


	//   ....[203]....
        /*07e0*/ 	.word	0x000128d0


	//   ....[204]....
        /*07e4*/ 	.word	0x00012930


	//   ....[205]....
        /*07e8*/ 	.word	0x00012a00


	//   ....[206]....
        /*07ec*/ 	.word	0x00012a60


	//   ....[207]....
        /*07f0*/ 	.word	0x00012b20


	//   ....[208]....
        /*07f4*/ 	.word	0x00012bb0


	//   ....[209]....
        /*07f8*/ 	.word	0x00012c50


	//   ....[210]....
        /*07fc*/ 	.word	0x00012db0


	//   ....[211]....
        /*0800*/ 	.word	0x00012e20


	//   ....[212]....
        /*0804*/ 	.word	0x00012ea0


	//   ....[213]....
        /*0808*/ 	.word	0x00012f10


	//   ....[214]....
        /*080c*/ 	.word	0x00012f80


	//   ....[215]....
        /*0810*/ 	.word	0x00013000


	//   ....[216]....
        /*0814*/ 	.word	0x00013080


	//   ....[217]....
        /*0818*/ 	.word	0x00013110


	//   ....[218]....
        /*081c*/ 	.word	0x00013180


	//   ....[219]....
        /*0820*/ 	.word	0x000131f0


	//   ....[220]....
        /*0824*/ 	.word	0x00013260


	//   ....[221]....
        /*0828*/ 	.word	0x000132e0


	//   ....[222]....
        /*082c*/ 	.word	0x00013350


	//   ....[223]....
        /*0830*/ 	.word	0x000133f0


	//   ....[224]....
        /*0834*/ 	.word	0x00013440


	//   ....[225]....
        /*0838*/ 	.word	0x000134d0


	//   ....[226]....
        /*083c*/ 	.word	0x00013600


	//----- nvinfo : EIATTR_REG_RECONFIG
	.align		4
.L_114:
        /*0840*/ 	.byte	0x01, 0x54
	.zero		2


	//----- nvinfo : EIATTR_SYSCALL_OFFSETS
	.align		4
        /*0844*/ 	.byte	0x04, 0x46
        /*0846*/ 	.short	(.L_116 - .L_115)


	//   ....[0]....
.L_115:
        /*0848*/ 	.word	0x00001aa0


	//   ....[1]....
        /*084c*/ 	.word	0x0000b9f0


	//   ....[2]....
        /*0850*/ 	.word	0x0000bb40


	//   ....[3]....
        /*0854*/ 	.word	0x0000bc30


	//   ....[4]....
        /*0858*/ 	.word	0x0000cbd0


	//----- nvinfo : EIATTR_MBARRIER_INSTR_OFFSETS
	.align		4
.L_116:
        /*085c*/ 	.byte	0x04, 0x39
        /*085e*/ 	.short	(.L_118 - .L_117)


	//   ....[0]....
.L_117:
        /*0860*/ 	.word	0x00000180
        /*0864*/ 	.word	0x000000ff
        /*0868*/ 	.word	0x0002a800
        /*086c*/ 	.short	0x0100
        /*086e*/ 	.byte	0x08
	.zero		1


	//   ....[1]....
        /*0870*/ 	.word	0x00000190
        /*0874*/ 	.word	0x000000ff
        /*0878*/ 	.word	0x0002a820
        /*087c*/ 	.short	0x0100
        /*087e*/ 	.byte	0x08
	.zero		1


	//   ....[2]....
        /*0880*/ 	.word	0x00000280
        /*0884*/ 	.word	0x000000ff
        /*0888*/ 	.word	0x0002a830
        /*088c*/ 	.short	0x0100
        /*088e*/ 	.byte	0x08
	.zero		1


	//   ....[3]....
        /*0890*/ 	.word	0x00000290
        /*0894*/ 	.word	0x000000ff
        /*0898*/ 	.word	0x0002a840
        /*089c*/ 	.short	0x0100
        /*089e*/ 	.byte	0x08
	.zero		1


	//   ....[4]....
        /*08a0*/ 	.word	0x000002a0
        /*08a4*/ 	.word	0x000000ff
        /*08a8*/ 	.word	0x0002a838
        /*08ac*/ 	.short	0x0100
        /*08ae*/ 	.byte	0x08
	.zero		1


	//   ....[5]....
        /*08b0*/ 	.word	0x000002b0
        /*08b4*/ 	.word	0x000000ff
        /*08b8*/ 	.word	0x0002a848
        /*08bc*/ 	.short	0x0100
        /*08be*/ 	.byte	0x08
	.zero		1


	//   ....[6]....
        /*08c0*/ 	.word	0x000003e0
        /*08c4*/ 	.word	0x000000ff
        /*08c8*/ 	.word	0x0002a850
        /*08cc*/ 	.short	0x0100
        /*08ce*/ 	.byte	0x08
	.zero		1


	//   ....[7]....
        /*08d0*/ 	.word	0x000003f0
        /*08d4*/ 	.word	0x000000ff
        /*08d8*/ 	.word	0x0002a860
        /*08dc*/ 	.short	0x0100
        /*08de*/ 	.byte	0x08
	.zero		1


	//   ....[8]....
        /*08e0*/ 	.word	0x00000400
        /*08e4*/ 	.word	0x000000ff
        /*08e8*/ 	.word	0x0002a858
        /*08ec*/ 	.short	0x0100
        /*08ee*/ 	.byte	0x08
	.zero		1


	//   ....[9]....
        /*08f0*/ 	.word	0x00000410
        /*08f4*/ 	.word	0x000000ff
        /*08f8*/ 	.word	0x0002a868
        /*08fc*/ 	.short	0x0100
        /*08fe*/ 	.byte	0x08
	.zero		1


	//   ....[10]....
        /*0900*/ 	.word	0x00000500
        /*0904*/ 	.word	0x000000ff
        /*0908*/ 	.word	0x0002a870
        /*090c*/ 	.short	0x0100
        /*090e*/ 	.byte	0x06
	.zero		1


	//   ....[11]....
        /*0910*/ 	.word	0x00000510
        /*0914*/ 	.word	0x000000ff
        /*0918*/ 	.word	0x0002a880
        /*091c*/ 	.short	0x0100
        /*091e*/ 	.byte	0x06
	.zero		1


	//   ....[12]....
        /*0920*/ 	.word	0x00000520
        /*0924*/ 	.word	0x000000ff
        /*0928*/ 	.word	0x0002a878
        /*092c*/ 	.short	0x0100
        /*092e*/ 	.byte	0x06
	.zero		1


	//   ....[13]....
        /*0930*/ 	.word	0x00000530
        /*0934*/ 	.word	0x000000ff
        /*0938*/ 	.word	0x0002a888
        /*093c*/ 	.short	0x0100
        /*093e*/ 	.byte	0x06
	.zero		1


	//   ....[14]....
        /*0940*/ 	.word	0x00000660
        /*0944*/ 	.word	0x000000ff
        /*0948*/ 	.word	0x0002a890
        /*094c*/ 	.short	0x0100
        /*094e*/ 	.byte	0x08
	.zero		1


	//   ....[15]....
        /*0950*/ 	.word	0x00000670
        /*0954*/ 	.word	0x000000ff
        /*0958*/ 	.word	0x0002a8a0
        /*095c*/ 	.short	0x0100
        /*095e*/ 	.byte	0x08
	.zero		1


	//   ....[16]....
        /*0960*/ 	.word	0x00000680
        /*0964*/ 	.word	0x000000ff
        /*0968*/ 	.word	0x0002a898
        /*096c*/ 	.short	0x0100
        /*096e*/ 	.byte	0x08
	.zero		1


	//   ....[17]....
        /*0970*/ 	.word	0x00000690
        /*0974*/ 	.word	0x000000ff
        /*0978*/ 	.word	0x0002a8a8
        /*097c*/ 	.short	0x0100
        /*097e*/ 	.byte	0x08
	.zero		1


	//   ....[18]....
        /*0980*/ 	.word	0x000007d0
        /*0984*/ 	.word	0x000000ff
        /*0988*/ 	.word	0x0002a8b0
        /*098c*/ 	.short	0x0100
        /*098e*/ 	.byte	0x08
	.zero		1


	//   ....[19]....
        /*0990*/ 	.word	0x000007e0
        /*0994*/ 	.word	0x000000ff
        /*0998*/ 	.word	0x0002a8c0
        /*099c*/ 	.short	0x0100
        /*099e*/ 	.byte	0x08
	.zero		1


	//   ....[20]....
        /*09a0*/ 	.word	0x000007f0
        /*09a4*/ 	.word	0x000000ff
        /*09a8*/ 	.word	0x0002a8b8
        /*09ac*/ 	.short	0x0100
        /*09ae*/ 	.byte	0x08
	.zero		1


	//   ....[21]....
        /*09b0*/ 	.word	0x00000800
        /*09b4*/ 	.word	0x000000ff
        /*09b8*/ 	.word	0x0002a8c8
        /*09bc*/ 	.short	0x0100
        /*09be*/ 	.byte	0x08
	.zero		1


	//   ....[22]....
        /*09c0*/ 	.word	0x00001b40
        /*09c4*/ 	.word	0x000000ff
        /*09c8*/ 	.word	0x0002a800
        /*09cc*/ 	.short	0x010a
        /*09ce*/ 	.byte	0x28
	.zero		1


	//   ....[23]....
        /*09d0*/ 	.word	0x00001bc0
        /*09d4*/ 	.word	0x00000000
        /*09d8*/ 	.word	0x0002a830
        /*09dc*/ 	.short	0x010a
        /*09de*/ 	.byte	0x3f
	.zero		1


	//   ....[24]....
        /*09e0*/ 	.word	0x00001c10
        /*09e4*/ 	.word	0x00000000
        /*09e8*/ 	.word	0x0002a830
        /*09ec*/ 	.short	0x010a
        /*09ee*/ 	.byte	0x3f
	.zero		1


	//   ....[25]....
        /*09f0*/ 	.word	0x000030e0
        /*09f4*/ 	.word	0x000000ff
        /*09f8*/ 	.word	0x00000000
        /*09fc*/ 	.short	0x0101
        /*09fe*/ 	.byte	0x04
	.zero		1


	//   ....[26]....
        /*0a00*/ 	.word	0x000043a0
        /*0a04*/ 	.word	0x000000ff
        /*0a08*/ 	.word	0x0002a830
        /*0a0c*/ 	.short	0x010a
        /*0a0e*/ 	.byte	0x09
	.zero		1


	//   ....[27]....
        /*0a10*/ 	.word	0x000043e0
        /*0a14*/ 	.word	0x000000ff
        /*0a18*/ 	.word	0x0002a830
        /*0a1c*/ 	.short	0x010a
        /*0a1e*/ 	.byte	0x09
	.zero		1


	//   ....[28]....
        /*0a20*/ 	.word	0x00004d00
        /*0a24*/ 	.word	0x000000ff
        /*0a28*/ 	.word	0x0002a850
        /*0a2c*/ 	.short	0x010a
        /*0a2e*/ 	.byte	0x0a
	.zero		1


	//   ....[29]....
        /*0a30*/ 	.word	0x00004d40
        /*0a34*/ 	.word	0x000000ff
        /*0a38*/ 	.word	0x0002a850
        /*0a3c*/ 	.short	0x010a
        /*0a3e*/ 	.byte	0x0a
	.zero		1


	//   ....[30]....
        /*0a40*/ 	.word	0x000053e0
        /*0a44*/ 	.word	0x000000ff
        /*0a48*/ 	.word	0x00000000
        /*0a4c*/ 	.short	0x0101
        /*0a4e*/ 	.byte	0x09
	.zero		1


	//   ....[31]....
        /*0a50*/ 	.word	0x000063f0
        /*0a54*/ 	.word	0x000000ff
        /*0a58*/ 	.word	0x00000000
        /*0a5c*/ 	.short	0x0101
        /*0a5e*/ 	.byte	0x0a
	.zero		1


	//   ....[32]....
        /*0a60*/ 	.word	0x000069d0
        /*0a64*/ 	.word	0x000000ff
        /*0a68*/ 	.word	0x0002a850
        /*0a6c*/ 	.short	0x010a
        /*0a6e*/ 	.byte	0x05
	.zero		1


	//   ....[33]....
        /*0a70*/ 	.word	0x00006a10
        /*0a74*/ 	.word	0x000000ff
        /*0a78*/ 	.word	0x0002a850
        /*0a7c*/ 	.short	0x010a
        /*0a7e*/ 	.byte	0x05
	.zero		1


	//   ....[34]....
        /*0a80*/ 	.word	0x00006ef0
        /*0a84*/ 	.word	0x000000ff
        /*0a88*/ 	.word	0x00000000
        /*0a8c*/ 	.short	0x0101
        /*0a8e*/ 	.byte	0x04
	.zero		1


	//   ....[35]....
        /*0a90*/ 	.word	0x000086a0
        /*0a94*/ 	.word	0x00000062
        /*0a98*/ 	.word	0x00000000
        /*0a9c*/ 	.short	0x0101
        /*0a9e*/ 	.byte	0x3f
	.zero		1


	//   ....[36]....
        /*0aa0*/ 	.word	0x00008b40
        /*0aa4*/ 	.word	0x00000062
        /*0aa8*/ 	.word	0x00000000
        /*0aac*/ 	.short	0x0101
        /*0aae*/ 	.byte	0x3f
	.zero		1


	//   ....[37]....
        /*0ab0*/ 	.word	0x0000c250
        /*0ab4*/ 	.word	0x00000007
        /*0ab8*/ 	.word	0x0002a840
        /*0abc*/ 	.short	0x010a
        /*0abe*/ 	.byte	0x3f
	.zero		1


	//   ....[38]....
        /*0ac0*/ 	.word	0x0000c900
        /*0ac4*/ 	.word	0x00000007
        /*0ac8*/ 	.word	0x0002a830
        /*0acc*/ 	.short	0x0107
        /*0ace*/ 	.byte	0x3f
	.zero		1


	//   ....[39]....
        /*0ad0*/ 	.word	0x0000c9d0
        /*0ad4*/ 	.word	0x00000007
        /*0ad8*/ 	.word	0x0002a830
        /*0adc*/ 	.short	0x0101
        /*0ade*/ 	.byte	0x3f
	.zero		1


	//   ....[40]....
        /*0ae0*/ 	.word	0x0000d560
        /*0ae4*/ 	.word	0x00000016
        /*0ae8*/ 	.word	0x0002a800
        /*0aec*/ 	.short	0x0107
        /*0aee*/ 	.byte	0x3f
	.zero		1


	//   ....[41]....
        /*0af0*/ 	.word	0x0000d680
        /*0af4*/ 	.word	0x00000016
        /*0af8*/ 	.word	0x0002a800
        /*0afc*/ 	.short	0x0101
        /*0afe*/ 	.byte	0x3f
	.zero		1


	//   ....[42]....
        /*0b00*/ 	.word	0x0000d6a0
        /*0b04*/ 	.word	0x00000016
        /*0b08*/ 	.word	0x0002a820
        /*0b0c*/ 	.short	0x010a
        /*0b0e*/ 	.byte	0x3f
	.zero		1


	//   ....[43]....
        /*0b10*/ 	.word	0x0000da00
        /*0b14*/ 	.word	0x00000006
        /*0b18*/ 	.word	0x0002a840
        /*0b1c*/ 	.short	0x010a
        /*0b1e*/ 	.byte	0x3f
	.zero		1


	//   ....[44]....
        /*0b20*/ 	.word	0x0000dee0
        /*0b24*/ 	.word	0x00000006
        /*0b28*/ 	.word	0x0002a830
        /*0b2c*/ 	.short	0x0107
        /*0b2e*/ 	.byte	0x3f
	.zero		1


	//   ....[45]....
        /*0b30*/ 	.word	0x0000df90
        /*0b34*/ 	.word	0x00000006
        /*0b38*/ 	.word	0x0002a830
        /*0b3c*/ 	.short	0x0101
        /*0b3e*/ 	.byte	0x3f
	.zero		1


	//   ....[46]....
        /*0b40*/ 	.word	0x0000dff0
        /*0b44*/ 	.word	0x00000004
        /*0b48*/ 	.word	0x0002a860
        /*0b4c*/ 	.short	0x010a
        /*0b4e*/ 	.byte	0x3f
	.zero		1


	//   ....[47]....
        /*0b50*/ 	.word	0x0000e440
        /*0b54*/ 	.word	0x00000004
        /*0b58*/ 	.word	0x0002a850
        /*0b5c*/ 	.short	0x0107
        /*0b5e*/ 	.byte	0x3f
	.zero		1


	//   ....[48]....
        /*0b60*/ 	.word	0x0000e590
        /*0b64*/ 	.word	0x00000004
        /*0b68*/ 	.word	0x0002a850
        /*0b6c*/ 	.short	0x0101
        /*0b6e*/ 	.byte	0x3f
	.zero		1


	//   ....[49]....
        /*0b70*/ 	.word	0x0000e7e0
        /*0b74*/ 	.word	0x00000000
        /*0b78*/ 	.word	0x0002a860
        /*0b7c*/ 	.short	0x010a
        /*0b7e*/ 	.byte	0x3f
	.zero		1


	//   ....[50]....
        /*0b80*/ 	.word	0x0000ec40
        /*0b84*/ 	.word	0x00000000
        /*0b88*/ 	.word	0x0002a850
        /*0b8c*/ 	.short	0x0107
        /*0b8e*/ 	.byte	0x3f
	.zero		1


	//   ....[51]....
        /*0b90*/ 	.word	0x0000ecf0
        /*0b94*/ 	.word	0x00000000
        /*0b98*/ 	.word	0x0002a850
        /*0b9c*/ 	.short	0x0101
        /*0b9e*/ 	.byte	0x3f
	.zero		1


	//   ....[52]....
        /*0ba0*/ 	.word	0x0000fa30
        /*0ba4*/ 	.word	0x00000004
        /*0ba8*/ 	.word	0x0002a820
        /*0bac*/ 	.short	0x010a
        /*0bae*/ 	.byte	0x3f
	.zero		1


	//   ....[53]....
        /*0bb0*/ 	.word	0x0000fbd0
        /*0bb4*/ 	.word	0x00000005
        /*0bb8*/ 	.word	0x0002a840
        /*0bbc*/ 	.short	0x010a
        /*0bbe*/ 	.byte	0x3f
	.zero		1


	//   ....[54]....
        /*0bc0*/ 	.word	0x0000fc70
        /*0bc4*/ 	.word	0x0000001b
        /*0bc8*/ 	.word	0x0002a840
        /*0bcc*/ 	.short	0x010a
        /*0bce*/ 	.byte	0x3f
	.zero		1


	//   ....[55]....
        /*0bd0*/ 	.word	0x0000fcb0
        /*0bd4*/ 	.word	0x00000005
        /*0bd8*/ 	.word	0x0002a860
        /*0bdc*/ 	.short	0x010a
        /*0bde*/ 	.byte	0x3f
	.zero		1


	//   ....[56]....
        /*0be0*/ 	.word	0x0000fcf0
        /*0be4*/ 	.word	0x0000001b
        /*0be8*/ 	.word	0x0002a860
        /*0bec*/ 	.short	0x010a
        /*0bee*/ 	.byte	0x3f
	.zero		1


	//   ....[57]....
        /*0bf0*/ 	.word	0x0000fd60
        /*0bf4*/ 	.word	0x00000003
        /*0bf8*/ 	.word	0x0002a800
        /*0bfc*/ 	.short	0x010a
        /*0bfe*/ 	.byte	0x3f
	.zero		1


	//   ....[58]....
        /*0c00*/ 	.word	0x0000fdb0
        /*0c04*/ 	.word	0x00000000
        /*0c08*/ 	.word	0x0002a830
        /*0c0c*/ 	.short	0x010a
        /*0c0e*/ 	.byte	0x3f
	.zero		1


	//   ....[59]....
        /*0c10*/ 	.word	0x0000fe10
        /*0c14*/ 	.word	0x0000000c
        /*0c18*/ 	.word	0x0002a830
        /*0c1c*/ 	.short	0x010a
        /*0c1e*/ 	.byte	0x3f
	.zero		1


	//   ....[60]....
        /*0c20*/ 	.word	0x0000fe70
        /*0c24*/ 	.word	0x00000009
        /*0c28*/ 	.word	0x0002a850
        /*0c2c*/ 	.short	0x010a
        /*0c2e*/ 	.byte	0x3f
	.zero		1


	//   ....[61]....
        /*0c30*/ 	.word	0x0000fed0
        /*0c34*/ 	.word	0x00000005
        /*0c38*/ 	.word	0x0002a850
        /*0c3c*/ 	.short	0x010a
        /*0c3e*/ 	.byte	0x3f
	.zero		1


	//   ....[62]....
        /*0c40*/ 	.word	0x0000ffe0
        /*0c44*/ 	.word	0x00000007
        /*0c48*/ 	.word	0x0002a840
        /*0c4c*/ 	.short	0x010a
        /*0c4e*/ 	.byte	0x3f
	.zero		1


	//   ....[63]....
        /*0c50*/ 	.word	0x00011340
        /*0c54*/ 	.word	0x00000016
        /*0c58*/ 	.word	0x0002a820
        /*0c5c*/ 	.short	0x010a
        /*0c5e*/ 	.byte	0x3f
	.zero		1


	//   ....[64]....
        /*0c60*/ 	.word	0x00011390
        /*0c64*/ 	.word	0x00000006
        /*0c68*/ 	.word	0x0002a840
        /*0c6c*/ 	.short	0x010a
        /*0c6e*/ 	.byte	0x3f
	.zero		1


	//   ....[65]....
        /*0c70*/ 	.word	0x00011b50
        /*0c74*/ 	.word	0x00000004
        /*0c78*/ 	.word	0x0002a860
        /*0c7c*/ 	.short	0x010a
        /*0c7e*/ 	.byte	0x3f
	.zero		1


	//   ....[66]....
        /*0c80*/ 	.word	0x00012350
        /*0c84*/ 	.word	0x00000000
        /*0c88*/ 	.word	0x0002a860
        /*0c8c*/ 	.short	0x010a
        /*0c8e*/ 	.byte	0x3f
	.zero		1


	//   ....[67]....
        /*0c90*/ 	.word	0x00013520
        /*0c94*/ 	.word	0x00000004
        /*0c98*/ 	.word	0x0002a820
        /*0c9c*/ 	.short	0x010a
        /*0c9e*/ 	.byte	0x3f
	.zero		1


	//   ....[68]....
        /*0ca0*/ 	.word	0x000136c0
        /*0ca4*/ 	.word	0x00000005
        /*0ca8*/ 	.word	0x0002a840
        /*0cac*/ 	.short	0x010a
        /*0cae*/ 	.byte	0x3f
	.zero		1


	//   ....[69]....
        /*0cb0*/ 	.word	0x00013710
        /*0cb4*/ 	.word	0x0000001b
        /*0cb8*/ 	.word	0x0002a840
        /*0cbc*/ 	.short	0x010a
        /*0cbe*/ 	.byte	0x3f
	.zero		1


	//   ....[70]....
        /*0cc0*/ 	.word	0x00013760
        /*0cc4*/ 	.word	0x00000005
        /*0cc8*/ 	.word	0x0002a860
        /*0ccc*/ 	.short	0x010a
        /*0cce*/ 	.byte	0x3f
	.zero		1


	//----- nvinfo : EIATTR_NUM_MBARRIERS
	.align		4
.L_118:
        /*0cd0*/ 	.byte	0x03, 0x38
        /*0cd2*/ 	.short	0x0016


	//----- nvinfo : EIATTR_EXIT_INSTR_OFFSETS
	.align		4
        /*0cd4*/ 	.byte	0x04, 0x1c
        /*0cd6*/ 	.short	(.L_120 - .L_119)


	//   ....[0]....
.L_119:
        /*0cd8*/ 	.word	0x00000990


	//   ....[1]....
        /*0cdc*/ 	.word	0x0000a320


	//   ....[2]....
        /*0ce0*/ 	.word	0x0000fd40


	//----- nvinfo : EIATTR_MAX_THREADS
	.align		4
.L_120:
        /*0ce4*/ 	.byte	0x04, 0x05
        /*0ce6*/ 	.short	(.L_122 - .L_121)
.L_121:
        /*0ce8*/ 	.word	0x00000180
        /*0cec*/ 	.word	0x00000001
        /*0cf0*/ 	.word	0x00000001


	//----- nvinfo : EIATTR_CRS_STACK_SIZE
	.align		4
.L_122:
        /*0cf4*/ 	.byte	0x04, 0x1e
        /*0cf6*/ 	.short	(.L_124 - .L_123)
.L_123:
        /*0cf8*/ 	.word	0x00000000


	//----- nvinfo : EIATTR_CBANK_PARAM_SIZE
	.align		4
.L_124:
        /*0cfc*/ 	.byte	0x03, 0x19
        /*0cfe*/ 	.short	0x0af0


	//----- nvinfo : EIATTR_PARAM_CBANK
	.align		4
        /*0d00*/ 	.byte	0x04, 0x0a
        /*0d02*/ 	.short	(.L_126 - .L_125)
	.align		4
.L_125:
        /*0d04*/ 	.word	index@(.nv.constant0._ZN7cutlass13device_kernelIN5flash11enable_sm90INS1_16FlashAttnFwdSm90INS1_25CollectiveMainloopFwdSm90ILi2EN4cute5tupleIJNS5_1CILi1EEES8_S8_EEENS6_IJNS7_ILi128EEENS7_ILi96EEENS7_ILi192EEEEEELi128ENS_6half_tEfNS_4arch4Sm90ELb0ELb0ELb1ELb1ELb1ELb0ELb0ELb1ELb1ELb1ELb1ELb0EEENS1_21CollectiveEpilogueFwdINS6_IJSA_SA_SB_EEES9_SE_SG_Li256ELb1ELb1ELb1ELb0EEENS1_36VarlenDynamicPersistentTileSchedulerILi128ELi96ELi256ELi128ELb1ELb1ELb1ELb0ELb1ELb1EEEEEEEEEvNT_6ParamsE)
        /*0d08*/ 	.short	0x0210
        /*0d0a*/ 	.short	0x0af0


	//----- nvinfo : EIATTR_SW_WAR
	.align		4
.L_126:
        /*0d0c*/ 	.byte	0x04, 0x36
        /*0d0e*/ 	.short	(.L_128 - .L_127)
.L_127:
        /*0d10*/ 	.word	0x00000008
.L_128:


//--------------------- .nv.info._ZN7cutlass13device_kernelIN5flash11enable_sm90INS1_16FlashAttnFwdSm90INS1_25CollectiveMainloopFwdSm90ILi2EN4cute5tupleIJNS5_1CILi1EEES8_S8_EEENS6_IJNS7_ILi128EEENS7_ILi96EEENS7_ILi192EEEEEELi128ENS_6half_tEfNS_4arch4Sm90ELb0ELb0ELb1ELb1ELb1ELb1ELb0ELb1ELb1ELb1ELb1ELb0EEENS1_21CollectiveEpilogueFwdINS6_IJSA_SA_SB_EEES9_SE_SG_Li256ELb1ELb1ELb1ELb0EEENS1_36VarlenDynamicPersistentTileSchedulerILi128ELi96ELi256ELi128ELb1ELb1ELb1ELb0ELb1ELb1EEEEEEEEEvNT_6ParamsE --------------------------
	.section	.nv.info._ZN7cutlass13device_kernelIN5flash11enable_sm90INS1_16FlashAttnFwdSm90INS1_25CollectiveMainloopFwdSm90ILi2EN4cute5tupleIJNS5_1CILi1EEES8_S8_EEENS6_IJNS7_ILi128EEENS7_ILi96EEENS7_ILi192EEEEEELi128ENS_6half_tEfNS_4arch4Sm90ELb0ELb0ELb1ELb1ELb1ELb1ELb0ELb1ELb1ELb1ELb1ELb0EEENS1_21CollectiveEpilogueFwdINS6_IJSA_SA_SB_EEES9_SE_SG_Li256ELb1ELb1ELb1ELb0EEENS1_36VarlenDynamicPersistentTileSchedulerILi128ELi96ELi256ELi128ELb1ELb1ELb1ELb0ELb1ELb1EEEEEEEEEvNT_6ParamsE,"",@"SHT_CUDA_INFO"
	.sectionflags	@""
	.align	4


	//----- nvinfo : EIATTR_CUDA_API_VERSION
	.align		4
        /*0000*/ 	.byte	0x04, 0x37
        /*0002*/ 	.short	(.L_130 - .L_129)
.L_129:
        /*0004*/ 	.word	0x00000082


	//----- nvinfo : EIATTR_KPARAM_INFO
	.align		4
.L_130:
        /*0008*/ 	.byte	0x04, 0x17
        /*000a*/ 	.short	(.L_132 - .L_131)
.L_131:
        /*000c*/ 	.word	0x00000000
        /*0010*/ 	.short	0x0000
        /*0012*/ 	.short	0x0070
        /*0014*/ 	.byte	0x00, 0xf0, 0x01, 0x2a


	//----- nvinfo : EIATTR_SPARSE_MMA_MASK
	.align		4
.L_132:
        /*0018*/ 	.byte	0x03, 0x50
        /*001a*/ 	.short	0x0000


	//----- nvinfo : EIATTR_MAXREG_COUNT
	.align		4
        /*001c*/ 	.byte	0x03, 0x1b
        /*001e*/ 	.short	0x00a8


	//----- nvinfo : EIATTR_NUM_BARRIERS
	.align		4
        /*0020*/ 	.byte	0x02, 0x4c
        /*0022*/ 	.byte	0x10
	.zero		1


	//----- nvinfo : EIATTR_EXTERNS
	.align		4
        /*0024*/ 	.byte	0x04, 0x0f
        /*0026*/ 	.short	(.L_134 - .L_133)


	//   ....[0]....
	.align		4
.L_133:
        /*0028*/ 	.word	index@(__assertfail)


	//----- nvinfo : EIATTR_ANNOTATIONS
	.align		4
.L_134:
        /*002c*/ 	.byte	0x04, 0x55
        /*002e*/ 	.short	(.L_136 - .L_135)


	//   ....[0]....
.L_135:
        /* <DEDUP_REMOVED lines=56> */


	//----- nvinfo : EIATTR_MERCURY_ISA_VERSION
	.align		4
.L_136:
        /*0398*/ 	.byte	0x03, 0x5f
        /*039a*/ 	.short	0x0101


	//----- nvinfo : EIATTR_UNUSED_LOAD_BYTE_OFFSET
	.align		4
        /*039c*/ 	.byte	0x04, 0x44
        /*039e*/ 	.short	(.L_138 - .L_137)


	//   ....[0]....
.L_137:
        /*03a0*/ 	.word	0x00000a30
        /*03a4*/ 	.word	0x0000fff0


	//   ....[1]....
        /*03a8*/ 	.word	0x000170b0
        /*03ac*/ 	.word	0x0000fff0


	//----- nvinfo : EIATTR_INT_WARP_WIDE_INSTR_OFFSETS
	.align		4
.L_138:
        /*03b0*/ 	.byte	0x04, 0x31
        /*03b2*/ 	.short	(.L_140 - .L_139)


	//   ....[0]....
.L_139:
        /*03b4*/ 	.word	0x00000130


	//   ....[1]....
        /*03b8*/ 	.word	0x00000170


	//   ....[2]....
        /*03bc*/ 	.word	0x000001e0


	//   ....[3]....
        /*03c0*/ 	.word	0x0001c9c0


	//   ....[4]....
        /*03c4*/ 	.word	0x0001ca50


	//   ....[5]....
        /*03c8*/ 	.word	0x0001f920


	//   ....[6]....
        /*03cc*/ 	.word	0x0001f9b0


	//----- nvinfo : EIATTR_COOP_GROUP_MASK_REGIDS
	.align		4
.L_140:
        /*03d0*/ 	.byte	0x04, 0x29
        /*03d2*/ 	.short	(.L_142 - .L_141)


	//   ....[0]....
.L_141:
        /*03d4*/ 	.word	0xffffffff


	//   ....[1]....
        /*03d8*/ 	.word	0xffffffff


	//   ....[2]....
        /*03dc*/ 	.word	0xffffffff


	//   ....[3]....
        /*03e0*/ 	.word	0xffffffff


	//   ....[4]....
        /*03e4*/ 	.word	0xffffffff


	//   ....[5]....
        /*03e8*/ 	.word	0xffffffff


	//   ....[6]....
        /*03ec*/ 	.word	0xffffffff


	//   ....[7]....
        /*03f0*/ 	.word	0xffffffff


	//   ....[8]....
        /*03f4*/ 	.word	0xffffffff


	//   ....[9]....
        /*03f8*/ 	.word	0xffffffff


	//   ....[10]....
        /*03fc*/ 	.word	0xffffffff


	//   ....[11]....
        /*0400*/ 	.word	0xffffffff


	//   ....[12]....
        /*0404*/ 	.word	0xffffffff


	//   ....[13]....
        /*0408*/ 	.word	0xffffffff


	//   ....[14]....
        /*040c*/ 	.word	0xffffffff


	//   ....[15]....
        /*0410*/ 	.word	0xffffffff


	//   ....[16]....
        /*0414*/ 	.word	0xffffffff


	//   ....[17]....
        /*0418*/ 	.word	0xffffffff


	//   ....[18]....
        /*041c*/ 	.word	0xffffffff


	//   ....[19]....
        /*0420*/ 	.word	0xffffffff


	//   ....[20]....
        /*0424*/ 	.word	0xffffffff


	//   ....[21]....
        /*0428*/ 	.word	0xffffffff


	//   ....[22]....
        /*042c*/ 	.word	0xffffffff


	//   ....[23]....
        /*0430*/ 	.word	0xffffffff


	//   ....[24]....
        /*0434*/ 	.word	0xffffffff


	//   ....[25]....
        /*0438*/ 	.word	0xffffffff


	//   ....[26]....
        /*043c*/ 	.word	0xffffffff


	//   ....[27]....
        /*0440*/ 	.word	0xffffffff


	//   ....[28]....
        /*0444*/ 	.word	0xffffffff


	//   ....[29]....
        /*0448*/ 	.word	0xffffffff


	//   ....[30]....
        /*044c*/ 	.word	0xffffffff


	//   ....[31]....
        /*0450*/ 	.word	0xffffffff


	//   ....[32]....
        /*0454*/ 	.word	0xffffffff


	//   ....[33]....
        /*0458*/ 	.word	0xffffffff


	//   ....[34]....
        /*045c*/ 	.word	0xffffffff


	//   ....[35]....
        /*0460*/ 	.word	0xffffffff


	//   ....[36]....
        /*0464*/ 	.word	0xffffffff


	//   ....[37]....
        /*0468*/ 	.word	0xffffffff


	//   ....[38]....
        /*046c*/ 	.word	0xffffffff


	//   ....[39]....
        /*0470*/ 	.word	0xffffffff


	//   ....[40]....
        /*0474*/ 	.word	0xffffffff


	//   ....[41]....
        /*0478*/ 	.word	0xffffffff


	//   ....[42]....
        /*047c*/ 	.word	0xffffffff


	//   ....[43]....
        /*0480*/ 	.word	0xffffffff


	//   ....[44]....
        /*0484*/ 	.word	0xffffffff


	//   ....[45]....
        /*0488*/ 	.word	0xffffffff


	//   ....[46]....
        /*048c*/ 	.word	0xffffffff


	//   ....[47]....
        /*0490*/ 	.word	0xffffffff


	//   ....[48]....
        /*0494*/ 	.word	0xffffffff


	//   ....[49]....
        /*0498*/ 	.word	0xffffffff


	//   ....[50]....
        /*049c*/ 	.word	0xffffffff


	//   ....[51]....
        /*04a0*/ 	.word	0xffffffff


	//   ....[52]....
        /*04a4*/ 	.word	0xffffffff


	//   ....[53]....
        /*04a8*/ 	.word	0xffffffff


	//   ....[54]....
        /*04ac*/ 	.word	0xffffffff


	//   ....[55]....
        /*04b0*/ 	.word	0xffffffff


	//   ....[56]....
        /*04b4*/ 	.word	0xffffffff


	//   ....[57]....
        /*04b8*/ 	.word	0xffffffff


	//   ....[58]....
        /*04bc*/ 	.word	0xffffffff


	//   ....[59]....
        /*04c0*/ 	.word	0xffffffff


	//   ....[60]....
        /*04c4*/ 	.word	0xffffffff


	//   ....[61]....
        /*04c8*/ 	.word	0xffffffff


	//   ....[62]....
        /*04cc*/ 	.word	0xffffffff


	//   ....[63]....
        /*04d0*/ 	.word	0xffffffff


	//   ....[64]....
        /*04d4*/ 	.word	0xffffffff


	//   ....[65]....
        /*04d8*/ 	.word	0xffffffff


	//   ....[66]....
        /*04dc*/ 	.word	0xffffffff


	//   ....[67]....
        /*04e0*/ 	.word	0xffffffff


	//   ....[68]....
        /*04e4*/ 	.word	0xffffffff


	//   ....[69]....
        /*04e8*/ 	.word	0xffffffff


	//   ....[70]....
        /*04ec*/ 	.word	0xffffffff


	//   ....[71]....
        /*04f0*/ 	.word	0xffffffff


	//   ....[72]....
        /*04f4*/ 	.word	0xffffffff


	//   ....[73]....
        /*04f8*/ 	.word	0xffffffff


	//   ....[74]....
        /*04fc*/ 	.word	0xffffffff


	//   ....[75]....
        /*0500*/ 	.word	0xffffffff


	//   ....[76]....
        /*0504*/ 	.word	0xffffffff


	//   ....[77]....
        /*0508*/ 	.word	0xffffffff


	//   ....[78]....
        /*050c*/ 	.word	0xffffffff


	//   ....[79]....
        /*0510*/ 	.word	0xffffffff


	//   ....[80]....
        /*0514*/ 	.word	0xffffffff


	//   ....[81]....
        /*0518*/ 	.word	0xffffffff


	//   ....[82]....
        /*051c*/ 	.word	0xffffffff


	//   ....[83]....
        /*0520*/ 	.word	0xffffffff


	//   ....[84]....
        /*0524*/ 	.word	0xffffffff


	//   ....[85]....
        /*0528*/ 	.word	0xffffffff


	//   ....[86]....
        /*052c*/ 	.word	0xffffffff


	//   ....[87]....
        /*0530*/ 	.word	0xffffffff


	//   ....[88]....
        /*0534*/ 	.word	0xffffffff


	//   ....[89]....
        /*0538*/ 	.word	0xffffffff


	//   ....[90]....
        /*053c*/ 	.word	0xffffffff


	//   ....[91]....
        /*0540*/ 	.word	0xffffffff


	//   ....[92]....
        /*0544*/ 	.word	0xffffffff


	//   ....[93]....
        /*0548*/ 	.word	0xffffffff


	//   ....[94]....
        /*054c*/ 	.word	0xffffffff


	//   ....[95]....
        /*0550*/ 	.word	0xffffffff


	//   ....[96]....
        /*0554*/ 	.word	0xffffffff


	//   ....[97]....
        /*0558*/ 	.word	0xffffffff


	//   ....[98]....
        /*055c*/ 	.word	0xffffffff


	//   ....[99]....
        /*0560*/ 	.word	0xffffffff


	//   ....[100]....
        /*0564*/ 	.word	0xffffffff


	//   ....[101]....
        /*0568*/ 	.word	0xffffffff


	//   ....[102]....
        /*056c*/ 	.word	0xffffffff


	//   ....[103]....
        /*0570*/ 	.word	0xffffffff


	//   ....[104]....
        /*0574*/ 	.word	0xffffffff


	//   ....[105]....
        /*0578*/ 	.word	0xffffffff


	//   ....[106]....
        /*057c*/ 	.word	0xffffffff


	//   ....[107]....
        /*0580*/ 	.word	0xffffffff


	//   ....[108]....
        /*0584*/ 	.word	0xffffffff


	//   ....[109]....
        /*0588*/ 	.word	0xffffffff


	//   ....[110]....
        /*058c*/ 	.word	0xffffffff


	//   ....[111]....
        /*0590*/ 	.word	0xffffffff


	//   ....[112]....
        /*0594*/ 	.word	0xffffffff


	//   ....[113]....
        /*0598*/ 	.word	0xffffffff


	//   ....[114]....
        /*059c*/ 	.word	0xffffffff


	//   ....[115]....
        /*05a0*/ 	.word	0xffffffff


	//   ....[116]....
        /*05a4*/ 	.word	0xffffffff


	//   ....[117]....
        /*05a8*/ 	.word	0xffffffff


	//   ....[118]....
        /*05ac*/ 	.word	0xffffffff


	//   ....[119]....
        /*05b0*/ 	.word	0xffffffff


	//   ....[120]....
        /*05b4*/ 	.word	0xffffffff


	//   ....[121]....
        /*05b8*/ 	.word	0xffffffff


	//   ....[122]....
        /*05bc*/ 	.word	0xffffffff


	//   ....[123]....
        /*05c0*/ 	.word	0xffffffff


	//   ....[124]....
        /*05c4*/ 	.word	0xffffffff


	//   ....[125]....
        /*05c8*/ 	.word	0xffffffff


	//   ....[126]....
        /*05cc*/ 	.word	0xffffffff


	//   ....[127]....
        /*05d0*/ 	.word	0xffffffff


	//   ....[128]....
        /*05d4*/ 	.word	0xffffffff


	//   ....[129]....
        /*05d8*/ 	.word	0xffffffff


	//   ....[130]....
        /*05dc*/ 	.word	0xffffffff


	//   ....[131]....
        /*05e0*/ 	.word	0xffffffff


	//   ....[132]....
        /*05e4*/ 	.word	0xffffffff


	//   ....[133]....
        /*05e8*/ 	.word	0xffffffff


	//   ....[134]....
        /*05ec*/ 	.word	0xffffffff


	//   ....[135]....
        /*05f0*/ 	.word	0xffffffff


	//   ....[136]....
        /*05f4*/ 	.word	0xffffffff


	//   ....[137]....
        /*05f8*/ 	.word	0xffffffff


	//   ....[138]....
        /*05fc*/ 	.word	0xffffffff


	//   ....[139]....
        /*0600*/ 	.word	0xffffffff


	//   ....[140]....
        /*0604*/ 	.word	0xffffffff


	//   ....[141]....
        /*0608*/ 	.word	0xffffffff


	//   ....[142]....
        /*060c*/ 	.word	0xffffffff


	//   ....[143]....
        /*0610*/ 	.word	0xffffffff


	//   ....[144]....
        /*0614*/ 	.word	0xffffffff


	//   ....[145]....
        /*0618*/ 	.word	0xffffffff


	//   ....[146]....
        /*061c*/ 	.word	0xffffffff


	//   ....[147]....
        /*0620*/ 	.word	0xffffffff


	//   ....[148]....
        /*0624*/ 	.word	0xffffffff


	//   ....[149]....
        /*0628*/ 	.word	0xffffffff


	//   ....[150]....
        /*062c*/ 	.word	0xffffffff


	//   ....[151]....
        /*0630*/ 	.word	0xffffffff


	//   ....[152]....
        /*0634*/ 	.word	0xffffffff


	//   ....[153]....
        /*0638*/ 	.word	0xffffffff


	//   ....[154]....
        /*063c*/ 	.word	0xffffffff


	//   ....[155]....
        /*0640*/ 	.word	0xffffffff


	//   ....[156]....
        /*0644*/ 	.word	0xffffffff


	//   ....[157]....
        /*0648*/ 	.word	0xffffffff


	//   ....[158]....
        /*064c*/ 	.word	0xffffffff


	//   ....[159]....
        /*0650*/ 	.word	0xffffffff


	//   ....[160]....
        /*0654*/ 	.word	0xffffffff


	//   ....[161]....
        /*0658*/ 	.word	0xffffffff


	//   ....[162]....
        /*065c*/ 	.word	0xffffffff


	//   ....[163]....
        /*0660*/ 	.word	0xffffffff


	//   ....[164]....
        /*0664*/ 	.word	0xffffffff


	//   ....[165]....
        /*0668*/ 	.word	0xffffffff


	//   ....[166]....
        /*066c*/ 	.word	0xffffffff


	//   ....[167]....
        /*0670*/ 	.word	0xffffffff


	//   ....[168]....
        /*0674*/ 	.word	0xffffffff


	//   ....[169]....
        /*0678*/ 	.word	0x0500000f


	//   ....[170]....
        /*067c*/ 	.word	0x0500000f


	//   ....[171]....
        /*0680*/ 	.word	0x0500000f


	//   ....[172]....
        /*0684*/ 	.word	0x0500000f


	//   ....[173]....
        /*0688*/ 	.word	0x0500000f


	//   ....[174]....
        /*068c*/ 	.word	0x0500000f


	//   ....[175]....
        /*0690*/ 	.word	0x0500000f


	//   ....[176]....
        /*0694*/ 	.word	0x0500000f


	//   ....[177]....
        /*0698*/ 	.word	0x0500000f


	//   ....[178]....
        /*069c*/ 	.word	0x0500000f


	//   ....[179]....
        /*06a0*/ 	.word	0x0500000f


	//   ....[180]....
        /*06a4*/ 	.word	0x0500000f


	//   ....[181]....
        /*06a8*/ 	.word	0x0500000f


	//   ....[182]....
        /*06ac*/ 	.word	0x0500000f


	//   ....[183]....
        /*06b0*/ 	.word	0x0500000f


	//   ....[184]....
        /*06b4*/ 	.word	0x0500000f


	//   ....[185]....
        /*06b8*/ 	.word	0x0500000f


	//   ....[186]....
        /*06bc*/ 	.word	0x0500000f


	//   ....[187]....
        /*06c0*/ 	.word	0x0500000f


	//   ....[188]....
        /*06c4*/ 	.word	0x0500000f


	//   ....[189]....
        /*06c8*/ 	.word	0x0500000f


	//   ....[190]....
        /*06cc*/ 	.word	0x0500000f


	//   ....[191]....
        /*06d0*/ 	.word	0x0500000f


	//   ....[192]....
        /*06d4*/ 	.word	0x0500000f


	//   ....[193]....
        /*06d8*/ 	.word	0x0500000f


	//   ....[194]....
        /*06dc*/ 	.word	0x0500000f


	//   ....[195]....
        /*06e0*/ 	.word	0x0500000f


	//   ....[196]....
        /*06e4*/ 	.word	0x0500000f


	//   ....[197]....
        /*06e8*/ 	.word	0x0500000f


	//   ....[198]....
        /*06ec*/ 	.word	0x0500000f


	//   ....[199]....
        /*06f0*/ 	.word	0x0500000f


	//   ....[200]....
        /*06f4*/ 	.word	0x0500000f


	//   ....[201]....
        /*06f8*/ 	.word	0x0500000f


	//   ....[202]....
        /*06fc*/ 	.word	0x0500000f


	//   ....[203]....
        /*0700*/ 	.word	0x0500000f


	//   ....[204]....
        /*0704*/ 	.word	0x0500000f


	//   ....[205]....
        /*0708*/ 	.word	0x0500000f


	//   ....[206]....
        /*070c*/ 	.word	0x0500000f


	//   ....[207]....
        /*0710*/ 	.word	0x0500000f


	//   ....[208]....
        /*0714*/ 	.word	0x0500000f


	//   ....[209]....
        /*0718*/ 	.word	0x0500000f


	//   ....[210]....
        /*071c*/ 	.word	0x0500000f


	//   ....[211]....
        /*0720*/ 	.word	0x0500000f


	//   ....[212]....
        /*0724*/ 	.word	0x0500000f


	//   ....[213]....
        /*0728*/ 	.word	0x0500000f


	//   ....[214]....
        /*072c*/ 	.word	0x0500000f


	//   ....[215]....
        /*0730*/ 	.word	0x0500000f


	//   ....[216]....
        /*0734*/ 	.word	0x0500000f


	//   ....[217]....
        /*0738*/ 	.word	0x0500000f


	//   ....[218]....
        /*073c*/ 	.word	0x0500000f


	//   ....[219]....
        /*0740*/ 	.word	0x0500000f


	//   ....[220]....
        /*0744*/ 	.word	0x0500000f


	//   ....[221]....
        /*0748*/ 	.word	0x0500000f


	//   ....[222]....
        /*074c*/ 	.word	0x0500000f


	//   ....[223]....
        /*0750*/ 	.word	0x0500000f


	//   ....[224]....
        /*0754*/ 	.word	0x0500000f


	//   ....[225]....
        /*0758*/ 	.word	0x0500000f


	//   ....[226]....
        /*075c*/ 	.word	0x0500000f


	//   ....[227]....
        /*0760*/ 	.word	0x0500000f


	//   ....[228]....
        /*0764*/ 	.word	0x0500000f


	//   ....[229]....
        /*0768*/ 	.word	0x0500000f


	//   ....[230]....
        /*076c*/ 	.word	0x0500000f


	//   ....[231]....
        /*0770*/ 	.word	0x0500000f


	//   ....[232]....
        /*0774*/ 	.word	0x0500000f


	//   ....[233]....
        /*0778*/ 	.word	0x0500000f


	//   ....[234]....
        /*077c*/ 	.word	0x0500000f


	//   ....[235]....
        /*0780*/ 	.word	0x0500000f


	//   ....[236]....
        /*0784*/ 	.word	0x0500000f


	//   ....[237]....
        /*0788*/ 	.word	0x0500000f


	//   ....[238]....
        /*078c*/ 	.word	0x0500000f


	//   ....[239]....
        /*0790*/ 	.word	0x0500000f


	//   ....[240]....
        /*0794*/ 	.word	0x0500000f


	//   ....[241]....
        /*0798*/ 	.word	0x0500000f


	//   ....[242]....
        /*079c*/ 	.word	0x0500000f


	//   ....[243]....
        /*07a0*/ 	.word	0x0500000f


	//   ....[244]....
        /*07a4*/ 	.word	0x0500000f


	//   ....[245]....
        /*07a8*/ 	.word	0x0500000f


	//   ....[246]....
        /*07ac*/ 	.word	0x0500000f


	//   ....[247]....
        /*07b0*/ 	.word	0x0500000f


	//   ....[248]....
        /*07b4*/ 	.word	0x0500000f


	//   ....[249]....
        /*07b8*/ 	.word	0x0500000f


	//   ....[250]....
        /*07bc*/ 	.word	0x0500000f


	//   ....[251]....
        /*07c0*/ 	.word	0x0500000f


	//   ....[252]....
        /*07c4*/ 	.word	0x0500000f


	//   ....[253]....
        /*07c8*/ 	.word	0x0500000f


	//   ....[254]....
        /*07cc*/ 	.word	0x0500000f


	//   ....[255]....
        /*07d0*/ 	.word	0x0500000f


	//   ....[0]....
        /*07d4*/ 	.word	0x0500000f


	//   ....[1]....
        /*07d8*/ 	.word	0x0500000f


	//   ....[2]....
        /*07dc*/ 	.word	0x0500000f


	//   ....[3]....
        /*07e0*/ 	.word	0x0500000f


	//   ....[4]....
        /*07e4*/ 	.word	0x0500000f


	//   ....[5]....
        /*07e8*/ 	.word	0x0500000f


	//   ....[6]....
        /*07ec*/ 	.word	0x0500000f


	//   ....[7]....
        /*07f0*/ 	.word	0x0500000f


	//   ....[8]....
        /*07f4*/ 	.word	0x0500000f


	//   ....[9]....
        /*07f8*/ 	.word	0x0500000f


	//   ....[10]....
        /*07fc*/ 	.word	0x0500000f


	//   ....[11]....
        /*0800*/ 	.word	0x0500000f


	//   ....[12]....
        /*0804*/ 	.word	0x0500000f


	//   ....[13]....
        /*0808*/ 	.word	0x0500000f


	//   ....[14]....
        /*080c*/ 	.word	0x0500000f


	//   ....[15]....
        /*0810*/ 	.word	0x0500000f


	//   ....[16]....
        /*0814*/ 	.word	0x0500000f


	//   ....[17]....
        /*0818*/ 	.word	0x0500000f


	//----- nvinfo : EIATTR_COOP_GROUP_INSTR_OFFSETS
	.align		4
.L_142:
        /*081c*/ 	.byte	0x04, 0x28
        /*081e*/ 	.short	(.L_144 - .L_143)


	//   ....[0]....
.L_143:
        /*0820*/ 	.word	0x00000060


	//   ....[1]....
        /*0824*/ 	.word	0x00000140


	//   ....[2]....
        /*0828*/ 	.word	0x00000190


	//   ....[3]....
        /*082c*/ 	.word	0x000003c0


	//   ....[4]....
        /*0830*/ 	.word	0x00000520


	//   ....[5]....
        /*0834*/ 	.word	0x00000640


	//   ....[6]....
        /*0838*/ 	.word	0x000007a0


	//   ....[7]....
        /*083c*/ 	.word	0x00003c40


	//   ....[8]....
        /*0840*/ 	.word	0x00003c50


	//   ....[9]....
        /*0844*/ 	.word	0x000051a0


	//   ....[10]....
        /*0848*/ 	.word	0x000051b0


	//   ....[11]....
        /*084c*/ 	.word	0x000072e0


	//   ....[12]....
        /*0850*/ 	.word	0x000072f0


	//   ....[13]....
        /*0854*/ 	.word	0x00008ab0


	//   ....[14]....
        /*0858*/ 	.word	0x00008ac0


	//   ....[15]....
        /*085c*/ 	.word	0x0000a3a0


	//   ....[16]....
        /*0860*/ 	.word	0x0000a3b0


	//   ....[17]....
        /*0864*/ 	.word	0x0000a640


	//   ....[18]....
        /*0868*/ 	.word	0x0000a650


	//   ....[19]....
        /*086c*/ 	.word	0x0000ab70


	//   ....[20]....
        /*0870*/ 	.word	0x0000aba0


	//   ....[21]....
        /*0874*/ 	.word	0x0000ad20


	//   ....[22]....
        /*0878*/ 	.word	0x0000ad40


	//   ....[23]....
        /*087c*/ 	.word	0x0000b500


	//   ....[24]....
        /*0880*/ 	.word	0x0000ba50


	//   ....[25]....
        /*0884*/ 	.word	0x0000ba60


	//   ....[26]....
        /*0888*/ 	.word	0x0000ba70


	//   ....[27]....
        /*088c*/ 	.word	0x0000ba80


	//   ....[28]....
        /*0890*/ 	.word	0x0000e500


	//   ....[29]....
        /*0894*/ 	.word	0x0000e510


	//   ....[30]....
        /*0898*/ 	.word	0x0000e520


	//   ....[31]....
        /*089c*/ 	.word	0x0000e530


	//   ....[32]....
        /*08a0*/ 	.word	0x00012870


	//   ....[33]....
        /*08a4*/ 	.word	0x000128d0


	//   ....[34]....
        /*08a8*/ 	.word	0x00012de0


	//   ....[35]....
        /*08ac*/ 	.word	0x00012e70


	//   ....[36]....
        /*08b0*/ 	.word	0x000155a0


	//   ....[37]....
        /*08b4*/ 	.word	0x000155d0


	//   ....[38]....
        /*08b8*/ 	.word	0x000155f0


	//   ....[39]....
        /*08bc*/ 	.word	0x00015610


	//   ....[40]....
        /*08c0*/ 	.word	0x00016980


	//   ....[41]....
        /*08c4*/ 	.word	0x00016a00


	//   ....[42]....
        /*08c8*/ 	.word	0x00016a40


	//   ....[43]....
        /*08cc*/ 	.word	0x00016a50


	//   ....[44]....
        /*08d0*/ 	.word	0x00017b60


	//   ....[45]....
        /*08d4*/ 	.word	0x00017b70


	//   ....[46]....
        /*08d8*/ 	.word	0x00017b80


	//   ....[47]....
        /*08dc*/ 	.word	0x00017b90


	//   ....[48]....
        /*08e0*/ 	.word	0x00018260


	//   ....[49]....
        /*08e4*/ 	.word	0x000182a0


	//   ....[50]....
        /*08e8*/ 	.word	0x00018360


	//   ....[51]....
        /*08ec*/ 	.word	0x00018380


	//   ....[52]....
        /*08f0*/ 	.word	0x00018440


	//   ....[53]....
        /*08f4*/ 	.word	0x00018460


	//   ....[54]....
        /*08f8*/ 	.word	0x00018530


	//   ....[55]....
        /*08fc*/ 	.word	0x00018550


	//   ....[56]....
        /*0900*/ 	.word	0x000189f0


	//   ....[57]....
        /*0904*/ 	.word	0x00018a00


	//   ....[58]....
        /*0908*/ 	.word	0x00018e40


	//   ....[59]....
        /*090c*/ 	.word	0x00018e50


	//   ....[60]....
        /*0910*/ 	.word	0x00019ac0


	//   ....[61]....
        /*0914*/ 	.word	0x00019ad0


	//   ....[62]....
        /*0918*/ 	.word	0x00019b90


	//   ....[63]....
        /*091c*/ 	.word	0x00019bb0


	//   ....[64]....
        /*0920*/ 	.word	0x00019c70


	//   ....[65]....
        /*0924*/ 	.word	0x00019c90


	//   ....[66]....
        /*0928*/ 	.word	0x00019d60


	//   ....[67]....
        /*092c*/ 	.word	0x00019d80


	//   ....[68]....
        /*0930*/ 	.word	0x00019ed0


	//   ....[69]....
        /*0934*/ 	.word	0x0001a0e0


	//   ....[70]....
        /*0938*/ 	.word	0x0001a110


	//   ....[71]....
        /*093c*/ 	.word	0x0001a140


	//   ....[72]....
        /*0940*/ 	.word	0x0001a170


	//   ....[73]....
        /*0944*/ 	.word	0x0001a1a0


	//   ....[74]....
        /*0948*/ 	.word	0x0001a1d0


	//   ....[75]....
        /*094c*/ 	.word	0x0001a360


	//   ....[76]....
        /*0950*/ 	.word	0x0001a390


	//   ....[77]....
        /*0954*/ 	.word	0x0001a3c0


	//   ....[78]....
        /*0958*/ 	.word	0x0001a3f0


	//   ....[79]....
        /*095c*/ 	.word	0x0001a420


	//   ....[80]....
        /*0960*/ 	.word	0x0001a450


	//   ....[81]....
        /*0964*/ 	.word	0x0001a4e0


	//   ....[82]....
        /*0968*/ 	.word	0x0001a510


	//   ....[83]....
        /*096c*/ 	.word	0x0001a520


	//   ....[84]....
        /*0970*/ 	.word	0x0001a5b0


	//   ....[85]....
        /*0974*/ 	.word	0x0001b520


	//   ....[86]....
        /*0978*/ 	.word	0x0001d650


	//   ....[87]....
        /*097c*/ 	.word	0x0001d670


	//   ....[88]....
        /*0980*/ 	.word	0x0001d720


	//   ....[89]....
        /*0984*/ 	.word	0x0001d740


	//   ....[90]....
        /*0988*/ 	.word	0x0001d7e0


	//   ....[91]....
        /*098c*/ 	.word	0x0001d800


	//   ....[92]....
        /*0990*/ 	.word	0x0001d8a0


	//   ....[93]....
        /*0994*/ 	.word	0x0001d8c0


	//   ....[94]....
        /*0998*/ 	.word	0x0001d960


	//   ....[95]....
        /*099c*/ 	.word	0x0001d980


	//   ....[96]....
        /*09a0*/ 	.word	0x0001d990


	//   ....[97]....
        /*09a4*/ 	.word	0x0001da20


	//   ....[98]....
        /*09a8*/ 	.word	0x0001e1d0


	//   ....[99]....
        /*09ac*/ 	.word	0x0001e200


	//   ....[100]....
        /*09b0*/ 	.word	0x0001e220


	//   ....[101]....
        /*09b4*/ 	.word	0x0001e2b0


	//   ....[102]....
        /*09b8*/ 	.word	0x0001e2c0


	//   ....[103]....
        /*09bc*/ 	.word	0x0001e360


	//   ....[104]....
        /*09c0*/ 	.word	0x0001e370


	//   ....[105]....
        /*09c4*/ 	.word	0x0001e410


	//   ....[106]....
        /*09c8*/ 	.word	0x0001e420


	//   ....[107]....
        /*09cc*/ 	.word	0x0001e4c0


	//   ....[108]....
        /*09d0*/ 	.word	0x0001e4d0


	//   ....[109]....
        /*09d4*/ 	.word	0x0001e570


	//   ....[110]....
        /*09d8*/ 	.word	0x0001e580


	//   ....[111]....
        /*09dc*/ 	.word	0x0001e620


	//   ....[112]....
        /*09e0*/ 	.word	0x0001e630


	//   ....[113]....
        /*09e4*/ 	.word	0x0001e640


	//   ....[114]....
        /*09e8*/ 	.word	0x0001ee10


	//   ....[115]....
        /*09ec*/ 	.word	0x0001ee20


	//   ....[116]....
        /*09f0*/ 	.word	0x0001ee30


	//   ....[117]....
        /*09f4*/ 	.word	0x0001eec0


	//   ....[118]....
        /*09f8*/ 	.word	0x0001eed0


	//   ....[119]....
        /*09fc*/ 	.word	0x0001ef30


	//   ....[120]....
        /*0a00*/ 	.word	0x0001ef60


	//   ....[121]....
        /*0a04*/ 	.word	0x0001efa0


	//   ....[122]....
        /*0a08*/ 	.word	0x0001efd0


	//   ....[123]....
        /*0a0c*/ 	.word	0x0001f010


	//   ....[124]....
        /*0a10*/ 	.word	0x0001f040


	//   ....[125]....
        /*0a14*/ 	.word	0x0001f080


	//   ....[126]....
        /*0a18*/ 	.word	0x0001f300


	//   ....[127]....
        /*0a1c*/ 	.word	0x0001f320


	//   ....[128]....
        /*0a20*/ 	.word	0x0001f3b0


	//   ....[129]....
        /*0a24*/ 	.word	0x0001f3c0


	//   ....[130]....
        /*0a28*/ 	.word	0x0001f430


	//   ....[131]....
        /*0a2c*/ 	.word	0x0001f440


	//   ....[132]....
        /*0a30*/ 	.word	0x0001f4b0


	//   ....[133]....
        /*0a34*/ 	.word	0x0001f4c0


	//   ....[134]....
        /*0a38*/ 	.word	0x0001f530


	//   ....[135]....
        /*0a3c*/ 	.word	0x0001f540


	//   ....[136]....
        /*0a40*/ 	.word	0x0001f550


	//   ....[137]....
        /*0a44*/ 	.word	0x0001f5c0


	//   ....[138]....
        /*0a48*/ 	.word	0x0001fb40


	//   ....[139]....
        /*0a4c*/ 	.word	0x0001fb70


	//   ....[140]....
        /*0a50*/ 	.word	0x0001fb90


	//   ....[141]....
        /*0a54*/ 	.word	0x0001fba0


	//   ....[142]....
        /*0a58*/ 	.word	0x0001fbe0


	//   ....[143]....
        /*0a5c*/ 	.word	0x0001fc00


	//   ....[144]....
        /*0a60*/ 	.word	0x0001fc70


	//   ....[145]....
        /*0a64*/ 	.word	0x0001fc90


	//   ....[146]....
        /*0a68*/ 	.word	0x0001fcf0


	//   ....[147]....
        /*0a6c*/ 	.word	0x0001fd10


	//   ....[148]....
        /*0a70*/ 	.word	0x0001fd60


	//   ....[149]....
        /*0a74*/ 	.word	0x0001fd80


	//   ....[150]....
        /*0a78*/ 	.word	0x000201b0


	//   ....[151]....
        /*0a7c*/ 	.word	0x000201e0


	//   ....[152]....
        /*0a80*/ 	.word	0x00020260


	//   ....[153]....
        /*0a84*/ 	.word	0x00020290


	//   ....[154]....
        /*0a88*/ 	.word	0x000202c0


	//   ....[155]....
        /*0a8c*/ 	.word	0x000202f0


	//   ....[156]....
        /*0a90*/ 	.word	0x00020320


	//   ....[157]....
        /*0a94*/ 	.word	0x00020350


	//   ....[158]....
        /*0a98*/ 	.word	0x000204f0


	//   ....[159]....
        /*0a9c*/ 	.word	0x00020520


	//   ....[160]....
        /*0aa0*/ 	.word	0x00020550


	//   ....[161]....
        /*0aa4*/ 	.word	0x00020580


	//   ....[162]....
        /*0aa8*/ 	.word	0x000205b0


	//   ....[163]....
        /*0aac*/ 	.word	0x000205e0


	//   ....[164]....
        /*0ab0*/ 	.word	0x000206a0


	//   ....[165]....
        /*0ab4*/ 	.word	0x000206c0


	//   ....[166]....
        /*0ab8*/ 	.word	0x000206d0


	//   ....[167]....
        /*0abc*/ 	.word	0x00020730


	//   ....[168]....
        /*0ac0*/ 	.word	0x00020d50


	//   ....[169]....
        /*0ac4*/ 	.word	0x00021070


	//   ....[170]....
        /*0ac8*/ 	.word	0x00021100


	//   ....[171]....
        /*0acc*/ 	.word	0x000211a0


	//   ....[172]....
        /*0ad0*/ 	.word	0x00021230


	//   ....[173]....
        /*0ad4*/ 	.word	0x00021320


	//   ....[174]....
        /*0ad8*/ 	.word	0x000213b0


	//   ....[175]....
        /*0adc*/ 	.word	0x00021450


	//   ....[176]....
        /*0ae0*/ 	.word	0x000214e0


	//   ....[177]....
        /*0ae4*/ 	.word	0x000215d0


	//   ....[178]....
        /*0ae8*/ 	.word	0x00021660


	//   ....[179]....
        /*0aec*/ 	.word	0x00021700


	//   ....[180]....
        /*0af0*/ 	.word	0x00021790


	//   ....[181]....
        /*0af4*/ 	.word	0x00021880


	//   ....[182]....
        /*0af8*/ 	.word	0x00021910


	//   ....[183]....
        /*0afc*/ 	.word	0x00021960


	//   ....[184]....
        /*0b00*/ 	.word	0x000219b0


	//   ....[185]....
        /*0b04*/ 	.word	0x00021aa0


	//   ....[186]....
        /*0b08*/ 	.word	0x00021b30


	//   ....[187]....
        /*0b0c*/ 	.word	0x00021b80


	//   ....[188]....
        /*0b10*/ 	.word	0x00021bd0


	//   ....[189]....
        /*0b14*/ 	.word	0x00021e30


	//   ....[190]....
        /*0b18*/ 	.word	0x00022110


	//   ....[191]....
        /*0b1c*/ 	.word	0x00022200


	//   ....[192]....
        /*0b20*/ 	.word	0x000222a0


	//   ....[193]....
        /*0b24*/ 	.word	0x00022300


	//   ....[194]....
        /*0b28*/ 	.word	0x00022410


	//   ....[195]....
        /*0b2c*/ 	.word	0x00022480


	//   ....[196]....
        /*0b30*/ 	.word	0x00022590


	//   ....[197]....
        /*0b34*/ 	.word	0x00022600


	//   ....[198]....
        /*0b38*/ 	.word	0x00022710


	//   ....[199]....
        /*0b3c*/ 	.word	0x00022780


	//   ....[200]....
        /*0b40*/ 	.word	0x00022890


	//   ....[201]....
        /*0b44*/ 	.word	0x00022900


	//   ....[202]....
        /*0b48*/ 	.word	0x000229e0


	//   ....[203]....
        /*0b4c*/ 	.word	0x00022ae0


	//   ....[204]....
        /*0b50*/ 	.word	0x00022b40


	//   ....[205]....
        /*0b54*/ 	.word	0x00022ba0


	//   ....[206]....
        /*0b58*/ 	.word	0x00022ca0


	//   ....[207]....
        /*0b5c*/ 	.word	0x00022d00


	//   ....[208]....
        /*0b60*/ 	.word	0x00022e10


	//   ....[209]....
        /*0b64*/ 	.word	0x00022e70


	//   ....[210]....
        /*0b68*/ 	.word	0x00022f80


	//   ....[211]....
        /*0b6c*/ 	.word	0x00022fe0


	//   ....[212]....
        /*0b70*/ 	.word	0x000230f0


	//   ....[213]....
        /*0b74*/ 	.word	0x00023150


	//   ....[214]....
        /*0b78*/ 	.word	0x00023260


	//   ....[215]....
        /*0b7c*/ 	.word	0x000232c0


	//   ....[216]....
        /*0b80*/ 	.word	0x000233d0


	//   ....[217]....
        /*0b84*/ 	.word	0x00023430


	//   ....[218]....
        /*0b88*/ 	.word	0x00023520


	//   ....[219]....
        /*0b8c*/ 	.word	0x00023650


	//   ....[220]....
        /*0b90*/ 	.word	0x00023700


	//   ....[221]....
        /*0b94*/ 	.word	0x00023770


	//   ....[222]....
        /*0b98*/ 	.word	0x00023860


	//   ....[223]....
        /*0b9c*/ 	.word	0x000238c0


	//   ....[224]....
        /*0ba0*/ 	.word	0x00023990


	//   ....[225]....
        /*0ba4*/ 	.word	0x000239f0


	//   ....[226]....
        /*0ba8*/ 	.word	0x00023ac0


	//   ....[227]....
        /*0bac*/ 	.word	0x00023b20


	//   ....[228]....
        /*0bb0*/ 	.word	0x00023bf0


	//   ....[229]....
        /*0bb4*/ 	.word	0x00023c50


	//   ....[230]....
        /*0bb8*/ 	.word	0x00023d20


	//   ....[231]....
        /*0bbc*/ 	.word	0x00023e10


	//   ....[232]....
        /*0bc0*/ 	.word	0x00023eb0


	//   ....[233]....
        /*0bc4*/ 	.word	0x00023f10


	//   ....[234]....
        /*0bc8*/ 	.word	0x00024000


	//   ....[235]....
        /*0bcc*/ 	.word	0x00024060


	//   ....[236]....
        /*0bd0*/ 	.word	0x00024140


	//   ....[237]....
        /*0bd4*/ 	.word	0x000241a0


	//   ....[238]....
        /*0bd8*/ 	.word	0x00024280


	//   ....[239]....
        /*0bdc*/ 	.word	0x000242e0


	//   ....[240]....
        /*0be0*/ 	.word	0x000243c0


	//   ....[241]....
        /*0be4*/ 	.word	0x00024420


	//   ....[242]....
        /*0be8*/ 	.word	0x000244f0


	//   ....[243]....
        /*0bec*/ 	.word	0x00024620


	//   ....[244]....
        /*0bf0*/ 	.word	0x000246f0


	//   ....[245]....
        /*0bf4*/ 	.word	0x000247b0


	//   ....[246]....
        /*0bf8*/ 	.word	0x00024880


	//   ....[247]....
        /*0bfc*/ 	.word	0x000248e0


	//   ....[248]....
        /*0c00*/ 	.word	0x000249b0


	//   ....[249]....
        /*0c04*/ 	.word	0x00024a10


	//   ....[250]....
        /*0c08*/ 	.word	0x00024af0


	//   ....[251]....
        /*0c0c*/ 	.word	0x00024b50


	//   ....[252]....
        /*0c10*/ 	.word	0x00024c20


	//   ....[253]....
        /*0c14*/ 	.word	0x00024c80


	//   ....[254]....
        /*0c18*/ 	.word	0x00024d40


	//   ....[255]....
        /*0c1c*/ 	.word	0x00024dd0


	//   ....[0]....
        /*0c20*/ 	.word	0x00024e70


	//   ....[1]....
        /*0c24*/ 	.word	0x00024ff0


	//   ....[2]....
        /*0c28*/ 	.word	0x00025060


	//   ....[3]....
        /*0c2c*/ 	.word	0x000250d0


	//   ....[4]....
        /*0c30*/ 	.word	0x00025140


	//   ....[5]....
        /*0c34*/ 	.word	0x000251b0


	//   ....[6]....
        /*0c38*/ 	.word	0x00025230


	//   ....[7]....
        /*0c3c*/ 	.word	0x000252b0


	//   ....[8]....
        /*0c40*/ 	.word	0x00025340


	//   ....[9]....
        /*0c44*/ 	.word	0x000253b0


	//   ....[10]....
        /*0c48*/ 	.word	0x00025420


	//   ....[11]....
        /*0c4c*/ 	.word	0x00025490


	//   ....[12]....
        /*0c50*/ 	.word	0x00025510


	//   ....[13]....
        /*0c54*/ 	.word	0x00025580


	//   ....[14]....
        /*0c58*/ 	.word	0x00025620


	//   ....[15]....
        /*0c5c*/ 	.word	0x00025670


	//   ....[16]....
        /*0c60*/ 	.word	0x00025700


	//   ....[17]....
        /*0c64*/ 	.word	0x00025830


	//----- nvinfo : EIATTR_REG_RECONFIG
	.align		4
.L_144:
        /*0c68*/ 	.byte	0x01, 0x54
	.zero		2


	//----- nvinfo : EIATTR_SYSCALL_OFFSETS
	.align		4
        /*0c6c*/ 	.byte	0x04, 0x46
        /*0c6e*/ 	.short	(.L_146 - .L_145)


	//   ....[0]....
.L_145:
        /*0c70*/ 	.word	0x00001f80


	//   ....[1]....
        /*0c74*/ 	.word	0x000020d0


	//   ....[2]....
        /*0c78*/ 	.word	0x0000b670


	//   ....[3]....
        /*0c7c*/ 	.word	0x0000b9d0


	//   ....[4]....
        /*0c80*/ 	.word	0x0001cbb0


	//   ....[5]....
        /*0c84*/ 	.word	0x0001cd00


	//   ....[6]....
        /*0c88*/ 	.word	0x0001cdf0


	//   ....[7]....
        /*0c8c*/ 	.word	0x0001dde0


	//----- nvinfo : EIATTR_MBARRIER_INSTR_OFFSETS
	.align		4
.L_146:
        /*0c90*/ 	.byte	0x04, 0x39
        /*0c92*/ 	.short	(.L_148 - .L_147)


	//   ....[0]....
.L_147:
        /*0c94*/ 	.word	0x00000270
        /*0c98*/ 	.word	0x000000ff
        /*0c9c*/ 	.word	0x0002a800
        /*0ca0*/ 	.short	0x0100
        /*0ca2*/ 	.byte	0x08
	.zero		1


	//   ....[1]....
        /*0ca4*/ 	.word	0x00000280
        /*0ca8*/ 	.word	0x000000ff
        /*0cac*/ 	.word	0x0002a820
        /*0cb0*/ 	.short	0x0100
        /*0cb2*/ 	.byte	0x08
	.zero		1


	//   ....[2]....
        /*0cb4*/ 	.word	0x00000370
        /*0cb8*/ 	.word	0x000000ff
        /*0cbc*/ 	.word	0x0002a830
        /*0cc0*/ 	.short	0x0100
        /*0cc2*/ 	.byte	0x08
	.zero		1


	//   ....[3]....
        /*0cc4*/ 	.word	0x00000380
        /*0cc8*/ 	.word	0x000000ff
        /*0ccc*/ 	.word	0x0002a840
        /*0cd0*/ 	.short	0x0100
        /*0cd2*/ 	.byte	0x08
	.zero		1


	//   ....[4]....
        /*0cd4*/ 	.word	0x00000390
        /*0cd8*/ 	.word	0x000000ff
        /*0cdc*/ 	.word	0x0002a838
        /*0ce0*/ 	.short	0x0100
        /*0ce2*/ 	.byte	0x08
	.zero		1


	//   ....[5]....
        /*0ce4*/ 	.word	0x000003a0
        /*0ce8*/ 	.word	0x000000ff
        /*0cec*/ 	.word	0x0002a848
        /*0cf0*/ 	.short	0x0100
        /*0cf2*/ 	.byte	0x08
	.zero		1


	//   ....[6]....
        /*0cf4*/ 	.word	0x000004d0
        /*0cf8*/ 	.word	0x000000ff
        /*0cfc*/ 	.word	0x0002a850
        /*0d00*/ 	.short	0x0100
        /*0d02*/ 	.byte	0x08
	.zero		1


	//   ....[7]....
        /*0d04*/ 	.word	0x000004e0
        /*0d08*/ 	.word	0x000000ff
        /*0d0c*/ 	.word	0x0002a860
        /*0d10*/ 	.short	0x0100
        /*0d12*/ 	.byte	0x08
	.zero		1


	//   ....[8]....
        /*0d14*/ 	.word	0x000004f0
        /*0d18*/ 	.word	0x000000ff
        /*0d1c*/ 	.word	0x0002a858
        /*0d20*/ 	.short	0x0100
        /*0d22*/ 	.byte	0x08
	.zero		1


	//   ....[9]....
        /*0d24*/ 	.word	0x00000500
        /*0d28*/ 	.word	0x000000ff
        /*0d2c*/ 	.word	0x0002a868
        /*0d30*/ 	.short	0x0100
        /*0d32*/ 	.byte	0x08
	.zero		1


	//   ....[10]....
        /*0d34*/ 	.word	0x000005f0
        /*0d38*/ 	.word	0x000000ff
        /*0d3c*/ 	.word	0x0002a870
        /*0d40*/ 	.short	0x0100
        /*0d42*/ 	.byte	0x06
	.zero		1


	//   ....[11]....
        /*0d44*/ 	.word	0x00000600
        /*0d48*/ 	.word	0x000000ff
        /*0d4c*/ 	.word	0x0002a880
        /*0d50*/ 	.short	0x0100
        /*0d52*/ 	.byte	0x06
	.zero		1


	//   ....[12]....
        /*0d54*/ 	.word	0x00000610
        /*0d58*/ 	.word	0x000000ff
        /*0d5c*/ 	.word	0x0002a878
        /*0d60*/ 	.short	0x0100
        /*0d62*/ 	.byte	0x06
	.zero		1


	//   ....[13]....
        /*0d64*/ 	.word	0x00000620
        /*0d68*/ 	.word	0x000000ff
        /*0d6c*/ 	.word	0x0002a888
        /*0d70*/ 	.short	0x0100
        /*0d72*/ 	.byte	0x06
	.zero		1


	//   ....[14]....
        /*0d74*/ 	.word	0x00000750
        /*0d78*/ 	.word	0x000000ff
        /*0d7c*/ 	.word	0x0002a890
        /*0d80*/ 	.short	0x0100
        /*0d82*/ 	.byte	0x08
	.zero		1


	//   ....[15]....
        /*0d84*/ 	.word	0x00000760
        /*0d88*/ 	.word	0x000000ff
        /*0d8c*/ 	.word	0x0002a8a0
        /*0d90*/ 	.short	0x0100
        /*0d92*/ 	.byte	0x08
	.zero		1


	//   ....[16]....
        /*0d94*/ 	.word	0x00000770
        /*0d98*/ 	.word	0x000000ff
        /*0d9c*/ 	.word	0x0002a898
        /*0da0*/ 	.short	0x0100
        /*0da2*/ 	.byte	0x08
	.zero		1


	//   ....[17]....
        /*0da4*/ 	.word	0x00000780
        /*0da8*/ 	.word	0x000000ff
        /*0dac*/ 	.word	0x0002a8a8
        /*0db0*/ 	.short	0x0100
        /*0db2*/ 	.byte	0x08
	.zero		1


	//   ....[18]....
        /*0db4*/ 	.word	0x000008b0
        /*0db8*/ 	.word	0x000000ff
        /*0dbc*/ 	.word	0x0002a8b0
        /*0dc0*/ 	.short	0x0100
        /*0dc2*/ 	.byte	0x08
	.zero		1


	//   ....[19]....
        /*0dc4*/ 	.word	0x000008c0
        /*0dc8*/ 	.word	0x000000ff
        /*0dcc*/ 	.word	0x0002a8c0
        /*0dd0*/ 	.short	0x0100
        /*0dd2*/ 	.byte	0x08
	.zero		1


	//   ....[20]....
        /*0dd4*/ 	.word	0x000008d0
        /*0dd8*/ 	.word	0x000000ff
        /*0ddc*/ 	.word	0x0002a8b8
        /*0de0*/ 	.short	0x0100
        /*0de2*/ 	.byte	0x08
	.zero		1


	//   ....[21]....
        /*0de4*/ 	.word	0x000008e0
        /*0de8*/ 	.word	0x000000ff
        /*0dec*/ 	.word	0x0002a8c8
        /*0df0*/ 	.short	0x0100
        /*0df2*/ 	.byte	0x08
	.zero		1


	//   ....[22]....
        /*0df4*/ 	.word	0x00003bf0
        /*0df8*/ 	.word	0x00000055
        /*0dfc*/ 	.word	0x0002a890
        /*0e00*/ 	.short	0x010a
        /*0e02*/ 	.byte	0x3f
	.zero		1


	//   ....[23]....
        /*0e04*/ 	.word	0x00007270
        /*0e08*/ 	.word	0x00000055
        /*0e0c*/ 	.word	0x0002a890
        /*0e10*/ 	.short	0x010a
        /*0e12*/ 	.byte	0x3f
	.zero		1


	//   ....[24]....
        /*0e14*/ 	.word	0x0000a200
        /*0e18*/ 	.word	0x00000055
        /*0e1c*/ 	.word	0x0002a890
        /*0e20*/ 	.short	0x010a
        /*0e22*/ 	.byte	0x3f
	.zero		1


	//   ....[25]....
        /*0e24*/ 	.word	0x0000a9a0
        /*0e28*/ 	.word	0x0000000b
        /*0e2c*/ 	.word	0x00000000
        /*0e30*/ 	.short	0x0101
        /*0e32*/ 	.byte	0x3f
	.zero		1


	//   ....[26]....
        /*0e34*/ 	.word	0x0000a9e0
        /*0e38*/ 	.word	0x00000055
        /*0e3c*/ 	.word	0x0002a8b0
        /*0e40*/ 	.short	0x010a
        /*0e42*/ 	.byte	0x3f
	.zero		1


	//   ....[27]....
        /*0e44*/ 	.word	0x0000af70
        /*0e48*/ 	.word	0x00000055
        /*0e4c*/ 	.word	0x00000000
        /*0e50*/ 	.short	0x0101
        /*0e52*/ 	.byte	0x3f
	.zero		1


	//   ....[28]....
        /*0e54*/ 	.word	0x0000b6f0
        /*0e58*/ 	.word	0x00000002
        /*0e5c*/ 	.word	0x0002a800
        /*0e60*/ 	.short	0x010a
        /*0e62*/ 	.byte	0x3f
	.zero		1


	//   ....[29]....
        /*0e64*/ 	.word	0x0000b740
        /*0e68*/ 	.word	0x00000002
        /*0e6c*/ 	.word	0x0002a800
        /*0e70*/ 	.short	0x010a
        /*0e72*/ 	.byte	0x3f
	.zero		1


	//   ....[30]....
        /*0e74*/ 	.word	0x0000c130
        /*0e78*/ 	.word	0x00000002
        /*0e7c*/ 	.word	0x0002a800
        /*0e80*/ 	.short	0x010a
        /*0e82*/ 	.byte	0x3f
	.zero		1


	//   ....[31]....
        /*0e84*/ 	.word	0x0000ea60
        /*0e88*/ 	.word	0x00000002
        /*0e8c*/ 	.word	0x0002a800
        /*0e90*/ 	.short	0x010a
        /*0e92*/ 	.byte	0x3f
	.zero		1


	//   ....[32]....
        /*0e94*/ 	.word	0x000111e0
        /*0e98*/ 	.word	0x00000000
        /*0e9c*/ 	.word	0x0002a830
        /*0ea0*/ 	.short	0x010a
        /*0ea2*/ 	.byte	0x3f
	.zero		1


	//   ....[33]....
        /*0ea4*/ 	.word	0x00011230
        /*0ea8*/ 	.word	0x00000000
        /*0eac*/ 	.word	0x0002a830
        /*0eb0*/ 	.short	0x010a
        /*0eb2*/ 	.byte	0x3f
	.zero		1


	//   ....[34]....
        /*0eb4*/ 	.word	0x00013370
        /*0eb8*/ 	.word	0x00000005
        /*0ebc*/ 	.word	0x00000000
        /*0ec0*/ 	.short	0x0101
        /*0ec2*/ 	.byte	0x3f
	.zero		1


	//   ....[35]....
        /*0ec4*/ 	.word	0x00013bf0
        /*0ec8*/ 	.word	0x0000000d
        /*0ecc*/ 	.word	0x0002a830
        /*0ed0*/ 	.short	0x010a
        /*0ed2*/ 	.byte	0x3f
	.zero		1


	//   ....[36]....
        /*0ed4*/ 	.word	0x00013c70
        /*0ed8*/ 	.word	0x0000000d
        /*0edc*/ 	.word	0x0002a830
        /*0ee0*/ 	.short	0x010a
        /*0ee2*/ 	.byte	0x3f
	.zero		1


	//   ....[37]....
        /*0ee4*/ 	.word	0x00014940
        /*0ee8*/ 	.word	0x0000000f
        /*0eec*/ 	.word	0x0002a850
        /*0ef0*/ 	.short	0x010a
        /*0ef2*/ 	.byte	0x3f
	.zero		1


	//   ....[38]....
        /*0ef4*/ 	.word	0x00014990
        /*0ef8*/ 	.word	0x0000000f
        /*0efc*/ 	.word	0x0002a850
        /*0f00*/ 	.short	0x010a
        /*0f02*/ 	.byte	0x3f
	.zero		1


	//   ....[39]....
        /*0f04*/ 	.word	0x00015860
        /*0f08*/ 	.word	0x0000005f
        /*0f0c*/ 	.word	0x00000000
        /*0f10*/ 	.short	0x0101
        /*0f12*/ 	.byte	0x3f
	.zero		1


	//   ....[40]....
        /*0f14*/ 	.word	0x000160a0
        /*0f18*/ 	.word	0x0000000f
        /*0f1c*/ 	.word	0x00000000
        /*0f20*/ 	.short	0x0101
        /*0f22*/ 	.byte	0x3f
	.zero		1


	//   ....[41]....
        /*0f24*/ 	.word	0x000166a0
        /*0f28*/ 	.word	0x00000007
        /*0f2c*/ 	.word	0x0002a850
        /*0f30*/ 	.short	0x010a
        /*0f32*/ 	.byte	0x3f
	.zero		1


	//   ....[42]....
        /*0f34*/ 	.word	0x00016740
        /*0f38*/ 	.word	0x00000007
        /*0f3c*/ 	.word	0x0002a850
        /*0f40*/ 	.short	0x010a
        /*0f42*/ 	.byte	0x3f
	.zero		1


	//   ....[43]....
        /*0f44*/ 	.word	0x00016c30
        /*0f48*/ 	.word	0x00000004
        /*0f4c*/ 	.word	0x00000000
        /*0f50*/ 	.short	0x0101
        /*0f52*/ 	.byte	0x3f
	.zero		1


	//   ....[44]....
        /*0f54*/ 	.word	0x00018270
        /*0f58*/ 	.word	0x00000000
        /*0f5c*/ 	.word	0x00000000
        /*0f60*/ 	.short	0x0101
        /*0f62*/ 	.byte	0x3f
	.zero		1


	//   ....[45]....
        /*0f64*/ 	.word	0x00018750
        /*0f68*/ 	.word	0x00000006
        /*0f6c*/ 	.word	0x00000000
        /*0f70*/ 	.short	0x0101
        /*0f72*/ 	.byte	0x3f
	.zero		1


	//   ....[46]....
        /*0f74*/ 	.word	0x0001b600
        /*0f78*/ 	.word	0x00000016
        /*0f7c*/ 	.word	0x0002a820
        /*0f80*/ 	.short	0x010a
        /*0f82*/ 	.byte	0x3f
	.zero		1


	//   ....[47]....
        /*0f84*/ 	.word	0x0001b690
        /*0f88*/ 	.word	0x0000000b
        /*0f8c*/ 	.word	0x0002a8a0
        /*0f90*/ 	.short	0x010a
        /*0f92*/ 	.byte	0x3f
	.zero		1


	//   ....[48]....
        /*0f94*/ 	.word	0x0001bad0
        /*0f98*/ 	.word	0x0000000b
        /*0f9c*/ 	.word	0x0002a8c0
        /*0fa0*/ 	.short	0x010a
        /*0fa2*/ 	.byte	0x3f
	.zero		1


	//   ....[49]....
        /*0fa4*/ 	.word	0x0001bf00
        /*0fa8*/ 	.word	0x0000000a
        /*0fac*/ 	.word	0x0002a8a0
        /*0fb0*/ 	.short	0x010a
        /*0fb2*/ 	.byte	0x3f
	.zero		1


	//   ....[50]....
        /*0fb4*/ 	.word	0x0001c330
        /*0fb8*/ 	.word	0x0000000a
        /*0fbc*/ 	.word	0x0002a8c0
        /*0fc0*/ 	.short	0x010a
        /*0fc2*/ 	.byte	0x3f
	.zero		1


	//   ....[51]....
        /*0fc4*/ 	.word	0x0001d420
        /*0fc8*/ 	.word	0x00000007
        /*0fcc*/ 	.word	0x0002a840
        /*0fd0*/ 	.short	0x010a
        /*0fd2*/ 	.byte	0x3f
	.zero		1


	//   ....[52]....
        /*0fd4*/ 	.word	0x0001dae0
        /*0fd8*/ 	.word	0x00000007
        /*0fdc*/ 	.word	0x0002a830
        /*0fe0*/ 	.short	0x0107
        /*0fe2*/ 	.byte	0x3f
	.zero		1


	//   ....[53]....
        /*0fe4*/ 	.word	0x0001dbb0
        /*0fe8*/ 	.word	0x00000007
        /*0fec*/ 	.word	0x0002a830
        /*0ff0*/ 	.short	0x0101
        /*0ff2*/ 	.byte	0x3f
	.zero		1


	//   ....[54]....
        /*0ff4*/ 	.word	0x0001e790
        /*0ff8*/ 	.word	0x00000016
        /*0ffc*/ 	.word	0x0002a800
        /*1000*/ 	.short	0x0107
        /*1002*/ 	.byte	0x3f
	.zero		1


	//   ....[55]....
        /*1004*/ 	.word	0x0001e8a0
        /*1008*/ 	.word	0x00000016
        /*100c*/ 	.word	0x0002a800
        /*1010*/ 	.short	0x0101
        /*1012*/ 	.byte	0x3f
	.zero		1


	//   ....[56]....
        /*1014*/ 	.word	0x0001e8c0
        /*1018*/ 	.word	0x00000016
        /*101c*/ 	.word	0x0002a820
        /*1020*/ 	.short	0x010a
        /*1022*/ 	.byte	0x3f
	.zero		1


	//   ....[57]....
        /*1024*/ 	.word	0x0001ec30
        /*1028*/ 	.word	0x00000006
        /*102c*/ 	.word	0x0002a840
        /*1030*/ 	.short	0x010a
        /*1032*/ 	.byte	0x3f
	.zero		1


	//   ....[58]....
        /*1034*/ 	.word	0x0001f120
        /*1038*/ 	.word	0x00000006
        /*103c*/ 	.word	0x0002a830
        /*1040*/ 	.short	0x0107
        /*1042*/ 	.byte	0x3f
	.zero		1


	//   ....[59]....
        /*1044*/ 	.word	0x0001f1e0
        /*1048*/ 	.word	0x00000006
        /*104c*/ 	.word	0x0002a830
        /*1050*/ 	.short	0x0101
        /*1052*/ 	.byte	0x3f
	.zero		1


	//   ....[60]....
        /*1054*/ 	.word	0x0001f240
        /*1058*/ 	.word	0x00000005
        /*105c*/ 	.word	0x0002a860
        /*1060*/ 	.short	0x010a
        /*1062*/ 	.byte	0x3f
	.zero		1


	//   ....[61]....
        /*1064*/ 	.word	0x0001f6a0
        /*1068*/ 	.word	0x00000005
        /*106c*/ 	.word	0x0002a850
        /*1070*/ 	.short	0x0107
        /*1072*/ 	.byte	0x3f
	.zero		1


	//   ....[62]....
        /*1074*/ 	.word	0x0001f800
        /*1078*/ 	.word	0x00000005
        /*107c*/ 	.word	0x0002a850
        /*1080*/ 	.short	0x0101
        /*1082*/ 	.byte	0x3f
	.zero		1


	//   ....[63]....
        /*1084*/ 	.word	0x0001fa60
        /*1088*/ 	.word	0x00000000
        /*108c*/ 	.word	0x0002a860
        /*1090*/ 	.short	0x010a
        /*1092*/ 	.byte	0x3f
	.zero		1


	//   ....[64]....
        /*1094*/ 	.word	0x0001fec0
        /*1098*/ 	.word	0x00000000
        /*109c*/ 	.word	0x0002a850
        /*10a0*/ 	.short	0x0107
        /*10a2*/ 	.byte	0x3f
	.zero		1


	//   ....[65]....
        /*10a4*/ 	.word	0x0001ff80
        /*10a8*/ 	.word	0x00000000
        /*10ac*/ 	.word	0x0002a850
        /*10b0*/ 	.short	0x0101
        /*10b2*/ 	.byte	0x3f
	.zero		1


	//   ....[66]....
        /*10b4*/ 	.word	0x00020cd0
        /*10b8*/ 	.word	0x00000004
        /*10bc*/ 	.word	0x0002a820
        /*10c0*/ 	.short	0x010a
        /*10c2*/ 	.byte	0x3f
	.zero		1


	//   ....[67]....
        /*10c4*/ 	.word	0x00020e40
        /*10c8*/ 	.word	0x00000005
        /*10cc*/ 	.word	0x0002a840
        /*10d0*/ 	.short	0x010a
        /*10d2*/ 	.byte	0x3f
	.zero		1


	//   ....[68]....
        /*10d4*/ 	.word	0x00020ee0
        /*10d8*/ 	.word	0x0000001b
        /*10dc*/ 	.word	0x0002a840
        /*10e0*/ 	.short	0x010a
        /*10e2*/ 	.byte	0x3f
	.zero		1


	//   ....[69]....
        /*10e4*/ 	.word	0x00020f20
        /*10e8*/ 	.word	0x00000005
        /*10ec*/ 	.word	0x0002a860
        /*10f0*/ 	.short	0x010a
        /*10f2*/ 	.byte	0x3f
	.zero		1


	//   ....[70]....
        /*10f4*/ 	.word	0x00020f60
        /*10f8*/ 	.word	0x0000001b
        /*10fc*/ 	.word	0x0002a860
        /*1100*/ 	.short	0x010a
        /*1102*/ 	.byte	0x3f
	.zero		1


	//   ....[71]....
        /*1104*/ 	.word	0x00020fc0
        /*1108*/ 	.word	0x00000055
        /*110c*/ 	.word	0x0002a890
        /*1110*/ 	.short	0x010a
        /*1112*/ 	.byte	0x3f
	.zero		1


	//   ....[72]....
        /*1114*/ 	.word	0x00021270
        /*1118*/ 	.word	0x00000055
        /*111c*/ 	.word	0x0002a890
        /*1120*/ 	.short	0x010a
        /*1122*/ 	.byte	0x3f
	.zero		1


	//   ....[73]....
        /*1124*/ 	.word	0x00021520
        /*1128*/ 	.word	0x00000055
        /*112c*/ 	.word	0x0002a890
        /*1130*/ 	.short	0x010a
        /*1132*/ 	.byte	0x3f
	.zero		1


	//   ....[74]....
        /*1134*/ 	.word	0x000217d0
        /*1138*/ 	.word	0x00000055
        /*113c*/ 	.word	0x0002a8b0
        /*1140*/ 	.short	0x010a
        /*1142*/ 	.byte	0x3f
	.zero		1


	//   ....[75]....
        /*1144*/ 	.word	0x000219f0
        /*1148*/ 	.word	0x00000002
        /*114c*/ 	.word	0x0002a800
        /*1150*/ 	.short	0x010a
        /*1152*/ 	.byte	0x3f
	.zero		1


	//   ....[76]....
        /*1154*/ 	.word	0x00021c10
        /*1158*/ 	.word	0x00000002
        /*115c*/ 	.word	0x0002a800
        /*1160*/ 	.short	0x010a
        /*1162*/ 	.byte	0x3f
	.zero		1


	//   ....[77]....
        /*1164*/ 	.word	0x00021c60
        /*1168*/ 	.word	0x00000000
        /*116c*/ 	.word	0x0002a830
        /*1170*/ 	.short	0x010a
        /*1172*/ 	.byte	0x3f
	.zero		1


	//   ....[78]....
        /*1174*/ 	.word	0x00021cb0
        /*1178*/ 	.word	0x0000000d
        /*117c*/ 	.word	0x0002a830
        /*1180*/ 	.short	0x010a
        /*1182*/ 	.byte	0x3f
	.zero		1


	//   ....[79]....
        /*1184*/ 	.word	0x00021d00
        /*1188*/ 	.word	0x0000000f
        /*118c*/ 	.word	0x0002a850
        /*1190*/ 	.short	0x010a
        /*1192*/ 	.byte	0x3f
	.zero		1


	//   ....[80]....
        /*1194*/ 	.word	0x00021d50
        /*1198*/ 	.word	0x00000007
        /*119c*/ 	.word	0x0002a850
        /*11a0*/ 	.short	0x010a
        /*11a2*/ 	.byte	0x3f
	.zero		1


	//   ....[81]....
        /*11a4*/ 	.word	0x00021ef0
        /*11a8*/ 	.word	0x00000016
        /*11ac*/ 	.word	0x0002a820
        /*11b0*/ 	.short	0x010a
        /*11b2*/ 	.byte	0x3f
	.zero		1


	//   ....[82]....
        /*11b4*/ 	.word	0x00021f40
        /*11b8*/ 	.word	0x0000000b
        /*11bc*/ 	.word	0x0002a8a0
        /*11c0*/ 	.short	0x010a
        /*11c2*/ 	.byte	0x3f
	.zero		1


	//   ....[83]....
        /*11c4*/ 	.word	0x00021f90
        /*11c8*/ 	.word	0x0000000b
        /*11cc*/ 	.word	0x0002a8c0
        /*11d0*/ 	.short	0x010a
        /*11d2*/ 	.byte	0x3f
	.zero		1


	//   ....[84]....
        /*11d4*/ 	.word	0x00021fe0
        /*11d8*/ 	.word	0x0000000a
        /*11dc*/ 	.word	0x0002a8a0
        /*11e0*/ 	.short	0x010a
        /*11e2*/ 	.byte	0x3f
	.zero		1


	//   ....[85]....
        /*11e4*/ 	.word	0x00022030
        /*11e8*/ 	.word	0x0000000a
        /*11ec*/ 	.word	0x0002a8c0
        /*11f0*/ 	.short	0x010a
        /*11f2*/ 	.byte	0x3f
	.zero		1


	//   ....[86]....
        /*11f4*/ 	.word	0x00022150
        /*11f8*/ 	.word	0x00000007
        /*11fc*/ 	.word	0x0002a840
        /*1200*/ 	.short	0x010a
        /*1202*/ 	.byte	0x3f
	.zero		1


	//   ....[87]....
        /*1204*/ 	.word	0x00023550
        /*1208*/ 	.word	0x00000016
        /*120c*/ 	.word	0x0002a820
        /*1210*/ 	.short	0x010a
        /*1212*/ 	.byte	0x3f
	.zero		1


	//   ....[88]....
        /*1214*/ 	.word	0x000235a0
        /*1218*/ 	.word	0x00000006
        /*121c*/ 	.word	0x0002a840
        /*1220*/ 	.short	0x010a
        /*1222*/ 	.byte	0x3f
	.zero		1


	//   ....[89]....
        /*1224*/ 	.word	0x00023d60
        /*1228*/ 	.word	0x00000005
        /*122c*/ 	.word	0x0002a860
        /*1230*/ 	.short	0x010a
        /*1232*/ 	.byte	0x3f
	.zero		1


	//   ....[90]....
        /*1234*/ 	.word	0x00024570
        /*1238*/ 	.word	0x00000000
        /*123c*/ 	.word	0x0002a860
        /*1240*/ 	.short	0x010a
        /*1242*/ 	.byte	0x3f
	.zero		1


	//   ....[91]....
        /*1244*/ 	.word	0x00025750
        /*1248*/ 	.word	0x00000004
        /*124c*/ 	.word	0x0002a820
        /*1250*/ 	.short	0x010a
        /*1252*/ 	.byte	0x3f
	.zero		1


	//   ....[92]....
        /*1254*/ 	.word	0x000258f0
        /*1258*/ 	.word	0x00000005
        /*125c*/ 	.word	0x0002a840
        /*1260*/ 	.short	0x010a
        /*1262*/ 	.byte	0x3f
	.zero		1


	//   ....[93]....
        /*1264*/ 	.word	0x00025940
        /*1268*/ 	.word	0x0000001b
        /*126c*/ 	.word	0x0002a840
        /*1270*/ 	.short	0x010a
        /*1272*/ 	.byte	0x3f
	.zero		1


	//   ....[94]....
        /*1274*/ 	.word	0x00025990
        /*1278*/ 	.word	0x00000005
        /*127c*/ 	.word	0x0002a860
        /*1280*/ 	.short	0x010a
        /*1282*/ 	.byte	0x3f
	.zero		1


	//----- nvinfo : EIATTR_NUM_MBARRIERS
	.align		4
.L_148:
        /*1284*/ 	.byte	0x03, 0x38
        /*1286*/ 	.short	0x0016


	//----- nvinfo : EIATTR_EXIT_INSTR_OFFSETS
	.align		4
        /*1288*/ 	.byte	0x04, 0x1c
        /*128a*/ 	.short	(.L_150 - .L_149)


	//   ....[0]....
.L_149:
        /*128c*/ 	.word	0x00020fb0


	//----- nvinfo : EIATTR_MAX_THREADS
	.align		4
.L_150:
        /*1290*/ 	.byte	0x04, 0x05
        /*1292*/ 	.short	(.L_152 - .L_151)
.L_151:
        /*1294*/ 	.word	0x00000180
        /*1298*/ 	.word	0x00000001
        /*129c*/ 	.word	0x00000001


	//----- nvinfo : EIATTR_CRS_STACK_SIZE
	.align		4
.L_152:
        /*12a0*/ 	.byte	0x04, 0x1e
        /*12a2*/ 	.short	(.L_154 - .L_153)
.L_153:
        /*12a4*/ 	.word	0x00000000


	//----- nvinfo : EIATTR_CBANK_PARAM_SIZE
	.align		4
.L_154:
        /*12a8*/ 	.byte	0x03, 0x19
        /*12aa*/ 	.short	0x0af0


	//----- nvinfo : EIATTR_PARAM_CBANK
	.align		4
        /*12ac*/ 	.byte	0x04, 0x0a
        /*12ae*/ 	.short	(.L_156 - .L_155)
	.align		4
.L_155:
        /*12b0*/ 	.word	index@(.nv.constant0._ZN7cutlass13device_kernelIN5flash11enable_sm90INS1_16FlashAttnFwdSm90INS1_25CollectiveMainloopFwdSm90ILi2EN4cute5tupleIJNS5_1CILi1EEES8_S8_EEENS6_IJNS7_ILi128EEENS7_ILi96EEENS7_ILi192EEEEEELi128ENS_6half_tEfNS_4arch4Sm90ELb0ELb0ELb1ELb1ELb1ELb1ELb0ELb1ELb1ELb1ELb1ELb0EEENS1_21CollectiveEpilogueFwdINS6_IJSA_SA_SB_EEES9_SE_SG_Li256ELb1ELb1ELb1ELb0EEENS1_36VarlenDynamicPersistentTileSchedulerILi128ELi96ELi256ELi128ELb1ELb1ELb1ELb0ELb1ELb1EEEEEEEEEvNT_6ParamsE)
        /*12b4*/ 	.short	0x0210
        /*12b6*/ 	.short	0x0af0


	//----- nvinfo : EIATTR_SW_WAR
	.align		4
.L_156:
        /*12b8*/ 	.byte	0x04, 0x36
        /*12ba*/ 	.short	(.L_158 - .L_157)
.L_157:
        /*12bc*/ 	.word	0x00000008
.L_158:


//--------------------- .nv.info._ZN7cutlass13device_kernelIN5flash11enable_sm90INS1_16FlashAttnFwdSm90INS1_25CollectiveMainloopFwdSm90ILi2EN4cute5tupleIJNS5_1CILi1EEES8_S8_EEENS6_IJNS7_ILi128EEENS7_ILi96EEENS7_ILi192EEEEEELi128ENS_6half_tEfNS_4arch4Sm90ELb0ELb1ELb1ELb0ELb1ELb0ELb0ELb1ELb1ELb1ELb1ELb0EEENS1_21CollectiveEpilogueFwdINS6_IJSA_SA_SB_EEES9_SE_SG_Li256ELb0ELb1ELb1ELb0EEENS1_19SingleTileSchedulerILb0ELb1ELb1ELi128EEEEEEEEEvNT_6ParamsE --------------------------
	.section	.nv.info._ZN7cutlass13device_kernelIN5flash11enable_sm90INS1_16FlashAttnFwdSm90INS1_25CollectiveMainloopFwdSm90ILi2EN4cute5tupleIJNS5_1CILi1EEES8_S8_EEENS6_IJNS7_ILi128EEENS7_ILi96EEENS7_ILi192EEEEEELi128ENS_6half_tEfNS_4arch4Sm90ELb0ELb1ELb1ELb0ELb1ELb0ELb0ELb1ELb1ELb1ELb1ELb0EEENS1_21CollectiveEpilogueFwdINS6_IJSA_SA_SB_EEES9_SE_SG_Li256ELb0ELb1ELb1ELb0EEENS1_19SingleTileSchedulerILb0ELb1ELb1ELi128EEEEEEEEEvNT_6ParamsE,"",@"SHT_CUDA_INFO"
	.sectionflags	@""
	.align	4


	//----- nvinfo : EIATTR_CUDA_API_VERSION
	.align		4
        /*0000*/ 	.byte	0x04, 0x37
        /*0002*/ 	.short	(.L_160 - .L_159)
.L_159:
        /*0004*/ 	.word	0x00000082


	//----- nvinfo : EIATTR_KPARAM_INFO
	.align		4
.L_160:
        /*0008*/ 	.byte	0x04, 0x17
        /*000a*/ 	.short	(.L_162 - .L_161)
.L_161:
        /*000c*/ 	.word	0x00000000
        /*0010*/ 	.short	0x0000
        /*0012*/ 	.short	0x0070
        /*0014*/ 	.byte	0x00, 0xf0, 0x01, 0x28


	//----- nvinfo : EIATTR_SPARSE_MMA_MASK
	.align		4
.L_162:
        /*0018*/ 	.byte	0x03, 0x50
        /*001a*/ 	.short	0x0000


	//----- nvinfo : EIATTR_MAXREG_COUNT
	.align		4
        /*001c*/ 	.byte	0x03, 0x1b
        /*001e*/ 	.short	0x00a8


	//----- nvinfo : EIATTR_NUM_BARRIERS
	.align		4
        /*0020*/ 	.byte	0x02, 0x4c
        /*0022*/ 	.byte	0x09
	.zero		1


	//----- nvinfo : EIATTR_EXTERNS
	.align		4
        /*0024*/ 	.byte	0x04, 0x0f
        /*0026*/ 	.short	(.L_164 - .L_163)


	//   ....[0]....
	.align		4
.L_163:
        /*0028*/ 	.word	index@(__assertfail)


	//----- nvinfo : EIATTR_ANNOTATIONS
	.align		4
.L_164:
        /*002c*/ 	.byte	0x04, 0x55
        /*002e*/ 	.short	(.L_166 - .L_165)


	//   ....[0]....
.L_165:
        /*0030*/ 	.word	0x00000001
        /*0034*/ 	.byte	0xb0, 0x08, 0x00, 0x00, 0x01, 0x00, 0x00, 0x00, 0x10, 0x16, 0x00, 0x00, 0x01, 0x00, 0x00, 0x00
        /*0044*/ 	.byte	0x30, 0x0c, 0x01, 0x00, 0x01, 0x00, 0x00, 0x00, 0x30, 0x36, 0x01, 0x00


	//----- nvinfo : EIATTR_MERCURY_ISA_VERSION
	.align		4
.L_166:
        /*0050*/ 	.byte	0x03, 0x5f
        /*0052*/ 	.short	0x0101


	//----- nvinfo : EIATTR_INT_WARP_WIDE_INSTR_OFFSETS
	.align		4
        /*0054*/ 	.byte	0x04, 0x31
        /*0056*/ 	.short	(.L_168 - .L_167)


	//   ....[0]....
.L_167:
        /*0058*/ 	.word	0x000000c0


	//   ....[1]....
        /*005c*/ 	.word	0x000000d0


	//   ....[2]....
        /*0060*/ 	.word	0x00000170


	//----- nvinfo : EIATTR_COOP_GROUP_MASK_REGIDS
	.align		4
.L_168:
        /*0064*/ 	.byte	0x04, 0x29
        /*0066*/ 	.short	(.L_170 - .L_169)


	//   ....[0]....
.L_169:
        /*0068*/ 	.word	0xffffffff


	//   ....[1]....
        /*006c*/ 	.word	0xffffffff


	//   ....[2]....
        /*0070*/ 	.word	0xffffffff


	//   ....[3]....
        /*0074*/ 	.word	0xffffffff


	//   ....[4]....
        /*0078*/ 	.word	0xffffffff


	//   ....[5]....
        /*007c*/ 	.word	0xffffffff


	//   ....[6]....
        /*0080*/ 	.word	0xffffffff


	//   ....[7]....
        /*0084*/ 	.word	0xffffffff


	//   ....[8]....
        /*0088*/ 	.word	0xffffffff


	//   ....[9]....
        /*008c*/ 	.word	0xffffffff


	//   ....[10]....
        /*0090*/ 	.word	0xffffffff


	//   ....[11]....
        /*0094*/ 	.word	0xffffffff


	//   ....[12]....
        /*0098*/ 	.word	0xffffffff


	//   ....[13]....
        /*009c*/ 	.word	0xffffffff


	//   ....[14]....
        /*00a0*/ 	.word	0xffffffff


	//   ....[15]....
        /*00a4*/ 	.word	0xffffffff


	//   ....[16]....
        /*00a8*/ 	.word	0xffffffff


	//   ....[17]....
        /*00ac*/ 	.word	0xffffffff


	//   ....[18]....
        /*00b0*/ 	.word	0xffffffff


	//   ....[19]....
        /*00b4*/ 	.word	0xffffffff


	//   ....[20]....
        /*00b8*/ 	.word	0xffffffff


	//   ....[21]....
        /*00bc*/ 	.word	0xffffffff


	//   ....[22]....
        /*00c0*/ 	.word	0xffffffff


	//   ....[23]....
        /*00c4*/ 	.word	0xffffffff


	//   ....[24]....
        /*00c8*/ 	.word	0xffffffff


	//   ....[25]....
        /*00cc*/ 	.word	0xffffffff


	//   ....[26]....
        /*00d0*/ 	.word	0xffffffff


	//   ....[27]....
        /*00d4*/ 	.word	0xffffffff


	//   ....[28]....
        /*00d8*/ 	.word	0xffffffff


	//   ....[29]....
        /*00dc*/ 	.word	0xffffffff


	//   ....[30]....
        /*00e0*/ 	.word	0xffffffff


	//   ....[31]....
        /*00e4*/ 	.word	0xffffffff


	//   ....[32]....
        /*00e8*/ 	.word	0xffffffff


	//   ....[33]....
        /*00ec*/ 	.word	0xffffffff


	//   ....[34]....
        /*00f0*/ 	.word	0xffffffff


	//   ....[35]....
        /*00f4*/ 	.word	0xffffffff


	//   ....[36]....
        /*00f8*/ 	.word	0xffffffff


	//   ....[37]....
        /*00fc*/ 	.word	0xffffffff


	//   ....[38]....
        /*0100*/ 	.word	0xffffffff


	//   ....[39]....
        /*0104*/ 	.word	0xffffffff


	//   ....[40]....
        /*0108*/ 	.word	0xffffffff


	//   ....[41]....
        /*010c*/ 	.word	0xffffffff


	//   ....[42]....
        /*0110*/ 	.word	0xffffffff


	//   ....[43]....
        /*0114*/ 	.word	0xffffffff


	//   ....[44]....
        /*0118*/ 	.word	0xffffffff


	//   ....[45]....
        /*011c*/ 	.word	0xffffffff


	//   ....[46]....
        /*0120*/ 	.word	0xffffffff


	//   ....[47]....
        /*0124*/ 	.word	0xffffffff


	//   ....[48]....
        /*0128*/ 	.word	0xffffffff


	//   ....[49]....
        /*012c*/ 	.word	0xffffffff


	//   ....[50]....
        /*0130*/ 	.word	0xffffffff


	//   ....[51]....
        /*0134*/ 	.word	0xffffffff


	//   ....[52]....
        /*0138*/ 	.word	0xffffffff


	//   ....[53]....
        /*013c*/ 	.word	0xffffffff


	//   ....[54]....
        /*0140*/ 	.word	0xffffffff


	//   ....[55]....
        /*0144*/ 	.word	0xffffffff


	//   ....[56]....
        /*0148*/ 	.word	0xffffffff


	//   ....[57]....
        /*014c*/ 	.word	0xffffffff


	//   ....[58]....
        /*0150*/ 	.word	0xffffffff


	//   ....[59]....
        /*0154*/ 	.word	0xffffffff


	//   ....[60]....
        /*0158*/ 	.word	0xffffffff


	//   ....[61]....
        /*015c*/ 	.word	0xffffffff


	//   ....[62]....
        /*0160*/ 	.word	0xffffffff


	//   ....[63]....
        /*0164*/ 	.word	0xffffffff


	//   ....[64]....
        /*0168*/ 	.word	0xffffffff


	//   ....[65]....
        /*016c*/ 	.word	0xffffffff


	//   ....[66]....
        /*0170*/ 	.word	0xffffffff


	//   ....[67]....
        /*0174*/ 	.word	0xffffffff


	//   ....[68]....
        /*0178*/ 	.word	0xffffffff


	//   ....[69]....
        /*017c*/ 	.word	0xffffffff


	//   ....[70]....
        /*0180*/ 	.word	0xffffffff


	//   ....[71]....
        /*0184*/ 	.word	0xffffffff


	//   ....[72]....
        /*0188*/ 	.word	0xffffffff


	//   ....[73]....
        /*018c*/ 	.word	0xffffffff


	//   ....[74]....
        /*0190*/ 	.word	0xffffffff


	//   ....[75]....
        /*0194*/ 	.word	0xffffffff


	//   ....[76]....
        /*0198*/ 	.word	0xffffffff


	//   ....[77]....
        /*019c*/ 	.word	0xffffffff


	//   ....[78]....
        /*01a0*/ 	.word	0xffffffff


	//   ....[79]....
        /*01a4*/ 	.word	0xffffffff


	//   ....[80]....
        /*01a8*/ 	.word	0xffffffff


	//   ....[81]....
        /*01ac*/ 	.word	0xffffffff


	//   ....[82]....
        /*01b0*/ 	.word	0xffffffff


	//   ....[83]....
        /*01b4*/ 	.word	0xffffffff


	//   ....[84]....
        /*01b8*/ 	.word	0xffffffff


	//   ....[85]....
        /*01bc*/ 	.word	0xffffffff


	//   ....[86]....
        /*01c0*/ 	.word	0xffffffff


	//   ....[87]....
        /*01c4*/ 	.word	0xffffffff


	//   ....[88]....
        /*01c8*/ 	.word	0xffffffff


	//   ....[89]....
        /*01cc*/ 	.word	0xffffffff


	//   ....[90]....
        /*01d0*/ 	.word	0xffffffff


	//   ....[91]....
        /*01d4*/ 	.word	0xffffffff


	//   ....[92]....
        /*01d8*/ 	.word	0xffffffff


	//   ....[93]....
        /*01dc*/ 	.word	0xffffffff


	//   ....[94]....
        /*01e0*/ 	.word	0xffffffff


	//   ....[95]....
        /*01e4*/ 	.word	0xffffffff


	//   ....[96]....
        /*01e8*/ 	.word	0xffffffff


	//   ....[97]....
        /*01ec*/ 	.word	0xffffffff


	//   ....[98]....
        /*01f0*/ 	.word	0xffffffff


	//   ....[99]....
        /*01f4*/ 	.word	0xffffffff


	//   ....[100]....
        /*01f8*/ 	.word	0xffffffff


	//   ....[101]....
        /*01fc*/ 	.word	0xffffffff


	//   ....[102]....
        /*0200*/ 	.word	0xffffffff


	//   ....[103]....
        /*0204*/ 	.word	0xffffffff


	//   ....[104]....
        /*0208*/ 	.word	0xffffffff


	//   ....[105]....
        /*020c*/ 	.word	0xffffffff


	//   ....[106]....
        /*0210*/ 	.word	0xffffffff


	//   ....[107]....
        /*0214*/ 	.word	0x0500000f


	//   ....[108]....
        /*0218*/ 	.word	0x0500000f


	//   ....[109]....
        /*021c*/ 	.word	0x0500000f


	//   ....[110]....
        /*0220*/ 	.word	0x0500000f


	//   ....[111]....
        /*0224*/ 	.word	0x0500000f


	//   ....[112]....
        /*0228*/ 	.word	0x0500000f


	//   ....[113]....
        /*022c*/ 	.word	0x0500000f


	//   ....[114]....
        /*0230*/ 	.word	0x0500000f


	//   ....[115]....
        /*0234*/ 	.word	0x0500000f


	//   ....[116]....
        /*0238*/ 	.word	0x0500000f


	//   ....[117]....
        /*023c*/ 	.word	0x0500000f


	//   ....[118]....
        /*0240*/ 	.word	0x0500000f


	//   ....[119]....
        /*0244*/ 	.word	0x0500000f


	//   ....[120]....
        /*0248*/ 	.word	0x0500000f


	//   ....[121]....
        /*024c*/ 	.word	0x0500000f


	//   ....[122]....
        /*0250*/ 	.word	0x0500000f


	//   ....[123]....
        /*0254*/ 	.word	0x0500000f


	//   ....[124]....
        /*0258*/ 	.word	0x0500000f


	//   ....[125]....
        /*025c*/ 	.word	0x0500000f


	//   ....[126]....
        /*0260*/ 	.word	0x0500000f


	//   ....[127]....
        /*0264*/ 	.word	0x0500000f


	//   ....[128]....
        /*0268*/ 	.word	0x0500000f


	//   ....[129]....
        /*026c*/ 	.word	0x0500000f


	//   ....[130]....
        /*0270*/ 	.word	0x0500000f


	//   ....[131]....
        /*0274*/ 	.word	0x0500000f


	//   ....[132]....
        /*0278*/ 	.word	0x0500000f


	//   ....[133]....
        /*027c*/ 	.word	0x0500000f


	//   ....[134]....
        /*0280*/ 	.word	0x0500000f


	//   ....[135]....
        /*0284*/ 	.word	0x0500000f


	//   ....[136]....
        /*0288*/ 	.word	0x0500000f


	//   ....[137]....
        /*028c*/ 	.word	0x0500000f


	//   ....[138]....
        /*0290*/ 	.word	0x0500000f


	//   ....[139]....
        /*0294*/ 	.word	0x0500000f


	//   ....[140]....
        /*0298*/ 	.word	0x0500000f


	//   ....[141]....
        /*029c*/ 	.word	0x0500000f


	//   ....[142]....
        /*02a0*/ 	.word	0x0500000f


	//   ....[143]....
        /*02a4*/ 	.word	0x0500000f


	//   ....[144]....
        /*02a8*/ 	.word	0x0500000f


	//   ....[145]....
        /*02ac*/ 	.word	0x0500000f


	//   ....[146]....
        /*02b0*/ 	.word	0x0500000f


	//   ....[147]....
        /*02b4*/ 	.word	0x0500000f


	//   ....[148]....
        /*02b8*/ 	.word	0x0500000f


	//   ....[149]....
        /*02bc*/ 	.word	0x0500000f


	//   ....[150]....
        /*02c0*/ 	.word	0x0500000f


	//   ....[151]....
        /*02c4*/ 	.word	0x0500000f


	//   ....[152]....
        /*02c8*/ 	.word	0x0500000f


	//   ....[153]....
        /*02cc*/ 	.word	0x0500000f


	//   ....[154]....
        /*02d0*/ 	.word	0x0500000f


	//   ....[155]....
        /*02d4*/ 	.word	0x0500000f


	//   ....[156]....
        /*02d8*/ 	.word	0x0500000f


	//   ....[157]....
        /*02dc*/ 	.word	0x0500000f


	//   ....[158]....
        /*02e0*/ 	.word	0x0500000f


	//   ....[159]....
        /*02e4*/ 	.word	0x0500000f


	//   ....[160]....
        /*02e8*/ 	.word	0x0500000f


	//   ....[161]....
        /*02ec*/ 	.word	0x0500000f


	//   ....[162]....
        /*02f0*/ 	.word	0x0500000f


	//   ....[163]....
        /*02f4*/ 	.word	0x0500000f


	//   ....[164]....
        /*02f8*/ 	.word	0x0500000f


	//   ....[165]....
        /*02fc*/ 	.word	0x0500000f


	//   ....[166]....
        /*0300*/ 	.word	0x0500000f


	//   ....[167]....
        /*0304*/ 	.word	0x0500000f


	//   ....[168]....
        /*0308*/ 	.word	0x0500000f


	//   ....[169]....
        /*030c*/ 	.word	0x0500000f


	//   ....[170]....
        /*0310*/ 	.word	0x0500000f


	//   ....[171]....
        /*0314*/ 	.word	0x0500000f


	//   ....[172]....
        /*0318*/ 	.word	0x0500000f


	//----- nvinfo : EIATTR_COOP_GROUP_INSTR_OFFSETS
	.align		4
.L_170:
        /*031c*/ 	.byte	0x04, 0x28
        /*031e*/ 	.short	(.L_172 - .L_171)


	//   ....[0]....
.L_171:
        /*0320*/ 	.word	0x00000070


	//   ....[1]....
        /*0324*/ 	.word	0x000000b0


	//   ....[2]....
        /*0328*/ 	.word	0x000002d0


	//   ....[3]....
        /*032c*/ 	.word	0x00000430


	//   ....[4]....
        /*0330*/ 	.word	0x00000550


	//   ....[5]....
        /*0334*/ 	.word	0x000006b0


	//   ....[6]....
        /*0338*/ 	.word	0x00001410


	//   ....[7]....
        /*033c*/ 	.word	0x00002100


	//   ....[8]....
        /*0340*/ 	.word	0x00002800


	//   ....[9]....
        /*0344*/ 	.word	0x00003550


	//   ....[10]....
        /*0348*/ 	.word	0x00003660


	//   ....[11]....
        /*034c*/ 	.word	0x00003b80


	//   ....[12]....
        /*0350*/ 	.word	0x00003c10


	//   ....[13]....
        /*0354*/ 	.word	0x000058c0


	//   ....[14]....
        /*0358*/ 	.word	0x00005eb0


	//   ....[15]....
        /*035c*/ 	.word	0x00006bf0


	//   ....[16]....
        /*0360*/ 	.word	0x00006d00


	//   ....[17]....
        /*0364*/ 	.word	0x000072e0


	//   ....[18]....
        /*0368*/ 	.word	0x00007350


	//   ....[19]....
        /*036c*/ 	.word	0x000094a0


	//   ....[20]....
        /*0370*/ 	.word	0x000094d0


	//   ....[21]....
        /*0374*/ 	.word	0x00009500


	//   ....[22]....
        /*0378*/ 	.word	0x00009520


	//   ....[23]....
        /*037c*/ 	.word	0x0000b090


	//   ....[24]....
        /*0380*/ 	.word	0x0000b690


	//   ....[25]....
        /*0384*/ 	.word	0x0000c410


	//   ....[26]....
        /*0388*/ 	.word	0x0000c530


	//   ....[27]....
        /*038c*/ 	.word	0x0000caf0


	//   ....[28]....
        /*0390*/ 	.word	0x0000cb60


	//   ....[29]....
        /*0394*/ 	.word	0x0000d9d0


	//   ....[30]....
        /*0398*/ 	.word	0x0000da00


	//   ....[31]....
        /*039c*/ 	.word	0x0000dac0


	//   ....[32]....
        /*03a0*/ 	.word	0x0000dad0


	//   ....[33]....
        /*03a4*/ 	.word	0x0000e940


	//   ....[34]....
        /*03a8*/ 	.word	0x0000e980


	//   ....[35]....
        /*03ac*/ 	.word	0x0000e9b0


	//   ....[36]....
        /*03b0*/ 	.word	0x0000e9e0


	//   ....[37]....
        /*03b4*/ 	.word	0x0000e9f0


	//   ....[38]....
        /*03b8*/ 	.word	0x0000ea20


	//   ....[39]....
        /*03bc*/ 	.word	0x0000f080


	//   ....[40]....
        /*03c0*/ 	.word	0x0000f090


	//   ....[41]....
        /*03c4*/ 	.word	0x0000fa90


	//   ....[42]....
        /*03c8*/ 	.word	0x00011130


	//   ....[43]....
        /*03cc*/ 	.word	0x00011150


	//   ....[44]....
        /*03d0*/ 	.word	0x00011160


	//   ....[45]....
        /*03d4*/ 	.word	0x00011170


	//   ....[46]....
        /*03d8*/ 	.word	0x00011180


	//   ....[47]....
        /*03dc*/ 	.word	0x00011190


	//   ....[48]....
        /*03e0*/ 	.word	0x000111a0


	//   ....[49]....
        /*03e4*/ 	.word	0x00011200


	//   ....[50]....
        /*03e8*/ 	.word	0x00011240


	//   ....[51]....
        /*03ec*/ 	.word	0x000112a0


	//   ....[52]....
        /*03f0*/ 	.word	0x000112b0


	//   ....[53]....
        /*03f4*/ 	.word	0x00011370


	//   ....[54]....
        /*03f8*/ 	.word	0x000119c0


	//   ....[55]....
        /*03fc*/ 	.word	0x000119f0


	//   ....[56]....
        /*0400*/ 	.word	0x00011a20


	//   ....[57]....
        /*0404*/ 	.word	0x00011a40


	//   ....[58]....
        /*0408*/ 	.word	0x00011a50


	//   ....[59]....
        /*040c*/ 	.word	0x00011ad0


	//   ....[60]....
        /*0410*/ 	.word	0x00011b10


	//   ....[61]....
        /*0414*/ 	.word	0x00011b60


	//   ....[62]....
        /*0418*/ 	.word	0x00011b90


	//   ....[63]....
        /*041c*/ 	.word	0x00011bf0


	//   ....[64]....
        /*0420*/ 	.word	0x00011c30


	//   ....[65]....
        /*0424*/ 	.word	0x00011c80


	//   ....[66]....
        /*0428*/ 	.word	0x00011cb0


	//   ....[67]....
        /*042c*/ 	.word	0x00011d00


	//   ....[68]....
        /*0430*/ 	.word	0x00011d40


	//   ....[69]....
        /*0434*/ 	.word	0x00011d90


	//   ....[70]....
        /*0438*/ 	.word	0x000124e0


	//   ....[71]....
        /*043c*/ 	.word	0x00012500


	//   ....[72]....
        /*0440*/ 	.word	0x00012510


	//   ....[73]....
        /*0444*/ 	.word	0x00012520


	//   ....[74]....
        /*0448*/ 	.word	0x00012530


	//   ....[75]....
        /*044c*/ 	.word	0x00012550


	//   ....[76]....
        /*0450*/ 	.word	0x000125b0


	//   ....[77]....
        /*0454*/ 	.word	0x000125e0


	//   ....[78]....
        /*0458*/ 	.word	0x00012650


	//   ....[79]....
        /*045c*/ 	.word	0x00012680


	//   ....[80]....
        /*0460*/ 	.word	0x00012690


	//   ....[81]....
        /*0464*/ 	.word	0x000126a0


	//   ....[82]....
        /*0468*/ 	.word	0x00012950


	//   ....[83]....
        /*046c*/ 	.word	0x00012970


	//   ....[84]....
        /*0470*/ 	.word	0x00012980


	//   ....[85]....
        /*0474*/ 	.word	0x000129a0


	//   ....[86]....
        /*0478*/ 	.word	0x00012a20


	//   ....[87]....
        /*047c*/ 	.word	0x00012a50


	//   ....[88]....
        /*0480*/ 	.word	0x00012aa0


	//   ....[89]....
        /*0484*/ 	.word	0x00012ad0


	//   ....[90]....
        /*0488*/ 	.word	0x00012b20


	//   ....[91]....
        /*048c*/ 	.word	0x00012b50


	//   ....[92]....
        /*0490*/ 	.word	0x00012ba0


	//   ....[93]....
        /*0494*/ 	.word	0x00012bd0


	//   ....[94]....
        /*0498*/ 	.word	0x00013030


	//   ....[95]....
        /*049c*/ 	.word	0x00013060


	//   ....[96]....
        /*04a0*/ 	.word	0x00013090


	//   ....[97]....
        /*04a4*/ 	.word	0x000130c0


	//   ....[98]....
        /*04a8*/ 	.word	0x000130f0


	//   ....[99]....
        /*04ac*/ 	.word	0x00013100


	//   ....[100]....
        /*04b0*/ 	.word	0x00013110


	//   ....[101]....
        /*04b4*/ 	.word	0x00013120


	//   ....[102]....
        /*04b8*/ 	.word	0x00013140


	//   ....[103]....
        /*04bc*/ 	.word	0x00013150


	//   ....[104]....
        /*04c0*/ 	.word	0x000131a0


	//   ....[105]....
        /*04c4*/ 	.word	0x000131d0


	//   ....[106]....
        /*04c8*/ 	.word	0x000135c0


	//   ....[107]....
        /*04cc*/ 	.word	0x00013c00


	//   ....[108]....
        /*04d0*/ 	.word	0x00013cf0


	//   ....[109]....
        /*04d4*/ 	.word	0x00013d90


	//   ....[110]....
        /*04d8*/ 	.word	0x00013df0


	//   ....[111]....
        /*04dc*/ 	.word	0x00013ec0


	//   ....[112]....
        /*04e0*/ 	.word	0x00013f30


	//   ....[113]....
        /*04e4*/ 	.word	0x00014000


	//   ....[114]....
        /*04e8*/ 	.word	0x00014080


	//   ....[115]....
        /*04ec*/ 	.word	0x00014150


	//   ....[116]....
        /*04f0*/ 	.word	0x000141d0


	//   ....[117]....
        /*04f4*/ 	.word	0x000142b0


	//   ....[118]....
        /*04f8*/ 	.word	0x00014330


	//   ....[119]....
        /*04fc*/ 	.word	0x000143f0


	//   ....[120]....
        /*0500*/ 	.word	0x00014490


	//   ....[121]....
        /*0504*/ 	.word	0x000144e0


	//   ....[122]....
        /*0508*/ 	.word	0x00014580


	//   ....[123]....
        /*050c*/ 	.word	0x00014650


	//   ....[124]....
        /*0510*/ 	.word	0x000146d0


	//   ....[125]....
        /*0514*/ 	.word	0x000147a0


	//   ....[126]....
        /*0518*/ 	.word	0x00014820


	//   ....[127]....
        /*051c*/ 	.word	0x000148f0


	//   ....[128]....
        /*0520*/ 	.word	0x00014970


	//   ....[129]....
        /*0524*/ 	.word	0x00014a40


	//   ....[130]....
        /*0528*/ 	.word	0x00014ac0


	//   ....[131]....
        /*052c*/ 	.word	0x00014b90


	//   ....[132]....
        /*0530*/ 	.word	0x00014c10


	//   ....[133]....
        /*0534*/ 	.word	0x00014ce0


	//   ....[134]....
        /*0538*/ 	.word	0x00014d50


	//   ....[135]....
        /*053c*/ 	.word	0x00014e10


	//   ....[136]....
        /*0540*/ 	.word	0x00014f50


	//   ....[137]....
        /*0544*/ 	.word	0x00014ff0


	//   ....[138]....
        /*0548*/ 	.word	0x00015050


	//   ....[139]....
        /*054c*/ 	.word	0x00015110


	//   ....[140]....
        /*0550*/ 	.word	0x00015170


	//   ....[141]....
        /*0554*/ 	.word	0x00015230


	//   ....[142]....
        /*0558*/ 	.word	0x000152b0


	//   ....[143]....
        /*055c*/ 	.word	0x00015360


	//   ....[144]....
        /*0560*/ 	.word	0x000153c0


	//   ....[145]....
        /*0564*/ 	.word	0x00015480


	//   ....[146]....
        /*0568*/ 	.word	0x00015500


	//   ....[147]....
        /*056c*/ 	.word	0x000155b0


	//   ....[148]....
        /*0570*/ 	.word	0x00015690


	//   ....[149]....
        /*0574*/ 	.word	0x00015730


	//   ....[150]....
        /*0578*/ 	.word	0x00015790


	//   ....[151]....
        /*057c*/ 	.word	0x00015860


	//   ....[152]....
        /*0580*/ 	.word	0x00015900


	//   ....[153]....
        /*0584*/ 	.word	0x000159c0


	//   ....[154]....
        /*0588*/ 	.word	0x00015a60


	//   ....[155]....
        /*058c*/ 	.word	0x00015b20


	//   ....[156]....
        /*0590*/ 	.word	0x00015bc0


	//   ....[157]....
        /*0594*/ 	.word	0x00015c80


	//   ....[158]....
        /*0598*/ 	.word	0x00015d20


	//   ....[159]....
        /*059c*/ 	.word	0x00015de0


	//   ....[160]....
        /*05a0*/ 	.word	0x00015f00


	//   ....[161]....
        /*05a4*/ 	.word	0x00015fe0


	//   ....[162]....
        /*05a8*/ 	.word	0x00016050


	//   ....[163]....
        /*05ac*/ 	.word	0x00016120


	//   ....[164]....
        /*05b0*/ 	.word	0x00016190


	//   ....[165]....
        /*05b4*/ 	.word	0x00016260


	//   ....[166]....
        /*05b8*/ 	.word	0x000162d0


	//   ....[167]....
        /*05bc*/ 	.word	0x000163b0


	//   ....[168]....
        /*05c0*/ 	.word	0x00016420


	//   ....[169]....
        /*05c4*/ 	.word	0x00016500


	//   ....[170]....
        /*05c8*/ 	.word	0x00016580


	//   ....[171]....
        /*05cc*/ 	.word	0x00016640


	//   ....[172]....
        /*05d0*/ 	.word	0x00016750


	//----- nvinfo : EIATTR_REG_RECONFIG
	.align		4
.L_172:
        /*05d4*/ 	.byte	0x01, 0x54
	.zero		2


	//----- nvinfo : EIATTR_SYSCALL_OFFSETS
	.align		4
        /*05d8*/ 	.byte	0x04, 0x46
        /*05da*/ 	.short	(.L_174 - .L_173)


	//   ....[0]....
.L_173:
        /*05dc*/ 	.word	0x000015d0


	//   ....[1]....
        /*05e0*/ 	.word	0x00010650


	//   ....[2]....
        /*05e4*/ 	.word	0x00010790


	//   ....[3]....
        /*05e8*/ 	.word	0x00010880


	//   ....[4]....
        /*05ec*/ 	.word	0x00011710


	//----- nvinfo : EIATTR_MBARRIER_INSTR_OFFSETS
	.align		4
.L_174:
        /*05f0*/ 	.byte	0x04, 0x39
        /*05f2*/ 	.short	(.L_176 - .L_175)


	//   ....[0]....
.L_175:
        /*05f4*/ 	.word	0x00000180
        /*05f8*/ 	.word	0x000000ff
        /*05fc*/ 	.word	0x0002a800
        /*0600*/ 	.short	0x0100
        /*0602*/ 	.byte	0x08
	.zero		1


	//   ....[1]....
        /*0604*/ 	.word	0x00000190
        /*0608*/ 	.word	0x000000ff
        /*060c*/ 	.word	0x0002a820
        /*0610*/ 	.short	0x0100
        /*0612*/ 	.byte	0x08
	.zero		1


	//   ....[2]....
        /*0614*/ 	.word	0x00000280
        /*0618*/ 	.word	0x000000ff
        /*061c*/ 	.word	0x0002a830
        /*0620*/ 	.short	0x0100
        /*0622*/ 	.byte	0x08
	.zero		1


	//   ....[3]....
        /*0624*/ 	.word	0x00000290
        /*0628*/ 	.word	0x000000ff
        /*062c*/ 	.word	0x0002a840
        /*0630*/ 	.short	0x0100
        /*0632*/ 	.byte	0x08
	.zero		1


	//   ....[4]....
        /*0634*/ 	.word	0x000002a0
        /*0638*/ 	.word	0x000000ff
        /*063c*/ 	.word	0x0002a838
        /*0640*/ 	.short	0x0100
        /*0642*/ 	.byte	0x08
	.zero		1


	//   ....[5]....
        /*0644*/ 	.word	0x000002b0
        /*0648*/ 	.word	0x000000ff
        /*064c*/ 	.word	0x0002a848
        /*0650*/ 	.short	0x0100
        /*0652*/ 	.byte	0x08
	.zero		1


	//   ....[6]....
        /*0654*/ 	.word	0x000003e0
        /*0658*/ 	.word	0x000000ff
        /*065c*/ 	.word	0x0002a850
        /*0660*/ 	.short	0x0100
        /*0662*/ 	.byte	0x08
	.zero		1


	//   ....[7]....
        /*0664*/ 	.word	0x000003f0
        /*0668*/ 	.word	0x000000ff
        /*066c*/ 	.word	0x0002a860
        /*0670*/ 	.short	0x0100
        /*0672*/ 	.byte	0x08
	.zero		1


	//   ....[8]....
        /*0674*/ 	.word	0x00000400
        /*0678*/ 	.word	0x000000ff
        /*067c*/ 	.word	0x0002a858
        /*0680*/ 	.short	0x0100
        /*0682*/ 	.byte	0x08
	.zero		1


	//   ....[9]....
        /*0684*/ 	.word	0x00000410
        /*0688*/ 	.word	0x000000ff
        /*068c*/ 	.word	0x0002a868
        /*0690*/ 	.short	0x0100
        /*0692*/ 	.byte	0x08
	.zero		1


	//   ....[10]....
        /*0694*/ 	.word	0x00000500
        /*0698*/ 	.word	0x000000ff
        /*069c*/ 	.word	0x0002a870
        /*06a0*/ 	.short	0x0100
        /*06a2*/ 	.byte	0x06
	.zero		1


	//   ....[11]....
        /*06a4*/ 	.word	0x00000510
        /*06a8*/ 	.word	0x000000ff
        /*06ac*/ 	.word	0x0002a880
        /*06b0*/ 	.short	0x0100
        /*06b2*/ 	.byte	0x06
	.zero		1


	//   ....[12]....
        /*06b4*/ 	.word	0x00000520
        /*06b8*/ 	.word	0x000000ff
        /*06bc*/ 	.word	0x0002a878
        /*06c0*/ 	.short	0x0100
        /*06c2*/ 	.byte	0x06
	.zero		1


	//   ....[13]....
        /*06c4*/ 	.word	0x00000530
        /*06c8*/ 	.word	0x000000ff
        /*06cc*/ 	.word	0x0002a888
        /*06d0*/ 	.short	0x0100
        /*06d2*/ 	.byte	0x06
	.zero		1


	//   ....[14]....
        /*06d4*/ 	.word	0x00000660
        /*06d8*/ 	.word	0x000000ff
        /*06dc*/ 	.word	0x0002a890
        /*06e0*/ 	.short	0x0100
        /*06e2*/ 	.byte	0x08
	.zero		1


	//   ....[15]....
        /*06e4*/ 	.word	0x00000670
        /*06e8*/ 	.word	0x000000ff
        /*06ec*/ 	.word	0x0002a8a0
        /*06f0*/ 	.short	0x0100
        /*06f2*/ 	.byte	0x08
	.zero		1


	//   ....[16]....
        /*06f4*/ 	.word	0x00000680
        /*06f8*/ 	.word	0x000000ff
        /*06fc*/ 	.word	0x0002a898
        /*0700*/ 	.short	0x0100
        /*0702*/ 	.byte	0x08
	.zero		1


	//   ....[17]....
        /*0704*/ 	.word	0x00000690
        /*0708*/ 	.word	0x000000ff
        /*070c*/ 	.word	0x0002a8a8
        /*0710*/ 	.short	0x0100
        /*0712*/ 	.byte	0x08
	.zero		1


	//   ....[18]....
        /*0714*/ 	.word	0x000007d0
        /*0718*/ 	.word	0x000000ff
        /*071c*/ 	.word	0x0002a8b0
        /*0720*/ 	.short	0x0100
        /*0722*/ 	.byte	0x08
	.zero		1


	//   ....[19]....
        /*0724*/ 	.word	0x000007e0
        /*0728*/ 	.word	0x000000ff
        /*072c*/ 	.word	0x0002a8c0
        /*0730*/ 	.short	0x0100
        /*0732*/ 	.byte	0x08
	.zero		1


	//   ....[20]....
        /*0734*/ 	.word	0x000007f0
        /*0738*/ 	.word	0x000000ff
        /*073c*/ 	.word	0x0002a8b8
        /*0740*/ 	.short	0x0100
        /*0742*/ 	.byte	0x08
	.zero		1


	//   ....[21]....
        /*0744*/ 	.word	0x00000800
        /*0748*/ 	.word	0x000000ff
        /*074c*/ 	.word	0x0002a8c8
        /*0750*/ 	.short	0x0100
        /*0752*/ 	.byte	0x08
	.zero		1


	//   ....[22]....
        /*0754*/ 	.word	0x000015f0
        /*0758*/ 	.word	0x000000ff
        /*075c*/ 	.word	0x0002a800
        /*0760*/ 	.short	0x010a
        /*0762*/ 	.byte	0x3a
	.zero		1


	//   ....[23]....
        /*0764*/ 	.word	0x00001680
        /*0768*/ 	.word	0x000000ff
        /*076c*/ 	.word	0x0002a830
        /*0770*/ 	.short	0x010a
        /*0772*/ 	.byte	0x3a
	.zero		1


	//   ....[24]....
        /*0774*/ 	.word	0x000016e0
        /*0778*/ 	.word	0x000000ff
        /*077c*/ 	.word	0x0002a830
        /*0780*/ 	.short	0x010a
        /*0782*/ 	.byte	0x3a
	.zero		1


	//   ....[25]....
        /*0784*/ 	.word	0x000022c0
        /*0788*/ 	.word	0x000000ff
        /*078c*/ 	.word	0x00000000
        /*0790*/ 	.short	0x0101
        /*0792*/ 	.byte	0x04
	.zero		1


	//   ....[26]....
        /*0794*/ 	.word	0x00004a60
        /*0798*/ 	.word	0x000000ff
        /*079c*/ 	.word	0x0002a830
        /*07a0*/ 	.short	0x010a
        /*07a2*/ 	.byte	0x3d
	.zero		1


	//   ....[27]....
        /*07a4*/ 	.word	0x00004aa0
        /*07a8*/ 	.word	0x000000ff
        /*07ac*/ 	.word	0x0002a830
        /*07b0*/ 	.short	0x010a
        /*07b2*/ 	.byte	0x3d
	.zero		1


	//   ....[28]....
        /*07b4*/ 	.word	0x000052f0
        /*07b8*/ 	.word	0x000000ff
        /*07bc*/ 	.word	0x0002a850
        /*07c0*/ 	.short	0x010a
        /*07c2*/ 	.byte	0x0e
	.zero		1


	//   ....[29]....
        /*07c4*/ 	.word	0x00005330
        /*07c8*/ 	.word	0x000000ff
        /*07cc*/ 	.word	0x0002a850
        /*07d0*/ 	.short	0x010a
        /*07d2*/ 	.byte	0x0e
	.zero		1


	//   ....[30]....
        /*07d4*/ 	.word	0x00005a30
        /*07d8*/ 	.word	0x000000ff
        /*07dc*/ 	.word	0x00000000
        /*07e0*/ 	.short	0x0101
        /*07e2*/ 	.byte	0x3d
	.zero		1


	//   ....[31]....
        /*07e4*/ 	.word	0x00007c30
        /*07e8*/ 	.word	0x000000ff
        /*07ec*/ 	.word	0x00000000
        /*07f0*/ 	.short	0x0101
        /*07f2*/ 	.byte	0x0e
	.zero		1


	//   ....[32]....
        /*07f4*/ 	.word	0x00008040
        /*07f8*/ 	.word	0x000000ff
        /*07fc*/ 	.word	0x0002a830
        /*0800*/ 	.short	0x010a
        /*0802*/ 	.byte	0x06
	.zero		1


	//   ....[33]....
        /*0804*/ 	.word	0x00008080
        /*0808*/ 	.word	0x000000ff
        /*080c*/ 	.word	0x0002a830
        /*0810*/ 	.short	0x010a
        /*0812*/ 	.byte	0x06
	.zero		1


	//   ....[34]....
        /*0814*/ 	.word	0x000088d0
        /*0818*/ 	.word	0x000000ff
        /*081c*/ 	.word	0x0002a850
        /*0820*/ 	.short	0x010a
        /*0822*/ 	.byte	0x06
	.zero		1


	//   ....[35]....
        /*0824*/ 	.word	0x00008910
        /*0828*/ 	.word	0x000000ff
        /*082c*/ 	.word	0x0002a850
        /*0830*/ 	.short	0x010a
        /*0832*/ 	.byte	0x06
	.zero		1


	//   ....[36]....
        /*0834*/ 	.word	0x00008ff0
        /*0838*/ 	.word	0x000000ff
        /*083c*/ 	.word	0x00000000
        /*0840*/ 	.short	0x0101
        /*0842*/ 	.byte	0x07
	.zero		1


	//   ....[37]....
        /*0844*/ 	.word	0x0000a060
        /*0848*/ 	.word	0x000000ff
        /*084c*/ 	.word	0x00000000
        /*0850*/ 	.short	0x0101
        /*0852*/ 	.byte	0x06
	.zero		1


	//   ....[38]....
        /*0854*/ 	.word	0x0000a230
        /*0858*/ 	.word	0x000000ff
        /*085c*/ 	.word	0x0002a830
        /*0860*/ 	.short	0x010a
        /*0862*/ 	.byte	0x3b
	.zero		1


	//   ....[39]....
        /*0864*/ 	.word	0x0000a270
        /*0868*/ 	.word	0x000000ff
        /*086c*/ 	.word	0x0002a830
        /*0870*/ 	.short	0x010a
        /*0872*/ 	.byte	0x3b
	.zero		1


	//   ....[40]....
        /*0874*/ 	.word	0x0000aac0
        /*0878*/ 	.word	0x000000ff
        /*087c*/ 	.word	0x0002a850
        /*0880*/ 	.short	0x010a
        /*0882*/ 	.byte	0x0a
	.zero		1


	//   ....[41]....
        /*0884*/ 	.word	0x0000ab00
        /*0888*/ 	.word	0x000000ff
        /*088c*/ 	.word	0x0002a850
        /*0890*/ 	.short	0x010a
        /*0892*/ 	.byte	0x0a
	.zero		1


	//   ....[42]....
        /*0894*/ 	.word	0x0000b1d0
        /*0898*/ 	.word	0x000000ff
        /*089c*/ 	.word	0x00000000
        /*08a0*/ 	.short	0x0101
        /*08a2*/ 	.byte	0x3b
	.zero		1


	//   ....[43]....
        /*08a4*/ 	.word	0x0000d430
        /*08a8*/ 	.word	0x000000ff
        /*08ac*/ 	.word	0x00000000
        /*08b0*/ 	.short	0x0101
        /*08b2*/ 	.byte	0x0a
	.zero		1


	//   ....[44]....
        /*08b4*/ 	.word	0x0000d940
        /*08b8*/ 	.word	0x000000ff
        /*08bc*/ 	.word	0x0002a850
        /*08c0*/ 	.short	0x010a
        /*08c2*/ 	.byte	0x05
	.zero		1


	//   ....[45]....
        /*08c4*/ 	.word	0x0000d980
        /*08c8*/ 	.word	0x000000ff
        /*08cc*/ 	.word	0x0002a850
        /*08d0*/ 	.short	0x010a
        /*08d2*/ 	.byte	0x05
	.zero		1


	//   ....[46]....
        /*08d4*/ 	.word	0x0000df90
        /*08d8*/ 	.word	0x000000ff
        /*08dc*/ 	.word	0x00000000
        /*08e0*/ 	.short	0x0101
        /*08e2*/ 	.byte	0x04
	.zero		1


	//   ....[47]....
        /*08e4*/ 	.word	0x0000ea00
        /*08e8*/ 	.word	0x000000ff
        /*08ec*/ 	.word	0x00000000
        /*08f0*/ 	.short	0x0101
        /*08f2*/ 	.byte	0x04
	.zero		1


	//   ....[48]....
        /*08f4*/ 	.word	0x00010ef0
        /*08f8*/ 	.word	0x000000ff
        /*08fc*/ 	.word	0x0002a840
        /*0900*/ 	.short	0x010a
        /*0902*/ 	.byte	0x2e
	.zero		1


	//   ....[49]....
        /*0904*/ 	.word	0x000114d0
        /*0908*/ 	.word	0x000000ff
        /*090c*/ 	.word	0x0002a830
        /*0910*/ 	.short	0x0107
        /*0912*/ 	.byte	0x2e
	.zero		1


	//   ....[50]....
        /*0914*/ 	.word	0x00011540
        /*0918*/ 	.word	0x000000ff
        /*091c*/ 	.word	0x0002a830
        /*0920*/ 	.short	0x0101
        /*0922*/ 	.byte	0x2e
	.zero		1


	//   ....[51]....
        /*0924*/ 	.word	0x00011ee0
        /*0928*/ 	.word	0x000000ff
        /*092c*/ 	.word	0x0002a800
        /*0930*/ 	.short	0x0107
        /*0932*/ 	.byte	0x2e
	.zero		1


	//   ....[52]....
        /*0934*/ 	.word	0x00011f40
        /*0938*/ 	.word	0x000000ff
        /*093c*/ 	.word	0x0002a800
        /*0940*/ 	.short	0x0101
        /*0942*/ 	.byte	0x2e
	.zero		1


	//   ....[53]....
        /*0944*/ 	.word	0x00011f60
        /*0948*/ 	.word	0x000000ff
        /*094c*/ 	.word	0x0002a820
        /*0950*/ 	.short	0x010a
        /*0952*/ 	.byte	0x2e
	.zero		1


	//   ....[54]....
        /*0954*/ 	.word	0x000122c0
        /*0958*/ 	.word	0x00000008
        /*095c*/ 	.word	0x0002a840
        /*0960*/ 	.short	0x010a
        /*0962*/ 	.byte	0x3f
	.zero		1


	//   ....[55]....
        /*0964*/ 	.word	0x000127d0
        /*0968*/ 	.word	0x00000008
        /*096c*/ 	.word	0x0002a830
        /*0970*/ 	.short	0x0107
        /*0972*/ 	.byte	0x3f
	.zero		1


	//   ....[56]....
        /*0974*/ 	.word	0x00012880
        /*0978*/ 	.word	0x00000008
        /*097c*/ 	.word	0x0002a830
        /*0980*/ 	.short	0x0101
        /*0982*/ 	.byte	0x3f
	.zero		1


	//   ....[57]....
        /*0984*/ 	.word	0x000128e0
        /*0988*/ 	.word	0x00000004
        /*098c*/ 	.word	0x0002a860
        /*0990*/ 	.short	0x010a
        /*0992*/ 	.byte	0x3f
	.zero		1


	//   ....[58]....
        /*0994*/ 	.word	0x00012ce0
        /*0998*/ 	.word	0x00000004
        /*099c*/ 	.word	0x0002a850
        /*09a0*/ 	.short	0x0107
        /*09a2*/ 	.byte	0x3f
	.zero		1


	//   ....[59]....
        /*09a4*/ 	.word	0x00012e30
        /*09a8*/ 	.word	0x00000004
        /*09ac*/ 	.word	0x0002a850
        /*09b0*/ 	.short	0x0101
        /*09b2*/ 	.byte	0x3f
	.zero		1


	//   ....[60]....
        /*09b4*/ 	.word	0x00012fc0
        /*09b8*/ 	.word	0x00000000
        /*09bc*/ 	.word	0x0002a860
        /*09c0*/ 	.short	0x010a
        /*09c2*/ 	.byte	0x3f
	.zero		1


	//   ....[61]....
        /*09c4*/ 	.word	0x00013400
        /*09c8*/ 	.word	0x00000000
        /*09cc*/ 	.word	0x0002a850
        /*09d0*/ 	.short	0x0107
        /*09d2*/ 	.byte	0x3f
	.zero		1


	//   ....[62]....
        /*09d4*/ 	.word	0x000134b0
        /*09d8*/ 	.word	0x00000000
        /*09dc*/ 	.word	0x0002a850
        /*09e0*/ 	.short	0x0101
        /*09e2*/ 	.byte	0x3f
	.zero		1


	//   ....[63]....
        /*09e4*/ 	.word	0x00013550
        /*09e8*/ 	.word	0x00000007
        /*09ec*/ 	.word	0x0002a820
        /*09f0*/ 	.short	0x010a
        /*09f2*/ 	.byte	0x3f
	.zero		1


	//   ....[64]....
        /*09f4*/ 	.word	0x000136d0
        /*09f8*/ 	.word	0x00000005
        /*09fc*/ 	.word	0x0002a840
        /*0a00*/ 	.short	0x010a
        /*0a02*/ 	.byte	0x3f
	.zero		1


	//   ....[65]....
        /*0a04*/ 	.word	0x00013770
        /*0a08*/ 	.word	0x00000007
        /*0a0c*/ 	.word	0x0002a840
        /*0a10*/ 	.short	0x010a
        /*0a12*/ 	.byte	0x3f
	.zero		1


	//   ....[66]....
        /*0a14*/ 	.word	0x000137b0
        /*0a18*/ 	.word	0x00000005
        /*0a1c*/ 	.word	0x0002a860
        /*0a20*/ 	.short	0x010a
        /*0a22*/ 	.byte	0x3f
	.zero		1


	//   ....[67]....
        /*0a24*/ 	.word	0x000137f0
        /*0a28*/ 	.word	0x00000007
        /*0a2c*/ 	.word	0x0002a860
        /*0a30*/ 	.short	0x010a
        /*0a32*/ 	.byte	0x3f
	.zero		1


	//   ....[68]....
        /*0a34*/ 	.word	0x00013860
        /*0a38*/ 	.word	0x00000003
        /*0a3c*/ 	.word	0x0002a800
        /*0a40*/ 	.short	0x010a
        /*0a42*/ 	.byte	0x3f
	.zero		1


	//   ....[69]....
        /*0a44*/ 	.word	0x000138c0
        /*0a48*/ 	.word	0x00000003
        /*0a4c*/ 	.word	0x0002a830
        /*0a50*/ 	.short	0x010a
        /*0a52*/ 	.byte	0x3f
	.zero		1


	//   ....[70]....
        /*0a54*/ 	.word	0x00013920
        /*0a58*/ 	.word	0x0000000c
        /*0a5c*/ 	.word	0x0002a830
        /*0a60*/ 	.short	0x010a
        /*0a62*/ 	.byte	0x3f
	.zero		1


	//   ....[71]....
        /*0a64*/ 	.word	0x00013980
        /*0a68*/ 	.word	0x0000000b
        /*0a6c*/ 	.word	0x0002a850
        /*0a70*/ 	.short	0x010a
        /*0a72*/ 	.byte	0x3f
	.zero		1


	//   ....[72]....
        /*0a74*/ 	.word	0x000139e0
        /*0a78*/ 	.word	0x0000000c
        /*0a7c*/ 	.word	0x0002a830
        /*0a80*/ 	.short	0x010a
        /*0a82*/ 	.byte	0x3f
	.zero		1


	//   ....[73]....
        /*0a84*/ 	.word	0x00013a40
        /*0a88*/ 	.word	0x0000000b
        /*0a8c*/ 	.word	0x0002a850
        /*0a90*/ 	.short	0x010a
        /*0a92*/ 	.byte	0x3f
	.zero		1


	//   ....[74]....
        /*0a94*/ 	.word	0x00013aa0
        /*0a98*/ 	.word	0x0000000c
        /*0a9c*/ 	.word	0x0002a830
        /*0aa0*/ 	.short	0x010a
        /*0aa2*/ 	.byte	0x3f
	.zero		1


	//   ....[75]....
        /*0aa4*/ 	.word	0x00013b00
        /*0aa8*/ 	.word	0x0000000b
        /*0aac*/ 	.word	0x0002a850
        /*0ab0*/ 	.short	0x010a
        /*0ab2*/ 	.byte	0x3f
	.zero		1


	//   ....[76]....
        /*0ab4*/ 	.word	0x00013b60
        /*0ab8*/ 	.word	0x00000000
        /*0abc*/ 	.word	0x0002a850
        /*0ac0*/ 	.short	0x010a
        /*0ac2*/ 	.byte	0x3f
	.zero		1


	//   ....[77]....
        /*0ac4*/ 	.word	0x00013c40
        /*0ac8*/ 	.word	0x00000003
        /*0acc*/ 	.word	0x0002a840
        /*0ad0*/ 	.short	0x010a
        /*0ad2*/ 	.byte	0x3f
	.zero		1


	//   ....[78]....
        /*0ad4*/ 	.word	0x00014e50
        /*0ad8*/ 	.word	0x00000003
        /*0adc*/ 	.word	0x0002a820
        /*0ae0*/ 	.short	0x010a
        /*0ae2*/ 	.byte	0x3f
	.zero		1


	//   ....[79]....
        /*0ae4*/ 	.word	0x00014ea0
        /*0ae8*/ 	.word	0x00000008
        /*0aec*/ 	.word	0x0002a840
        /*0af0*/ 	.short	0x010a
        /*0af2*/ 	.byte	0x3f
	.zero		1


	//   ....[80]....
        /*0af4*/ 	.word	0x000155e0
        /*0af8*/ 	.word	0x00000004
        /*0afc*/ 	.word	0x0002a860
        /*0b00*/ 	.short	0x010a
        /*0b02*/ 	.byte	0x3f
	.zero		1


	//   ....[81]....
        /*0b04*/ 	.word	0x00015e50
        /*0b08*/ 	.word	0x00000000
        /*0b0c*/ 	.word	0x0002a860
        /*0b10*/ 	.short	0x010a
        /*0b12*/ 	.byte	0x3f
	.zero		1


	//   ....[82]....
        /*0b14*/ 	.word	0x00016670
        /*0b18*/ 	.word	0x00000007
        /*0b1c*/ 	.word	0x0002a820
        /*0b20*/ 	.short	0x010a
        /*0b22*/ 	.byte	0x3f
	.zero		1


	//   ....[83]....
        /*0b24*/ 	.word	0x00016810
        /*0b28*/ 	.word	0x00000005
        /*0b2c*/ 	.word	0x0002a840
        /*0b30*/ 	.short	0x010a
        /*0b32*/ 	.byte	0x3f
	.zero		1


	//   ....[84]....
        /*0b34*/ 	.word	0x00016860
        /*0b38*/ 	.word	0x00000007
        /*0b3c*/ 	.word	0x0002a840
        /*0b40*/ 	.short	0x010a
        /*0b42*/ 	.byte	0x3f
	.zero		1


	//   ....[85]....
        /*0b44*/ 	.word	0x000168b0
        /*0b48*/ 	.word	0x00000005
        /*0b4c*/ 	.word	0x0002a860
        /*0b50*/ 	.short	0x010a
        /*0b52*/ 	.byte	0x3f
	.zero		1


	//----- nvinfo : EIATTR_NUM_MBARRIERS
	.align		4
.L_176:
        /*0b54*/ 	.byte	0x03, 0x38
        /*0b56*/ 	.short	0x0016


	//----- nvinfo : EIATTR_EXIT_INSTR_OFFSETS
	.align		4
        /*0b58*/ 	.byte	0x04, 0x1c
        /*0b5a*/ 	.short	(.L_178 - .L_177)


	//   ....[0]....
.L_177:
        /*0b5c*/ 	.word	0x00013840


	//----- nvinfo : EIATTR_MAX_THREADS
	.align		4
.L_178:
        /*0b60*/ 	.byte	0x04, 0x05
        /*0b62*/ 	.short	(.L_180 - .L_179)
.L_179:
        /*0b64*/ 	.word	0x00000180
        /*0b68*/ 	.word	0x00000001
        /*0b6c*/ 	.word	0x00000001


	//----- nvinfo : EIATTR_CRS_STACK_SIZE
	.align		4
.L_180:
        /*0b70*/ 	.byte	0x04, 0x1e
        /*0b72*/ 	.short	(.L_182 - .L_181)
.L_181:
        /*0b74*/ 	.word	0x00000000


	//----- nvinfo : EIATTR_CBANK_PARAM_SIZE
	.align		4
.L_182:
        /*0b78*/ 	.byte	0x03, 0x19
        /*0b7a*/ 	.short	0x0a70


	//----- nvinfo : EIATTR_PARAM_CBANK
	.align		4
        /*0b7c*/ 	.byte	0x04, 0x0a
        /*0b7e*/ 	.short	(.L_184 - .L_183)
	.align		4
.L_183:
        /*0b80*/ 	.word	index@(.nv.constant0._ZN7cutlass13device_kernelIN5flash11enable_sm90INS1_16FlashAttnFwdSm90INS1_25CollectiveMainloopFwdSm90ILi2EN4cute5tupleIJNS5_1CILi1EEES8_S8_EEENS6_IJNS7_ILi128EEENS7_ILi96EEENS7_ILi192EEEEEELi128ENS_6half_tEfNS_4arch4Sm90ELb0ELb1ELb1ELb0ELb1ELb0ELb0ELb1ELb1ELb1ELb1ELb0EEENS1_21CollectiveEpilogueFwdINS6_IJSA_SA_SB_EEES9_SE_SG_Li256ELb0ELb1ELb1ELb0EEENS1_19SingleTileSchedulerILb0ELb1ELb1ELi128EEEEEEEEEvNT_6ParamsE)
        /*0b84*/ 	.short	0x0210
        /*0b86*/ 	.short	0x0a70


	//----- nvinfo : EIATTR_SW_WAR
	.align		4
.L_184:
        /*0b88*/ 	.byte	0x04, 0x36
        /*0b8a*/ 	.short	(.L_186 - .L_185)
.L_185:
        /*0b8c*/ 	.word	0x00000008
.L_186:


//--------------------- .nv.info._ZN7cutlass13device_kernelIN5flash11enable_sm90INS1_16FlashAttnFwdSm90INS1_25CollectiveMainloopFwdSm90ILi2EN4cute5tupleIJNS5_1CILi1EEES8_S8_EEENS6_IJNS7_ILi128EEENS7_ILi96EEENS7_ILi192EEEEEELi128ENS_6half_tEfNS_4arch4Sm90ELb0ELb1ELb1ELb1ELb1ELb0ELb0ELb1ELb1ELb1ELb1ELb0EEENS1_21CollectiveEpilogueFwdINS6_IJSA_SA_SB_EEES9_SE_SG_Li256ELb1ELb1ELb1ELb0EEENS1_36VarlenDynamicPersistentTileSchedulerILi128ELi96ELi256ELi128ELb1ELb1ELb1ELb1ELb0ELb1EEEEEEEEEvNT_6ParamsE --------------------------
	.section	.nv.info._ZN7cutlass13device_kernelIN5flash11enable_sm90INS1_16FlashAttnFwdSm90INS1_25CollectiveMainloopFwdSm90ILi2EN4cute5tupleIJNS5_1CILi1EEES8_S8_EEENS6_IJNS7_ILi128EEENS7_ILi96EEENS7_ILi192EEEEEELi128ENS_6half_tEfNS_4arch4Sm90ELb0ELb1ELb1ELb1ELb1ELb0ELb0ELb1ELb1ELb1ELb1ELb0EEENS1_21CollectiveEpilogueFwdINS6_IJSA_SA_SB_EEES9_SE_SG_Li256ELb1ELb1ELb1ELb0EEENS1_36VarlenDynamicPersistentTileSchedulerILi128ELi96ELi256ELi128ELb1ELb1ELb1ELb1ELb0ELb1EEEEEEEEEvNT_6ParamsE,"",@"SHT_CUDA_INFO"
	.sectionflags	@""
	.align	4


	//----- nvinfo : EIATTR_CUDA_API_VERSION
	.align		4
        /*0000*/ 	.byte	0x04, 0x37
        /*0002*/ 	.short	(.L_188 - .L_187)
.L_187:
        /*0004*/ 	.word	0x00000082


	//----- nvinfo : EIATTR_KPARAM_INFO
	.align		4
.L_188:
        /*0008*/ 	.byte	0x04, 0x17
        /*000a*/ 	.short	(.L_190 - .L_189)
.L_189:
        /*000c*/ 	.word	0x00000000
        /*0010*/ 	.short	0x0000
        /*0012*/ 	.short	0x0070
        /*0014*/ 	.byte	0x00, 0xf0, 0x01, 0x2a


	//----- nvinfo : EIATTR_SPARSE_MMA_MASK
	.align		4
.L_190:
        /*0018*/ 	.byte	0x03, 0x50
        /*001a*/ 	.short	0x0000


	//----- nvinfo : EIATTR_MAXREG_COUNT
	.align		4
        /*001c*/ 	.byte	0x03, 0x1b
        /*001e*/ 	.short	0x00a8


	//----- nvinfo : EIATTR_NUM_BARRIERS
	.align		4
        /*0020*/ 	.byte	0x02, 0x4c
        /*0022*/ 	.byte	0x09
	.zero		1


	//----- nvinfo : EIATTR_EXTERNS
	.align		4
        /*0024*/ 	.byte	0x04, 0x0f
        /*0026*/ 	.short	(.L_192 - .L_191)


	//   ....[0]....
	.align		4
.L_191:
        /*0028*/ 	.word	index@(__assertfail)


	//----- nvinfo : EIATTR_ANNOTATIONS
	.align		4
.L_192:
        /*002c*/ 	.byte	0x04, 0x55
        /*002e*/ 	.short	(.L_194 - .L_193)


	//   ....[0]....
.L_193:
        /* <DEDUP_REMOVED lines=9> */


	//----- nvinfo : EIATTR_MERCURY_ISA_VERSION
	.align		4
.L_194:
        /*00a8*/ 	.byte	0x03, 0x5f
        /*00aa*/ 	.short	0x0101


	//----- nvinfo : EIATTR_UNUSED_LOAD_BYTE_OFFSET
	.align		4
        /*00ac*/ 	.byte	0x04, 0x44
        /*00ae*/ 	.short	(.L_196 - .L_195)


	//   ....[0]....
.L_195:
        /*00b0*/ 	.word	0x00000950
        /*00b4*/ 	.word	0x0000fff0


	//   ....[1]....
        /*00b8*/ 	.word	0x0000eeb0
        /*00bc*/ 	.word	0x0000fff0


	//----- nvinfo : EIATTR_INT_WARP_WIDE_INSTR_OFFSETS
	.align		4
.L_196:
        /*00c0*/ 	.byte	0x04, 0x31
        /*00c2*/ 	.short	(.L_198 - .L_197)


	//   ....[0]....
.L_197:
        /*00c4*/ 	.word	0x000000c0


	//   ....[1]....
        /*00c8*/ 	.word	0x000000d0


	//   ....[2]....
        /*00cc*/ 	.word	0x00000170


	//   ....[3]....
        /*00d0*/ 	.word	0x00013b80


	//   ....[4]....
        /*00d4*/ 	.word	0x00013c10


	//   ....[5]....
        /*00d8*/ 	.word	0x00016a40


	//   ....[6]....
        /*00dc*/ 	.word	0x00016ad0


	//----- nvinfo : EIATTR_COOP_GROUP_MASK_REGIDS
	.align		4
.L_198:
        /*00e0*/ 	.byte	0x04, 0x29
        /*00e2*/ 	.short	(.L_200 - .L_199)


	//   ....[0]....
.L_199:
        /*00e4*/ 	.word	0xffffffff


	//   ....[1]....
        /*00e8*/ 	.word	0xffffffff


	//   ....[2]....
        /*00ec*/ 	.word	0xffffffff


	//   ....[3]....
        /*00f0*/ 	.word	0xffffffff


	//   ....[4]....
        /*00f4*/ 	.word	0xffffffff


	//   ....[5]....
        /*00f8*/ 	.word	0xffffffff


	//   ....[6]....
        /*00fc*/ 	.word	0xffffffff


	//   ....[7]....
        /*0100*/ 	.word	0xffffffff


	//   ....[8]....
        /*0104*/ 	.word	0xffffffff


	//   ....[9]....
        /*0108*/ 	.word	0xffffffff


	//   ....[10]....
        /*010c*/ 	.word	0xffffffff


	//   ....[11]....
        /*0110*/ 	.word	0xffffffff


	//   ....[12]....
        /*0114*/ 	.word	0xffffffff


	//   ....[13]....
        /*0118*/ 	.word	0xffffffff


	//   ....[14]....
        /*011c*/ 	.word	0xffffffff


	//   ....[15]....
        /*0120*/ 	.word	0xffffffff


	//   ....[16]....
        /*0124*/ 	.word	0xffffffff


	//   ....[17]....
        /*0128*/ 	.word	0xffffffff


	//   ....[18]....
        /*012c*/ 	.word	0xffffffff


	//   ....[19]....
        /*0130*/ 	.word	0xffffffff


	//   ....[20]....
        /*0134*/ 	.word	0xffffffff


	//   ....[21]....
        /*0138*/ 	.word	0xffffffff


	//   ....[22]....
        /*013c*/ 	.word	0xffffffff


	//   ....[23]....
        /*0140*/ 	.word	0xffffffff


	//   ....[24]....
        /*0144*/ 	.word	0xffffffff


	//   ....[25]....
        /*0148*/ 	.word	0xffffffff


	//   ....[26]....
        /*014c*/ 	.word	0xffffffff


	//   ....[27]....
        /*0150*/ 	.word	0xffffffff


	//   ....[28]....
        /*0154*/ 	.word	0xffffffff


	//   ....[29]....
        /*0158*/ 	.word	0xffffffff


	//   ....[30]....
        /*015c*/ 	.word	0xffffffff


	//   ....[31]....
        /*0160*/ 	.word	0xffffffff


	//   ....[32]....
        /*0164*/ 	.word	0xffffffff


	//   ....[33]....
        /*0168*/ 	.word	0xffffffff


	//   ....[34]....
        /*016c*/ 	.word	0xffffffff


	//   ....[35]....
        /*0170*/ 	.word	0xffffffff


	//   ....[36]....
        /*0174*/ 	.word	0xffffffff


	//   ....[37]....
        /*0178*/ 	.word	0xffffffff


	//   ....[38]....
        /*017c*/ 	.word	0xffffffff


	//   ....[39]....
        /*0180*/ 	.word	0xffffffff


	//   ....[40]....
        /*0184*/ 	.word	0xffffffff


	//   ....[41]....
        /*0188*/ 	.word	0xffffffff


	//   ....[42]....
        /*018c*/ 	.word	0xffffffff


	//   ....[43]....
        /*0190*/ 	.word	0xffffffff


	//   ....[44]....
        /*0194*/ 	.word	0xffffffff


	//   ....[45]....
        /*0198*/ 	.word	0xffffffff


	//   ....[46]....
        /*019c*/ 	.word	0xffffffff


	//   ....[47]....
        /*01a0*/ 	.word	0xffffffff


	//   ....[48]....
        /*01a4*/ 	.word	0xffffffff


	//   ....[49]....
        /*01a8*/ 	.word	0xffffffff


	//   ....[50]....
        /*01ac*/ 	.word	0xffffffff


	//   ....[51]....
        /*01b0*/ 	.word	0xffffffff


	//   ....[52]....
        /*01b4*/ 	.word	0xffffffff


	//   ....[53]....
        /*01b8*/ 	.word	0xffffffff


	//   ....[54]....
        /*01bc*/ 	.word	0xffffffff


	//   ....[55]....
        /*01c0*/ 	.word	0xffffffff


	//   ....[56]....
        /*01c4*/ 	.word	0xffffffff


	//   ....[57]....
        /*01c8*/ 	.word	0xffffffff


	//   ....[58]....
        /*01cc*/ 	.word	0xffffffff


	//   ....[59]....
        /*01d0*/ 	.word	0xffffffff


	//   ....[60]....
        /*01d4*/ 	.word	0xffffffff


	//   ....[61]....
        /*01d8*/ 	.word	0xffffffff


	//   ....[62]....
        /*01dc*/ 	.word	0xffffffff


	//   ....[63]....
        /*01e0*/ 	.word	0xffffffff


	//   ....[64]....
        /*01e4*/ 	.word	0xffffffff


	//   ....[65]....
        /*01e8*/ 	.word	0xffffffff


	//   ....[66]....
        /*01ec*/ 	.word	0xffffffff


	//   ....[67]....
        /*01f0*/ 	.word	0xffffffff


	//   ....[68]....
        /*01f4*/ 	.word	0xffffffff


	//   ....[69]....
        /*01f8*/ 	.word	0xffffffff


	//   ....[70]....
        /*01fc*/ 	.word	0xffffffff


	//   ....[71]....
        /*0200*/ 	.word	0xffffffff


	//   ....[72]....
        /*0204*/ 	.word	0xffffffff


	//   ....[73]....
        /*0208*/ 	.word	0xffffffff


	//   ....[74]....
        /*020c*/ 	.word	0xffffffff


	//   ....[75]....
        /*0210*/ 	.word	0xffffffff


	//   ....[76]....
        /*0214*/ 	.word	0xffffffff


	//   ....[77]....
        /*0218*/ 	.word	0xffffffff


	//   ....[78]....
        /*021c*/ 	.word	0xffffffff


	//   ....[79]....
        /*0220*/ 	.word	0xffffffff


	//   ....[80]....
        /*0224*/ 	.word	0xffffffff


	//   ....[81]....
        /*0228*/ 	.word	0xffffffff


	//   ....[82]....
        /*022c*/ 	.word	0xffffffff


	//   ....[83]....
        /*0230*/ 	.word	0xffffffff


	//   ....[84]....
        /*0234*/ 	.word	0xffffffff


	//   ....[85]....
        /*0238*/ 	.word	0xffffffff


	//   ....[86]....
        /*023c*/ 	.word	0xffffffff


	//   ....[87]....
        /*0240*/ 	.word	0xffffffff


	//   ....[88]....
        /*0244*/ 	.word	0xffffffff


	//   ....[89]....
        /*0248*/ 	.word	0xffffffff


	//   ....[90]....
        /*024c*/ 	.word	0xffffffff


	//   ....[91]....
        /*0250*/ 	.word	0xffffffff


	//   ....[92]....
        /*0254*/ 	.word	0xffffffff


	//   ....[93]....
        /*0258*/ 	.word	0xffffffff


	//   ....[94]....
        /*025c*/ 	.word	0xffffffff


	//   ....[95]....
        /*0260*/ 	.word	0xffffffff


	//   ....[96]....
        /*0264*/ 	.word	0xffffffff


	//   ....[97]....
        /*0268*/ 	.word	0xffffffff


	//   ....[98]....
        /*026c*/ 	.word	0xffffffff


	//   ....[99]....
        /*0270*/ 	.word	0xffffffff


	//   ....[100]....
        /*0274*/ 	.word	0xffffffff


	//   ....[101]....
        /*0278*/ 	.word	0xffffffff


	//   ....[102]....
        /*027c*/ 	.word	0xffffffff


	//   ....[103]....
        /*0280*/ 	.word	0xffffffff


	//   ....[104]....
        /*0284*/ 	.word	0xffffffff


	//   ....[105]....
        /*0288*/ 	.word	0xffffffff


	//   ....[106]....
        /*028c*/ 	.word	0xffffffff


	//   ....[107]....
        /*0290*/ 	.word	0xffffffff


	//   ....[108]....
        /*0294*/ 	.word	0xffffffff


	//   ....[109]....
        /*0298*/ 	.word	0xffffffff


	//   ....[110]....
        /*029c*/ 	.word	0xffffffff


	//   ....[111]....
        /*02a0*/ 	.word	0xffffffff


	//   ....[112]....
        /*02a4*/ 	.word	0xffffffff


	//   ....[113]....
        /*02a8*/ 	.word	0xffffffff


	//   ....[114]....
        /*02ac*/ 	.word	0xffffffff


	//   ....[115]....
        /*02b0*/ 	.word	0xffffffff


	//   ....[116]....
        /*02b4*/ 	.word	0xffffffff


	//   ....[117]....
        /*02b8*/ 	.word	0xffffffff


	//   ....[118]....
        /*02bc*/ 	.word	0xffffffff


	//   ....[119]....
        /*02c0*/ 	.word	0xffffffff


	//   ....[120]....
        /*02c4*/ 	.word	0xffffffff


	//   ....[121]....
        /*02c8*/ 	.word	0xffffffff


	//   ....[122]....
        /*02cc*/ 	.word	0xffffffff


	//   ....[123]....
        /*02d0*/ 	.word	0xffffffff


	//   ....[124]....
        /*02d4*/ 	.word	0xffffffff


	//   ....[125]....
        /*02d8*/ 	.word	0xffffffff


	//   ....[126]....
        /*02dc*/ 	.word	0xffffffff


	//   ....[127]....
        /*02e0*/ 	.word	0xffffffff


	//   ....[128]....
        /*02e4*/ 	.word	0xffffffff


	//   ....[129]....
        /*02e8*/ 	.word	0xffffffff


	//   ....[130]....
        /*02ec*/ 	.word	0xffffffff


	//   ....[131]....
        /*02f0*/ 	.word	0xffffffff


	//   ....[132]....
        /*02f4*/ 	.word	0xffffffff


	//   ....[133]....
        /*02f8*/ 	.word	0xffffffff


	//   ....[134]....
        /*02fc*/ 	.word	0xffffffff


	//   ....[135]....
        /*0300*/ 	.word	0xffffffff


	//   ....[136]....
        /*0304*/ 	.word	0xffffffff


	//   ....[137]....
        /*0308*/ 	.word	0xffffffff


	//   ....[138]....
        /*030c*/ 	.word	0xffffffff


	//   ....[139]....
        /*0310*/ 	.word	0xffffffff


	//   ....[140]....
        /*0314*/ 	.word	0xffffffff


	//   ....[141]....
        /*0318*/ 	.word	0xffffffff


	//   ....[142]....
        /*031c*/ 	.word	0xffffffff


	//   ....[143]....
        /*0320*/ 	.word	0xffffffff


	//   ....[144]....
        /*0324*/ 	.word	0xffffffff


	//   ....[145]....
        /*0328*/ 	.word	0xffffffff


	//   ....[146]....
        /*032c*/ 	.word	0xffffffff


	//   ....[147]....
        /*0330*/ 	.word	0xffffffff


	//   ....[148]....
        /*0334*/ 	.word	0xffffffff


	//   ....[149]....
        /*0338*/ 	.word	0xffffffff


	//   ....[150]....
        /*033c*/ 	.word	0xffffffff


	//   ....[151]....
        /*0340*/ 	.word	0xffffffff


	//   ....[152]....
        /*0344*/ 	.word	0xffffffff


	//   ....[153]....
        /*0348*/ 	.word	0xffffffff


	//   ....[154]....
        /*034c*/ 	.word	0xffffffff


	//   ....[155]....
        /*0350*/ 	.word	0xffffffff


	//   ....[156]....
        /*0354*/ 	.word	0xffffffff


	//   ....[157]....
        /*0358*/ 	.word	0x0500000f


	//   ....[158]....
        /*035c*/ 	.word	0x0500000f


	//   ....[159]....
        /*0360*/ 	.word	0x0500000f


	//   ....[160]....
        /*0364*/ 	.word	0x0500000f


	//   ....[161]....
        /*0368*/ 	.word	0x0500000f


	//   ....[162]....
        /*036c*/ 	.word	0x0500000f


	//   ....[163]....
        /*0370*/ 	.word	0x0500000f


	//   ....[164]....
        /*0374*/ 	.word	0x0500000f


	//   ....[165]....
        /*0378*/ 	.word	0x0500000f


	//   ....[166]....
        /*037c*/ 	.word	0x0500000f


	//   ....[167]....
        /*0380*/ 	.word	0x0500000f


	//   ....[168]....
        /*0384*/ 	.word	0x0500000f


	//   ....[169]....
        /*0388*/ 	.word	0x0500000f


	//   ....[170]....
        /*038c*/ 	.word	0x0500000f


	//   ....[171]....
        /*0390*/ 	.word	0x0500000f


	//   ....[172]....
        /*0394*/ 	.word	0x0500000f


	//   ....[173]....
        /*0398*/ 	.word	0x0500000f


	//   ....[174]....
        /*039c*/ 	.word	0x0500000f


	//   ....[175]....
        /*03a0*/ 	.word	0x0500000f


	//   ....[176]....
        /*03a4*/ 	.word	0x0500000f


	//   ....[177]....
        /*03a8*/ 	.word	0x0500000f


	//   ....[178]....
        /*03ac*/ 	.word	0x0500000f


	//   ....[179]....
        /*03b0*/ 	.word	0x0500000f


	//   ....[180]....
        /*03b4*/ 	.word	0x0500000f


	//   ....[181]....
        /*03b8*/ 	.word	0x0500000f


	//   ....[182]....
        /*03bc*/ 	.word	0x0500000f


	//   ....[183]....
        /*03c0*/ 	.word	0x0500000f


	//   ....[184]....
        /*03c4*/ 	.word	0x0500000f


	//   ....[185]....
        /*03c8*/ 	.word	0x0500000f


	//   ....[186]....
        /*03cc*/ 	.word	0x0500000f


	//   ....[187]....
        /*03d0*/ 	.word	0x0500000f


	//   ....[188]....
        /*03d4*/ 	.word	0x0500000f


	//   ....[189]....
        /*03d8*/ 	.word	0x0500000f


	//   ....[190]....
        /*03dc*/ 	.word	0x0500000f


	//   ....[191]....
        /*03e0*/ 	.word	0x0500000f


	//   ....[192]....
        /*03e4*/ 	.word	0x0500000f


	//   ....[193]....
        /*03e8*/ 	.word	0x0500000f


	//   ....[194]....
        /*03ec*/ 	.word	0x0500000f


	//   ....[195]....
        /*03f0*/ 	.word	0x0500000f


	//   ....[196]....
        /*03f4*/ 	.word	0x0500000f


	//   ....[197]....
        /*03f8*/ 	.word	0x0500000f


	//   ....[198]....
        /*03fc*/ 	.word	0x0500000f


	//   ....[199]....
        /*0400*/ 	.word	0x0500000f


	//   ....[200]....
        /*0404*/ 	.word	0x0500000f


	//   ....[201]....
        /*0408*/ 	.word	0x0500000f


	//   ....[202]....
        /*040c*/ 	.word	0x0500000f


	//   ....[203]....
        /*0410*/ 	.word	0x0500000f


	//   ....[204]....
        /*0414*/ 	.word	0x0500000f


	//   ....[205]....
        /*0418*/ 	.word	0x0500000f


	//   ....[206]....
        /*041c*/ 	.word	0x0500000f


	//   ....[207]....
        /*0420*/ 	.word	0x0500000f


	//   ....[208]....
        /*0424*/ 	.word	0x0500000f


	//   ....[209]....
        /*0428*/ 	.word	0x0500000f


	//   ....[210]....
        /*042c*/ 	.word	0x0500000f


	//   ....[211]....
        /*0430*/ 	.word	0x0500000f


	//   ....[212]....
        /*0434*/ 	.word	0x0500000f


	//   ....[213]....
        /*0438*/ 	.word	0x0500000f


	//   ....[214]....
        /*043c*/ 	.word	0x0500000f


	//   ....[215]....
        /*0440*/ 	.word	0x0500000f


	//   ....[216]....
        /*0444*/ 	.word	0x0500000f


	//   ....[217]....
        /*0448*/ 	.word	0x0500000f


	//   ....[218]....
        /*044c*/ 	.word	0x0500000f


	//   ....[219]....
        /*0450*/ 	.word	0x0500000f


	//   ....[220]....
        /*0454*/ 	.word	0x0500000f


	//   ....[221]....
        /*0458*/ 	.word	0x0500000f


	//   ....[222]....
        /*045c*/ 	.word	0x0500000f


	//   ....[223]....
        /*0460*/ 	.word	0x0500000f


	//   ....[224]....
        /*0464*/ 	.word	0x0500000f


	//   ....[225]....
        /*0468*/ 	.word	0x0500000f


	//   ....[226]....
        /*046c*/ 	.word	0x0500000f


	//   ....[227]....
        /*0470*/ 	.word	0x0500000f


	//   ....[228]....
        /*0474*/ 	.word	0x0500000f


	//   ....[229]....
        /*0478*/ 	.word	0x0500000f


	//   ....[230]....
        /*047c*/ 	.word	0x0500000f


	//   ....[231]....
        /*0480*/ 	.word	0x0500000f


	//   ....[232]....
        /*0484*/ 	.word	0x0500000f


	//   ....[233]....
        /*0488*/ 	.word	0x0500000f


	//   ....[234]....
        /*048c*/ 	.word	0x0500000f


	//   ....[235]....
        /*0490*/ 	.word	0x0500000f


	//   ....[236]....
        /*0494*/ 	.word	0x0500000f


	//   ....[237]....
        /*0498*/ 	.word	0x0500000f


	//   ....[238]....
        /*049c*/ 	.word	0x0500000f


	//   ....[239]....
        /*04a0*/ 	.word	0x0500000f


	//   ....[240]....
        /*04a4*/ 	.word	0x0500000f


	//----- nvinfo : EIATTR_COOP_GROUP_INSTR_OFFSETS
	.align		4
.L_200:
        /*04a8*/ 	.byte	0x04, 0x28
        /*04aa*/ 	.short	(.L_202 - .L_201)


	//   ....[0]....
.L_201:
        /*04ac*/ 	.word	0x00000070


	//   ....[1]....
        /*04b0*/ 	.word	0x000000b0


	//   ....[2]....
        /*04b4*/ 	.word	0x000002d0


	//   ....[3]....
        /*04b8*/ 	.word	0x00000430


	//   ....[4]....
        /*04bc*/ 	.word	0x00000550


	//   ....[5]....
        /*04c0*/ 	.word	0x000006b0


	//   ....[6]....
        /*04c4*/ 	.word	0x00001dd0


	//   ....[7]....
        /*04c8*/ 	.word	0x000029d0


	//   ....[8]....
        /*04cc*/ 	.word	0x000037e0


	//   ....[9]....
        /*04d0*/ 	.word	0x00004110


	//   ....[10]....
        /*04d4*/ 	.word	0x00004140


	//   ....[11]....
        /*04d8*/ 	.word	0x000045e0


	//   ....[12]....
        /*04dc*/ 	.word	0x00004690


	//   ....[13]....
        /*04e0*/ 	.word	0x00006250


	//   ....[14]....
        /*04e4*/ 	.word	0x000068d0


	//   ....[15]....
        /*04e8*/ 	.word	0x00007630


	//   ....[16]....
        /*04ec*/ 	.word	0x00007750


	//   ....[17]....
        /*04f0*/ 	.word	0x00007ce0


	//   ....[18]....
        /*04f4*/ 	.word	0x00007d70


	//   ....[19]....
        /*04f8*/ 	.word	0x00009fd0


	//   ....[20]....
        /*04fc*/ 	.word	0x0000a000


	//   ....[21]....
        /*0500*/ 	.word	0x0000a030


	//   ....[22]....
        /*0504*/ 	.word	0x0000a050


	//   ....[23]....
        /*0508*/ 	.word	0x0000bc30


	//   ....[24]....
        /*050c*/ 	.word	0x0000c2a0


	//   ....[25]....
        /*0510*/ 	.word	0x0000d000


	//   ....[26]....
        /*0514*/ 	.word	0x0000d120


	//   ....[27]....
        /*0518*/ 	.word	0x0000d6b0


	//   ....[28]....
        /*051c*/ 	.word	0x0000d740


	//   ....[29]....
        /*0520*/ 	.word	0x0000e5e0


	//   ....[30]....
        /*0524*/ 	.word	0x0000e610


	//   ....[31]....
        /*0528*/ 	.word	0x0000e6c0


	//   ....[32]....
        /*052c*/ 	.word	0x0000e6d0


	//   ....[33]....
        /*0530*/ 	.word	0x0000fa60


	//   ....[34]....
        /*0534*/ 	.word	0x0000fa90


	//   ....[35]....
        /*0538*/ 	.word	0x0000fab0


	//   ....[36]....
        /*053c*/ 	.word	0x0000fac0


	//   ....[37]....
        /*0540*/ 	.word	0x000101e0


	//   ....[38]....
        /*0544*/ 	.word	0x00010220


	//   ....[39]....
        /*0548*/ 	.word	0x000102e0


	//   ....[40]....
        /*054c*/ 	.word	0x00010300


	//   ....[41]....
        /*0550*/ 	.word	0x000103c0


	//   ....[42]....
        /*0554*/ 	.word	0x000103e0


	//   ....[43]....
        /*0558*/ 	.word	0x000104b0


	//   ....[44]....
        /*055c*/ 	.word	0x000104d0


	//   ....[45]....
        /*0560*/ 	.word	0x000108a0


	//   ....[46]....
        /*0564*/ 	.word	0x000108b0


	//   ....[47]....
        /*0568*/ 	.word	0x00010ce0


	//   ....[48]....
        /*056c*/ 	.word	0x00010cf0


	//   ....[49]....
        /*0570*/ 	.word	0x00011b20


	//   ....[50]....
        /*0574*/ 	.word	0x00011b50


	//   ....[51]....
        /*0578*/ 	.word	0x00011c20


	//   ....[52]....
        /*057c*/ 	.word	0x00011c40


	//   ....[53]....
        /*0580*/ 	.word	0x00011d00


	//   ....[54]....
        /*0584*/ 	.word	0x00011d20


	//   ....[55]....
        /*0588*/ 	.word	0x00011df0


	//   ....[56]....
        /*058c*/ 	.word	0x00011e10


	//   ....[57]....
        /*0590*/ 	.word	0x00011f70


	//   ....[58]....
        /*0594*/ 	.word	0x00012160


	//   ....[59]....
        /*0598*/ 	.word	0x00012190


	//   ....[60]....
        /*059c*/ 	.word	0x000121c0


	//   ....[61]....
        /*05a0*/ 	.word	0x000121f0


	//   ....[62]....
        /*05a4*/ 	.word	0x00012220


	//   ....[63]....
        /*05a8*/ 	.word	0x00012250


	//   ....[64]....
        /*05ac*/ 	.word	0x000123c0


	//   ....[65]....
        /*05b0*/ 	.word	0x000123f0


	//   ....[66]....
        /*05b4*/ 	.word	0x00012420


	//   ....[67]....
        /*05b8*/ 	.word	0x00012450


	//   ....[68]....
        /*05bc*/ 	.word	0x00012480


	//   ....[69]....
        /*05c0*/ 	.word	0x000124b0


	//   ....[70]....
        /*05c4*/ 	.word	0x00012540


	//   ....[71]....
        /*05c8*/ 	.word	0x00012570


	//   ....[72]....
        /*05cc*/ 	.word	0x00012580


	//   ....[73]....
        /*05d0*/ 	.word	0x000125c0


	//   ....[74]....
        /*05d4*/ 	.word	0x00014800


	//   ....[75]....
        /*05d8*/ 	.word	0x00014820


	//   ....[76]....
        /*05dc*/ 	.word	0x000148d0


	//   ....[77]....
        /*05e0*/ 	.word	0x000148f0


	//   ....[78]....
        /*05e4*/ 	.word	0x00014990


	//   ....[79]....
        /*05e8*/ 	.word	0x000149b0


	//   ....[80]....
        /*05ec*/ 	.word	0x00014a50


	//   ....[81]....
        /*05f0*/ 	.word	0x00014a70


	//   ....[82]....
        /*05f4*/ 	.word	0x00014b10


	//   ....[83]....
        /*05f8*/ 	.word	0x00014b30


	//   ....[84]....
        /*05fc*/ 	.word	0x00014b40


	//   ....[85]....
        /*0600*/ 	.word	0x00014bd0


	//   ....[86]....
        /*0604*/ 	.word	0x00015330


	//   ....[87]....
        /*0608*/ 	.word	0x00015360


	//   ....[88]....
        /*060c*/ 	.word	0x000153c0


	//   ....[89]....
        /*0610*/ 	.word	0x00015410


	//   ....[90]....
        /*0614*/ 	.word	0x00015460


	//   ....[91]....
        /*0618*/ 	.word	0x000154c0


	//   ....[92]....
        /*061c*/ 	.word	0x00015510


	//   ....[93]....
        /*0620*/ 	.word	0x00015570


	//   ....[94]....
        /*0624*/ 	.word	0x000155c0


	//   ....[95]....
        /*0628*/ 	.word	0x00015620


	//   ....[96]....
        /*062c*/ 	.word	0x00015670


	//   ....[97]....
        /*0630*/ 	.word	0x000156d0


	//   ....[98]....
        /*0634*/ 	.word	0x00015720


	//   ....[99]....
        /*0638*/ 	.word	0x00015780


	//   ....[100]....
        /*063c*/ 	.word	0x000157a0


	//   ....[101]....
        /*0640*/ 	.word	0x000157e0


	//   ....[102]....
        /*0644*/ 	.word	0x00015f60


	//   ....[103]....
        /*0648*/ 	.word	0x00015f70


	//   ....[104]....
        /*064c*/ 	.word	0x00015f80


	//   ....[105]....
        /*0650*/ 	.word	0x00016010


	//   ....[106]....
        /*0654*/ 	.word	0x00016020


	//   ....[107]....
        /*0658*/ 	.word	0x00016080


	//   ....[108]....
        /*065c*/ 	.word	0x000160b0


	//   ....[109]....
        /*0660*/ 	.word	0x000160f0


	//   ....[110]....
        /*0664*/ 	.word	0x00016120


	//   ....[111]....
        /*0668*/ 	.word	0x00016160


	//   ....[112]....
        /*066c*/ 	.word	0x00016190


	//   ....[113]....
        /*0670*/ 	.word	0x000161d0


	//   ....[114]....
        /*0674*/ 	.word	0x00016440


	//   ....[115]....
        /*0678*/ 	.word	0x00016460


	//   ....[116]....
        /*067c*/ 	.word	0x00016470


	//   ....[117]....
        /*0680*/ 	.word	0x000164f0


	//   ....[118]....
        /*0684*/ 	.word	0x00016500


	//   ....[119]....
        /*0688*/ 	.word	0x00016570


	//   ....[120]....
        /*068c*/ 	.word	0x00016580


	//   ....[121]....
        /*0690*/ 	.word	0x000165f0


	//   ....[122]....
        /*0694*/ 	.word	0x00016600


	//   ....[123]....
        /*0698*/ 	.word	0x00016670


	//   ....[124]....
        /*069c*/ 	.word	0x00016680


	//   ....[125]....
        /*06a0*/ 	.word	0x00016690


	//   ....[126]....
        /*06a4*/ 	.word	0x00016c50


	//   ....[127]....
        /*06a8*/ 	.word	0x00016c80


	//   ....[128]....
        /*06ac*/ 	.word	0x00016ca0


	//   ....[129]....
        /*06b0*/ 	.word	0x00016cb0


	//   ....[130]....
        /*06b4*/ 	.word	0x00016cf0


	//   ....[131]....
        /*06b8*/ 	.word	0x00016d10


	//   ....[132]....
        /*06bc*/ 	.word	0x00016d80


	//   ....[133]....
        /*06c0*/ 	.word	0x00016da0


	//   ....[134]....
        /*06c4*/ 	.word	0x00016e00


	//   ....[135]....
        /*06c8*/ 	.word	0x00016e20


	//   ....[136]....
        /*06cc*/ 	.word	0x00016e70


	//   ....[137]....
        /*06d0*/ 	.word	0x00016e90


	//   ....[138]....
        /*06d4*/ 	.word	0x000172e0


	//   ....[139]....
        /*06d8*/ 	.word	0x000172f0


	//   ....[140]....
        /*06dc*/ 	.word	0x00017330


	//   ....[141]....
        /*06e0*/ 	.word	0x00017370


	//   ....[142]....
        /*06e4*/ 	.word	0x000173a0


	//   ....[143]....
        /*06e8*/ 	.word	0x000173d0


	//   ....[144]....
        /*06ec*/ 	.word	0x00017400


	//   ....[145]....
        /*06f0*/ 	.word	0x00017430


	//   ....[146]....
        /*06f4*/ 	.word	0x000175e0


	//   ....[147]....
        /*06f8*/ 	.word	0x00017610


	//   ....[148]....
        /*06fc*/ 	.word	0x00017640


	//   ....[149]....
        /*0700*/ 	.word	0x00017670


	//   ....[150]....
        /*0704*/ 	.word	0x000176a0


	//   ....[151]....
        /*0708*/ 	.word	0x000176d0


	//   ....[152]....
        /*070c*/ 	.word	0x00017790


	//   ....[153]....
        /*0710*/ 	.word	0x000177b0


	//   ....[154]....
        /*0714*/ 	.word	0x000177d0


	//   ....[155]....
        /*0718*/ 	.word	0x00017830


	//   ....[156]....
        /*071c*/ 	.word	0x00018250


	//   ....[157]....
        /*0720*/ 	.word	0x000188d0


	//   ....[158]....
        /*0724*/ 	.word	0x000189c0


	//   ....[159]....
        /*0728*/ 	.word	0x00018a60


	//   ....[160]....
        /*072c*/ 	.word	0x00018ac0


	//   ....[161]....
        /*0730*/ 	.word	0x00018bd0


	//   ....[162]....
        /*0734*/ 	.word	0x00018c40


	//   ....[163]....
        /*0738*/ 	.word	0x00018d50


	//   ....[164]....
        /*073c*/ 	.word	0x00018dc0


	//   ....[165]....
        /*0740*/ 	.word	0x00018ed0


	//   ....[166]....
        /*0744*/ 	.word	0x00018f40


	//   ....[167]....
        /*0748*/ 	.word	0x00019050


	//   ....[168]....
        /*074c*/ 	.word	0x000190c0


	//   ....[169]....
        /*0750*/ 	.word	0x00019160


	//   ....[170]....
        /*0754*/ 	.word	0x00019270


	//   ....[171]....
        /*0758*/ 	.word	0x000192e0


	//   ....[172]....
        /*075c*/ 	.word	0x00019360


	//   ....[173]....
        /*0760*/ 	.word	0x00019420


	//   ....[174]....
        /*0764*/ 	.word	0x000194a0


	//   ....[175]....
        /*0768*/ 	.word	0x00019580


	//   ....[176]....
        /*076c*/ 	.word	0x00019600


	//   ....[177]....
        /*0770*/ 	.word	0x000196e0


	//   ....[178]....
        /*0774*/ 	.word	0x00019760


	//   ....[179]....
        /*0778*/ 	.word	0x00019840


	//   ....[180]....
        /*077c*/ 	.word	0x000198c0


	//   ....[181]....
        /*0780*/ 	.word	0x000199a0


	//   ....[182]....
        /*0784*/ 	.word	0x00019a20


	//   ....[183]....
        /*0788*/ 	.word	0x00019b00


	//   ....[184]....
        /*078c*/ 	.word	0x00019b80


	//   ....[185]....
        /*0790*/ 	.word	0x00019c40


	//   ....[186]....
        /*0794*/ 	.word	0x00019d70


	//   ....[187]....
        /*0798*/ 	.word	0x00019e20


	//   ....[188]....
        /*079c*/ 	.word	0x00019ea0


	//   ....[189]....
        /*07a0*/ 	.word	0x00019f80


	//   ....[190]....
        /*07a4*/ 	.word	0x00019fe0


	//   ....[191]....
        /*07a8*/ 	.word	0x0001a0b0


	//   ....[192]....
        /*07ac*/ 	.word	0x0001a110


	//   ....[193]....
        /*07b0*/ 	.word	0x0001a1e0


	//   ....[194]....
        /*07b4*/ 	.word	0x0001a240


	//   ....[195]....
        /*07b8*/ 	.word	0x0001a310


	//   ....[196]....
        /*07bc*/ 	.word	0x0001a370


	//   ....[197]....
        /*07c0*/ 	.word	0x0001a440


	//   ....[198]....
        /*07c4*/ 	.word	0x0001a530


	//   ....[199]....
        /*07c8*/ 	.word	0x0001a5d0


	//   ....[200]....
        /*07cc*/ 	.word	0x0001a630


	//   ....[201]....
        /*07d0*/ 	.word	0x0001a720


	//   ....[202]....
        /*07d4*/ 	.word	0x0001a780


	//   ....[203]....
        /*07d8*/ 	.word	0x0001a860


	//   ....[204]....
        /*07dc*/ 	.word	0x0001a8c0


	//   ....[205]....
        /*07e0*/ 	.word	0x0001a9a0


	//   ....[206]....
        /*07e4*/ 	.word	0x0001aa00


	//   ....[207]....
        /*07e8*/ 	.word	0x0001aae0


	//   ....[208]....
        /*07ec*/ 	.word	0x0001ab40


	//   ....[209]....
        /*07f0*/ 	.word	0x0001ac10


	//   ....[210]....
        /*07f4*/ 	.word	0x0001ad30


	//   ....[211]....
        /*07f8*/ 	.word	0x0001ae20


	//   ....[212]....
        /*07fc*/ 	.word	0x0001aec0


	//   ....[213]....
        /*0800*/ 	.word	0x0001af90


	//   ....[214]....
        /*0804*/ 	.word	0x0001aff0


	//   ....[215]....
        /*0808*/ 	.word	0x0001b0c0


	//   ....[216]....
        /*080c*/ 	.word	0x0001b120


	//   ....[217]....
        /*0810*/ 	.word	0x0001b200


	//   ....[218]....
        /*0814*/ 	.word	0x0001b260


	//   ....[219]....
        /*0818*/ 	.word	0x0001b330


	//   ....[220]....
        /*081c*/ 	.word	0x0001b390


	//   ....[221]....
        /*0820*/ 	.word	0x0001b450


	//   ....[222]....
        /*0824*/ 	.word	0x0001b4e0


	//   ....[223]....
        /*0828*/ 	.word	0x0001b580


	//   ....[224]....
        /*082c*/ 	.word	0x0001b6f0


	//   ....[225]....
        /*0830*/ 	.word	0x0001b760


	//   ....[226]....
        /*0834*/ 	.word	0x0001b7e0


	//   ....[227]....
        /*0838*/ 	.word	0x0001b850


	//   ....[228]....
        /*083c*/ 	.word	0x0001b8c0


	//   ....[229]....
        /*0840*/ 	.word	0x0001b940


	//   ....[230]....
        /*0844*/ 	.word	0x0001b9c0


	//   ....[231]....
        /*0848*/ 	.word	0x0001ba50


	//   ....[232]....
        /*084c*/ 	.word	0x0001bac0


	//   ....[233]....
        /*0850*/ 	.word	0x0001bb30


	//   ....[234]....
        /*0854*/ 	.word	0x0001bba0


	//   ....[235]....
        /*0858*/ 	.word	0x0001bc20


	//   ....[236]....
        /*085c*/ 	.word	0x0001bc90


	//   ....[237]....
        /*0860*/ 	.word	0x0001bd20


	//   ....[238]....
        /*0864*/ 	.word	0x0001bd80


	//   ....[239]....
        /*0868*/ 	.word	0x0001be10


	//   ....[240]....
        /*086c*/ 	.word	0x0001bf40


	//----- nvinfo : EIATTR_REG_RECONFIG
	.align		4
.L_202:
        /*0870*/ 	.byte	0x01, 0x54
	.zero		2


	//----- nvinfo : EIATTR_SYSCALL_OFFSETS
	.align		4
        /*0874*/ 	.byte	0x04, 0x46
        /*0876*/ 	.short	(.L_204 - .L_203)


	//   ....[0]....
.L_203:
        /*0878*/ 	.word	0x00001fb0


	//   ....[1]....
        /*087c*/ 	.word	0x00013d70


	//   ....[2]....
        /*0880*/ 	.word	0x00013ec0


	//   ....[3]....
        /*0884*/ 	.word	0x00013fb0


	//   ....[4]....
        /*0888*/ 	.word	0x00014f10


	//----- nvinfo : EIATTR_MBARRIER_INSTR_OFFSETS
	.align		4
.L_204:
        /*088c*/ 	.byte	0x04, 0x39
        /*088e*/ 	.short	(.L_206 - .L_205)


	//   ....[0]....
.L_205:
        /*0890*/ 	.word	0x00000180
        /*0894*/ 	.word	0x000000ff
        /*0898*/ 	.word	0x0002a800
        /*089c*/ 	.short	0x0100
        /*089e*/ 	.byte	0x08
	.zero		1


	//   ....[1]....
        /*08a0*/ 	.word	0x00000190
        /*08a4*/ 	.word	0x000000ff
        /*08a8*/ 	.word	0x0002a820
        /*08ac*/ 	.short	0x0100
        /*08ae*/ 	.byte	0x08
	.zero		1


	//   ....[2]....
        /*08b0*/ 	.word	0x00000280
        /*08b4*/ 	.word	0x000000ff
        /*08b8*/ 	.word	0x0002a830
        /*08bc*/ 	.short	0x0100
        /*08be*/ 	.byte	0x08
	.zero		1


	//   ....[3]....
        /*08c0*/ 	.word	0x00000290
        /*08c4*/ 	.word	0x000000ff
        /*08c8*/ 	.word	0x0002a840
        /*08cc*/ 	.short	0x0100
        /*08ce*/ 	.byte	0x08
	.zero		1


	//   ....[4]....
        /*08d0*/ 	.word	0x000002a0
        /*08d4*/ 	.word	0x000000ff
        /*08d8*/ 	.word	0x0002a838
        /*08dc*/ 	.short	0x0100
        /*08de*/ 	.byte	0x08
	.zero		1


	//   ....[5]....
        /*08e0*/ 	.word	0x000002b0
        /*08e4*/ 	.word	0x000000ff
        /*08e8*/ 	.word	0x0002a848
        /*08ec*/ 	.short	0x0100
        /*08ee*/ 	.byte	0x08
	.zero		1


	//   ....[6]....
        /*08f0*/ 	.word	0x000003e0
        /*08f4*/ 	.word	0x000000ff
        /*08f8*/ 	.word	0x0002a850
        /*08fc*/ 	.short	0x0100
        /*08fe*/ 	.byte	0x08
	.zero		1


	//   ....[7]....
        /*0900*/ 	.word	0x000003f0
        /*0904*/ 	.word	0x000000ff
        /*0908*/ 	.word	0x0002a860
        /*090c*/ 	.short	0x0100
        /*090e*/ 	.byte	0x08
	.zero		1


	//   ....[8]....
        /*0910*/ 	.word	0x00000400
        /*0914*/ 	.word	0x000000ff
        /*0918*/ 	.word	0x0002a858
        /*091c*/ 	.short	0x0100
        /*091e*/ 	.byte	0x08
	.zero		1


	//   ....[9]....
        /*0920*/ 	.word	0x00000410
        /*0924*/ 	.word	0x000000ff
        /*0928*/ 	.word	0x0002a868
        /*092c*/ 	.short	0x0100
        /*092e*/ 	.byte	0x08
	.zero		1


	//   ....[10]....
        /*0930*/ 	.word	0x00000500
        /*0934*/ 	.word	0x000000ff
        /*0938*/ 	.word	0x0002a870
        /*093c*/ 	.short	0x0100
        /*093e*/ 	.byte	0x06
	.zero		1


	//   ....[11]....
        /*0940*/ 	.word	0x00000510
        /*0944*/ 	.word	0x000000ff
        /*0948*/ 	.word	0x0002a880
        /*094c*/ 	.short	0x0100
        /*094e*/ 	.byte	0x06
	.zero		1


	//   ....[12]....
        /*0950*/ 	.word	0x00000520
        /*0954*/ 	.word	0x000000ff
        /*0958*/ 	.word	0x0002a878
        /*095c*/ 	.short	0x0100
        /*095e*/ 	.byte	0x06
	.zero		1


	//   ....[13]....
        /*0960*/ 	.word	0x00000530
        /*0964*/ 	.word	0x000000ff
        /*0968*/ 	.word	0x0002a888
        /*096c*/ 	.short	0x0100
        /*096e*/ 	.byte	0x06
	.zero		1


	//   ....[14]....
        /*0970*/ 	.word	0x00000660
        /*0974*/ 	.word	0x000000ff
        /*0978*/ 	.word	0x0002a890
        /*097c*/ 	.short	0x0100
        /*097e*/ 	.byte	0x08
	.zero		1


	//   ....[15]....
        /*0980*/ 	.word	0x00000670
        /*0984*/ 	.word	0x000000ff
        /*0988*/ 	.word	0x0002a8a0
        /*098c*/ 	.short	0x0100
        /*098e*/ 	.byte	0x08
	.zero		1


	//   ....[16]....
        /*0990*/ 	.word	0x00000680
        /*0994*/ 	.word	0x000000ff
        /*0998*/ 	.word	0x0002a898
        /*099c*/ 	.short	0x0100
        /*099e*/ 	.byte	0x08
	.zero		1


	//   ....[17]....
        /*09a0*/ 	.word	0x00000690
        /*09a4*/ 	.word	0x000000ff
        /*09a8*/ 	.word	0x0002a8a8
        /*09ac*/ 	.short	0x0100
        /*09ae*/ 	.byte	0x08
	.zero		1


	//   ....[18]....
        /*09b0*/ 	.word	0x000007d0
        /*09b4*/ 	.word	0x000000ff
        /*09b8*/ 	.word	0x0002a8b0
        /*09bc*/ 	.short	0x0100
        /*09be*/ 	.byte	0x08
	.zero		1


	//   ....[19]....
        /*09c0*/ 	.word	0x000007e0
        /*09c4*/ 	.word	0x000000ff
        /*09c8*/ 	.word	0x0002a8c0
        /*09cc*/ 	.short	0x0100
        /*09ce*/ 	.byte	0x08
	.zero		1


	//   ....[20]....
        /*09d0*/ 	.word	0x000007f0
        /*09d4*/ 	.word	0x000000ff
        /*09d8*/ 	.word	0x0002a8b8
        /*09dc*/ 	.short	0x0100
        /*09de*/ 	.byte	0x08
	.zero		1


	//   ....[21]....
        /*09e0*/ 	.word	0x00000800
        /*09e4*/ 	.word	0x000000ff
        /*09e8*/ 	.word	0x0002a8c8
        /*09ec*/ 	.short	0x0100
        /*09ee*/ 	.byte	0x08
	.zero		1


	//   ....[22]....
        /*09f0*/ 	.word	0x00002050
        /*09f4*/ 	.word	0x000000ff
        /*09f8*/ 	.word	0x0002a800
        /*09fc*/ 	.short	0x010a
        /*09fe*/ 	.byte	0x3c
	.zero		1


	//   ....[23]....
        /*0a00*/ 	.word	0x000020d0
        /*0a04*/ 	.word	0x00000015
        /*0a08*/ 	.word	0x0002a830
        /*0a0c*/ 	.short	0x010a
        /*0a0e*/ 	.byte	0x3f
	.zero		1


	//   ....[24]....
        /*0a10*/ 	.word	0x00002110
        /*0a14*/ 	.word	0x00000015
        /*0a18*/ 	.word	0x0002a830
        /*0a1c*/ 	.short	0x010a
        /*0a1e*/ 	.byte	0x3f
	.zero		1


	//   ....[25]....
        /*0a20*/ 	.word	0x00002c20
        /*0a24*/ 	.word	0x000000ff
        /*0a28*/ 	.word	0x00000000
        /*0a2c*/ 	.short	0x0101
        /*0a2e*/ 	.byte	0x04
	.zero		1


	//   ....[26]....
        /*0a30*/ 	.word	0x000053d0
        /*0a34*/ 	.word	0x000000ff
        /*0a38*/ 	.word	0x0002a830
        /*0a3c*/ 	.short	0x010a
        /*0a3e*/ 	.byte	0x06
	.zero		1


	//   ....[27]....
        /*0a40*/ 	.word	0x00005410
        /*0a44*/ 	.word	0x000000ff
        /*0a48*/ 	.word	0x0002a830
        /*0a4c*/ 	.short	0x010a
        /*0a4e*/ 	.byte	0x06
	.zero		1


	//   ....[28]....
        /*0a50*/ 	.word	0x00005d00
        /*0a54*/ 	.word	0x000000ff
        /*0a58*/ 	.word	0x0002a850
        /*0a5c*/ 	.short	0x010a
        /*0a5e*/ 	.byte	0x07
	.zero		1


	//   ....[29]....
        /*0a60*/ 	.word	0x00005d40
        /*0a64*/ 	.word	0x000000ff
        /*0a68*/ 	.word	0x0002a850
        /*0a6c*/ 	.short	0x010a
        /*0a6e*/ 	.byte	0x07
	.zero		1


	//   ....[30]....
        /*0a70*/ 	.word	0x00006440
        /*0a74*/ 	.word	0x000000ff
        /*0a78*/ 	.word	0x00000000
        /*0a7c*/ 	.short	0x0101
        /*0a7e*/ 	.byte	0x06
	.zero		1


	//   ....[31]....
        /*0a80*/ 	.word	0x00008650
        /*0a84*/ 	.word	0x000000ff
        /*0a88*/ 	.word	0x00000000
        /*0a8c*/ 	.short	0x0101
        /*0a8e*/ 	.byte	0x07
	.zero		1


	//   ....[32]....
        /*0a90*/ 	.word	0x00008ad0
        /*0a94*/ 	.word	0x000000ff
        /*0a98*/ 	.word	0x0002a830
        /*0a9c*/ 	.short	0x010a
        /*0a9e*/ 	.byte	0x06
	.zero		1


	//   ....[33]....
        /*0aa0*/ 	.word	0x00008b10
        /*0aa4*/ 	.word	0x000000ff
        /*0aa8*/ 	.word	0x0002a830
        /*0aac*/ 	.short	0x010a
        /*0aae*/ 	.byte	0x06
	.zero		1


	//   ....[34]....
        /*0ab0*/ 	.word	0x00009400
        /*0ab4*/ 	.word	0x000000ff
        /*0ab8*/ 	.word	0x0002a850
        /*0abc*/ 	.short	0x010a
        /*0abe*/ 	.byte	0x07
	.zero		1


	//   ....[35]....
        /*0ac0*/ 	.word	0x00009440
        /*0ac4*/ 	.word	0x000000ff
        /*0ac8*/ 	.word	0x0002a850
        /*0acc*/ 	.short	0x010a
        /*0ace*/ 	.byte	0x07
	.zero		1


	//   ....[36]....
        /*0ad0*/ 	.word	0x00009b20
        /*0ad4*/ 	.word	0x000000ff
        /*0ad8*/ 	.word	0x00000000
        /*0adc*/ 	.short	0x0101
        /*0ade*/ 	.byte	0x06
	.zero		1


	//   ....[37]....
        /*0ae0*/ 	.word	0x0000ab90
        /*0ae4*/ 	.word	0x000000ff
        /*0ae8*/ 	.word	0x00000000
        /*0aec*/ 	.short	0x0101
        /*0aee*/ 	.byte	0x07
	.zero		1


	//   ....[38]....
        /*0af0*/ 	.word	0x0000adb0
        /*0af4*/ 	.word	0x000000ff
        /*0af8*/ 	.word	0x0002a830
        /*0afc*/ 	.short	0x010a
        /*0afe*/ 	.byte	0x06
	.zero		1


	//   ....[39]....
        /*0b00*/ 	.word	0x0000adf0
        /*0b04*/ 	.word	0x000000ff
        /*0b08*/ 	.word	0x0002a830
        /*0b0c*/ 	.short	0x010a
        /*0b0e*/ 	.byte	0x06
	.zero		1


	//   ....[40]....
        /*0b10*/ 	.word	0x0000b6e0
        /*0b14*/ 	.word	0x000000ff
        /*0b18*/ 	.word	0x0002a850
        /*0b1c*/ 	.short	0x010a
        /*0b1e*/ 	.byte	0x07
	.zero		1


	//   ....[41]....
        /*0b20*/ 	.word	0x0000b720
        /*0b24*/ 	.word	0x000000ff
        /*0b28*/ 	.word	0x0002a850
        /*0b2c*/ 	.short	0x010a
        /*0b2e*/ 	.byte	0x07
	.zero		1


	//   ....[42]....
        /*0b30*/ 	.word	0x0000be10
        /*0b34*/ 	.word	0x000000ff
        /*0b38*/ 	.word	0x00000000
        /*0b3c*/ 	.short	0x0101
        /*0b3e*/ 	.byte	0x06
	.zero		1


	//   ....[43]....
        /*0b40*/ 	.word	0x0000e030
        /*0b44*/ 	.word	0x000000ff
        /*0b48*/ 	.word	0x00000000
        /*0b4c*/ 	.short	0x0101
        /*0b4e*/ 	.byte	0x07
	.zero		1


	//   ....[44]....
        /*0b50*/ 	.word	0x0000e550
        /*0b54*/ 	.word	0x000000ff
        /*0b58*/ 	.word	0x0002a850
        /*0b5c*/ 	.short	0x010a
        /*0b5e*/ 	.byte	0x05
	.zero		1


	//   ....[45]....
        /*0b60*/ 	.word	0x0000e590
        /*0b64*/ 	.word	0x000000ff
        /*0b68*/ 	.word	0x0002a850
        /*0b6c*/ 	.short	0x010a
        /*0b6e*/ 	.byte	0x05
	.zero		1


	//   ....[46]....
        /*0b70*/ 	.word	0x0000ed20
        /*0b74*/ 	.word	0x000000ff
        /*0b78*/ 	.word	0x00000000
        /*0b7c*/ 	.short	0x0101
        /*0b7e*/ 	.byte	0x04
	.zero		1


	//   ....[47]....
        /*0b80*/ 	.word	0x00010210
        /*0b84*/ 	.word	0x00000013
        /*0b88*/ 	.word	0x00000000
        /*0b8c*/ 	.short	0x0101
        /*0b8e*/ 	.byte	0x3f
	.zero		1


	//   ....[48]....
        /*0b90*/ 	.word	0x000106b0
        /*0b94*/ 	.word	0x00000013
        /*0b98*/ 	.word	0x00000000
        /*0b9c*/ 	.short	0x0101
        /*0b9e*/ 	.byte	0x3f
	.zero		1


	//   ....[49]....
        /*0ba0*/ 	.word	0x000145e0
        /*0ba4*/ 	.word	0x00000007
        /*0ba8*/ 	.word	0x0002a840
        /*0bac*/ 	.short	0x010a
        /*0bae*/ 	.byte	0x3f
	.zero		1


	//   ....[50]....
        /*0bb0*/ 	.word	0x00014c90
        /*0bb4*/ 	.word	0x00000007
        /*0bb8*/ 	.word	0x0002a830
        /*0bbc*/ 	.short	0x0107
        /*0bbe*/ 	.byte	0x3f
	.zero		1


	//   ....[51]....
        /*0bc0*/ 	.word	0x00014d40
        /*0bc4*/ 	.word	0x00000007
        /*0bc8*/ 	.word	0x0002a830
        /*0bcc*/ 	.short	0x0101
        /*0bce*/ 	.byte	0x3f
	.zero		1


	//   ....[52]....
        /*0bd0*/ 	.word	0x000158f0
        /*0bd4*/ 	.word	0x00000016
        /*0bd8*/ 	.word	0x0002a800
        /*0bdc*/ 	.short	0x0107
        /*0bde*/ 	.byte	0x3f
	.zero		1


	//   ....[53]....
        /*0be0*/ 	.word	0x00015a10
        /*0be4*/ 	.word	0x00000016
        /*0be8*/ 	.word	0x0002a800
        /*0bec*/ 	.short	0x0101
        /*0bee*/ 	.byte	0x3f
	.zero		1


	//   ....[54]....
        /*0bf0*/ 	.word	0x00015a30
        /*0bf4*/ 	.word	0x00000016
        /*0bf8*/ 	.word	0x0002a820
        /*0bfc*/ 	.short	0x010a
        /*0bfe*/ 	.byte	0x3f
	.zero		1


	//   ....[55]....
        /*0c00*/ 	.word	0x00015d90
        /*0c04*/ 	.word	0x00000006
        /*0c08*/ 	.word	0x0002a840
        /*0c0c*/ 	.short	0x010a
        /*0c0e*/ 	.byte	0x3f
	.zero		1


	//   ....[56]....
        /*0c10*/ 	.word	0x00016270
        /*0c14*/ 	.word	0x00000006
        /*0c18*/ 	.word	0x0002a830
        /*0c1c*/ 	.short	0x0107
        /*0c1e*/ 	.byte	0x3f
	.zero		1


	//   ....[57]....
        /*0c20*/ 	.word	0x00016320
        /*0c24*/ 	.word	0x00000006
        /*0c28*/ 	.word	0x0002a830
        /*0c2c*/ 	.short	0x0101
        /*0c2e*/ 	.byte	0x3f
	.zero		1


	//   ....[58]....
        /*0c30*/ 	.word	0x00016380
        /*0c34*/ 	.word	0x00000004
        /*0c38*/ 	.word	0x0002a860
        /*0c3c*/ 	.short	0x010a
        /*0c3e*/ 	.byte	0x3f
	.zero		1


	//   ....[59]....
        /*0c40*/ 	.word	0x000167d0
        /*0c44*/ 	.word	0x00000004
        /*0c48*/ 	.word	0x0002a850
        /*0c4c*/ 	.short	0x0107
        /*0c4e*/ 	.byte	0x3f
	.zero		1


	//   ....[60]....
        /*0c50*/ 	.word	0x00016920
        /*0c54*/ 	.word	0x00000004
        /*0c58*/ 	.word	0x0002a850
        /*0c5c*/ 	.short	0x0101
        /*0c5e*/ 	.byte	0x3f
	.zero		1


	//   ....[61]....
        /*0c60*/ 	.word	0x00016b70
        /*0c64*/ 	.word	0x00000000
        /*0c68*/ 	.word	0x0002a860
        /*0c6c*/ 	.short	0x010a
        /*0c6e*/ 	.byte	0x3f
	.zero		1


	//   ....[62]....
        /*0c70*/ 	.word	0x00016fd0
        /*0c74*/ 	.word	0x00000000
        /*0c78*/ 	.word	0x0002a850
        /*0c7c*/ 	.short	0x0107
        /*0c7e*/ 	.byte	0x3f
	.zero		1


	//   ....[63]....
        /*0c80*/ 	.word	0x00017080
        /*0c84*/ 	.word	0x00000000
        /*0c88*/ 	.word	0x0002a850
        /*0c8c*/ 	.short	0x0101
        /*0c8e*/ 	.byte	0x3f
	.zero		1


	//   ....[64]....
        /*0c90*/ 	.word	0x000181d0
        /*0c94*/ 	.word	0x00000007
        /*0c98*/ 	.word	0x0002a820
        /*0c9c*/ 	.short	0x010a
        /*0c9e*/ 	.byte	0x3f
	.zero		1


	//   ....[65]....
        /*0ca0*/ 	.word	0x00018370
        /*0ca4*/ 	.word	0x00000005
        /*0ca8*/ 	.word	0x0002a840
        /*0cac*/ 	.short	0x010a
        /*0cae*/ 	.byte	0x3f
	.zero		1


	//   ....[66]....
        /*0cb0*/ 	.word	0x00018410
        /*0cb4*/ 	.word	0x00000003
        /*0cb8*/ 	.word	0x0002a840
        /*0cbc*/ 	.short	0x010a
        /*0cbe*/ 	.byte	0x3f
	.zero		1


	//   ....[67]....
        /*0cc0*/ 	.word	0x00018450
        /*0cc4*/ 	.word	0x00000005
        /*0cc8*/ 	.word	0x0002a860
        /*0ccc*/ 	.short	0x010a
        /*0cce*/ 	.byte	0x3f
	.zero		1


	//   ....[68]....
        /*0cd0*/ 	.word	0x00018490
        /*0cd4*/ 	.word	0x00000003
        /*0cd8*/ 	.word	0x0002a860
        /*0cdc*/ 	.short	0x010a
        /*0cde*/ 	.byte	0x3f
	.zero		1


	//   ....[69]....
        /*0ce0*/ 	.word	0x00018500
        /*0ce4*/ 	.word	0x00000003
        /*0ce8*/ 	.word	0x0002a800
        /*0cec*/ 	.short	0x010a
        /*0cee*/ 	.byte	0x3f
	.zero		1


	//   ....[70]....
        /*0cf0*/ 	.word	0x00018550
        /*0cf4*/ 	.word	0x00000015
        /*0cf8*/ 	.word	0x0002a830
        /*0cfc*/ 	.short	0x010a
        /*0cfe*/ 	.byte	0x3f
	.zero		1


	//   ....[71]....
        /*0d00*/ 	.word	0x000185b0
        /*0d04*/ 	.word	0x0000000c
        /*0d08*/ 	.word	0x0002a830
        /*0d0c*/ 	.short	0x010a
        /*0d0e*/ 	.byte	0x3f
	.zero		1


	//   ....[72]....
        /*0d10*/ 	.word	0x00018610
        /*0d14*/ 	.word	0x0000000b
        /*0d18*/ 	.word	0x0002a850
        /*0d1c*/ 	.short	0x010a
        /*0d1e*/ 	.byte	0x3f
	.zero		1


	//   ....[73]....
        /*0d20*/ 	.word	0x00018670
        /*0d24*/ 	.word	0x0000000b
        /*0d28*/ 	.word	0x0002a830
        /*0d2c*/ 	.short	0x010a
        /*0d2e*/ 	.byte	0x3f
	.zero		1


	//   ....[74]....
        /*0d30*/ 	.word	0x000186d0
        /*0d34*/ 	.word	0x0000000b
        /*0d38*/ 	.word	0x0002a850
        /*0d3c*/ 	.short	0x010a
        /*0d3e*/ 	.byte	0x3f
	.zero		1


	//   ....[75]....
        /*0d40*/ 	.word	0x00018730
        /*0d44*/ 	.word	0x0000000c
        /*0d48*/ 	.word	0x0002a830
        /*0d4c*/ 	.short	0x010a
        /*0d4e*/ 	.byte	0x3f
	.zero		1


	//   ....[76]....
        /*0d50*/ 	.word	0x00018790
        /*0d54*/ 	.word	0x0000000b
        /*0d58*/ 	.word	0x0002a850
        /*0d5c*/ 	.short	0x010a
        /*0d5e*/ 	.byte	0x3f
	.zero		1


	//   ....[77]....
        /*0d60*/ 	.word	0x000187f0
        /*0d64*/ 	.word	0x00000005
        /*0d68*/ 	.word	0x0002a850
        /*0d6c*/ 	.short	0x010a
        /*0d6e*/ 	.byte	0x3f
	.zero		1


	//   ....[78]....
        /*0d70*/ 	.word	0x00018910
        /*0d74*/ 	.word	0x00000007
        /*0d78*/ 	.word	0x0002a840
        /*0d7c*/ 	.short	0x010a
        /*0d7e*/ 	.byte	0x3f
	.zero		1


	//   ....[79]....
        /*0d80*/ 	.word	0x00019c70
        /*0d84*/ 	.word	0x00000016
        /*0d88*/ 	.word	0x0002a820
        /*0d8c*/ 	.short	0x010a
        /*0d8e*/ 	.byte	0x3f
	.zero		1


	//   ....[80]....
        /*0d90*/ 	.word	0x00019cc0
        /*0d94*/ 	.word	0x00000006
        /*0d98*/ 	.word	0x0002a840
        /*0d9c*/ 	.short	0x010a
        /*0d9e*/ 	.byte	0x3f
	.zero		1


	//   ....[81]....
        /*0da0*/ 	.word	0x0001a480
        /*0da4*/ 	.word	0x00000004
        /*0da8*/ 	.word	0x0002a860
        /*0dac*/ 	.short	0x010a
        /*0dae*/ 	.byte	0x3f
	.zero		1


	//   ....[82]....
        /*0db0*/ 	.word	0x0001ac80
        /*0db4*/ 	.word	0x00000000
        /*0db8*/ 	.word	0x0002a860
        /*0dbc*/ 	.short	0x010a
        /*0dbe*/ 	.byte	0x3f
	.zero		1


	//   ....[83]....
        /*0dc0*/ 	.word	0x0001be60
        /*0dc4*/ 	.word	0x00000007
        /*0dc8*/ 	.word	0x0002a820
        /*0dcc*/ 	.short	0x010a
        /*0dce*/ 	.byte	0x3f
	.zero		1


	//   ....[84]....
        /*0dd0*/ 	.word	0x0001c000
        /*0dd4*/ 	.word	0x00000005
        /*0dd8*/ 	.word	0x0002a840
        /*0ddc*/ 	.short	0x010a
        /*0dde*/ 	.byte	0x3f
	.zero		1


	//   ....[85]....
        /*0de0*/ 	.word	0x0001c050
        /*0de4*/ 	.word	0x00000003
        /*0de8*/ 	.word	0x0002a840
        /*0dec*/ 	.short	0x010a
        /*0dee*/ 	.byte	0x3f
	.zero		1


	//   ....[86]....
        /*0df0*/ 	.word	0x0001c0a0
        /*0df4*/ 	.word	0x00000005
        /*0df8*/ 	.word	0x0002a860
        /*0dfc*/ 	.short	0x010a
        /*0dfe*/ 	.byte	0x3f
	.zero		1


	//----- nvinfo : EIATTR_NUM_MBARRIERS
	.align		4
.L_206:
        /*0e00*/ 	.byte	0x03, 0x38
        /*0e02*/ 	.short	0x0016


	//----- nvinfo : EIATTR_EXIT_INSTR_OFFSETS
	.align		4
        /*0e04*/ 	.byte	0x04, 0x1c
        /*0e06*/ 	.short	(.L_208 - .L_207)


	//   ....[0]....
.L_207:
        /*0e08*/ 	.word	0x00000990


	//   ....[1]....
        /*0e0c*/ 	.word	0x00011f10


	//   ....[2]....
        /*0e10*/ 	.word	0x000184e0


	//----- nvinfo : EIATTR_MAX_THREADS
	.align		4
.L_208:
        /*0e14*/ 	.byte	0x04, 0x05
        /*0e16*/ 	.short	(.L_210 - .L_209)
.L_209:
        /*0e18*/ 	.word	0x00000180
        /*0e1c*/ 	.word	0x00000001
        /*0e20*/ 	.word	0x00000001


	//----- nvinfo : EIATTR_CRS_STACK_SIZE
	.align		4
.L_210:
        /*0e24*/ 	.byte	0x04, 0x1e
        /*0e26*/ 	.short	(.L_212 - .L_211)
.L_211:
        /*0e28*/ 	.word	0x00000000


	//----- nvinfo : EIATTR_CBANK_PARAM_SIZE
	.align		4
.L_212:
        /*0e2c*/ 	.byte	0x03, 0x19
        /*0e2e*/ 	.short	0x0af0


	//----- nvinfo : EIATTR_PARAM_CBANK
	.align		4
        /*0e30*/ 	.byte	0x04, 0x0a
        /*0e32*/ 	.short	(.L_214 - .L_213)
	.align		4
.L_213:
        /*0e34*/ 	.word	index@(.nv.constant0._ZN7cutlass13device_kernelIN5flash11enable_sm90INS1_16FlashAttnFwdSm90INS1_25CollectiveMainloopFwdSm90ILi2EN4cute5tupleIJNS5_1CILi1EEES8_S8_EEENS6_IJNS7_ILi128EEENS7_ILi96EEENS7_ILi192EEEEEELi128ENS_6half_tEfNS_4arch4Sm90ELb0ELb1ELb1ELb1ELb1ELb0ELb0ELb1ELb1ELb1ELb1ELb0EEENS1_21CollectiveEpilogueFwdINS6_IJSA_SA_SB_EEES9_SE_SG_Li256ELb1ELb1ELb1ELb0EEENS1_36VarlenDynamicPersistentTileSchedulerILi128ELi96ELi256ELi128ELb1ELb1ELb1ELb1ELb0ELb1EEEEEEEEEvNT_6ParamsE)
        /*0e38*/ 	.short	0x0210
        /*0e3a*/ 	.short	0x0af0


	//----- nvinfo : EIATTR_SW_WAR
	.align		4
.L_214:
        /*0e3c*/ 	.byte	0x04, 0x36
        /*0e3e*/ 	.short	(.L_216 - .L_215)
.L_215:
        /*0e40*/ 	.word	0x00000008
.L_216:


//--------------------- .nv.info._ZN7cutlass13device_kernelIN5flash11enable_sm90INS1_16FlashAttnFwdSm90INS1_25CollectiveMainloopFwdSm90ILi2EN4cute5tupleIJNS5_1CILi1EEES8_S8_EEENS6_IJNS7_ILi128EEENS7_ILi96EEENS7_ILi192EEEEEELi128ENS_6half_tEfNS_4arch4Sm90ELb0ELb1ELb1ELb1ELb1ELb1ELb0ELb1ELb1ELb1ELb1ELb0EEENS1_21CollectiveEpilogueFwdINS6_IJSA_SA_SB_EEES9_SE_SG_Li256ELb1ELb1ELb1ELb0EEENS1_36VarlenDynamicPersistentTileSchedulerILi128ELi96ELi256ELi128ELb1ELb1ELb1ELb1ELb0ELb1EEEEEEEEEvNT_6ParamsE --------------------------
	.section	.nv.info._ZN7cutlass13device_kernelIN5flash11enable_sm90INS1_16FlashAttnFwdSm90INS1_25CollectiveMainloopFwdSm90ILi2EN4cute5tupleIJNS5_1CILi1EEES8_S8_EEENS6_IJNS7_ILi128EEENS7_ILi96EEENS7_ILi192EEEEEELi128ENS_6half_tEfNS_4arch4Sm90ELb0ELb1ELb1ELb1ELb1ELb1ELb0ELb1ELb1ELb1ELb1ELb0EEENS1_21CollectiveEpilogueFwdINS6_IJSA_SA_SB_EEES9_SE_SG_Li256ELb1ELb1ELb1ELb0EEENS1_36VarlenDynamicPersistentTileSchedulerILi128ELi96ELi256ELi128ELb1ELb1ELb1ELb1ELb0ELb1EEEEEEEEEvNT_6ParamsE,"",@"SHT_CUDA_INFO"
	.sectionflags	@""
	.align	4


	//----- nvinfo : EIATTR_CUDA_API_VERSION
	.align		4
        /*0000*/ 	.byte	0x04, 0x37
        /*0002*/ 	.short	(.L_218 - .L_217)
.L_217:
        /*0004*/ 	.word	0x00000082


	//----- nvinfo : EIATTR_KPARAM_INFO
	.align		4
.L_218:
        /*0008*/ 	.byte	0x04, 0x17
        /*000a*/ 	.short	(.L_220 - .L_219)
.L_219:
        /*000c*/ 	.word	0x00000000
        /*0010*/ 	.short	0x0000
        /*0012*/ 	.short	0x0070
        /*0014*/ 	.byte	0x00, 0xf0, 0x01, 0x2a


	//----- nvinfo : EIATTR_SPARSE_MMA_MASK
	.align		4
.L_220:
        /*0018*/ 	.byte	0x03, 0x50
        /*001a*/ 	.short	0x0000


	//----- nvinfo : EIATTR_MAXREG_COUNT
	.align		4
        /*001c*/ 	.byte	0x03, 0x1b
        /*001e*/ 	.short	0x00a8


	//----- nvinfo : EIATTR_NUM_BARRIERS
	.align		4
        /*0020*/ 	.byte	0x02, 0x4c
        /*0022*/ 	.byte	0x10
	.zero		1


	//----- nvinfo : EIATTR_EXTERNS
	.align		4
        /*0024*/ 	.byte	0x04, 0x0f
        /*0026*/ 	.short	(.L_222 - .L_221)


	//   ....[0]....
	.align		4
.L_221:
        /*0028*/ 	.word	index@(__assertfail)


	//----- nvinfo : EIATTR_ANNOTATIONS
	.align		4
.L_222:
        /*002c*/ 	.byte	0x04, 0x55
        /*002e*/ 	.short	(.L_224 - .L_223)


	//   ....[0]....
.L_223:
        /* <DEDUP_REMOVED lines=37> */
        /*0274*/ 	.byte	0x10, 0xb6, 0x02, 0x00, 0x01, 0x00, 0x00, 0x00, 0xa0, 0xb7, 0x02, 0x00


	//----- nvinfo : EIATTR_MERCURY_ISA_VERSION
	.align		4
.L_224:
        /*0280*/ 	.byte	0x03, 0x5f
        /*0282*/ 	.short	0x0101


	//----- nvinfo : EIATTR_UNUSED_LOAD_BYTE_OFFSET
	.align		4
        /*0284*/ 	.byte	0x04, 0x44
        /*0286*/ 	.short	(.L_226 - .L_225)


	//   ....[0]....
.L_225:
        /*0288*/ 	.word	0x00000a50
        /*028c*/ 	.word	0x0000fff0


	//   ....[1]....
        /*0290*/ 	.word	0x00020b60
        /*0294*/ 	.word	0x0000fff0


	//----- nvinfo : EIATTR_INT_WARP_WIDE_INSTR_OFFSETS
	.align		4
.L_226:
        /*0298*/ 	.byte	0x04, 0x31
        /*029a*/ 	.short	(.L_228 - .L_227)


	//   ....[0]....
.L_227:
        /*029c*/ 	.word	0x00000130


	//   ....[1]....
        /*02a0*/ 	.word	0x00000170


	//   ....[2]....
        /*02a4*/ 	.word	0x000001e0


	//   ....[3]....
        /*02a8*/ 	.word	0x00027020


	//   ....[4]....
        /*02ac*/ 	.word	0x000270b0


	//   ....[5]....
        /*02b0*/ 	.word	0x00029f20


	//   ....[6]....
        /*02b4*/ 	.word	0x00029fb0


	//----- nvinfo : EIATTR_COOP_GROUP_MASK_REGIDS
	.align		4
.L_228:
        /*02b8*/ 	.byte	0x04, 0x29
        /*02ba*/ 	.short	(.L_230 - .L_229)


	//   ....[0]....
.L_229:
        /*02bc*/ 	.word	0xffffffff


	//   ....[1]....
        /*02c0*/ 	.word	0xffffffff


	//   ....[2]....
        /*02c4*/ 	.word	0xffffffff


	//   ....[3]....
        /*02c8*/ 	.word	0xffffffff


	//   ....[4]....
        /*02cc*/ 	.word	0xffffffff


	//   ....[5]....
        /*02d0*/ 	.word	0xffffffff


	//   ....[6]....
        /*02d4*/ 	.word	0xffffffff


	//   ....[7]....
        /*02d8*/ 	.word	0xffffffff


	//   ....[8]....
        /*02dc*/ 	.word	0xffffffff


	//   ....[9]....
        /*02e0*/ 	.word	0xffffffff


	//   ....[10]....
        /*02e4*/ 	.word	0xffffffff


	//   ....[11]....
        /*02e8*/ 	.word	0xffffffff


	//   ....[12]....
        /*02ec*/ 	.word	0xffffffff


	//   ....[13]....
        /*02f0*/ 	.word	0xffffffff


	//   ....[14]....
        /*02f4*/ 	.word	0xffffffff


	//   ....[15]....
        /*02f8*/ 	.word	0xffffffff


	//   ....[16]....
        /*02fc*/ 	.word	0xffffffff


	//   ....[17]....
        /*0300*/ 	.word	0xffffffff


	//   ....[18]....
        /*0304*/ 	.word	0xffffffff


	//   ....[19]....
        /*0308*/ 	.word	0xffffffff


	//   ....[20]....
        /*030c*/ 	.word	0xffffffff


	//   ....[21]....
        /*0310*/ 	.word	0xffffffff


	//   ....[22]....
        /*0314*/ 	.word	0xffffffff


	//   ....[23]....
        /*0318*/ 	.word	0xffffffff


	//   ....[24]....
        /*031c*/ 	.word	0xffffffff


	//   ....[25]....
        /*0320*/ 	.word	0xffffffff


	//   ....[26]....
        /*0324*/ 	.word	0xffffffff


	//   ....[27]....
        /*0328*/ 	.word	0xffffffff


	//   ....[28]....
        /*032c*/ 	.word	0xffffffff


	//   ....[29]....
        /*0330*/ 	.word	0xffffffff


	//   ....[30]....
        /*0334*/ 	.word	0xffffffff


	//   ....[31]....
        /*0338*/ 	.word	0xffffffff


	//   ....[32]....
        /*033c*/ 	.word	0xffffffff


	//   ....[33]....
        /*0340*/ 	.word	0xffffffff


	//   ....[34]....
        /*0344*/ 	.word	0xffffffff


	//   ....[35]....
        /*0348*/ 	.word	0xffffffff


	//   ....[36]....
        /*034c*/ 	.word	0xffffffff


	//   ....[37]....
        /*0350*/ 	.word	0xffffffff


	//   ....[38]....
        /*0354*/ 	.word	0xffffffff


	//   ....[39]....
        /*0358*/ 	.word	0xffffffff


	//   ....[40]....
        /*035c*/ 	.word	0xffffffff


	//   ....[41]....
        /*0360*/ 	.word	0xffffffff


	//   ....[42]....
        /*0364*/ 	.word	0xffffffff


	//   ....[43]....
        /*0368*/ 	.word	0xffffffff


	//   ....[44]....
        /*036c*/ 	.word	0xffffffff


	//   ....[45]....
        /*0370*/ 	.word	0xffffffff


	//   ....[46]....
        /*0374*/ 	.word	0xffffffff


	//   ....[47]....
        /*0378*/ 	.word	0xffffffff


	//   ....[48]....
        /*037c*/ 	.word	0xffffffff


	//   ....[49]....
        /*0380*/ 	.word	0xffffffff


	//   ....[50]....
        /*0384*/ 	.word	0xffffffff


	//   ....[51]....
        /*0388*/ 	.word	0xffffffff


	//   ....[52]....
        /*038c*/ 	.word	0xffffffff


	//   ....[53]....
        /*0390*/ 	.word	0xffffffff


	//   ....[54]....
        /*0394*/ 	.word	0xffffffff


	//   ....[55]....
        /*0398*/ 	.word	0xffffffff


	//   ....[56]....
        /*039c*/ 	.word	0xffffffff


	//   ....[57]....
        /*03a0*/ 	.word	0xffffffff


	//   ....[58]....
        /*03a4*/ 	.word	0xffffffff


	//   ....[59]....
        /*03a8*/ 	.word	0xffffffff


	//   ....[60]....
        /*03ac*/ 	.word	0xffffffff


	//   ....[61]....
        /*03b0*/ 	.word	0xffffffff


	//   ....[62]....
        /*03b4*/ 	.word	0xffffffff


	//   ....[63]....
        /*03b8*/ 	.word	0xffffffff


	//   ....[64]....
        /*03bc*/ 	.word	0xffffffff


	//   ....[65]....
        /*03c0*/ 	.word	0xffffffff


	//   ....[66]....
        /*03c4*/ 	.word	0xffffffff


	//   ....[67]....
        /*03c8*/ 	.word	0xffffffff


	//   ....[68]....
        /*03cc*/ 	.word	0xffffffff


	//   ....[69]....
        /*03d0*/ 	.word	0xffffffff


	//   ....[70]....
        /*03d4*/ 	.word	0xffffffff


	//   ....[71]....
        /*03d8*/ 	.word	0xffffffff


	//   ....[72]....
        /*03dc*/ 	.word	0xffffffff


	//   ....[73]....
        /*03e0*/ 	.word	0xffffffff


	//   ....[74]....
        /*03e4*/ 	.word	0xffffffff


	//   ....[75]....
        /*03e8*/ 	.word	0xffffffff


	//   ....[76]....
        /*03ec*/ 	.word	0xffffffff


	//   ....[77]....
        /*03f0*/ 	.word	0xffffffff


	//   ....[78]....
        /*03f4*/ 	.word	0xffffffff


	//   ....[79]....
        /*03f8*/ 	.word	0xffffffff


	//   ....[80]....
        /*03fc*/ 	.word	0xffffffff


	//   ....[81]....
        /*0400*/ 	.word	0xffffffff


	//   ....[82]....
        /*0404*/ 	.word	0xffffffff


	//   ....[83]....
        /*0408*/ 	.word	0xffffffff


	//   ....[84]....
        /*040c*/ 	.word	0xffffffff


	//   ....[85]....
        /*0410*/ 	.word	0xffffffff


	//   ....[86]....
        /*0414*/ 	.word	0xffffffff


	//   ....[87]....
        /*0418*/ 	.word	0xffffffff


	//   ....[88]....
        /*041c*/ 	.word	0xffffffff


	//   ....[89]....
        /*0420*/ 	.word	0xffffffff


	//   ....[90]....
        /*0424*/ 	.word	0xffffffff


	//   ....[91]....
        /*0428*/ 	.word	0xffffffff


	//   ....[92]....
        /*042c*/ 	.word	0xffffffff


	//   ....[93]....
        /*0430*/ 	.word	0xffffffff


	//   ....[94]....
        /*0434*/ 	.word	0xffffffff


	//   ....[95]....
        /*0438*/ 	.word	0xffffffff


	//   ....[96]....
        /*043c*/ 	.word	0xffffffff


	//   ....[97]....
        /*0440*/ 	.word	0xffffffff


	//   ....[98]....
        /*0444*/ 	.word	0xffffffff


	//   ....[99]....
        /*0448*/ 	.word	0xffffffff


	//   ....[100]....
        /*044c*/ 	.word	0xffffffff


	//   ....[101]....
        /*0450*/ 	.word	0xffffffff


	//   ....[102]....
        /*0454*/ 	.word	0xffffffff


	//   ....[103]....
        /*0458*/ 	.word	0xffffffff


	//   ....[104]....
        /*045c*/ 	.word	0xffffffff


	//   ....[105]....
        /*0460*/ 	.word	0xffffffff


	//   ....[106]....
        /*0464*/ 	.word	0xffffffff


	//   ....[107]....
        /*0468*/ 	.word	0xffffffff


	//   ....[108]....
        /*046c*/ 	.word	0xffffffff


	//   ....[109]....
        /*0470*/ 	.word	0xffffffff


	//   ....[110]....
        /*0474*/ 	.word	0xffffffff


	//   ....[111]....
        /*0478*/ 	.word	0xffffffff


	//   ....[112]....
        /*047c*/ 	.word	0xffffffff


	//   ....[113]....
        /*0480*/ 	.word	0xffffffff


	//   ....[114]....
        /*0484*/ 	.word	0xffffffff


	//   ....[115]....
        /*0488*/ 	.word	0xffffffff


	//   ....[116]....
        /*048c*/ 	.word	0xffffffff


	//   ....[117]....
        /*0490*/ 	.word	0xffffffff


	//   ....[118]....
        /*0494*/ 	.word	0xffffffff


	//   ....[119]....
        /*0498*/ 	.word	0xffffffff


	//   ....[120]....
        /*049c*/ 	.word	0xffffffff


	//   ....[121]....
        /*04a0*/ 	.word	0xffffffff


	//   ....[122]....
        /*04a4*/ 	.word	0xffffffff


	//   ....[123]....
        /*04a8*/ 	.word	0xffffffff


	//   ....[124]....
        /*04ac*/ 	.word	0xffffffff


	//   ....[125]....
        /*04b0*/ 	.word	0xffffffff


	//   ....[126]....
        /*04b4*/ 	.word	0xffffffff


	//   ....[127]....
        /*04b8*/ 	.word	0xffffffff


	//   ....[128]....
        /*04bc*/ 	.word	0xffffffff


	//   ....[129]....
        /*04c0*/ 	.word	0xffffffff


	//   ....[130]....
        /*04c4*/ 	.word	0xffffffff


	//   ....[131]....
        /*04c8*/ 	.word	0xffffffff


	//   ....[132]....
        /*04cc*/ 	.word	0xffffffff


	//   ....[133]....
        /*04d0*/ 	.word	0xffffffff


	//   ....[134]....
        /*04d4*/ 	.word	0xffffffff


	//   ....[135]....
        /*04d8*/ 	.word	0xffffffff


	//   ....[136]....
        /*04dc*/ 	.word	0xffffffff


	//   ....[137]....
        /*04e0*/ 	.word	0xffffffff


	//   ....[138]....
        /*04e4*/ 	.word	0xffffffff


	//   ....[139]....
        /*04e8*/ 	.word	0xffffffff


	//   ....[140]....
        /*04ec*/ 	.word	0xffffffff


	//   ....[141]....
        /*04f0*/ 	.word	0xffffffff


	//   ....[142]....
        /*04f4*/ 	.word	0xffffffff


	//   ....[143]....
        /*04f8*/ 	.word	0xffffffff


	//   ....[144]....
        /*04fc*/ 	.word	0xffffffff


	//   ....[145]....
        /*0500*/ 	.word	0xffffffff


	//   ....[146]....
        /*0504*/ 	.word	0xffffffff


	//   ....[147]....
        /*0508*/ 	.word	0xffffffff


	//   ....[148]....
        /*050c*/ 	.word	0xffffffff


	//   ....[149]....
        /*0510*/ 	.word	0xffffffff


	//   ....[150]....
        /*0514*/ 	.word	0xffffffff


	//   ....[151]....
        /*0518*/ 	.word	0xffffffff


	//   ....[152]....
        /*051c*/ 	.word	0xffffffff


	//   ....[153]....
        /*0520*/ 	.word	0xffffffff


	//   ....[154]....
        /*0524*/ 	.word	0xffffffff


	//   ....[155]....
        /*0528*/ 	.word	0xffffffff


	//   ....[156]....
        /*052c*/ 	.word	0xffffffff


	//   ....[157]....
        /*0530*/ 	.word	0xffffffff


	//   ....[158]....
        /*0534*/ 	.word	0xffffffff


	//   ....[159]....
        /*0538*/ 	.word	0xffffffff


	//   ....[160]....
        /*053c*/ 	.word	0xffffffff


	//   ....[161]....
        /*0540*/ 	.word	0xffffffff


	//   ....[162]....
        /*0544*/ 	.word	0xffffffff


	//   ....[163]....
        /*0548*/ 	.word	0xffffffff


	//   ....[164]....
        /*054c*/ 	.word	0xffffffff


	//   ....[165]....
        /*0550*/ 	.word	0xffffffff


	//   ....[166]....
        /*0554*/ 	.word	0xffffffff


	//   ....[167]....
        /*0558*/ 	.word	0xffffffff


	//   ....[168]....
        /*055c*/ 	.word	0xffffffff


	//   ....[169]....
        /*0560*/ 	.word	0xffffffff


	//   ....[170]....
        /*0564*/ 	.word	0xffffffff


	//   ....[171]....
        /*0568*/ 	.word	0xffffffff


	//   ....[172]....
        /*056c*/ 	.word	0xffffffff


	//   ....[173]....
        /*0570*/ 	.word	0xffffffff


	//   ....[174]....
        /*0574*/ 	.word	0xffffffff


	//   ....[175]....
        /*0578*/ 	.word	0xffffffff


	//   ....[176]....
        /*057c*/ 	.word	0xffffffff


	//   ....[177]....
        /*0580*/ 	.word	0xffffffff


	//   ....[178]....
        /*0584*/ 	.word	0xffffffff


	//   ....[179]....
        /*0588*/ 	.word	0xffffffff


	//   ....[180]....
        /*058c*/ 	.word	0xffffffff


	//   ....[181]....
        /*0590*/ 	.word	0xffffffff


	//   ....[182]....
        /*0594*/ 	.word	0xffffffff


	//   ....[183]....
        /*0598*/ 	.word	0xffffffff


	//   ....[184]....
        /*059c*/ 	.word	0xffffffff


	//   ....[185]....
        /*05a0*/ 	.word	0xffffffff


	//   ....[186]....
        /*05a4*/ 	.word	0xffffffff


	//   ....[187]....
        /*05a8*/ 	.word	0xffffffff


	//   ....[188]....
        /*05ac*/ 	.word	0xffffffff


	//   ....[189]....
        /*05b0*/ 	.word	0xffffffff


	//   ....[190]....
        /*05b4*/ 	.word	0xffffffff


	//   ....[191]....
        /*05b8*/ 	.word	0x0500000f


	//   ....[192]....
        /*05bc*/ 	.word	0x0500000f


	//   ....[193]....
        /*05c0*/ 	.word	0x0500000f


	//   ....[194]....
        /*05c4*/ 	.word	0x0500000f


	//   ....[195]....
        /*05c8*/ 	.word	0x0500000f


	//   ....[196]....
        /*05cc*/ 	.word	0x0500000f


	//   ....[197]....
        /*05d0*/ 	.word	0x0500000f


	//   ....[198]....
        /*05d4*/ 	.word	0x0500000f


	//   ....[199]....
        /*05d8*/ 	.word	0x0500000f


	//   ....[200]....
        /*05dc*/ 	.word	0x0500000f


	//   ....[201]....
        /*05e0*/ 	.word	0x0500000f


	//   ....[202]....
        /*05e4*/ 	.word	0x0500000f


	//   ....[203]....
        /*05e8*/ 	.word	0x0500000f


	//   ....[204]....
        /*05ec*/ 	.word	0x0500000f


	//   ....[205]....
        /*05f0*/ 	.word	0x0500000f


	//   ....[206]....
        /*05f4*/ 	.word	0x0500000f


	//   ....[207]....
        /*05f8*/ 	.word	0x0500000f


	//   ....[208]....
        /*05fc*/ 	.word	0x0500000f


	//   ....[209]....
        /*0600*/ 	.word	0x0500000f


	//   ....[210]....
        /*0604*/ 	.word	0x0500000f


	//   ....[211]....
        /*0608*/ 	.word	0x0500000f


	//   ....[212]....
        /*060c*/ 	.word	0x0500000f


	//   ....[213]....
        /*0610*/ 	.word	0x0500000f


	//   ....[214]....
        /*0614*/ 	.word	0x0500000f


	//   ....[215]....
        /*0618*/ 	.word	0x0500000f


	//   ....[216]....
        /*061c*/ 	.word	0x0500000f


	//   ....[217]....
        /*0620*/ 	.word	0x0500000f


	//   ....[218]....
        /*0624*/ 	.word	0x0500000f


	//   ....[219]....
        /*0628*/ 	.word	0x0500000f


	//   ....[220]....
        /*062c*/ 	.word	0x0500000f


	//   ....[221]....
        /*0630*/ 	.word	0x0500000f


	//   ....[222]....
        /*0634*/ 	.word	0x0500000f


	//   ....[223]....
        /*0638*/ 	.word	0x0500000f


	//   ....[224]....
        /*063c*/ 	.word	0x0500000f


	//   ....[225]....
        /*0640*/ 	.word	0x0500000f


	//   ....[226]....
        /*0644*/ 	.word	0x0500000f


	//   ....[227]....
        /*0648*/ 	.word	0x0500000f


	//   ....[228]....
        /*064c*/ 	.word	0x0500000f


	//   ....[229]....
        /*0650*/ 	.word	0x0500000f


	//   ....[230]....
        /*0654*/ 	.word	0x0500000f


	//   ....[231]....
        /*0658*/ 	.word	0x0500000f


	//   ....[232]....
        /*065c*/ 	.word	0x0500000f


	//   ....[233]....
        /*0660*/ 	.word	0x0500000f


	//   ....[234]....
        /*0664*/ 	.word	0x0500000f


	//   ....[235]....
        /*0668*/ 	.word	0x0500000f


	//   ....[236]....
        /*066c*/ 	.word	0x0500000f


	//   ....[237]....
        /*0670*/ 	.word	0x0500000f


	//   ....[238]....
        /*0674*/ 	.word	0x0500000f


	//   ....[239]....
        /*0678*/ 	.word	0x0500000f


	//   ....[240]....
        /*067c*/ 	.word	0x0500000f


	//   ....[241]....
        /*0680*/ 	.word	0x0500000f


	//   ....[242]....
        /*0684*/ 	.word	0x0500000f


	//   ....[243]....
        /*0688*/ 	.word	0x0500000f


	//   ....[244]....
        /*068c*/ 	.word	0x0500000f


	//   ....[245]....
        /*0690*/ 	.word	0x0500000f


	//   ....[246]....
        /*0694*/ 	.word	0x0500000f


	//   ....[247]....
        /*0698*/ 	.word	0x0500000f


	//   ....[248]....
        /*069c*/ 	.word	0x0500000f


	//   ....[249]....
        /*06a0*/ 	.word	0x0500000f


	//   ....[250]....
        /*06a4*/ 	.word	0x0500000f


	//   ....[251]....
        /*06a8*/ 	.word	0x0500000f


	//   ....[252]....
        /*06ac*/ 	.word	0x0500000f


	//   ....[253]....
        /*06b0*/ 	.word	0x0500000f


	//   ....[254]....
        /*06b4*/ 	.word	0x0500000f


	//   ....[255]....
        /*06b8*/ 	.word	0x0500000f


	//   ....[0]....
        /*06bc*/ 	.word	0x0500000f


	//   ....[1]....
        /*06c0*/ 	.word	0x0500000f


	//   ....[2]....
        /*06c4*/ 	.word	0x0500000f


	//   ....[3]....
        /*06c8*/ 	.word	0x0500000f


	//   ....[4]....
        /*06cc*/ 	.word	0x0500000f


	//   ....[5]....
        /*06d0*/ 	.word	0x0500000f


	//   ....[6]....
        /*06d4*/ 	.word	0x0500000f


	//   ....[7]....
        /*06d8*/ 	.word	0x0500000f


	//   ....[8]....
        /*06dc*/ 	.word	0x0500000f


	//   ....[9]....
        /*06e0*/ 	.word	0x0500000f


	//   ....[10]....
        /*06e4*/ 	.word	0x0500000f


	//   ....[11]....
        /*06e8*/ 	.word	0x0500000f


	//   ....[12]....
        /*06ec*/ 	.word	0x0500000f


	//   ....[13]....
        /*06f0*/ 	.word	0x0500000f


	//   ....[14]....
        /*06f4*/ 	.word	0x0500000f


	//   ....[15]....
        /*06f8*/ 	.word	0x0500000f


	//   ....[16]....
        /*06fc*/ 	.word	0x0500000f


	//   ....[17]....
        /*0700*/ 	.word	0x0500000f


	//   ....[18]....
        /*0704*/ 	.word	0x0500000f


	//   ....[19]....
        /*0708*/ 	.word	0x0500000f


	//   ....[20]....
        /*070c*/ 	.word	0x0500000f


	//   ....[21]....
        /*0710*/ 	.word	0x0500000f


	//   ....[22]....
        /*0714*/ 	.word	0x0500000f


	//   ....[23]....
        /*0718*/ 	.word	0x0500000f


	//   ....[24]....
        /*071c*/ 	.word	0x0500000f


	//   ....[25]....
        /*0720*/ 	.word	0x0500000f


	//   ....[26]....
        /*0724*/ 	.word	0x0500000f


	//   ....[27]....
        /*0728*/ 	.word	0x0500000f


	//   ....[28]....
        /*072c*/ 	.word	0x0500000f


	//   ....[29]....
        /*0730*/ 	.word	0x0500000f


	//   ....[30]....
        /*0734*/ 	.word	0x0500000f


	//   ....[31]....
        /*0738*/ 	.word	0x0500000f


	//   ....[32]....
        /*073c*/ 	.word	0x0500000f


	//   ....[33]....
        /*0740*/ 	.word	0x0500000f


	//   ....[34]....
        /*0744*/ 	.word	0x0500000f


	//   ....[35]....
        /*0748*/ 	.word	0x0500000f


	//   ....[36]....
        /*074c*/ 	.word	0x0500000f


	//   ....[37]....
        /*0750*/ 	.word	0x0500000f


	//   ....[38]....
        /*0754*/ 	.word	0x0500000f


	//   ....[39]....
        /*0758*/ 	.word	0x0500000f


	//   ....[40]....
        /*075c*/ 	.word	0x0500000f


	//   ....[41]....
        /*0760*/ 	.word	0x0500000f


	//   ....[42]....
        /*0764*/ 	.word	0x0500000f


	//   ....[43]....
        /*0768*/ 	.word	0x0500000f


	//   ....[44]....
        /*076c*/ 	.word	0x0500000f


	//   ....[45]....
        /*0770*/ 	.word	0x0500000f


	//   ....[46]....
        /*0774*/ 	.word	0x0500000f


	//   ....[47]....
        /*0778*/ 	.word	0x0500000f


	//----- nvinfo : EIATTR_COOP_GROUP_INSTR_OFFSETS
	.align		4
.L_230:
        /*077c*/ 	.byte	0x04, 0x28
        /*077e*/ 	.short	(.L_232 - .L_231)


	//   ....[0]....
.L_231:
        /*0780*/ 	.word	0x00000060


	//   ....[1]....
        /*0784*/ 	.word	0x00000140


	//   ....[2]....
        /*0788*/ 	.word	0x00000190


	//   ....[3]....
        /*078c*/ 	.word	0x000003c0


	//   ....[4]....
        /*0790*/ 	.word	0x00000520


	//   ....[5]....
        /*0794*/ 	.word	0x00000640


	//   ....[6]....
        /*0798*/ 	.word	0x000007a0


	//   ....[7]....
        /*079c*/ 	.word	0x00003ed0


	//   ....[8]....
        /*07a0*/ 	.word	0x00003ee0


	//   ....[9]....
        /*07a4*/ 	.word	0x00005490


	//   ....[10]....
        /*07a8*/ 	.word	0x000054a0


	//   ....[11]....
        /*07ac*/ 	.word	0x000074f0


	//   ....[12]....
        /*07b0*/ 	.word	0x00007500


	//   ....[13]....
        /*07b4*/ 	.word	0x00008be0


	//   ....[14]....
        /*07b8*/ 	.word	0x00008bf0


	//   ....[15]....
        /*07bc*/ 	.word	0x0000a4b0


	//   ....[16]....
        /*07c0*/ 	.word	0x0000a4c0


	//   ....[17]....
        /*07c4*/ 	.word	0x0000a750


	//   ....[18]....
        /*07c8*/ 	.word	0x0000a760


	//   ....[19]....
        /*07cc*/ 	.word	0x0000ac90


	//   ....[20]....
        /*07d0*/ 	.word	0x0000acb0


	//   ....[21]....
        /*07d4*/ 	.word	0x0000ae30


	//   ....[22]....
        /*07d8*/ 	.word	0x0000ae50


	//   ....[23]....
        /*07dc*/ 	.word	0x0000ba20


	//   ....[24]....
        /*07e0*/ 	.word	0x0000c170


	//   ....[25]....
        /*07e4*/ 	.word	0x0000c180


	//   ....[26]....
        /*07e8*/ 	.word	0x0000c190


	//   ....[27]....
        /*07ec*/ 	.word	0x0000c1a0


	//   ....[28]....
        /*07f0*/ 	.word	0x0000c990


	//   ....[29]....
        /*07f4*/ 	.word	0x0000c9a0


	//   ....[30]....
        /*07f8*/ 	.word	0x0000c9b0


	//   ....[31]....
        /*07fc*/ 	.word	0x0000c9c0


	//   ....[32]....
        /*0800*/ 	.word	0x0000f740


	//   ....[33]....
        /*0804*/ 	.word	0x0000f750


	//   ....[34]....
        /*0808*/ 	.word	0x0000f760


	//   ....[35]....
        /*080c*/ 	.word	0x0000f770


	//   ....[36]....
        /*0810*/ 	.word	0x0000fda0


	//   ....[37]....
        /*0814*/ 	.word	0x0000fdb0


	//   ....[38]....
        /*0818*/ 	.word	0x0000fdc0


	//   ....[39]....
        /*081c*/ 	.word	0x0000fdd0


	//   ....[40]....
        /*0820*/ 	.word	0x00013890


	//   ....[41]....
        /*0824*/ 	.word	0x00013d70


	//   ....[42]....
        /*0828*/ 	.word	0x00014aa0


	//   ....[43]....
        /*082c*/ 	.word	0x00014be0


	//   ....[44]....
        /*0830*/ 	.word	0x00015110


	//   ....[45]....
        /*0834*/ 	.word	0x00015190


	//   ....[46]....
        /*0838*/ 	.word	0x000173c0


	//   ....[47]....
        /*083c*/ 	.word	0x00017940


	//   ....[48]....
        /*0840*/ 	.word	0x000187a0


	//   ....[49]....
        /*0844*/ 	.word	0x000188b0


	//   ....[50]....
        /*0848*/ 	.word	0x00018ec0


	//   ....[51]....
        /*084c*/ 	.word	0x00018f10


	//   ....[52]....
        /*0850*/ 	.word	0x0001b690


	//   ....[53]....
        /*0854*/ 	.word	0x0001b6b0


	//   ....[54]....
        /*0858*/ 	.word	0x0001b6d0


	//   ....[55]....
        /*085c*/ 	.word	0x0001b6f0


	//   ....[56]....
        /*0860*/ 	.word	0x0001d820


	//   ....[57]....
        /*0864*/ 	.word	0x0001de20


	//   ....[58]....
        /*0868*/ 	.word	0x0001ec00


	//   ....[59]....
        /*086c*/ 	.word	0x0001ed10


	//   ....[60]....
        /*0870*/ 	.word	0x0001f300


	//   ....[61]....
        /*0874*/ 	.word	0x0001f380


	//   ....[62]....
        /*0878*/ 	.word	0x00020440


	//   ....[63]....
        /*087c*/ 	.word	0x000204c0


	//   ....[64]....
        /*0880*/ 	.word	0x000204f0


	//   ....[65]....
        /*0884*/ 	.word	0x00020500


	//   ....[66]....
        /*0888*/ 	.word	0x00021610


	//   ....[67]....
        /*088c*/ 	.word	0x00021620


	//   ....[68]....
        /*0890*/ 	.word	0x00021630


	//   ....[69]....
        /*0894*/ 	.word	0x00021640


	//   ....[70]....
        /*0898*/ 	.word	0x00021ce0


	//   ....[71]....
        /*089c*/ 	.word	0x00021d40


	//   ....[72]....
        /*08a0*/ 	.word	0x00021e10


	//   ....[73]....
        /*08a4*/ 	.word	0x00021e30


	//   ....[74]....
        /*08a8*/ 	.word	0x00021ef0


	//   ....[75]....
        /*08ac*/ 	.word	0x00021f10


	//   ....[76]....
        /*08b0*/ 	.word	0x00021fe0


	//   ....[77]....
        /*08b4*/ 	.word	0x00022000


	//   ....[78]....
        /*08b8*/ 	.word	0x00022480


	//   ....[79]....
        /*08bc*/ 	.word	0x000224a0


	//   ....[80]....
        /*08c0*/ 	.word	0x000228e0


	//   ....[81]....
        /*08c4*/ 	.word	0x000228f0


	//   ....[82]....
        /*08c8*/ 	.word	0x00023560


	//   ....[83]....
        /*08cc*/ 	.word	0x00023570


	//   ....[84]....
        /*08d0*/ 	.word	0x00023630


	//   ....[85]....
        /*08d4*/ 	.word	0x00023650


	//   ....[86]....
        /*08d8*/ 	.word	0x00023710


	//   ....[87]....
        /*08dc*/ 	.word	0x00023730


	//   ....[88]....
        /*08e0*/ 	.word	0x00023800


	//   ....[89]....
        /*08e4*/ 	.word	0x00023820


	//   ....[90]....
        /*08e8*/ 	.word	0x00023970


	//   ....[91]....
        /*08ec*/ 	.word	0x00023b60


	//   ....[92]....
        /*08f0*/ 	.word	0x00023b90


	//   ....[93]....
        /*08f4*/ 	.word	0x00023bc0


	//   ....[94]....
        /*08f8*/ 	.word	0x00023bf0


	//   ....[95]....
        /*08fc*/ 	.word	0x00023c20


	//   ....[96]....
        /*0900*/ 	.word	0x00023c50


	//   ....[97]....
        /*0904*/ 	.word	0x00023de0


	//   ....[98]....
        /*0908*/ 	.word	0x00023e10


	//   ....[99]....
        /*090c*/ 	.word	0x00023e40


	//   ....[100]....
        /*0910*/ 	.word	0x00023e70


	//   ....[101]....
        /*0914*/ 	.word	0x00023ea0


	//   ....[102]....
        /*0918*/ 	.word	0x00023ed0


	//   ....[103]....
        /*091c*/ 	.word	0x00023f60


	//   ....[104]....
        /*0920*/ 	.word	0x00023f90


	//   ....[105]....
        /*0924*/ 	.word	0x00023fa0


	//   ....[106]....
        /*0928*/ 	.word	0x00023fe0


	//   ....[107]....
        /*092c*/ 	.word	0x00025750


	//   ....[108]....
        /*0930*/ 	.word	0x00027c80


	//   ....[109]....
        /*0934*/ 	.word	0x00027ca0


	//   ....[110]....
        /*0938*/ 	.word	0x00027d50


	//   ....[111]....
        /*093c*/ 	.word	0x00027d70


	//   ....[112]....
        /*0940*/ 	.word	0x00027e10


	//   ....[113]....
        /*0944*/ 	.word	0x00027e30


	//   ....[114]....
        /*0948*/ 	.word	0x00027ed0


	//   ....[115]....
        /*094c*/ 	.word	0x00027ef0


	//   ....[116]....
        /*0950*/ 	.word	0x00027f90


	//   ....[117]....
        /*0954*/ 	.word	0x00027fb0


	//   ....[118]....
        /*0958*/ 	.word	0x00027fc0


	//   ....[119]....
        /*095c*/ 	.word	0x00028050


	//   ....[120]....
        /*0960*/ 	.word	0x000287f0


	//   ....[121]....
        /*0964*/ 	.word	0x00028820


	//   ....[122]....
        /*0968*/ 	.word	0x00028840


	//   ....[123]....
        /*096c*/ 	.word	0x000288d0


	//   ....[124]....
        /*0970*/ 	.word	0x000288e0


	//   ....[125]....
        /*0974*/ 	.word	0x00028980


	//   ....[126]....
        /*0978*/ 	.word	0x00028990


	//   ....[127]....
        /*097c*/ 	.word	0x00028a30


	//   ....[128]....
        /*0980*/ 	.word	0x00028a40


	//   ....[129]....
        /*0984*/ 	.word	0x00028ae0


	//   ....[130]....
        /*0988*/ 	.word	0x00028af0


	//   ....[131]....
        /*098c*/ 	.word	0x00028b90


	//   ....[132]....
        /*0990*/ 	.word	0x00028ba0


	//   ....[133]....
        /*0994*/ 	.word	0x00028c40


	//   ....[134]....
        /*0998*/ 	.word	0x00028c50


	//   ....[135]....
        /*099c*/ 	.word	0x00028c60


	//   ....[136]....
        /*09a0*/ 	.word	0x00029420


	//   ....[137]....
        /*09a4*/ 	.word	0x00029430


	//   ....[138]....
        /*09a8*/ 	.word	0x00029440


	//   ....[139]....
        /*09ac*/ 	.word	0x000294d0


	//   ....[140]....
        /*09b0*/ 	.word	0x000294e0


	//   ....[141]....
        /*09b4*/ 	.word	0x00029540


	//   ....[142]....
        /*09b8*/ 	.word	0x00029570


	//   ....[143]....
        /*09bc*/ 	.word	0x000295b0


	//   ....[144]....
        /*09c0*/ 	.word	0x000295e0


	//   ....[145]....
        /*09c4*/ 	.word	0x00029620


	//   ....[146]....
        /*09c8*/ 	.word	0x00029650


	//   ....[147]....
        /*09cc*/ 	.word	0x00029690


	//   ....[148]....
        /*09d0*/ 	.word	0x00029900


	//   ....[149]....
        /*09d4*/ 	.word	0x00029920


	//   ....[150]....
        /*09d8*/ 	.word	0x000299b0


	//   ....[151]....
        /*09dc*/ 	.word	0x000299c0


	//   ....[152]....
        /*09e0*/ 	.word	0x00029a30


	//   ....[153]....
        /*09e4*/ 	.word	0x00029a40


	//   ....[154]....
        /*09e8*/ 	.word	0x00029ab0


	//   ....[155]....
        /*09ec*/ 	.word	0x00029ac0


	//   ....[156]....
        /*09f0*/ 	.word	0x00029b30


	//   ....[157]....
        /*09f4*/ 	.word	0x00029b40


	//   ....[158]....
        /*09f8*/ 	.word	0x00029b50


	//   ....[159]....
        /*09fc*/ 	.word	0x00029bc0


	//   ....[160]....
        /*0a00*/ 	.word	0x0002a130


	//   ....[161]....
        /*0a04*/ 	.word	0x0002a160


	//   ....[162]....
        /*0a08*/ 	.word	0x0002a180


	//   ....[163]....
        /*0a0c*/ 	.word	0x0002a190


	//   ....[164]....
        /*0a10*/ 	.word	0x0002a1d0


	//   ....[165]....
        /*0a14*/ 	.word	0x0002a1f0


	//   ....[166]....
        /*0a18*/ 	.word	0x0002a260


	//   ....[167]....
        /*0a1c*/ 	.word	0x0002a280


	//   ....[168]....
        /*0a20*/ 	.word	0x0002a2e0


	//   ....[169]....
        /*0a24*/ 	.word	0x0002a300


	//   ....[170]....
        /*0a28*/ 	.word	0x0002a350


	//   ....[171]....
        /*0a2c*/ 	.word	0x0002a370


	//   ....[172]....
        /*0a30*/ 	.word	0x0002a7a0


	//   ....[173]....
        /*0a34*/ 	.word	0x0002a7d0


	//   ....[174]....
        /*0a38*/ 	.word	0x0002a830


	//   ....[175]....
        /*0a3c*/ 	.word	0x0002a860


	//   ....[176]....
        /*0a40*/ 	.word	0x0002a890


	//   ....[177]....
        /*0a44*/ 	.word	0x0002a8c0


	//   ....[178]....
        /*0a48*/ 	.word	0x0002a8f0


	//   ....[179]....
        /*0a4c*/ 	.word	0x0002a920


	//   ....[180]....
        /*0a50*/ 	.word	0x0002aac0


	//   ....[181]....
        /*0a54*/ 	.word	0x0002aaf0


	//   ....[182]....
        /*0a58*/ 	.word	0x0002ab20


	//   ....[183]....
        /*0a5c*/ 	.word	0x0002ab50


	//   ....[184]....
        /*0a60*/ 	.word	0x0002ab80


	//   ....[185]....
        /*0a64*/ 	.word	0x0002abb0


	//   ....[186]....
        /*0a68*/ 	.word	0x0002ac70


	//   ....[187]....
        /*0a6c*/ 	.word	0x0002ac90


	//   ....[188]....
        /*0a70*/ 	.word	0x0002acb0


	//   ....[189]....
        /*0a74*/ 	.word	0x0002ad10


	//   ....[190]....
        /*0a78*/ 	.word	0x0002b730


	//   ....[191]....
        /*0a7c*/ 	.word	0x0002ba70


	//   ....[192]....
        /*0a80*/ 	.word	0x0002bb00


	//   ....[193]....
        /*0a84*/ 	.word	0x0002bba0


	//   ....[194]....
        /*0a88*/ 	.word	0x0002bc30


	//   ....[195]....
        /*0a8c*/ 	.word	0x0002bd20


	//   ....[196]....
        /*0a90*/ 	.word	0x0002bdb0


	//   ....[197]....
        /*0a94*/ 	.word	0x0002be50


	//   ....[198]....
        /*0a98*/ 	.word	0x0002bee0


	//   ....[199]....
        /*0a9c*/ 	.word	0x0002bfd0


	//   ....[200]....
        /*0aa0*/ 	.word	0x0002c060


	//   ....[201]....
        /*0aa4*/ 	.word	0x0002c100


	//   ....[202]....
        /*0aa8*/ 	.word	0x0002c190


	//   ....[203]....
        /*0aac*/ 	.word	0x0002c280


	//   ....[204]....
        /*0ab0*/ 	.word	0x0002c310


	//   ....[205]....
        /*0ab4*/ 	.word	0x0002c360


	//   ....[206]....
        /*0ab8*/ 	.word	0x0002c3b0


	//   ....[207]....
        /*0abc*/ 	.word	0x0002c450


	//   ....[208]....
        /*0ac0*/ 	.word	0x0002c4e0


	//   ....[209]....
        /*0ac4*/ 	.word	0x0002c530


	//   ....[210]....
        /*0ac8*/ 	.word	0x0002c580


	//   ....[211]....
        /*0acc*/ 	.word	0x0002c670


	//   ....[212]....
        /*0ad0*/ 	.word	0x0002c700


	//   ....[213]....
        /*0ad4*/ 	.word	0x0002c750


	//   ....[214]....
        /*0ad8*/ 	.word	0x0002c7a0


	//   ....[215]....
        /*0adc*/ 	.word	0x0002c830


	//   ....[216]....
        /*0ae0*/ 	.word	0x0002c8c0


	//   ....[217]....
        /*0ae4*/ 	.word	0x0002c910


	//   ....[218]....
        /*0ae8*/ 	.word	0x0002c960


	//   ....[219]....
        /*0aec*/ 	.word	0x0002cd00


	//   ....[220]....
        /*0af0*/ 	.word	0x0002cfe0


	//   ....[221]....
        /*0af4*/ 	.word	0x0002d0d0


	//   ....[222]....
        /*0af8*/ 	.word	0x0002d170


	//   ....[223]....
        /*0afc*/ 	.word	0x0002d1d0


	//   ....[224]....
        /*0b00*/ 	.word	0x0002d2f0


	//   ....[225]....
        /*0b04*/ 	.word	0x0002d350


	//   ....[226]....
        /*0b08*/ 	.word	0x0002d460


	//   ....[227]....
        /*0b0c*/ 	.word	0x0002d4d0


	//   ....[228]....
        /*0b10*/ 	.word	0x0002d5e0


	//   ....[229]....
        /*0b14*/ 	.word	0x0002d650


	//   ....[230]....
        /*0b18*/ 	.word	0x0002d760


	//   ....[231]....
        /*0b1c*/ 	.word	0x0002d7d0


	//   ....[232]....
        /*0b20*/ 	.word	0x0002d8b0


	//   ....[233]....
        /*0b24*/ 	.word	0x0002d9b0


	//   ....[234]....
        /*0b28*/ 	.word	0x0002da10


	//   ....[235]....
        /*0b2c*/ 	.word	0x0002da70


	//   ....[236]....
        /*0b30*/ 	.word	0x0002db70


	//   ....[237]....
        /*0b34*/ 	.word	0x0002dbd0


	//   ....[238]....
        /*0b38*/ 	.word	0x0002dce0


	//   ....[239]....
        /*0b3c*/ 	.word	0x0002dd40


	//   ....[240]....
        /*0b40*/ 	.word	0x0002de50


	//   ....[241]....
        /*0b44*/ 	.word	0x0002deb0


	//   ....[242]....
        /*0b48*/ 	.word	0x0002dfc0


	//   ....[243]....
        /*0b4c*/ 	.word	0x0002e020


	//   ....[244]....
        /*0b50*/ 	.word	0x0002e130


	//   ....[245]....
        /*0b54*/ 	.word	0x0002e190


	//   ....[246]....
        /*0b58*/ 	.word	0x0002e2a0


	//   ....[247]....
        /*0b5c*/ 	.word	0x0002e300


	//   ....[248]....
        /*0b60*/ 	.word	0x0002e3f0


	//   ....[249]....
        /*0b64*/ 	.word	0x0002e520


	//   ....[250]....
        /*0b68*/ 	.word	0x0002e5d0


	//   ....[251]....
        /*0b6c*/ 	.word	0x0002e640


	//   ....[252]....
        /*0b70*/ 	.word	0x0002e730


	//   ....[253]....
        /*0b74*/ 	.word	0x0002e790


	//   ....[254]....
        /*0b78*/ 	.word	0x0002e860


	//   ....[255]....
        /*0b7c*/ 	.word	0x0002e8c0


	//   ....[0]....
        /*0b80*/ 	.word	0x0002e990


	//   ....[1]....
        /*0b84*/ 	.word	0x0002e9f0


	//   ....[2]....
        /*0b88*/ 	.word	0x0002eac0


	//   ....[3]....
        /*0b8c*/ 	.word	0x0002eb20


	//   ....[4]....
        /*0b90*/ 	.word	0x0002ebf0


	//   ....[5]....
        /*0b94*/ 	.word	0x0002ece0


	//   ....[6]....
        /*0b98*/ 	.word	0x0002ed80


	//   ....[7]....
        /*0b9c*/ 	.word	0x0002ede0


	//   ....[8]....
        /*0ba0*/ 	.word	0x0002eed0


	//   ....[9]....
        /*0ba4*/ 	.word	0x0002ef30


	//   ....[10]....
        /*0ba8*/ 	.word	0x0002f010


	//   ....[11]....
        /*0bac*/ 	.word	0x0002f070


	//   ....[12]....
        /*0bb0*/ 	.word	0x0002f150


	//   ....[13]....
        /*0bb4*/ 	.word	0x0002f1b0


	//   ....[14]....
        /*0bb8*/ 	.word	0x0002f290


	//   ....[15]....
        /*0bbc*/ 	.word	0x0002f2f0


	//   ....[16]....
        /*0bc0*/ 	.word	0x0002f3c0


	//   ....[17]....
        /*0bc4*/ 	.word	0x0002f4f0


	//   ....[18]....
        /*0bc8*/ 	.word	0x0002f5d0


	//   ....[19]....
        /*0bcc*/ 	.word	0x0002f680


	//   ....[20]....
        /*0bd0*/ 	.word	0x0002f750


	//   ....[21]....
        /*0bd4*/ 	.word	0x0002f7b0


	//   ....[22]....
        /*0bd8*/ 	.word	0x0002f880


	//   ....[23]....
        /*0bdc*/ 	.word	0x0002f8e0


	//   ....[24]....
        /*0be0*/ 	.word	0x0002f9c0


	//   ....[25]....
        /*0be4*/ 	.word	0x0002fa20


	//   ....[26]....
        /*0be8*/ 	.word	0x0002faf0


	//   ....[27]....
        /*0bec*/ 	.word	0x0002fb50


	//   ....[28]....
        /*0bf0*/ 	.word	0x0002fc10


	//   ....[29]....
        /*0bf4*/ 	.word	0x0002fca0


	//   ....[30]....
        /*0bf8*/ 	.word	0x0002fd40


	//   ....[31]....
        /*0bfc*/ 	.word	0x0002fec0


	//   ....[32]....
        /*0c00*/ 	.word	0x0002ff30


	//   ....[33]....
        /*0c04*/ 	.word	0x0002ffa0


	//   ....[34]....
        /*0c08*/ 	.word	0x00030010


	//   ....[35]....
        /*0c0c*/ 	.word	0x00030080


	//   ....[36]....
        /*0c10*/ 	.word	0x00030100


	//   ....[37]....
        /*0c14*/ 	.word	0x00030180


	//   ....[38]....
        /*0c18*/ 	.word	0x00030210


	//   ....[39]....
        /*0c1c*/ 	.word	0x00030280


	//   ....[40]....
        /*0c20*/ 	.word	0x000302f0


	//   ....[41]....
        /*0c24*/ 	.word	0x00030360


	//   ....[42]....
        /*0c28*/ 	.word	0x000303e0


	//   ....[43]....
        /*0c2c*/ 	.word	0x00030450


	//   ....[44]....
        /*0c30*/ 	.word	0x000304e0


	//   ....[45]....
        /*0c34*/ 	.word	0x00030540


	//   ....[46]....
        /*0c38*/ 	.word	0x000305d0


	//   ....[47]....
        /*0c3c*/ 	.word	0x00030700


	//----- nvinfo : EIATTR_REG_RECONFIG
	.align		4
.L_232:
        /*0c40*/ 	.byte	0x01, 0x54
	.zero		2


	//----- nvinfo : EIATTR_SYSCALL_OFFSETS
	.align		4
        /*0c44*/ 	.byte	0x04, 0x46
        /*0c46*/ 	.short	(.L_234 - .L_233)


	//   ....[0]....
.L_233:
        /*0c48*/ 	.word	0x000022a0


	//   ....[1]....
        /*0c4c*/ 	.word	0x000023f0


	//   ....[2]....
        /*0c50*/ 	.word	0x0000bbc0


	//   ....[3]....
        /*0c54*/ 	.word	0x0000bee0


	//   ....[4]....
        /*0c58*/ 	.word	0x00027210


	//   ....[5]....
        /*0c5c*/ 	.word	0x00027360


	//   ....[6]....
        /*0c60*/ 	.word	0x00027450


	//   ....[7]....
        /*0c64*/ 	.word	0x00028410


	//----- nvinfo : EIATTR_MBARRIER_INSTR_OFFSETS
	.align		4
.L_234:
        /*0c68*/ 	.byte	0x04, 0x39
        /*0c6a*/ 	.short	(.L_236 - .L_235)


	//   ....[0]....
.L_235:
        /*0c6c*/ 	.word	0x00000270
        /*0c70*/ 	.word	0x000000ff
        /*0c74*/ 	.word	0x0002a800
        /*0c78*/ 	.short	0x0100
        /*0c7a*/ 	.byte	0x08
	.zero		1


	//   ....[1]....
        /*0c7c*/ 	.word	0x00000280
        /*0c80*/ 	.word	0x000000ff
        /*0c84*/ 	.word	0x0002a820
        /*0c88*/ 	.short	0x0100
        /*0c8a*/ 	.byte	0x08
	.zero		1


	//   ....[2]....
        /*0c8c*/ 	.word	0x00000370
        /*0c90*/ 	.word	0x000000ff
        /*0c94*/ 	.word	0x0002a830
        /*0c98*/ 	.short	0x0100
        /*0c9a*/ 	.byte	0x08
	.zero		1


	//   ....[3]....
        /*0c9c*/ 	.word	0x00000380
        /*0ca0*/ 	.word	0x000000ff
        /*0ca4*/ 	.word	0x0002a840
        /*0ca8*/ 	.short	0x0100
        /*0caa*/ 	.byte	0x08
	.zero		1


	//   ....[4]....
        /*0cac*/ 	.word	0x00000390
        /*0cb0*/ 	.word	0x000000ff
        /*0cb4*/ 	.word	0x0002a838
        /*0cb8*/ 	.short	0x0100
        /*0cba*/ 	.byte	0x08
	.zero		1


	//   ....[5]....
        /*0cbc*/ 	.word	0x000003a0
        /*0cc0*/ 	.word	0x000000ff
        /*0cc4*/ 	.word	0x0002a848
        /*0cc8*/ 	.short	0x0100
        /*0cca*/ 	.byte	0x08
	.zero		1


	//   ....[6]....
        /*0ccc*/ 	.word	0x000004d0
        /*0cd0*/ 	.word	0x000000ff
        /*0cd4*/ 	.word	0x0002a850
        /*0cd8*/ 	.short	0x0100
        /*0cda*/ 	.byte	0x08
	.zero		1


	//   ....[7]....
        /*0cdc*/ 	.word	0x000004e0
        /*0ce0*/ 	.word	0x000000ff
        /*0ce4*/ 	.word	0x0002a860
        /*0ce8*/ 	.short	0x0100
        /*0cea*/ 	.byte	0x08
	.zero		1


	//   ....[8]....
        /*0cec*/ 	.word	0x000004f0
        /*0cf0*/ 	.word	0x000000ff
        /*0cf4*/ 	.word	0x0002a858
        /*0cf8*/ 	.short	0x0100
        /*0cfa*/ 	.byte	0x08
	.zero		1


	//   ....[9]....
        /*0cfc*/ 	.word	0x00000500
        /*0d00*/ 	.word	0x000000ff
        /*0d04*/ 	.word	0x0002a868
        /*0d08*/ 	.short	0x0100
        /*0d0a*/ 	.byte	0x08
	.zero		1


	//   ....[10]....
        /*0d0c*/ 	.word	0x000005f0
        /*0d10*/ 	.word	0x000000ff
        /*0d14*/ 	.word	0x0002a870
        /*0d18*/ 	.short	0x0100
        /*0d1a*/ 	.byte	0x06
	.zero		1


	//   ....[11]....
        /*0d1c*/ 	.word	0x00000600
        /*0d20*/ 	.word	0x000000ff
        /*0d24*/ 	.word	0x0002a880
        /*0d28*/ 	.short	0x0100
        /*0d2a*/ 	.byte	0x06
	.zero		1


	//   ....[12]....
        /*0d2c*/ 	.word	0x00000610
        /*0d30*/ 	.word	0x000000ff
        /*0d34*/ 	.word	0x0002a878
        /*0d38*/ 	.short	0x0100
        /*0d3a*/ 	.byte	0x06
	.zero		1


	//   ....[13]....
        /*0d3c*/ 	.word	0x00000620
        /*0d40*/ 	.word	0x000000ff
        /*0d44*/ 	.word	0x0002a888
        /*0d48*/ 	.short	0x0100
        /*0d4a*/ 	.byte	0x06
	.zero		1


	//   ....[14]....
        /*0d4c*/ 	.word	0x00000750
        /*0d50*/ 	.word	0x000000ff
        /*0d54*/ 	.word	0x0002a890
        /*0d58*/ 	.short	0x0100
        /*0d5a*/ 	.byte	0x08
	.zero		1


	//   ....[15]....
        /*0d5c*/ 	.word	0x00000760
        /*0d60*/ 	.word	0x000000ff
        /*0d64*/ 	.word	0x0002a8a0
        /*0d68*/ 	.short	0x0100
        /*0d6a*/ 	.byte	0x08
	.zero		1


	//   ....[16]....
        /*0d6c*/ 	.word	0x00000770
        /*0d70*/ 	.word	0x000000ff
        /*0d74*/ 	.word	0x0002a898
        /*0d78*/ 	.short	0x0100
        /*0d7a*/ 	.byte	0x08
	.zero		1


	//   ....[17]....
        /*0d7c*/ 	.word	0x00000780
        /*0d80*/ 	.word	0x000000ff
        /*0d84*/ 	.word	0x0002a8a8
        /*0d88*/ 	.short	0x0100
        /*0d8a*/ 	.byte	0x08
	.zero		1


	//   ....[18]....
        /*0d8c*/ 	.word	0x000008b0
        /*0d90*/ 	.word	0x000000ff
        /*0d94*/ 	.word	0x0002a8b0
        /*0d98*/ 	.short	0x0100
        /*0d9a*/ 	.byte	0x08
	.zero		1


	//   ....[19]....
        /*0d9c*/ 	.word	0x000008c0
        /*0da0*/ 	.word	0x000000ff
        /*0da4*/ 	.word	0x0002a8c0
        /*0da8*/ 	.short	0x0100
        /*0daa*/ 	.byte	0x08
	.zero		1


	//   ....[20]....
        /*0dac*/ 	.word	0x000008d0
        /*0db0*/ 	.word	0x000000ff
        /*0db4*/ 	.word	0x0002a8b8
        /*0db8*/ 	.short	0x0100
        /*0dba*/ 	.byte	0x08
	.zero		1


	//   ....[21]....
        /*0dbc*/ 	.word	0x000008e0
        /*0dc0*/ 	.word	0x000000ff
        /*0dc4*/ 	.word	0x0002a8c8
        /*0dc8*/ 	.short	0x0100
        /*0dca*/ 	.byte	0x08
	.zero		1


	//   ....[22]....
        /*0dcc*/ 	.word	0x00003e80
        /*0dd0*/ 	.word	0x00000056
        /*0dd4*/ 	.word	0x0002a890
        /*0dd8*/ 	.short	0x010a
        /*0dda*/ 	.byte	0x3f
	.zero		1


	//   ....[23]....
        /*0ddc*/ 	.word	0x00007480
        /*0de0*/ 	.word	0x00000056
        /*0de4*/ 	.word	0x0002a890
        /*0de8*/ 	.short	0x010a
        /*0dea*/ 	.byte	0x3f
	.zero		1


	//   ....[24]....
        /*0dec*/ 	.word	0x0000a310
        /*0df0*/ 	.word	0x00000056
        /*0df4*/ 	.word	0x0002a890
        /*0df8*/ 	.short	0x010a
        /*0dfa*/ 	.byte	0x3f
	.zero		1


	//   ....[25]....
        /*0dfc*/ 	.word	0x0000aab0
        /*0e00*/ 	.word	0x0000000b
        /*0e04*/ 	.word	0x00000000
        /*0e08*/ 	.short	0x0101
        /*0e0a*/ 	.byte	0x3f
	.zero		1


	//   ....[26]....
        /*0e0c*/ 	.word	0x0000aaf0
        /*0e10*/ 	.word	0x00000056
        /*0e14*/ 	.word	0x0002a8b0
        /*0e18*/ 	.short	0x010a
        /*0e1a*/ 	.byte	0x3f
	.zero		1


	//   ....[27]....
        /*0e1c*/ 	.word	0x0000b080
        /*0e20*/ 	.word	0x00000056
        /*0e24*/ 	.word	0x00000000
        /*0e28*/ 	.short	0x0101
        /*0e2a*/ 	.byte	0x3f
	.zero		1


	//   ....[28]....
        /*0e2c*/ 	.word	0x0000bc40
        /*0e30*/ 	.word	0x00000002
        /*0e34*/ 	.word	0x0002a800
        /*0e38*/ 	.short	0x010a
        /*0e3a*/ 	.byte	0x3f
	.zero		1


	//   ....[29]....
        /*0e3c*/ 	.word	0x0000bc90
        /*0e40*/ 	.word	0x00000002
        /*0e44*/ 	.word	0x0002a800
        /*0e48*/ 	.short	0x010a
        /*0e4a*/ 	.byte	0x3f
	.zero		1


	//   ....[30]....
        /*0e4c*/ 	.word	0x0000d0a0
        /*0e50*/ 	.word	0x00000002
        /*0e54*/ 	.word	0x0002a800
        /*0e58*/ 	.short	0x010a
        /*0e5a*/ 	.byte	0x3f
	.zero		1


	//   ....[31]....
        /*0e5c*/ 	.word	0x00010280
        /*0e60*/ 	.word	0x00000002
        /*0e64*/ 	.word	0x0002a800
        /*0e68*/ 	.short	0x010a
        /*0e6a*/ 	.byte	0x3f
	.zero		1


	//   ....[32]....
        /*0e6c*/ 	.word	0x00012b00
        /*0e70*/ 	.word	0x00000015
        /*0e74*/ 	.word	0x0002a830
        /*0e78*/ 	.short	0x010a
        /*0e7a*/ 	.byte	0x3f
	.zero		1


	//   ....[33]....
        /*0e7c*/ 	.word	0x00012b40
        /*0e80*/ 	.word	0x00000015
        /*0e84*/ 	.word	0x0002a830
        /*0e88*/ 	.short	0x010a
        /*0e8a*/ 	.byte	0x3f
	.zero		1


	//   ....[34]....
        /*0e8c*/ 	.word	0x000138c0
        /*0e90*/ 	.word	0x00000004
        /*0e94*/ 	.word	0x00000000
        /*0e98*/ 	.short	0x0101
        /*0e9a*/ 	.byte	0x3f
	.zero		1


	//   ....[35]....
        /*0e9c*/ 	.word	0x00015fc0
        /*0ea0*/ 	.word	0x00000014
        /*0ea4*/ 	.word	0x0002a830
        /*0ea8*/ 	.short	0x010a
        /*0eaa*/ 	.byte	0x3f
	.zero		1


	//   ....[36]....
        /*0eac*/ 	.word	0x00016040
        /*0eb0*/ 	.word	0x00000014
        /*0eb4*/ 	.word	0x0002a830
        /*0eb8*/ 	.short	0x010a
        /*0eba*/ 	.byte	0x3f
	.zero		1


	//   ....[37]....
        /*0ebc*/ 	.word	0x00016d20
        /*0ec0*/ 	.word	0x00000015
        /*0ec4*/ 	.word	0x0002a850
        /*0ec8*/ 	.short	0x010a
        /*0eca*/ 	.byte	0x3f
	.zero		1


	//   ....[38]....
        /*0ecc*/ 	.word	0x00016d70
        /*0ed0*/ 	.word	0x00000015
        /*0ed4*/ 	.word	0x0002a850
        /*0ed8*/ 	.short	0x010a
        /*0eda*/ 	.byte	0x3f
	.zero		1


	//   ....[39]....
        /*0edc*/ 	.word	0x00017480
        /*0ee0*/ 	.word	0x0000000a
        /*0ee4*/ 	.word	0x00000000
        /*0ee8*/ 	.short	0x0101
        /*0eea*/ 	.byte	0x3f
	.zero		1


	//   ....[40]....
        /*0eec*/ 	.word	0x000196f0
        /*0ef0*/ 	.word	0x00000015
        /*0ef4*/ 	.word	0x00000000
        /*0ef8*/ 	.short	0x0101
        /*0efa*/ 	.byte	0x3f
	.zero		1


	//   ....[41]....
        /*0efc*/ 	.word	0x00019c90
        /*0f00*/ 	.word	0x00000014
        /*0f04*/ 	.word	0x0002a830
        /*0f08*/ 	.short	0x010a
        /*0f0a*/ 	.byte	0x3f
	.zero		1


	//   ....[42]....
        /*0f0c*/ 	.word	0x00019d10
        /*0f10*/ 	.word	0x00000014
        /*0f14*/ 	.word	0x0002a830
        /*0f18*/ 	.short	0x010a
        /*0f1a*/ 	.byte	0x3f
	.zero		1


	//   ....[43]....
        /*0f1c*/ 	.word	0x0001a9f0
        /*0f20*/ 	.word	0x00000015
        /*0f24*/ 	.word	0x0002a850
        /*0f28*/ 	.short	0x010a
        /*0f2a*/ 	.byte	0x3f
	.zero		1


	//   ....[44]....
        /*0f2c*/ 	.word	0x0001aa40
        /*0f30*/ 	.word	0x00000015
        /*0f34*/ 	.word	0x0002a850
        /*0f38*/ 	.short	0x010a
        /*0f3a*/ 	.byte	0x3f
	.zero		1


	//   ....[45]....
        /*0f3c*/ 	.word	0x0001b170
        /*0f40*/ 	.word	0x00000014
        /*0f44*/ 	.word	0x00000000
        /*0f48*/ 	.short	0x0101
        /*0f4a*/ 	.byte	0x3f
	.zero		1


	//   ....[46]....
        /*0f4c*/ 	.word	0x0001c130
        /*0f50*/ 	.word	0x00000015
        /*0f54*/ 	.word	0x00000000
        /*0f58*/ 	.short	0x0101
        /*0f5a*/ 	.byte	0x3f
	.zero		1


	//   ....[47]....
        /*0f5c*/ 	.word	0x0001c420
        /*0f60*/ 	.word	0x00000003
        /*0f64*/ 	.word	0x0002a830
        /*0f68*/ 	.short	0x010a
        /*0f6a*/ 	.byte	0x3f
	.zero		1


	//   ....[48]....
        /*0f6c*/ 	.word	0x0001c4a0
        /*0f70*/ 	.word	0x00000003
        /*0f74*/ 	.word	0x0002a830
        /*0f78*/ 	.short	0x010a
        /*0f7a*/ 	.byte	0x3f
	.zero		1


	//   ....[49]....
        /*0f7c*/ 	.word	0x0001d180
        /*0f80*/ 	.word	0x0000000f
        /*0f84*/ 	.word	0x0002a850
        /*0f88*/ 	.short	0x010a
        /*0f8a*/ 	.byte	0x3f
	.zero		1


	//   ....[50]....
        /*0f8c*/ 	.word	0x0001d1d0
        /*0f90*/ 	.word	0x0000000f
        /*0f94*/ 	.word	0x0002a850
        /*0f98*/ 	.short	0x010a
        /*0f9a*/ 	.byte	0x3f
	.zero		1


	//   ....[51]....
        /*0f9c*/ 	.word	0x0001d8f0
        /*0fa0*/ 	.word	0x00000008
        /*0fa4*/ 	.word	0x00000000
        /*0fa8*/ 	.short	0x0101
        /*0faa*/ 	.byte	0x3f
	.zero		1


	//   ....[52]....
        /*0fac*/ 	.word	0x0001fb60
        /*0fb0*/ 	.word	0x0000000f
        /*0fb4*/ 	.word	0x00000000
        /*0fb8*/ 	.short	0x0101
        /*0fba*/ 	.byte	0x3f
	.zero		1


	//   ....[53]....
        /*0fbc*/ 	.word	0x00020150
        /*0fc0*/ 	.word	0x00000008
        /*0fc4*/ 	.word	0x0002a850
        /*0fc8*/ 	.short	0x010a
        /*0fca*/ 	.byte	0x3f
	.zero		1


	//   ....[54]....
        /*0fcc*/ 	.word	0x000201f0
        /*0fd0*/ 	.word	0x00000008
        /*0fd4*/ 	.word	0x0002a850
        /*0fd8*/ 	.short	0x010a
        /*0fda*/ 	.byte	0x3f
	.zero		1


	//   ....[55]....
        /*0fdc*/ 	.word	0x000206f0
        /*0fe0*/ 	.word	0x00000003
        /*0fe4*/ 	.word	0x00000000
        /*0fe8*/ 	.short	0x0101
        /*0fea*/ 	.byte	0x3f
	.zero		1


	//   ....[56]....
        /*0fec*/ 	.word	0x00021d00
        /*0ff0*/ 	.word	0x00000000
        /*0ff4*/ 	.word	0x00000000
        /*0ff8*/ 	.short	0x0101
        /*0ffa*/ 	.byte	0x3f
	.zero		1


	//   ....[57]....
        /*0ffc*/ 	.word	0x00022490
        /*1000*/ 	.word	0x00000006
        /*1004*/ 	.word	0x00000000
        /*1008*/ 	.short	0x0101
        /*100a*/ 	.byte	0x3f
	.zero		1


	//   ....[58]....
        /*100c*/ 	.word	0x00025830
        /*1010*/ 	.word	0x00000011
        /*1014*/ 	.word	0x0002a820
        /*1018*/ 	.short	0x010a
        /*101a*/ 	.byte	0x3f
	.zero		1


	//   ....[59]....
        /*101c*/ 	.word	0x000258c0
        /*1020*/ 	.word	0x0000000c
        /*1024*/ 	.word	0x0002a8a0
        /*1028*/ 	.short	0x010a
        /*102a*/ 	.byte	0x3f
	.zero		1


	//   ....[60]....
        /*102c*/ 	.word	0x00025d00
        /*1030*/ 	.word	0x0000000c
        /*1034*/ 	.word	0x0002a8c0
        /*1038*/ 	.short	0x010a
        /*103a*/ 	.byte	0x3f
	.zero		1


	//   ....[61]....
        /*103c*/ 	.word	0x00026130
        /*1040*/ 	.word	0x0000000a
        /*1044*/ 	.word	0x0002a8a0
        /*1048*/ 	.short	0x010a
        /*104a*/ 	.byte	0x3f
	.zero		1


	//   ....[62]....
        /*104c*/ 	.word	0x00026560
        /*1050*/ 	.word	0x0000000a
        /*1054*/ 	.word	0x0002a8c0
        /*1058*/ 	.short	0x010a
        /*105a*/ 	.byte	0x3f
	.zero		1


	//   ....[63]....
        /*105c*/ 	.word	0x00027a60
        /*1060*/ 	.word	0x00000007
        /*1064*/ 	.word	0x0002a840
        /*1068*/ 	.short	0x010a
        /*106a*/ 	.byte	0x3f
	.zero		1


	//   ....[64]....
        /*106c*/ 	.word	0x00028110
        /*1070*/ 	.word	0x00000007
        /*1074*/ 	.word	0x0002a830
        /*1078*/ 	.short	0x0107
        /*107a*/ 	.byte	0x3f
	.zero		1


	//   ....[65]....
        /*107c*/ 	.word	0x000281c0
        /*1080*/ 	.word	0x00000007
        /*1084*/ 	.word	0x0002a830
        /*1088*/ 	.short	0x0101
        /*108a*/ 	.byte	0x3f
	.zero		1


	//   ....[66]....
        /*108c*/ 	.word	0x00028db0
        /*1090*/ 	.word	0x00000011
        /*1094*/ 	.word	0x0002a800
        /*1098*/ 	.short	0x0107
        /*109a*/ 	.byte	0x3f
	.zero		1


	//   ....[67]....
        /*109c*/ 	.word	0x00028ec0
        /*10a0*/ 	.word	0x00000011
        /*10a4*/ 	.word	0x0002a800
        /*10a8*/ 	.short	0x0101
        /*10aa*/ 	.byte	0x3f
	.zero		1


	//   ....[68]....
        /*10ac*/ 	.word	0x00028ee0
        /*10b0*/ 	.word	0x00000011
        /*10b4*/ 	.word	0x0002a820
        /*10b8*/ 	.short	0x010a
        /*10ba*/ 	.byte	0x3f
	.zero		1


	//   ....[69]....
        /*10bc*/ 	.word	0x00029250
        /*10c0*/ 	.word	0x00000005
        /*10c4*/ 	.word	0x0002a840
        /*10c8*/ 	.short	0x010a
        /*10ca*/ 	.byte	0x3f
	.zero		1


	//   ....[70]....
        /*10cc*/ 	.word	0x00029730
        /*10d0*/ 	.word	0x00000005
        /*10d4*/ 	.word	0x0002a830
        /*10d8*/ 	.short	0x0107
        /*10da*/ 	.byte	0x3f
	.zero		1


	//   ....[71]....
        /*10dc*/ 	.word	0x000297e0
        /*10e0*/ 	.word	0x00000005
        /*10e4*/ 	.word	0x0002a830
        /*10e8*/ 	.short	0x0101
        /*10ea*/ 	.byte	0x3f
	.zero		1


	//   ....[72]....
        /*10ec*/ 	.word	0x00029840
        /*10f0*/ 	.word	0x00000005
        /*10f4*/ 	.word	0x0002a860
        /*10f8*/ 	.short	0x010a
        /*10fa*/ 	.byte	0x3f
	.zero		1


	//   ....[73]....
        /*10fc*/ 	.word	0x00029ca0
        /*1100*/ 	.word	0x00000005
        /*1104*/ 	.word	0x0002a850
        /*1108*/ 	.short	0x0107
        /*110a*/ 	.byte	0x3f
	.zero		1


	//   ....[74]....
        /*110c*/ 	.word	0x00029e00
        /*1110*/ 	.word	0x00000005
        /*1114*/ 	.word	0x0002a850
        /*1118*/ 	.short	0x0101
        /*111a*/ 	.byte	0x3f
	.zero		1


	//   ....[75]....
        /*111c*/ 	.word	0x0002a050
        /*1120*/ 	.word	0x00000000
        /*1124*/ 	.word	0x0002a860
        /*1128*/ 	.short	0x010a
        /*112a*/ 	.byte	0x3f
	.zero		1


	//   ....[76]....
        /*112c*/ 	.word	0x0002a4b0
        /*1130*/ 	.word	0x00000000
        /*1134*/ 	.word	0x0002a850
        /*1138*/ 	.short	0x0107
        /*113a*/ 	.byte	0x3f
	.zero		1


	//   ....[77]....
        /*113c*/ 	.word	0x0002a560
        /*1140*/ 	.word	0x00000000
        /*1144*/ 	.word	0x0002a850
        /*1148*/ 	.short	0x0101
        /*114a*/ 	.byte	0x3f
	.zero		1


	//   ....[78]....
        /*114c*/ 	.word	0x0002b6b0
        /*1150*/ 	.word	0x00000007
        /*1154*/ 	.word	0x0002a820
        /*1158*/ 	.short	0x010a
        /*115a*/ 	.byte	0x3f
	.zero		1


	//   ....[79]....
        /*115c*/ 	.word	0x0002b840
        /*1160*/ 	.word	0x00000005
        /*1164*/ 	.word	0x0002a840
        /*1168*/ 	.short	0x010a
        /*116a*/ 	.byte	0x3f
	.zero		1


	//   ....[80]....
        /*116c*/ 	.word	0x0002b8e0
        /*1170*/ 	.word	0x00000003
        /*1174*/ 	.word	0x0002a840
        /*1178*/ 	.short	0x010a
        /*117a*/ 	.byte	0x3f
	.zero		1


	//   ....[81]....
        /*117c*/ 	.word	0x0002b920
        /*1180*/ 	.word	0x00000005
        /*1184*/ 	.word	0x0002a860
        /*1188*/ 	.short	0x010a
        /*118a*/ 	.byte	0x3f
	.zero		1


	//   ....[82]....
        /*118c*/ 	.word	0x0002b960
        /*1190*/ 	.word	0x00000003
        /*1194*/ 	.word	0x0002a860
        /*1198*/ 	.short	0x010a
        /*119a*/ 	.byte	0x3f
	.zero		1


	//   ....[83]....
        /*119c*/ 	.word	0x0002b9c0
        /*11a0*/ 	.word	0x00000056
        /*11a4*/ 	.word	0x0002a890
        /*11a8*/ 	.short	0x010a
        /*11aa*/ 	.byte	0x3f
	.zero		1


	//   ....[84]....
        /*11ac*/ 	.word	0x0002bc70
        /*11b0*/ 	.word	0x00000056
        /*11b4*/ 	.word	0x0002a890
        /*11b8*/ 	.short	0x010a
        /*11ba*/ 	.byte	0x3f
	.zero		1


	//   ....[85]....
        /*11bc*/ 	.word	0x0002bf20
        /*11c0*/ 	.word	0x00000056
        /*11c4*/ 	.word	0x0002a890
        /*11c8*/ 	.short	0x010a
        /*11ca*/ 	.byte	0x3f
	.zero		1


	//   ....[86]....
        /*11cc*/ 	.word	0x0002c1d0
        /*11d0*/ 	.word	0x00000056
        /*11d4*/ 	.word	0x0002a8b0
        /*11d8*/ 	.short	0x010a
        /*11da*/ 	.byte	0x3f
	.zero		1


	//   ....[87]....
        /*11dc*/ 	.word	0x0002c5c0
        /*11e0*/ 	.word	0x00000002
        /*11e4*/ 	.word	0x0002a800
        /*11e8*/ 	.short	0x010a
        /*11ea*/ 	.byte	0x3f
	.zero		1


	//   ....[88]....
        /*11ec*/ 	.word	0x0002c9a0
        /*11f0*/ 	.word	0x00000002
        /*11f4*/ 	.word	0x0002a800
        /*11f8*/ 	.short	0x010a
        /*11fa*/ 	.byte	0x3f
	.zero		1


	//   ....[89]....
        /*11fc*/ 	.word	0x0002c9f0
        /*1200*/ 	.word	0x00000015
        /*1204*/ 	.word	0x0002a830
        /*1208*/ 	.short	0x010a
        /*120a*/ 	.byte	0x3f
	.zero		1


	//   ....[90]....
        /*120c*/ 	.word	0x0002ca40
        /*1210*/ 	.word	0x00000014
        /*1214*/ 	.word	0x0002a830
        /*1218*/ 	.short	0x010a
        /*121a*/ 	.byte	0x3f
	.zero		1


	//   ....[91]....
        /*121c*/ 	.word	0x0002ca90
        /*1220*/ 	.word	0x00000015
        /*1224*/ 	.word	0x0002a850
        /*1228*/ 	.short	0x010a
        /*122a*/ 	.byte	0x3f
	.zero		1


	//   ....[92]....
        /*122c*/ 	.word	0x0002cae0
        /*1230*/ 	.word	0x00000014
        /*1234*/ 	.word	0x0002a830
        /*1238*/ 	.short	0x010a
        /*123a*/ 	.byte	0x3f
	.zero		1


	//   ....[93]....
        /*123c*/ 	.word	0x0002cb30
        /*1240*/ 	.word	0x00000015
        /*1244*/ 	.word	0x0002a850
        /*1248*/ 	.short	0x010a
        /*124a*/ 	.byte	0x3f
	.zero		1


	//   ....[94]....
        /*124c*/ 	.word	0x0002cb80
        /*1250*/ 	.word	0x00000003
        /*1254*/ 	.word	0x0002a830
        /*1258*/ 	.short	0x010a
        /*125a*/ 	.byte	0x3f
	.zero		1


	//   ....[95]....
        /*125c*/ 	.word	0x0002cbd0
        /*1260*/ 	.word	0x0000000f
        /*1264*/ 	.word	0x0002a850
        /*1268*/ 	.short	0x010a
        /*126a*/ 	.byte	0x3f
	.zero		1


	//   ....[96]....
        /*126c*/ 	.word	0x0002cc20
        /*1270*/ 	.word	0x00000008
        /*1274*/ 	.word	0x0002a850
        /*1278*/ 	.short	0x010a
        /*127a*/ 	.byte	0x3f
	.zero		1


	//   ....[97]....
        /*127c*/ 	.word	0x0002cdc0
        /*1280*/ 	.word	0x00000011
        /*1284*/ 	.word	0x0002a820
        /*1288*/ 	.short	0x010a
        /*128a*/ 	.byte	0x3f
	.zero		1


	//   ....[98]....
        /*128c*/ 	.word	0x0002ce10
        /*1290*/ 	.word	0x0000000c
        /*1294*/ 	.word	0x0002a8a0
        /*1298*/ 	.short	0x010a
        /*129a*/ 	.byte	0x3f
	.zero		1


	//   ....[99]....
        /*129c*/ 	.word	0x0002ce60
        /*12a0*/ 	.word	0x0000000c
        /*12a4*/ 	.word	0x0002a8c0
        /*12a8*/ 	.short	0x010a
        /*12aa*/ 	.byte	0x3f
	.zero		1


	//   ....[100]....
        /*12ac*/ 	.word	0x0002ceb0
        /*12b0*/ 	.word	0x0000000a
        /*12b4*/ 	.word	0x0002a8a0
        /*12b8*/ 	.short	0x010a
        /*12ba*/ 	.byte	0x3f
	.zero		1


	//   ....[101]....
        /*12bc*/ 	.word	0x0002cf00
        /*12c0*/ 	.word	0x0000000a
        /*12c4*/ 	.word	0x0002a8c0
        /*12c8*/ 	.short	0x010a
        /*12ca*/ 	.byte	0x3f
	.zero		1


	//   ....[102]....
        /*12cc*/ 	.word	0x0002d020
        /*12d0*/ 	.word	0x00000007
        /*12d4*/ 	.word	0x0002a840
        /*12d8*/ 	.short	0x010a
        /*12da*/ 	.byte	0x3f
	.zero		1


	//   ....[103]....
        /*12dc*/ 	.word	0x0002e420
        /*12e0*/ 	.word	0x00000011
        /*12e4*/ 	.word	0x0002a820
        /*12e8*/ 	.short	0x010a
        /*12ea*/ 	.byte	0x3f
	.zero		1


	//   ....[104]....
        /*12ec*/ 	.word	0x0002e470
        /*12f0*/ 	.word	0x00000005
        /*12f4*/ 	.word	0x0002a840
        /*12f8*/ 	.short	0x010a
        /*12fa*/ 	.byte	0x3f
	.zero		1


	//   ....[105]....
        /*12fc*/ 	.word	0x0002ec30
        /*1300*/ 	.word	0x00000005
        /*1304*/ 	.word	0x0002a860
        /*1308*/ 	.short	0x010a
        /*130a*/ 	.byte	0x3f
	.zero		1


	//   ....[106]....
        /*130c*/ 	.word	0x0002f440
        /*1310*/ 	.word	0x00000000
        /*1314*/ 	.word	0x0002a860
        /*1318*/ 	.short	0x010a
        /*131a*/ 	.byte	0x3f
	.zero		1


	//   ....[107]....
        /*131c*/ 	.word	0x00030620
        /*1320*/ 	.word	0x00000007
        /*1324*/ 	.word	0x0002a820
        /*1328*/ 	.short	0x010a
        /*132a*/ 	.byte	0x3f
	.zero		1


	//   ....[108]....
        /*132c*/ 	.word	0x000307c0
        /*1330*/ 	.word	0x00000005
        /*1334*/ 	.word	0x0002a840
        /*1338*/ 	.short	0x010a
        /*133a*/ 	.byte	0x3f
	.zero		1


	//   ....[109]....
        /*133c*/ 	.word	0x00030810
        /*1340*/ 	.word	0x00000003
        /*1344*/ 	.word	0x0002a840
        /*1348*/ 	.short	0x010a
        /*134a*/ 	.byte	0x3f
	.zero		1


	//   ....[110]....
        /*134c*/ 	.word	0x00030860
        /*1350*/ 	.word	0x00000005
        /*1354*/ 	.word	0x0002a860
        /*1358*/ 	.short	0x010a
        /*135a*/ 	.byte	0x3f
	.zero		1


	//----- nvinfo : EIATTR_NUM_MBARRIERS
	.align		4
.L_236:
        /*135c*/ 	.byte	0x03, 0x38
        /*135e*/ 	.short	0x0016


	//----- nvinfo : EIATTR_EXIT_INSTR_OFFSETS
	.align		4
        /*1360*/ 	.byte	0x04, 0x1c
        /*1362*/ 	.short	(.L_238 - .L_237)


	//   ....[0]....
.L_237:
        /*1364*/ 	.word	0x0002b9b0


	//----- nvinfo : EIATTR_MAX_THREADS
	.align		4
.L_238:
        /*1368*/ 	.byte	0x04, 0x05
        /*136a*/ 	.short	(.L_240 - .L_239)
.L_239:
        /*136c*/ 	.word	0x00000180
        /*1370*/ 	.word	0x00000001
        /*1374*/ 	.word	0x00000001


	//----- nvinfo : EIATTR_CRS_STACK_SIZE
	.align		4
.L_240:
        /*1378*/ 	.byte	0x04, 0x1e
        /*137a*/ 	.short	(.L_242 - .L_241)
.L_241:
        /*137c*/ 	.word	0x00000000


	//----- nvinfo : EIATTR_CBANK_PARAM_SIZE
	.align		4
.L_242:
        /*1380*/ 	.byte	0x03, 0x19
        /*1382*/ 	.short	0x0af0


	//----- nvinfo : EIATTR_PARAM_CBANK
	.align		4
        /*1384*/ 	.byte	0x04, 0x0a
        /*1386*/ 	.short	(.L_244 - .L_243)
	.align		4
.L_243:
        /*1388*/ 	.word	index@(.nv.constant0._ZN7cutlass13device_kernelIN5flash11enable_sm90INS1_16FlashAttnFwdSm90INS1_25CollectiveMainloopFwdSm90ILi2EN4cute5tupleIJNS5_1CILi1EEES8_S8_EEENS6_IJNS7_ILi128EEENS7_ILi96EEENS7_ILi192EEEEEELi128ENS_6half_tEfNS_4arch4Sm90ELb0ELb1ELb1ELb1ELb1ELb1ELb0ELb1ELb1ELb1ELb1ELb0EEENS1_21CollectiveEpilogueFwdINS6_IJSA_SA_SB_EEES9_SE_SG_Li256ELb1ELb1ELb1ELb0EEENS1_36VarlenDynamicPersistentTileSchedulerILi128ELi96ELi256ELi128ELb1ELb1ELb1ELb1ELb0ELb1EEEEEEEEEvNT_6ParamsE)
        /*138c*/ 	.short	0x0210
        /*138e*/ 	.short	0x0af0


	//----- nvinfo : EIATTR_SW_WAR
	.align		4
.L_244:
        /*1390*/ 	.byte	0x04, 0x36
        /*1392*/ 	.short	(.L_246 - .L_245)
.L_245:
        /*1394*/ 	.word	0x00000008
.L_246:


//--------------------- .nv.info._ZN7cutlass13device_kernelIN5flash11enable_sm90INS1_16FlashAttnFwdSm90INS1_25CollectiveMainloopFwdSm90ILi2EN4cute5tupleIJNS5_1CILi1EEES8_S8_EEENS6_IJNS7_ILi128EEENS7_ILi96EEENS7_ILi192EEEEEELi128ENS_6half_tEfNS_4arch4Sm90ELb1ELb0ELb1ELb0ELb1ELb0ELb0ELb1ELb1ELb1ELb1ELb0EEENS1_21CollectiveEpilogueFwdINS6_IJSA_SA_SB_EEES9_SE_SG_Li256ELb0ELb1ELb1ELb0EEENS1_19SingleTileSchedulerILb0ELb1ELb1ELi128EEEEEEEEEvNT_6ParamsE --------------------------
	.section	.nv.info._ZN7cutlass13device_kernelIN5flash11enable_sm90INS1_16FlashAttnFwdSm90INS1_25CollectiveMainloopFwdSm90ILi2EN4cute5tupleIJNS5_1CILi1EEES8_S8_EEENS6_IJNS7_ILi128EEENS7_ILi96EEENS7_ILi192EEEEEELi128ENS_6half_tEfNS_4arch4Sm90ELb1ELb0ELb1ELb0ELb1ELb0ELb0ELb1ELb1ELb1ELb1ELb0EEENS1_21CollectiveEpilogueFwdINS6_IJSA_SA_SB_EEES9_SE_SG_Li256ELb0ELb1ELb1ELb0EEENS1_19SingleTileSchedulerILb0ELb1ELb1ELi128EEEEEEEEEvNT_6ParamsE,"",@"SHT_CUDA_INFO"
	.sectionflags	@""
	.align	4


	//----- nvinfo : EIATTR_CUDA_API_VERSION
	.align		4
        /*0000*/ 	.byte	0x04, 0x37
        /*0002*/ 	.short	(.L_248 - .L_247)
.L_247:
        /*0004*/ 	.word	0x00000082


	//----- nvinfo : EIATTR_KPARAM_INFO
	.align		4
.L_248:
        /*0008*/ 	.byte	0x04, 0x17
        /*000a*/ 	.short	(.L_250 - .L_249)
.L_249:
        /*000c*/ 	.word	0x00000000
        /*0010*/ 	.short	0x0000
        /*0012*/ 	.short	0x0070
        /*0014*/ 	.byte	0x00, 0xf0, 0x01, 0x28


	//----- nvinfo : EIATTR_SPARSE_MMA_MASK
	.align		4
.L_250:
        /*0018*/ 	.byte	0x03, 0x50
        /*001a*/ 	.short	0x0000


	//----- nvinfo : EIATTR_MAXREG_COUNT
	.align		4
        /*001c*/ 	.byte	0x03, 0x1b
        /*001e*/ 	.short	0x00a8


	//----- nvinfo : EIATTR_NUM_BARRIERS
	.align		4
        /*0020*/ 	.byte	0x02, 0x4c
        /*0022*/ 	.byte	0x09
	.zero		1


	//----- nvinfo : EIATTR_EXTERNS
	.align		4
        /*0024*/ 	.byte	0x04, 0x0f
        /*0026*/ 	.short	(.L_252 - .L_251)


	//   ....[0]....
	.align		4
.L_251:
        /*0028*/ 	.word	index@(__assertfail)


	//----- nvinfo : EIATTR_MERCURY_ISA_VERSION
	.align		4
.L_252:
        /*002c*/ 	.byte	0x03, 0x5f
        /*002e*/ 	.short	0x0101


	//----- nvinfo : EIATTR_INT_WARP_WIDE_INSTR_OFFSETS
	.align		4
        /*0030*/ 	.byte	0x04, 0x31
        /*0032*/ 	.short	(.L_254 - .L_253)


	//   ....[0]....
.L_253:
        /*0034*/ 	.word	0x000000b0


	//   ....[1]....
        /*0038*/ 	.word	0x000000c0


	//   ....[2]....
        /*003c*/ 	.word	0x00000160


	//----- nvinfo : EIATTR_COOP_GROUP_MASK_REGIDS
	.align		4
.L_254:
        /*0040*/ 	.byte	0x04, 0x29
        /*0042*/ 	.short	(.L_256 - .L_255)


	//   ....[0]....
.L_255:
        /*0044*/ 	.word	0xffffffff


	//   ....[1]....
        /*0048*/ 	.word	0xffffffff


	//   ....[2]....
        /*004c*/ 	.word	0xffffffff


	//   ....[3]....
        /*0050*/ 	.word	0xffffffff


	//   ....[4]....
        /*0054*/ 	.word	0xffffffff


	//   ....[5]....
        /*0058*/ 	.word	0xffffffff


	//   ....[6]....
        /*005c*/ 	.word	0xffffffff


	//   ....[7]....
        /*0060*/ 	.word	0xffffffff


	//   ....[8]....
        /*0064*/ 	.word	0xffffffff


	//   ....[9]....
        /*0068*/ 	.word	0xffffffff


	//   ....[10]....
        /*006c*/ 	.word	0xffffffff


	//   ....[11]....
        /*0070*/ 	.word	0xffffffff


	//   ....[12]....
        /*0074*/ 	.word	0xffffffff


	//   ....[13]....
        /*0078*/ 	.word	0xffffffff


	//   ....[14]....
        /*007c*/ 	.word	0xffffffff


	//   ....[15]....
        /*0080*/ 	.word	0xffffffff


	//   ....[16]....
        /*0084*/ 	.word	0xffffffff


	//   ....[17]....
        /*0088*/ 	.word	0xffffffff


	//   ....[18]....
        /*008c*/ 	.word	0xffffffff


	//   ....[19]....
        /*0090*/ 	.word	0xffffffff


	//   ....[20]....
        /*0094*/ 	.word	0xffffffff


	//   ....[21]....
        /*0098*/ 	.word	0xffffffff


	//   ....[22]....
        /*009c*/ 	.word	0xffffffff


	//   ....[23]....
        /*00a0*/ 	.word	0xffffffff


	//   ....[24]....
        /*00a4*/ 	.word	0xffffffff


	//   ....[25]....
        /*00a8*/ 	.word	0xffffffff


	//   ....[26]....
        /*00ac*/ 	.word	0xffffffff


	//   ....[27]....
        /*00b0*/ 	.word	0xffffffff


	//   ....[28]....
        /*00b4*/ 	.word	0xffffffff


	//   ....[29]....
        /*00b8*/ 	.word	0xffffffff


	//   ....[30]....
        /*00bc*/ 	.word	0xffffffff


	//   ....[31]....
        /*00c0*/ 	.word	0xffffffff


	//   ....[32]....
        /*00c4*/ 	.word	0xffffffff


	//   ....[33]....
        /*00c8*/ 	.word	0xffffffff


	//   ....[34]....
        /*00cc*/ 	.word	0xffffffff


	//   ....[35]....
        /*00d0*/ 	.word	0xffffffff


	//   ....[36]....
        /*00d4*/ 	.word	0xffffffff


	//   ....[37]....
        /*00d8*/ 	.word	0xffffffff


	//   ....[38]....
        /*00dc*/ 	.word	0xffffffff


	//   ....[39]....
        /*00e0*/ 	.word	0xffffffff


	//   ....[40]....
        /*00e4*/ 	.word	0xffffffff


	//   ....[41]....
        /*00e8*/ 	.word	0xffffffff


	//   ....[42]....
        /*00ec*/ 	.word	0xffffffff


	//   ....[43]....
        /*00f0*/ 	.word	0xffffffff


	//   ....[44]....
        /*00f4*/ 	.word	0xffffffff


	//   ....[45]....
        /*00f8*/ 	.word	0xffffffff


	//   ....[46]....
        /*00fc*/ 	.word	0xffffffff


	//   ....[47]....
        /*0100*/ 	.word	0xffffffff


	//   ....[48]....
        /*0104*/ 	.word	0xffffffff


	//   ....[49]....
        /*0108*/ 	.word	0xffffffff


	//   ....[50]....
        /*010c*/ 	.word	0xffffffff


	//   ....[51]....
        /*0110*/ 	.word	0xffffffff


	//   ....[52]....
        /*0114*/ 	.word	0xffffffff


	//   ....[53]....
        /*0118*/ 	.word	0xffffffff


	//   ....[54]....
        /*011c*/ 	.word	0xffffffff


	//   ....[55]....
        /*0120*/ 	.word	0xffffffff


	//   ....[56]....
        /*0124*/ 	.word	0xffffffff


	//   ....[57]....
        /*0128*/ 	.word	0xffffffff


	//   ....[58]....
        /*012c*/ 	.word	0xffffffff


	//   ....[59]....
        /*0130*/ 	.word	0xffffffff


	//   ....[60]....
        /*0134*/ 	.word	0xffffffff


	//   ....[61]....
        /*0138*/ 	.word	0xffffffff


	//   ....[62]....
        /*013c*/ 	.word	0xffffffff


	//   ....[63]....
        /*0140*/ 	.word	0xffffffff


	//   ....[64]....
        /*0144*/ 	.word	0xffffffff


	//   ....[65]....
        /*0148*/ 	.word	0xffffffff


	//   ....[66]....
        /*014c*/ 	.word	0xffffffff


	//   ....[67]....
        /*0150*/ 	.word	0xffffffff


	//   ....[68]....
        /*0154*/ 	.word	0xffffffff


	//   ....[69]....
        /*0158*/ 	.word	0xffffffff


	//   ....[70]....
        /*015c*/ 	.word	0xffffffff


	//   ....[71]....
        /*0160*/ 	.word	0xffffffff


	//   ....[72]....
        /*0164*/ 	.word	0xffffffff


	//   ....[73]....
        /*0168*/ 	.word	0xffffffff


	//   ....[74]....
        /*016c*/ 	.word	0xffffffff


	//   ....[75]....
        /*0170*/ 	.word	0xffffffff


	//   ....[76]....
        /*0174*/ 	.word	0xffffffff


	//   ....[77]....
        /*0178*/ 	.word	0xffffffff


	//   ....[78]....
        /*017c*/ 	.word	0xffffffff


	//   ....[79]....
        /*0180*/ 	.word	0xffffffff


	//   ....[80]....
        /*0184*/ 	.word	0xffffffff


	//   ....[81]....
        /*0188*/ 	.word	0xffffffff


	//   ....[82]....
        /*018c*/ 	.word	0xffffffff


	//   ....[83]....
        /*0190*/ 	.word	0xffffffff


	//   ....[84]....
        /*0194*/ 	.word	0xffffffff


	//   ....[85]....
        /*0198*/ 	.word	0xffffffff


	//   ....[86]....
        /*019c*/ 	.word	0xffffffff


	//   ....[87]....
        /*01a0*/ 	.word	0xffffffff


	//   ....[88]....
        /*01a4*/ 	.word	0xffffffff


	//   ....[89]....
        /*01a8*/ 	.word	0xffffffff


	//   ....[90]....
        /*01ac*/ 	.word	0xffffffff


	//   ....[91]....
        /*01b0*/ 	.word	0xffffffff


	//   ....[92]....
        /*01b4*/ 	.word	0xffffffff


	//   ....[93]....
        /*01b8*/ 	.word	0xffffffff


	//   ....[94]....
        /*01bc*/ 	.word	0xffffffff


	//   ....[95]....
        /*01c0*/ 	.word	0xffffffff


	//   ....[96]....
        /*01c4*/ 	.word	0xffffffff


	//   ....[97]....
        /*01c8*/ 	.word	0xffffffff


	//   ....[98]....
        /*01cc*/ 	.word	0xffffffff


	//   ....[99]....
        /*01d0*/ 	.word	0xffffffff


	//   ....[100]....
        /*01d4*/ 	.word	0xffffffff


	//   ....[101]....
        /*01d8*/ 	.word	0x0500000f


	//   ....[102]....
        /*01dc*/ 	.word	0x0500000f


	//   ....[103]....
        /*01e0*/ 	.word	0x0500000f


	//   ....[104]....
        /*01e4*/ 	.word	0x0500000f


	//   ....[105]....
        /*01e8*/ 	.word	0x0500000f


	//   ....[106]....
        /*01ec*/ 	.word	0x0500000f


	//   ....[107]....
        /*01f0*/ 	.word	0x0500000f


	//   ....[108]....
        /*01f4*/ 	.word	0x0500000f


	//   ....[109]....
        /*01f8*/ 	.word	0x0500000f


	//   ....[110]....
        /*01fc*/ 	.word	0x0500000f


	//   ....[111]....
        /*0200*/ 	.word	0x0500000f


	//   ....[112]....
        /*0204*/ 	.word	0x0500000f


	//   ....[113]....
        /*0208*/ 	.word	0x0500000f


	//   ....[114]....
        /*020c*/ 	.word	0x0500000f


	//   ....[115]....
        /*0210*/ 	.word	0x0500000f


	//   ....[116]....
        /*0214*/ 	.word	0x0500000f


	//   ....[117]....
        /*0218*/ 	.word	0x0500000f


	//   ....[118]....
        /*021c*/ 	.word	0x0500000f


	//   ....[119]....
        /*0220*/ 	.word	0x0500000f


	//   ....[120]....
        /*0224*/ 	.word	0x0500000f


	//   ....[121]....
        /*0228*/ 	.word	0x0500000f


	//   ....[122]....
        /*022c*/ 	.word	0x0500000f


	//   ....[123]....
        /*0230*/ 	.word	0x0500000f


	//   ....[124]....
        /*0234*/ 	.word	0x0500000f


	//   ....[125]....
        /*0238*/ 	.word	0x0500000f


	//   ....[126]....
        /*023c*/ 	.word	0x0500000f


	//   ....[127]....
        /*0240*/ 	.word	0x0500000f


	//   ....[128]....
        /*0244*/ 	.word	0x0500000f


	//   ....[129]....
        /*0248*/ 	.word	0x0500000f


	//   ....[130]....
        /*024c*/ 	.word	0x0500000f


	//   ....[131]....
        /*0250*/ 	.word	0x0500000f


	//   ....[132]....
        /*0254*/ 	.word	0x0500000f


	//   ....[133]....
        /*0258*/ 	.word	0x0500000f


	//   ....[134]....
        /*025c*/ 	.word	0x0500000f


	//   ....[135]....
        /*0260*/ 	.word	0x0500000f


	//   ....[136]....
        /*0264*/ 	.word	0x0500000f


	//   ....[137]....
        /*0268*/ 	.word	0x0500000f


	//   ....[138]....
        /*026c*/ 	.word	0x0500000f


	//   ....[139]....
        /*0270*/ 	.word	0x0500000f


	//   ....[140]....
        /*0274*/ 	.word	0x0500000f


	//   ....[141]....
        /*0278*/ 	.word	0x0500000f


	//   ....[142]....
        /*027c*/ 	.word	0x0500000f


	//   ....[143]....
        /*0280*/ 	.word	0x0500000f


	//   ....[144]....
        /*0284*/ 	.word	0x0500000f


	//   ....[145]....
        /*0288*/ 	.word	0x0500000f


	//   ....[146]....
        /*028c*/ 	.word	0x0500000f


	//   ....[147]....
        /*0290*/ 	.word	0x0500000f


	//   ....[148]....
        /*0294*/ 	.word	0x0500000f


	//   ....[149]....
        /*0298*/ 	.word	0x0500000f


	//   ....[150]....
        /*029c*/ 	.word	0x0500000f


	//   ....[151]....
        /*02a0*/ 	.word	0x0500000f


	//   ....[152]....
        /*02a4*/ 	.word	0x0500000f


	//   ....[153]....
        /*02a8*/ 	.word	0x0500000f


	//   ....[154]....
        /*02ac*/ 	.word	0x0500000f


	//   ....[155]....
        /*02b0*/ 	.word	0x0500000f


	//   ....[156]....
        /*02b4*/ 	.word	0x0500000f


	//   ....[157]....
        /*02b8*/ 	.word	0x0500000f


	//   ....[158]....
        /*02bc*/ 	.word	0x0500000f


	//   ....[159]....
        /*02c0*/ 	.word	0x0500000f


	//   ....[160]....
        /*02c4*/ 	.word	0x0500000f


	//   ....[161]....
        /*02c8*/ 	.word	0x0500000f


	//   ....[162]....
        /*02cc*/ 	.word	0x0500000f


	//   ....[163]....
        /*02d0*/ 	.word	0x0500000f


	//   ....[164]....
        /*02d4*/ 	.word	0x0500000f


	//   ....[165]....
        /*02d8*/ 	.word	0x0500000f


	//   ....[166]....
        /*02dc*/ 	.word	0x0500000f


	//----- nvinfo : EIATTR_COOP_GROUP_INSTR_OFFSETS
	.align		4
.L_256:
        /*02e0*/ 	.byte	0x04, 0x28
        /*02e2*/ 	.short	(.L_258 - .L_257)


	//   ....[0]....
.L_257:
        /*02e4*/ 	.word	0x00000060


	//   ....[1]....
        /*02e8*/ 	.word	0x000000a0


	//   ....[2]....
        /*02ec*/ 	.word	0x000002c0


	//   ....[3]....
        /*02f0*/ 	.word	0x00000420


	//   ....[4]....
        /*02f4*/ 	.word	0x00000540


	//   ....[5]....
        /*02f8*/ 	.word	0x000006a0


	//   ....[6]....
        /*02fc*/ 	.word	0x000010a0


	//   ....[7]....
        /*0300*/ 	.word	0x00001dd0


	//   ....[8]....
        /*0304*/ 	.word	0x00001eb0


	//   ....[9]....
        /*0308*/ 	.word	0x000026e0


	//   ....[10]....
        /*030c*/ 	.word	0x00002790


	//   ....[11]....
        /*0310*/ 	.word	0x00002eb0


	//   ....[12]....
        /*0314*/ 	.word	0x00002f10


	//   ....[13]....
        /*0318*/ 	.word	0x00004860


	//   ....[14]....
        /*031c*/ 	.word	0x00004a10


	//   ....[15]....
        /*0320*/ 	.word	0x00005150


	//   ....[16]....
        /*0324*/ 	.word	0x000051a0


	//   ....[17]....
        /*0328*/ 	.word	0x000058c0


	//   ....[18]....
        /*032c*/ 	.word	0x00005970


	//   ....[19]....
        /*0330*/ 	.word	0x000078d0


	//   ....[20]....
        /*0334*/ 	.word	0x00007910


	//   ....[21]....
        /*0338*/ 	.word	0x00007930


	//   ....[22]....
        /*033c*/ 	.word	0x00007950


	//   ....[23]....
        /*0340*/ 	.word	0x00008a20


	//   ....[24]....
        /*0344*/ 	.word	0x00008a50


	//   ....[25]....
        /*0348*/ 	.word	0x00008b10


	//   ....[26]....
        /*034c*/ 	.word	0x00008b20


	//   ....[27]....
        /*0350*/ 	.word	0x000099a0


	//   ....[28]....
        /*0354*/ 	.word	0x000099e0


	//   ....[29]....
        /*0358*/ 	.word	0x00009a20


	//   ....[30]....
        /*035c*/ 	.word	0x00009a50


	//   ....[31]....
        /*0360*/ 	.word	0x00009a60


	//   ....[32]....
        /*0364*/ 	.word	0x00009a80


	//   ....[33]....
        /*0368*/ 	.word	0x0000a0c0


	//   ....[34]....
        /*036c*/ 	.word	0x0000a0d0


	//   ....[35]....
        /*0370*/ 	.word	0x0000aad0


	//   ....[36]....
        /*0374*/ 	.word	0x0000bdf0


	//   ....[37]....
        /*0378*/ 	.word	0x0000be10


	//   ....[38]....
        /*037c*/ 	.word	0x0000be20


	//   ....[39]....
        /*0380*/ 	.word	0x0000be30


	//   ....[40]....
        /*0384*/ 	.word	0x0000be40


	//   ....[41]....
        /*0388*/ 	.word	0x0000be50


	//   ....[42]....
        /*038c*/ 	.word	0x0000bee0


	//   ....[43]....
        /*0390*/ 	.word	0x0000bf00


	//   ....[44]....
        /*0394*/ 	.word	0x0000bf70


	//   ....[45]....
        /*0398*/ 	.word	0x0000bf80


	//   ....[46]....
        /*039c*/ 	.word	0x0000bf90


	//   ....[47]....
        /*03a0*/ 	.word	0x0000c030


	//   ....[48]....
        /*03a4*/ 	.word	0x0000c6b0


	//   ....[49]....
        /*03a8*/ 	.word	0x0000c6e0


	//   ....[50]....
        /*03ac*/ 	.word	0x0000c710


	//   ....[51]....
        /*03b0*/ 	.word	0x0000c740


	//   ....[52]....
        /*03b4*/ 	.word	0x0000c7e0


	//   ....[53]....
        /*03b8*/ 	.word	0x0000c810


	//   ....[54]....
        /*03bc*/ 	.word	0x0000c820


	//   ....[55]....
        /*03c0*/ 	.word	0x0000c880


	//   ....[56]....
        /*03c4*/ 	.word	0x0000c930


	//   ....[57]....
        /*03c8*/ 	.word	0x0000c950


	//   ....[58]....
        /*03cc*/ 	.word	0x0000c960


	//   ....[59]....
        /*03d0*/ 	.word	0x0000c9c0


	//   ....[60]....
        /*03d4*/ 	.word	0x0000ca70


	//   ....[61]....
        /*03d8*/ 	.word	0x0000ca90


	//   ....[62]....
        /*03dc*/ 	.word	0x0000caa0


	//   ....[63]....
        /*03e0*/ 	.word	0x0000caf0


	//   ....[64]....
        /*03e4*/ 	.word	0x0000d240


	//   ....[65]....
        /*03e8*/ 	.word	0x0000d260


	//   ....[66]....
        /*03ec*/ 	.word	0x0000d270


	//   ....[67]....
        /*03f0*/ 	.word	0x0000d280


	//   ....[68]....
        /*03f4*/ 	.word	0x0000d2a0


	//   ....[69]....
        /*03f8*/ 	.word	0x0000d2c0


	//   ....[70]....
        /*03fc*/ 	.word	0x0000d320


	//   ....[71]....
        /*0400*/ 	.word	0x0000d370


	//   ....[72]....
        /*0404*/ 	.word	0x0000d390


	//   ....[73]....
        /*0408*/ 	.word	0x0000d3d0


	//   ....[74]....
        /*040c*/ 	.word	0x0000d3f0


	//   ....[75]....
        /*0410*/ 	.word	0x0000d410


	//   ....[76]....
        /*0414*/ 	.word	0x0000d6b0


	//   ....[77]....
        /*0418*/ 	.word	0x0000d6c0


	//   ....[78]....
        /*041c*/ 	.word	0x0000d6d0


	//   ....[79]....
        /*0420*/ 	.word	0x0000d6f0


	//   ....[80]....
        /*0424*/ 	.word	0x0000d780


	//   ....[81]....
        /*0428*/ 	.word	0x0000d7b0


	//   ....[82]....
        /*042c*/ 	.word	0x0000d800


	//   ....[83]....
        /*0430*/ 	.word	0x0000d830


	//   ....[84]....
        /*0434*/ 	.word	0x0000d880


	//   ....[85]....
        /*0438*/ 	.word	0x0000d8b0


	//   ....[86]....
        /*043c*/ 	.word	0x0000d900


	//   ....[87]....
        /*0440*/ 	.word	0x0000d930


	//   ....[88]....
        /*0444*/ 	.word	0x0000dd90


	//   ....[89]....
        /*0448*/ 	.word	0x0000ddc0


	//   ....[90]....
        /*044c*/ 	.word	0x0000ddf0


	//   ....[91]....
        /*0450*/ 	.word	0x0000de20


	//   ....[92]....
        /*0454*/ 	.word	0x0000de50


	//   ....[93]....
        /*0458*/ 	.word	0x0000de60


	//   ....[94]....
        /*045c*/ 	.word	0x0000de70


	//   ....[95]....
        /*0460*/ 	.word	0x0000de90


	//   ....[96]....
        /*0464*/ 	.word	0x0000deb0


	//   ....[97]....
        /*0468*/ 	.word	0x0000ded0


	//   ....[98]....
        /*046c*/ 	.word	0x0000e010


	//   ....[99]....
        /*0470*/ 	.word	0x0000e070


	//   ....[100]....
        /*0474*/ 	.word	0x0000e2d0


	//   ....[101]....
        /*0478*/ 	.word	0x0000e840


	//   ....[102]....
        /*047c*/ 	.word	0x0000e930


	//   ....[103]....
        /*0480*/ 	.word	0x0000e9d0


	//   ....[104]....
        /*0484*/ 	.word	0x0000ea30


	//   ....[105]....
        /*0488*/ 	.word	0x0000eb00


	//   ....[106]....
        /*048c*/ 	.word	0x0000eb80


	//   ....[107]....
        /*0490*/ 	.word	0x0000ec50


	//   ....[108]....
        /*0494*/ 	.word	0x0000ecc0


	//   ....[109]....
        /*0498*/ 	.word	0x0000edb0


	//   ....[110]....
        /*049c*/ 	.word	0x0000ee30


	//   ....[111]....
        /*04a0*/ 	.word	0x0000ef00


	//   ....[112]....
        /*04a4*/ 	.word	0x0000ef70


	//   ....[113]....
        /*04a8*/ 	.word	0x0000f050


	//   ....[114]....
        /*04ac*/ 	.word	0x0000f0e0


	//   ....[115]....
        /*04b0*/ 	.word	0x0000f150


	//   ....[116]....
        /*04b4*/ 	.word	0x0000f1f0


	//   ....[117]....
        /*04b8*/ 	.word	0x0000f2c0


	//   ....[118]....
        /*04bc*/ 	.word	0x0000f340


	//   ....[119]....
        /*04c0*/ 	.word	0x0000f420


	//   ....[120]....
        /*04c4*/ 	.word	0x0000f4a0


	//   ....[121]....
        /*04c8*/ 	.word	0x0000f570


	//   ....[122]....
        /*04cc*/ 	.word	0x0000f5f0


	//   ....[123]....
        /*04d0*/ 	.word	0x0000f6d0


	//   ....[124]....
        /*04d4*/ 	.word	0x0000f750


	//   ....[125]....
        /*04d8*/ 	.word	0x0000f820


	//   ....[126]....
        /*04dc*/ 	.word	0x0000f8a0


	//   ....[127]....
        /*04e0*/ 	.word	0x0000f980


	//   ....[128]....
        /*04e4*/ 	.word	0x0000f9f0


	//   ....[129]....
        /*04e8*/ 	.word	0x0000fab0


	//   ....[130]....
        /*04ec*/ 	.word	0x0000fbf0


	//   ....[131]....
        /*04f0*/ 	.word	0x0000fc90


	//   ....[132]....
        /*04f4*/ 	.word	0x0000fd70


	//   ....[133]....
        /*04f8*/ 	.word	0x0000fdc0


	//   ....[134]....
        /*04fc*/ 	.word	0x0000fea0


	//   ....[135]....
        /*0500*/ 	.word	0x0000fef0


	//   ....[136]....
        /*0504*/ 	.word	0x0000fff0


	//   ....[137]....
        /*0508*/ 	.word	0x00010040


	//   ....[138]....
        /*050c*/ 	.word	0x00010140


	//   ....[139]....
        /*0510*/ 	.word	0x00010190


	//   ....[140]....
        /*0514*/ 	.word	0x00010270


	//   ....[141]....
        /*0518*/ 	.word	0x000102c0


	//   ....[142]....
        /*051c*/ 	.word	0x000103b0


	//   ....[143]....
        /*0520*/ 	.word	0x00010440


	//   ....[144]....
        /*0524*/ 	.word	0x000104a0


	//   ....[145]....
        /*0528*/ 	.word	0x00010580


	//   ....[146]....
        /*052c*/ 	.word	0x00010620


	//   ....[147]....
        /*0530*/ 	.word	0x000106e0


	//   ....[148]....
        /*0534*/ 	.word	0x00010780


	//   ....[149]....
        /*0538*/ 	.word	0x00010840


	//   ....[150]....
        /*053c*/ 	.word	0x000108e0


	//   ....[151]....
        /*0540*/ 	.word	0x000109a0


	//   ....[152]....
        /*0544*/ 	.word	0x00010a40


	//   ....[153]....
        /*0548*/ 	.word	0x00010b00


	//   ....[154]....
        /*054c*/ 	.word	0x00010c20


	//   ....[155]....
        /*0550*/ 	.word	0x00010cc0


	//   ....[156]....
        /*0554*/ 	.word	0x00010d70


	//   ....[157]....
        /*0558*/ 	.word	0x00010e40


	//   ....[158]....
        /*055c*/ 	.word	0x00010eb0


	//   ....[159]....
        /*0560*/ 	.word	0x00010f80


	//   ....[160]....
        /*0564*/ 	.word	0x00010ff0


	//   ....[161]....
        /*0568*/ 	.word	0x000110e0


	//   ....[162]....
        /*056c*/ 	.word	0x00011150


	//   ....[163]....
        /*0570*/ 	.word	0x00011230


	//   ....[164]....
        /*0574*/ 	.word	0x000112a0


	//   ....[165]....
        /*0578*/ 	.word	0x00011360


	//   ....[166]....
        /*057c*/ 	.word	0x00011440


	//----- nvinfo : EIATTR_REG_RECONFIG
	.align		4
.L_258:
        /*0580*/ 	.byte	0x01, 0x54
	.zero		2


	//----- nvinfo : EIATTR_SYSCALL_OFFSETS
	.align		4
        /*0584*/ 	.byte	0x04, 0x46
        /*0586*/ 	.short	(.L_260 - .L_259)


	//   ....[0]....
.L_259:
        /*0588*/ 	.word	0x00001260


	//   ....[1]....
        /*058c*/ 	.word	0x0000b310


	//   ....[2]....
        /*0590*/ 	.word	0x0000b450


	//   ....[3]....
        /*0594*/ 	.word	0x0000b540


	//   ....[4]....
        /*0598*/ 	.word	0x0000c3f0


	//----- nvinfo : EIATTR_MBARRIER_INSTR_OFFSETS
	.align		4
.L_260:
        /*059c*/ 	.byte	0x04, 0x39
        /*059e*/ 	.short	(.L_262 - .L_261)


	//   ....[0]....
.L_261:
        /*05a0*/ 	.word	0x00000170
        /*05a4*/ 	.word	0x000000ff
        /*05a8*/ 	.word	0x0002a800
        /*05ac*/ 	.short	0x0100
        /*05ae*/ 	.byte	0x08
	.zero		1


	//   ....[1]....
        /*05b0*/ 	.word	0x00000180
        /*05b4*/ 	.word	0x000000ff
        /*05b8*/ 	.word	0x0002a820
        /*05bc*/ 	.short	0x0100
        /*05be*/ 	.byte	0x08
	.zero		1


	//   ....[2]....
        /*05c0*/ 	.word	0x00000270
        /*05c4*/ 	.word	0x000000ff
        /*05c8*/ 	.word	0x0002a830
        /*05cc*/ 	.short	0x0100
        /*05ce*/ 	.byte	0x08
	.zero		1


	//   ....[3]....
        /*05d0*/ 	.word	0x00000280
        /*05d4*/ 	.word	0x000000ff
        /*05d8*/ 	.word	0x0002a840
        /*05dc*/ 	.short	0x0100
        /*05de*/ 	.byte	0x08
	.zero		1


	//   ....[4]....
        /*05e0*/ 	.word	0x00000290
        /*05e4*/ 	.word	0x000000ff
        /*05e8*/ 	.word	0x0002a838
        /*05ec*/ 	.short	0x0100
        /*05ee*/ 	.byte	0x08
	.zero		1


	//   ....[5]....
        /*05f0*/ 	.word	0x000002a0
        /*05f4*/ 	.word	0x000000ff
        /*05f8*/ 	.word	0x0002a848
        /*05fc*/ 	.short	0x0100
        /*05fe*/ 	.byte	0x08
	.zero		1


	//   ....[6]....
        /*0600*/ 	.word	0x000003d0
        /*0604*/ 	.word	0x000000ff
        /*0608*/ 	.word	0x0002a850
        /*060c*/ 	.short	0x0100
        /*060e*/ 	.byte	0x08
	.zero		1


	//   ....[7]....
        /*0610*/ 	.word	0x000003e0
        /*0614*/ 	.word	0x000000ff
        /*0618*/ 	.word	0x0002a860
        /*061c*/ 	.short	0x0100
        /*061e*/ 	.byte	0x08
	.zero		1


	//   ....[8]....
        /*0620*/ 	.word	0x000003f0
        /*0624*/ 	.word	0x000000ff
        /*0628*/ 	.word	0x0002a858
        /*062c*/ 	.short	0x0100
        /*062e*/ 	.byte	0x08
	.zero		1


	//   ....[9]....
        /*0630*/ 	.word	0x00000400
        /*0634*/ 	.word	0x000000ff
        /*0638*/ 	.word	0x0002a868
        /*063c*/ 	.short	0x0100
        /*063e*/ 	.byte	0x08
	.zero		1


	//   ....[10]....
        /*0640*/ 	.word	0x000004f0
        /*0644*/ 	.word	0x000000ff
        /*0648*/ 	.word	0x0002a870
        /*064c*/ 	.short	0x0100
        /*064e*/ 	.byte	0x06
	.zero		1


	//   ....[11]....
        /*0650*/ 	.word	0x00000500
        /*0654*/ 	.word	0x000000ff
        /*0658*/ 	.word	0x0002a880
        /*065c*/ 	.short	0x0100
        /*065e*/ 	.byte	0x06
	.zero		1


	//   ....[12]....
        /*0660*/ 	.word	0x00000510
        /*0664*/ 	.word	0x000000ff
        /*0668*/ 	.word	0x0002a878
        /*066c*/ 	.short	0x0100
        /*066e*/ 	.byte	0x06
	.zero		1


	//   ....[13]....
        /*0670*/ 	.word	0x00000520
        /*0674*/ 	.word	0x000000ff
        /*0678*/ 	.word	0x0002a888
        /*067c*/ 	.short	0x0100
        /*067e*/ 	.byte	0x06
	.zero		1


	//   ....[14]....
        /*0680*/ 	.word	0x00000650
        /*0684*/ 	.word	0x000000ff
        /*0688*/ 	.word	0x0002a890
        /*068c*/ 	.short	0x0100
        /*068e*/ 	.byte	0x08
	.zero		1


	//   ....[15]....
        /*0690*/ 	.word	0x00000660
        /*0694*/ 	.word	0x000000ff
        /*0698*/ 	.word	0x0002a8a0
        /*069c*/ 	.short	0x0100
        /*069e*/ 	.byte	0x08
	.zero		1


	//   ....[16]....
        /*06a0*/ 	.word	0x00000670
        /*06a4*/ 	.word	0x000000ff
        /*06a8*/ 	.word	0x0002a898
        /*06ac*/ 	.short	0x0100
        /*06ae*/ 	.byte	0x08
	.zero		1


	//   ....[17]....
        /*06b0*/ 	.word	0x00000680
        /*06b4*/ 	.word	0x000000ff
        /*06b8*/ 	.word	0x0002a8a8
        /*06bc*/ 	.short	0x0100
        /*06be*/ 	.byte	0x08
	.zero		1


	//   ....[18]....
        /*06c0*/ 	.word	0x000007c0
        /*06c4*/ 	.word	0x000000ff
        /*06c8*/ 	.word	0x0002a8b0
        /*06cc*/ 	.short	0x0100
        /*06ce*/ 	.byte	0x08
	.zero		1


	//   ....[19]....
        /*06d0*/ 	.word	0x000007d0
        /*06d4*/ 	.word	0x000000ff
        /*06d8*/ 	.word	0x0002a8c0
        /*06dc*/ 	.short	0x0100
        /*06de*/ 	.byte	0x08
	.zero		1


	//   ....[20]....
        /*06e0*/ 	.word	0x000007e0
        /*06e4*/ 	.word	0x000000ff
        /*06e8*/ 	.word	0x0002a8b8
        /*06ec*/ 	.short	0x0100
        /*06ee*/ 	.byte	0x08
	.zero		1


	//   ....[21]....
        /*06f0*/ 	.word	0x000007f0
        /*06f4*/ 	.word	0x000000ff
        /*06f8*/ 	.word	0x0002a8c8
        /*06fc*/ 	.short	0x0100
        /*06fe*/ 	.byte	0x08
	.zero		1


	//   ....[22]....
        /*0700*/ 	.word	0x00001280
        /*0704*/ 	.word	0x000000ff
        /*0708*/ 	.word	0x0002a800
        /*070c*/ 	.short	0x010a
        /*070e*/ 	.byte	0x27
	.zero		1


	//   ....[23]....
        /*0710*/ 	.word	0x00001300
        /*0714*/ 	.word	0x000000ff
        /*0718*/ 	.word	0x0002a830
        /*071c*/ 	.short	0x010a
        /*071e*/ 	.byte	0x27
	.zero		1


	//   ....[24]....
        /*0720*/ 	.word	0x00001360
        /*0724*/ 	.word	0x000000ff
        /*0728*/ 	.word	0x0002a830
        /*072c*/ 	.short	0x010a
        /*072e*/ 	.byte	0x27
	.zero		1


	//   ....[25]....
        /*0730*/ 	.word	0x00002350
        /*0734*/ 	.word	0x000000ff
        /*0738*/ 	.word	0x00000000
        /*073c*/ 	.short	0x0101
        /*073e*/ 	.byte	0x04
	.zero		1


	//   ....[26]....
        /*0740*/ 	.word	0x00003b60
        /*0744*/ 	.word	0x000000ff
        /*0748*/ 	.word	0x0002a830
        /*074c*/ 	.short	0x010a
        /*074e*/ 	.byte	0x07
	.zero		1


	//   ....[27]....
        /*0750*/ 	.word	0x00003ba0
        /*0754*/ 	.word	0x000000ff
        /*0758*/ 	.word	0x0002a830
        /*075c*/ 	.short	0x010a
        /*075e*/ 	.byte	0x07
	.zero		1


	//   ....[28]....
        /*0760*/ 	.word	0x000043f0
        /*0764*/ 	.word	0x000000ff
        /*0768*/ 	.word	0x0002a850
        /*076c*/ 	.short	0x010a
        /*076e*/ 	.byte	0x0a
	.zero		1


	//   ....[29]....
        /*0770*/ 	.word	0x00004430
        /*0774*/ 	.word	0x000000ff
        /*0778*/ 	.word	0x0002a850
        /*077c*/ 	.short	0x010a
        /*077e*/ 	.byte	0x0a
	.zero		1


	//   ....[30]....
        /*0780*/ 	.word	0x00004d20
        /*0784*/ 	.word	0x000000ff
        /*0788*/ 	.word	0x00000000
        /*078c*/ 	.short	0x0101
        /*078e*/ 	.byte	0x07
	.zero		1


	//   ....[31]....
        /*0790*/ 	.word	0x00006230
        /*0794*/ 	.word	0x000000ff
        /*0798*/ 	.word	0x00000000
        /*079c*/ 	.short	0x0101
        /*079e*/ 	.byte	0x0a
	.zero		1


	//   ....[32]....
        /*07a0*/ 	.word	0x00006490
        /*07a4*/ 	.word	0x000000ff
        /*07a8*/ 	.word	0x0002a830
        /*07ac*/ 	.short	0x010a
        /*07ae*/ 	.byte	0x26
	.zero		1


	//   ....[33]....
        /*07b0*/ 	.word	0x000064d0
        /*07b4*/ 	.word	0x000000ff
        /*07b8*/ 	.word	0x0002a830
        /*07bc*/ 	.short	0x010a
        /*07be*/ 	.byte	0x26
	.zero		1


	//   ....[34]....
        /*07c0*/ 	.word	0x00006d20
        /*07c4*/ 	.word	0x000000ff
        /*07c8*/ 	.word	0x0002a850
        /*07cc*/ 	.short	0x010a
        /*07ce*/ 	.byte	0x05
	.zero		1


	//   ....[35]....
        /*07d0*/ 	.word	0x00006d60
        /*07d4*/ 	.word	0x000000ff
        /*07d8*/ 	.word	0x0002a850
        /*07dc*/ 	.short	0x010a
        /*07de*/ 	.byte	0x05
	.zero		1


	//   ....[36]....
        /*07e0*/ 	.word	0x000073c0
        /*07e4*/ 	.word	0x000000ff
        /*07e8*/ 	.word	0x00000000
        /*07ec*/ 	.short	0x0101
        /*07ee*/ 	.byte	0x26
	.zero		1


	//   ....[37]....
        /*07f0*/ 	.word	0x000083d0
        /*07f4*/ 	.word	0x000000ff
        /*07f8*/ 	.word	0x00000000
        /*07fc*/ 	.short	0x0101
        /*07fe*/ 	.byte	0x05
	.zero		1


	//   ....[38]....
        /*0800*/ 	.word	0x00008990
        /*0804*/ 	.word	0x000000ff
        /*0808*/ 	.word	0x0002a850
        /*080c*/ 	.short	0x010a
        /*080e*/ 	.byte	0x05
	.zero		1


	//   ....[39]....
        /*0810*/ 	.word	0x000089d0
        /*0814*/ 	.word	0x000000ff
        /*0818*/ 	.word	0x0002a850
        /*081c*/ 	.short	0x010a
        /*081e*/ 	.byte	0x05
	.zero		1


	//   ....[40]....
        /*0820*/ 	.word	0x00008ea0
        /*0824*/ 	.word	0x000000ff
        /*0828*/ 	.word	0x00000000
        /*082c*/ 	.short	0x0101
        /*082e*/ 	.byte	0x04
	.zero		1


	//   ....[41]....
        /*0830*/ 	.word	0x00009a70
        /*0834*/ 	.word	0x000000ff
        /*0838*/ 	.word	0x00000000
        /*083c*/ 	.short	0x0101
        /*083e*/ 	.byte	0x04
	.zero		1


	//   ....[42]....
        /*0840*/ 	.word	0x0000bbb0
        /*0844*/ 	.word	0x000000ff
        /*0848*/ 	.word	0x0002a840
        /*084c*/ 	.short	0x010a
        /*084e*/ 	.byte	0x2e
	.zero		1


	//   ....[43]....
        /*0850*/ 	.word	0x0000c1b0
        /*0854*/ 	.word	0x000000ff
        /*0858*/ 	.word	0x0002a830
        /*085c*/ 	.short	0x0107
        /*085e*/ 	.byte	0x2e
	.zero		1


	//   ....[44]....
        /*0860*/ 	.word	0x0000c220
        /*0864*/ 	.word	0x000000ff
        /*0868*/ 	.word	0x0002a830
        /*086c*/ 	.short	0x0101
        /*086e*/ 	.byte	0x2e
	.zero		1


	//   ....[45]....
        /*0870*/ 	.word	0x0000cc40
        /*0874*/ 	.word	0x000000ff
        /*0878*/ 	.word	0x0002a800
        /*087c*/ 	.short	0x0107
        /*087e*/ 	.byte	0x2e
	.zero		1


	//   ....[46]....
        /*0880*/ 	.word	0x0000cca0
        /*0884*/ 	.word	0x000000ff
        /*0888*/ 	.word	0x0002a800
        /*088c*/ 	.short	0x0101
        /*088e*/ 	.byte	0x2e
	.zero		1


	//   ....[47]....
        /*0890*/ 	.word	0x0000ccb0
        /*0894*/ 	.word	0x000000ff
        /*0898*/ 	.word	0x0002a820
        /*089c*/ 	.short	0x010a
        /*089e*/ 	.byte	0x2e
	.zero		1


	//   ....[48]....
        /*08a0*/ 	.word	0x0000d020
        /*08a4*/ 	.word	0x0000001a
        /*08a8*/ 	.word	0x0002a840
        /*08ac*/ 	.short	0x010a
        /*08ae*/ 	.byte	0x3f
	.zero		1


	//   ....[49]....
        /*08b0*/ 	.word	0x0000d530
        /*08b4*/ 	.word	0x0000001a
        /*08b8*/ 	.word	0x0002a830
        /*08bc*/ 	.short	0x0107
        /*08be*/ 	.byte	0x3f
	.zero		1


	//   ....[50]....
        /*08c0*/ 	.word	0x0000d5e0
        /*08c4*/ 	.word	0x0000001a
        /*08c8*/ 	.word	0x0002a830
        /*08cc*/ 	.short	0x0101
        /*08ce*/ 	.byte	0x3f
	.zero		1


	//   ....[51]....
        /*08d0*/ 	.word	0x0000d640
        /*08d4*/ 	.word	0x00000000
        /*08d8*/ 	.word	0x0002a860
        /*08dc*/ 	.short	0x010a
        /*08de*/ 	.byte	0x3f
	.zero		1


	//   ....[52]....
        /*08e0*/ 	.word	0x0000daa0
        /*08e4*/ 	.word	0x00000000
        /*08e8*/ 	.word	0x0002a850
        /*08ec*/ 	.short	0x0107
        /*08ee*/ 	.byte	0x3f
	.zero		1


	//   ....[53]....
        /*08f0*/ 	.word	0x0000dba0
        /*08f4*/ 	.word	0x00000000
        /*08f8*/ 	.word	0x0002a850
        /*08fc*/ 	.short	0x0101
        /*08fe*/ 	.byte	0x3f
	.zero		1


	//   ....[54]....
        /*0900*/ 	.word	0x0000dd20
        /*0904*/ 	.word	0x00000000
        /*0908*/ 	.word	0x0002a860
        /*090c*/ 	.short	0x010a
        /*090e*/ 	.byte	0x3f
	.zero		1


	//   ....[55]....
        /*0910*/ 	.word	0x0000e140
        /*0914*/ 	.word	0x00000000
        /*0918*/ 	.word	0x0002a850
        /*091c*/ 	.short	0x0107
        /*091e*/ 	.byte	0x3f
	.zero		1


	//   ....[56]....
        /*0920*/ 	.word	0x0000e1f0
        /*0924*/ 	.word	0x00000000
        /*0928*/ 	.word	0x0002a850
        /*092c*/ 	.short	0x0101
        /*092e*/ 	.byte	0x3f
	.zero		1


	//   ....[57]....
        /*0930*/ 	.word	0x0000e290
        /*0934*/ 	.word	0x00000005
        /*0938*/ 	.word	0x0002a820
        /*093c*/ 	.short	0x010a
        /*093e*/ 	.byte	0x3f
	.zero		1


	//   ....[58]....
        /*0940*/ 	.word	0x0000e3d0
        /*0944*/ 	.word	0x00000006
        /*0948*/ 	.word	0x0002a840
        /*094c*/ 	.short	0x010a
        /*094e*/ 	.byte	0x3f
	.zero		1


	//   ....[59]....
        /*0950*/ 	.word	0x0000e470
        /*0954*/ 	.word	0x00000005
        /*0958*/ 	.word	0x0002a840
        /*095c*/ 	.short	0x010a
        /*095e*/ 	.byte	0x3f
	.zero		1


	//   ....[60]....
        /*0960*/ 	.word	0x0000e4b0
        /*0964*/ 	.word	0x00000006
        /*0968*/ 	.word	0x0002a860
        /*096c*/ 	.short	0x010a
        /*096e*/ 	.byte	0x3f
	.zero		1


	//   ....[61]....
        /*0970*/ 	.word	0x0000e4f0
        /*0974*/ 	.word	0x00000005
        /*0978*/ 	.word	0x0002a860
        /*097c*/ 	.short	0x010a
        /*097e*/ 	.byte	0x3f
	.zero		1


	//   ....[62]....
        /*0980*/ 	.word	0x0000e560
        /*0984*/ 	.word	0x00000003
        /*0988*/ 	.word	0x0002a800
        /*098c*/ 	.short	0x010a
        /*098e*/ 	.byte	0x3f
	.zero		1


	//   ....[63]....
        /*0990*/ 	.word	0x0000e5c0
        /*0994*/ 	.word	0x00000003
        /*0998*/ 	.word	0x0002a830
        /*099c*/ 	.short	0x010a
        /*099e*/ 	.byte	0x3f
	.zero		1


	//   ....[64]....
        /*09a0*/ 	.word	0x0000e620
        /*09a4*/ 	.word	0x0000000c
        /*09a8*/ 	.word	0x0002a830
        /*09ac*/ 	.short	0x010a
        /*09ae*/ 	.byte	0x3f
	.zero		1


	//   ....[65]....
        /*09b0*/ 	.word	0x0000e680
        /*09b4*/ 	.word	0x00000006
        /*09b8*/ 	.word	0x0002a850
        /*09bc*/ 	.short	0x010a
        /*09be*/ 	.byte	0x3f
	.zero		1


	//   ....[66]....
        /*09c0*/ 	.word	0x0000e6e0
        /*09c4*/ 	.word	0x0000000c
        /*09c8*/ 	.word	0x0002a830
        /*09cc*/ 	.short	0x010a
        /*09ce*/ 	.byte	0x3f
	.zero		1


	//   ....[67]....
        /*09d0*/ 	.word	0x0000e740
        /*09d4*/ 	.word	0x00000006
        /*09d8*/ 	.word	0x0002a850
        /*09dc*/ 	.short	0x010a
        /*09de*/ 	.byte	0x3f
	.zero		1


	//   ....[68]....
        /*09e0*/ 	.word	0x0000e7a0
        /*09e4*/ 	.word	0x00000005
        /*09e8*/ 	.word	0x0002a850
        /*09ec*/ 	.short	0x010a
        /*09ee*/ 	.byte	0x3f
	.zero		1


	//   ....[69]....
        /*09f0*/ 	.word	0x0000e880
        /*09f4*/ 	.word	0x00000005
        /*09f8*/ 	.word	0x0002a840
        /*09fc*/ 	.short	0x010a
        /*09fe*/ 	.byte	0x3f
	.zero		1


	//   ....[70]....
        /*0a00*/ 	.word	0x0000faf0
        /*0a04*/ 	.word	0x00000003
        /*0a08*/ 	.word	0x0002a820
        /*0a0c*/ 	.short	0x010a
        /*0a0e*/ 	.byte	0x3f
	.zero		1


	//   ....[71]....
        /*0a10*/ 	.word	0x0000fb40
        /*0a14*/ 	.word	0x0000001a
        /*0a18*/ 	.word	0x0002a840
        /*0a1c*/ 	.short	0x010a
        /*0a1e*/ 	.byte	0x3f
	.zero		1


	//   ....[72]....
        /*0a20*/ 	.word	0x00010300
        /*0a24*/ 	.word	0x00000000
        /*0a28*/ 	.word	0x0002a860
        /*0a2c*/ 	.short	0x010a
        /*0a2e*/ 	.byte	0x3f
	.zero		1


	//   ....[73]....
        /*0a30*/ 	.word	0x00010b70
        /*0a34*/ 	.word	0x00000000
        /*0a38*/ 	.word	0x0002a860
        /*0a3c*/ 	.short	0x010a
        /*0a3e*/ 	.byte	0x3f
	.zero		1


	//   ....[74]....
        /*0a40*/ 	.word	0x00011390
        /*0a44*/ 	.word	0x00000005
        /*0a48*/ 	.word	0x0002a820
        /*0a4c*/ 	.short	0x010a
        /*0a4e*/ 	.byte	0x3f
	.zero		1


	//   ....[75]....
        /*0a50*/ 	.word	0x00011500
        /*0a54*/ 	.word	0x00000006
        /*0a58*/ 	.word	0x0002a840
        /*0a5c*/ 	.short	0x010a
        /*0a5e*/ 	.byte	0x3f
	.zero		1


	//   ....[76]....
        /*0a60*/ 	.word	0x00011550
        /*0a64*/ 	.word	0x00000005
        /*0a68*/ 	.word	0x0002a840
        /*0a6c*/ 	.short	0x010a
        /*0a6e*/ 	.byte	0x3f
	.zero		1


	//   ....[77]....
        /*0a70*/ 	.word	0x000115a0
        /*0a74*/ 	.word	0x00000006
        /*0a78*/ 	.word	0x0002a860
        /*0a7c*/ 	.short	0x010a
        /*0a7e*/ 	.byte	0x3f
	.zero		1


	//----- nvinfo : EIATTR_NUM_MBARRIERS
	.align		4
.L_262:
        /*0a80*/ 	.byte	0x03, 0x38
        /*0a82*/ 	.short	0x0016


	//----- nvinfo : EIATTR_EXIT_INSTR_OFFSETS
	.align		4
        /*0a84*/ 	.byte	0x04, 0x1c
        /*0a86*/ 	.short	(.L_264 - .L_263)


	//   ....[0]....
.L_263:
        /*0a88*/ 	.word	0x0000e540


	//----- nvinfo : EIATTR_MAX_THREADS
	.align		4
.L_264:
        /*0a8c*/ 	.byte	0x04, 0x05
        /*0a8e*/ 	.short	(.L_266 - .L_265)
.L_265:
        /*0a90*/ 	.word	0x00000180
        /*0a94*/ 	.word	0x00000001
        /*0a98*/ 	.word	0x00000001


	//----- nvinfo : EIATTR_CRS_STACK_SIZE
	.align		4
.L_266:
        /*0a9c*/ 	.byte	0x04, 0x1e
        /*0a9e*/ 	.short	(.L_268 - .L_267)
.L_267:
        /*0aa0*/ 	.word	0x00000000


	//----- nvinfo : EIATTR_CBANK_PARAM_SIZE
	.align		4
.L_268:
        /*0aa4*/ 	.byte	0x03, 0x19
        /*0aa6*/ 	.short	0x0a70


	//----- nvinfo : EIATTR_PARAM_CBANK
	.align		4
        /*0aa8*/ 	.byte	0x04, 0x0a
        /*0aaa*/ 	.short	(.L_270 - .L_269)
	.align		4
.L_269:
        /*0aac*/ 	.word	index@(.nv.constant0._ZN7cutlass13device_kernelIN5flash11enable_sm90INS1_16FlashAttnFwdSm90INS1_25CollectiveMainloopFwdSm90ILi2EN4cute5tupleIJNS5_1CILi1EEES8_S8_EEENS6_IJNS7_ILi128EEENS7_ILi96EEENS7_ILi192EEEEEELi128ENS_6half_tEfNS_4arch4Sm90ELb1ELb0ELb1ELb0ELb1ELb0ELb0ELb1ELb1ELb1ELb1ELb0EEENS1_21CollectiveEpilogueFwdINS6_IJSA_SA_SB_EEES9_SE_SG_Li256ELb0ELb1ELb1ELb0EEENS1_19SingleTileSchedulerILb0ELb1ELb1ELi128EEEEEEEEEvNT_6ParamsE)
        /*0ab0*/ 	.short	0x0210
        /*0ab2*/ 	.short	0x0a70


	//----- nvinfo : EIATTR_SW_WAR
	.align		4
.L_270:
        /*0ab4*/ 	.byte	0x04, 0x36
        /*0ab6*/ 	.short	(.L_272 - .L_271)
.L_271:
        /*0ab8*/ 	.word	0x00000008
.L_272:


//--------------------- .nv.info._ZN7cutlass13device_kernelIN5flash11enable_sm90INS1_16FlashAttnFwdSm90INS1_25CollectiveMainloopFwdSm90ILi2EN4cute5tupleIJNS5_1CILi1EEES8_S8_EEENS6_IJNS7_ILi128EEENS7_ILi96EEENS7_ILi192EEEEEELi128ENS_6half_tEfNS_4arch4Sm90ELb1ELb0ELb1ELb1ELb1ELb0ELb0ELb1ELb1ELb1ELb1ELb0EEENS1_21CollectiveEpilogueFwdINS6_IJSA_SA_SB_EEES9_SE_SG_Li256ELb1ELb1ELb1ELb0EEENS1_36VarlenDynamicPersistentTileSchedulerILi128ELi96ELi256ELi128ELb1ELb1ELb1ELb1ELb1ELb1EEEEEEEEEvNT_6ParamsE --------------------------
	.section	.nv.info._ZN7cutlass13device_kernelIN5flash11enable_sm90INS1_16FlashAttnFwdSm90INS1_25CollectiveMainloopFwdSm90ILi2EN4cute5tupleIJNS5_1CILi1EEES8_S8_EEENS6_IJNS7_ILi128EEENS7_ILi96EEENS7_ILi192EEEEEELi128ENS_6half_tEfNS_4arch4Sm90ELb1ELb0ELb1ELb1ELb1ELb0ELb0ELb1ELb1ELb1ELb1ELb0EEENS1_21CollectiveEpilogueFwdINS6_IJSA_SA_SB_EEES9_SE_SG_Li256ELb1ELb1ELb1ELb0EEENS1_36VarlenDynamicPersistentTileSchedulerILi128ELi96ELi256ELi128ELb1ELb1ELb1ELb1ELb1ELb1EEEEEEEEEvNT_6ParamsE,"",@"SHT_CUDA_INFO"
	.sectionflags	@""
	.align	4


	//----- nvinfo : EIATTR_CUDA_API_VERSION
	.align		4
        /*0000*/ 	.byte	0x04, 0x37
        /*0002*/ 	.short	(.L_274 - .L_273)
.L_273:
        /*0004*/ 	.word	0x00000082


	//----- nvinfo : EIATTR_KPARAM_INFO
	.align		4
.L_274:
        /*0008*/ 	.byte	0x04, 0x17
        /*000a*/ 	.short	(.L_276 - .L_275)
.L_275:
        /*000c*/ 	.word	0x00000000
        /*0010*/ 	.short	0x0000
        /*0012*/ 	.short	0x0070
        /*0014*/ 	.byte	0x00, 0xf0, 0x01, 0x2a


	//----- nvinfo : EIATTR_SPARSE_MMA_MASK
	.align		4
.L_276:
        /*0018*/ 	.byte	0x03, 0x50
        /*001a*/ 	.short	0x0000


	//----- nvinfo : EIATTR_MAXREG_COUNT
	.align		4
        /*001c*/ 	.byte	0x03, 0x1b
        /*001e*/ 	.short	0x00a8


	//----- nvinfo : EIATTR_NUM_BARRIERS
	.align		4
        /*0020*/ 	.byte	0x02, 0x4c
        /*0022*/ 	.byte	0x09
	.zero		1


	//----- nvinfo : EIATTR_EXTERNS
	.align		4
        /*0024*/ 	.byte	0x04, 0x0f
        /*0026*/ 	.short	(.L_278 - .L_277)


	//   ....[0]....
	.align		4
.L_277:
        /*0028*/ 	.word	index@(__assertfail)


	//----- nvinfo : EIATTR_ANNOTATIONS
	.align		4
.L_278:
        /*002c*/ 	.byte	0x04, 0x55
        /*002e*/ 	.short	(.L_280 - .L_279)


	//   ....[0]....
.L_279:
        /* <DEDUP_REMOVED lines=13> */


	//----- nvinfo : EIATTR_MERCURY_ISA_VERSION
	.align		4
.L_280:
        /*00f0*/ 	.byte	0x03, 0x5f
        /*00f2*/ 	.short	0x0101


	//----- nvinfo : EIATTR_UNUSED_LOAD_BYTE_OFFSET
	.align		4
        /*00f4*/ 	.byte	0x04, 0x44
        /*00f6*/ 	.short	(.L_282 - .L_281)


	//   ....[0]....
.L_281:
        /*00f8*/ 	.word	0x00000950
        /*00fc*/ 	.word	0x0000fff0


	//   ....[1]....
        /*0100*/ 	.word	0x00009fb0
        /*0104*/ 	.word	0x0000fff0


	//----- nvinfo : EIATTR_INT_WARP_WIDE_INSTR_OFFSETS
	.align		4
.L_282:
        /*0108*/ 	.byte	0x04, 0x31
        /*010a*/ 	.short	(.L_284 - .L_283)


	//   ....[0]....
.L_283:
        /*010c*/ 	.word	0x000000c0


	//   ....[1]....
        /*0110*/ 	.word	0x000000d0


	//   ....[2]....
        /*0114*/ 	.word	0x00000170


	//   ....[3]....
        /*0118*/ 	.word	0x0000e910


	//   ....[4]....
        /*011c*/ 	.word	0x0000e9a0


	//   ....[5]....
        /*0120*/ 	.word	0x000117e0


	//   ....[6]....
        /*0124*/ 	.word	0x00011870


	//----- nvinfo : EIATTR_COOP_GROUP_MASK_REGIDS
	.align		4
.L_284:
        /*0128*/ 	.byte	0x04, 0x29
        /*012a*/ 	.short	(.L_286 - .L_285)


	//   ....[0]....
.L_285:
        /*012c*/ 	.word	0xffffffff


	//   ....[1]....
        /*0130*/ 	.word	0xffffffff


	//   ....[2]....
        /*0134*/ 	.word	0xffffffff


	//   ....[3]....
        /*0138*/ 	.word	0xffffffff


	//   ....[4]....
        /*013c*/ 	.word	0xffffffff


	//   ....[5]....
        /*0140*/ 	.word	0xffffffff


	//   ....[6]....
        /*0144*/ 	.word	0xffffffff


	//   ....[7]....
        /*0148*/ 	.word	0xffffffff


	//   ....[8]....
        /*014c*/ 	.word	0xffffffff


	//   ....[9]....
        /*0150*/ 	.word	0xffffffff


	//   ....[10]....
        /*0154*/ 	.word	0xffffffff


	//   ....[11]....
        /*0158*/ 	.word	0xffffffff


	//   ....[12]....
        /*015c*/ 	.word	0xffffffff


	//   ....[13]....
        /*0160*/ 	.word	0xffffffff


	//   ....[14]....
        /*0164*/ 	.word	0xffffffff


	//   ....[15]....
        /*0168*/ 	.word	0xffffffff


	//   ....[16]....
        /*016c*/ 	.word	0xffffffff


	//   ....[17]....
        /*0170*/ 	.word	0xffffffff


	//   ....[18]....
        /*0174*/ 	.word	0xffffffff


	//   ....[19]....
        /*0178*/ 	.word	0xffffffff


	//   ....[20]....
        /*017c*/ 	.word	0xffffffff


	//   ....[21]....
        /*0180*/ 	.word	0xffffffff


	//   ....[22]....
        /*0184*/ 	.word	0xffffffff


	//   ....[23]....
        /*0188*/ 	.word	0xffffffff


	//   ....[24]....
        /*018c*/ 	.word	0xffffffff


	//   ....[25]....
        /*0190*/ 	.word	0xffffffff


	//   ....[26]....
        /*0194*/ 	.word	0xffffffff


	//   ....[27]....
        /*0198*/ 	.word	0xffffffff


	//   ....[28]....
        /*019c*/ 	.word	0xffffffff


	//   ....[29]....
        /*01a0*/ 	.word	0xffffffff


	//   ....[30]....
        /*01a4*/ 	.word	0xffffffff


	//   ....[31]....
        /*01a8*/ 	.word	0xffffffff


	//   ....[32]....
        /*01ac*/ 	.word	0xffffffff


	//   ....[33]....
        /*01b0*/ 	.word	0xffffffff


	//   ....[34]....
        /*01b4*/ 	.word	0xffffffff


	//   ....[35]....
        /*01b8*/ 	.word	0xffffffff


	//   ....[36]....
        /*01bc*/ 	.word	0xffffffff


	//   ....[37]....
        /*01c0*/ 	.word	0xffffffff


	//   ....[38]....
        /*01c4*/ 	.word	0xffffffff


	//   ....[39]....
        /*01c8*/ 	.word	0xffffffff


	//   ....[40]....
        /*01cc*/ 	.word	0xffffffff


	//   ....[41]....
        /*01d0*/ 	.word	0xffffffff


	//   ....[42]....
        /*01d4*/ 	.word	0xffffffff


	//   ....[43]....
        /*01d8*/ 	.word	0xffffffff


	//   ....[44]....
        /*01dc*/ 	.word	0xffffffff


	//   ....[45]....
        /*01e0*/ 	.word	0xffffffff


	//   ....[46]....
        /*01e4*/ 	.word	0xffffffff


	//   ....[47]....
        /*01e8*/ 	.word	0xffffffff


	//   ....[48]....
        /*01ec*/ 	.word	0xffffffff


	//   ....[49]....
        /*01f0*/ 	.word	0xffffffff


	//   ....[50]....
        /*01f4*/ 	.word	0xffffffff


	//   ....[51]....
        /*01f8*/ 	.word	0xffffffff


	//   ....[52]....
        /*01fc*/ 	.word	0xffffffff


	//   ....[53]....
        /*0200*/ 	.word	0xffffffff


	//   ....[54]....
        /*0204*/ 	.word	0xffffffff


	//   ....[55]....
        /*0208*/ 	.word	0xffffffff


	//   ....[56]....
        /*020c*/ 	.word	0xffffffff


	//   ....[57]....
        /*0210*/ 	.word	0xffffffff


	//   ....[58]....
        /*0214*/ 	.word	0xffffffff


	//   ....[59]....
        /*0218*/ 	.word	0xffffffff


	//   ....[60]....
        /*021c*/ 	.word	0xffffffff


	//   ....[61]....
        /*0220*/ 	.word	0xffffffff


	//   ....[62]....
        /*0224*/ 	.word	0xffffffff


	//   ....[63]....
        /*0228*/ 	.word	0xffffffff


	//   ....[64]....
        /*022c*/ 	.word	0xffffffff


	//   ....[65]....
        /*0230*/ 	.word	0xffffffff


	//   ....[66]....
        /*0234*/ 	.word	0xffffffff


	//   ....[67]....
        /*0238*/ 	.word	0xffffffff


	//   ....[68]....
        /*023c*/ 	.word	0xffffffff


	//   ....[69]....
        /*0240*/ 	.word	0xffffffff


	//   ....[70]....
        /*0244*/ 	.word	0xffffffff


	//   ....[71]....
        /*0248*/ 	.word	0xffffffff


	//   ....[72]....
        /*024c*/ 	.word	0xffffffff


	//   ....[73]....
        /*0250*/ 	.word	0xffffffff


	//   ....[74]....
        /*0254*/ 	.word	0xffffffff


	//   ....[75]....
        /*0258*/ 	.word	0xffffffff


	//   ....[76]....
        /*025c*/ 	.word	0xffffffff


	//   ....[77]....
        /*0260*/ 	.word	0xffffffff


	//   ....[78]....
        /*0264*/ 	.word	0xffffffff


	//   ....[79]....
        /*0268*/ 	.word	0xffffffff


	//   ....[80]....
        /*026c*/ 	.word	0xffffffff


	//   ....[81]....
        /*0270*/ 	.word	0xffffffff


	//   ....[82]....
        /*0274*/ 	.word	0xffffffff


	//   ....[83]....
        /*0278*/ 	.word	0xffffffff


	//   ....[84]....
        /*027c*/ 	.word	0xffffffff


	//   ....[85]....
        /*0280*/ 	.word	0xffffffff


	//   ....[86]....
        /*0284*/ 	.word	0xffffffff


	//   ....[87]....
        /*0288*/ 	.word	0xffffffff


	//   ....[88]....
        /*028c*/ 	.word	0xffffffff


	//   ....[89]....
        /*0290*/ 	.word	0xffffffff


	//   ....[90]....
        /*0294*/ 	.word	0xffffffff


	//   ....[91]....
        /*0298*/ 	.word	0xffffffff


	//   ....[92]....
        /*029c*/ 	.word	0xffffffff


	//   ....[93]....
        /*02a0*/ 	.word	0xffffffff


	//   ....[94]....
        /*02a4*/ 	.word	0xffffffff


	//   ....[95]....
        /*02a8*/ 	.word	0xffffffff


	//   ....[96]....
        /*02ac*/ 	.word	0xffffffff


	//   ....[97]....
        /*02b0*/ 	.word	0xffffffff


	//   ....[98]....
        /*02b4*/ 	.word	0xffffffff


	//   ....[99]....
        /*02b8*/ 	.word	0xffffffff


	//   ....[100]....
        /*02bc*/ 	.word	0xffffffff


	//   ....[101]....
        /*02c0*/ 	.word	0xffffffff


	//   ....[102]....
        /*02c4*/ 	.word	0xffffffff


	//   ....[103]....
        /*02c8*/ 	.word	0xffffffff


	//   ....[104]....
        /*02cc*/ 	.word	0xffffffff


	//   ....[105]....
        /*02d0*/ 	.word	0xffffffff


	//   ....[106]....
        /*02d4*/ 	.word	0xffffffff


	//   ....[107]....
        /*02d8*/ 	.word	0xffffffff


	//   ....[108]....
        /*02dc*/ 	.word	0xffffffff


	//   ....[109]....
        /*02e0*/ 	.word	0xffffffff


	//   ....[110]....
        /*02e4*/ 	.word	0xffffffff


	//   ....[111]....
        /*02e8*/ 	.word	0xffffffff


	//   ....[112]....
        /*02ec*/ 	.word	0xffffffff


	//   ....[113]....
        /*02f0*/ 	.word	0xffffffff


	//   ....[114]....
        /*02f4*/ 	.word	0xffffffff


	//   ....[115]....
        /*02f8*/ 	.word	0xffffffff


	//   ....[116]....
        /*02fc*/ 	.word	0xffffffff


	//   ....[117]....
        /*0300*/ 	.word	0xffffffff


	//   ....[118]....
        /*0304*/ 	.word	0xffffffff


	//   ....[119]....
        /*0308*/ 	.word	0xffffffff


	//   ....[120]....
        /*030c*/ 	.word	0xffffffff


	//   ....[121]....
        /*0310*/ 	.word	0xffffffff


	//   ....[122]....
        /*0314*/ 	.word	0xffffffff


	//   ....[123]....
        /*0318*/ 	.word	0xffffffff


	//   ....[124]....
        /*031c*/ 	.word	0xffffffff


	//   ....[125]....
        /*0320*/ 	.word	0xffffffff


	//   ....[126]....
        /*0324*/ 	.word	0xffffffff


	//   ....[127]....
        /*0328*/ 	.word	0xffffffff


	//   ....[128]....
        /*032c*/ 	.word	0xffffffff


	//   ....[129]....
        /*0330*/ 	.word	0xffffffff


	//   ....[130]....
        /*0334*/ 	.word	0xffffffff


	//   ....[131]....
        /*0338*/ 	.word	0xffffffff


	//   ....[132]....
        /*033c*/ 	.word	0xffffffff


	//   ....[133]....
        /*0340*/ 	.word	0xffffffff


	//   ....[134]....
        /*0344*/ 	.word	0xffffffff


	//   ....[135]....
        /*0348*/ 	.word	0xffffffff


	//   ....[136]....
        /*034c*/ 	.word	0xffffffff


	//   ....[137]....
        /*0350*/ 	.word	0xffffffff


	//   ....[138]....
        /*0354*/ 	.word	0xffffffff


	//   ....[139]....
        /*0358*/ 	.word	0xffffffff


	//   ....[140]....
        /*035c*/ 	.word	0xffffffff


	//   ....[141]....
        /*0360*/ 	.word	0xffffffff


	//   ....[142]....
        /*0364*/ 	.word	0xffffffff


	//   ....[143]....
        /*0368*/ 	.word	0xffffffff


	//   ....[144]....
        /*036c*/ 	.word	0xffffffff


	//   ....[145]....
        /*0370*/ 	.word	0xffffffff


	//   ....[146]....
        /*0374*/ 	.word	0xffffffff


	//   ....[147]....
        /*0378*/ 	.word	0xffffffff


	//   ....[148]....
        /*037c*/ 	.word	0xffffffff


	//   ....[149]....
        /*0380*/ 	.word	0xffffffff


	//   ....[150]....
        /*0384*/ 	.word	0xffffffff


	//   ....[151]....
        /*0388*/ 	.word	0x0500000f


	//   ....[152]....
        /*038c*/ 	.word	0x0500000f


	//   ....[153]....
        /*0390*/ 	.word	0x0500000f


	//   ....[154]....
        /*0394*/ 	.word	0x0500000f


	//   ....[155]....
        /*0398*/ 	.word	0x0500000f


	//   ....[156]....
        /*039c*/ 	.word	0x0500000f


	//   ....[157]....
        /*03a0*/ 	.word	0x0500000f


	//   ....[158]....
        /*03a4*/ 	.word	0x0500000f


	//   ....[159]....
        /*03a8*/ 	.word	0x0500000f


	//   ....[160]....
        /*03ac*/ 	.word	0x0500000f


	//   ....[161]....
        /*03b0*/ 	.word	0x0500000f


	//   ....[162]....
        /*03b4*/ 	.word	0x0500000f


	//   ....[163]....
        /*03b8*/ 	.word	0x0500000f


	//   ....[164]....
        /*03bc*/ 	.word	0x0500000f


	//   ....[165]....
        /*03c0*/ 	.word	0x0500000f


	//   ....[166]....
        /*03c4*/ 	.word	0x0500000f


	//   ....[167]....
        /*03c8*/ 	.word	0x0500000f


	//   ....[168]....
        /*03cc*/ 	.word	0x0500000f


	//   ....[169]....
        /*03d0*/ 	.word	0x0500000f


	//   ....[170]....
        /*03d4*/ 	.word	0x0500000f


	//   ....[171]....
        /*03d8*/ 	.word	0x0500000f


	//   ....[172]....
        /*03dc*/ 	.word	0x0500000f


	//   ....[173]....
        /*03e0*/ 	.word	0x0500000f


	//   ....[174]....
        /*03e4*/ 	.word	0x0500000f


	//   ....[175]....
        /*03e8*/ 	.word	0x0500000f


	//   ....[176]....
        /*03ec*/ 	.word	0x0500000f


	//   ....[177]....
        /*03f0*/ 	.word	0x0500000f


	//   ....[178]....
        /*03f4*/ 	.word	0x0500000f


	//   ....[179]....
        /*03f8*/ 	.word	0x0500000f


	//   ....[180]....
        /*03fc*/ 	.word	0x0500000f


	//   ....[181]....
        /*0400*/ 	.word	0x0500000f


	//   ....[182]....
        /*0404*/ 	.word	0x0500000f


	//   ....[183]....
        /*0408*/ 	.word	0x0500000f


	//   ....[184]....
        /*040c*/ 	.word	0x0500000f


	//   ....[185]....
        /*0410*/ 	.word	0x0500000f


	//   ....[186]....
        /*0414*/ 	.word	0x0500000f


	//   ....[187]....
        /*0418*/ 	.word	0x0500000f


	//   ....[188]....
        /*041c*/ 	.word	0x0500000f


	//   ....[189]....
        /*0420*/ 	.word	0x0500000f


	//   ....[190]....
        /*0424*/ 	.word	0x0500000f


	//   ....[191]....
        /*0428*/ 	.word	0x0500000f


	//   ....[192]....
        /*042c*/ 	.word	0x0500000f


	//   ....[193]....
        /*0430*/ 	.word	0x0500000f


	//   ....[194]....
        /*0434*/ 	.word	0x0500000f


	//   ....[195]....
        /*0438*/ 	.word	0x0500000f


	//   ....[196]....
        /*043c*/ 	.word	0x0500000f


	//   ....[197]....
        /*0440*/ 	.word	0x0500000f


	//   ....[198]....
        /*0444*/ 	.word	0x0500000f


	//   ....[199]....
        /*0448*/ 	.word	0x0500000f


	//   ....[200]....
        /*044c*/ 	.word	0x0500000f


	//   ....[201]....
        /*0450*/ 	.word	0x0500000f


	//   ....[202]....
        /*0454*/ 	.word	0x0500000f


	//   ....[203]....
        /*0458*/ 	.word	0x0500000f


	//   ....[204]....
        /*045c*/ 	.word	0x0500000f


	//   ....[205]....
        /*0460*/ 	.word	0x0500000f


	//   ....[206]....
        /*0464*/ 	.word	0x0500000f


	//   ....[207]....
        /*0468*/ 	.word	0x0500000f


	//   ....[208]....
        /*046c*/ 	.word	0x0500000f


	//   ....[209]....
        /*0470*/ 	.word	0x0500000f


	//   ....[210]....
        /*0474*/ 	.word	0x0500000f


	//   ....[211]....
        /*0478*/ 	.word	0x0500000f


	//   ....[212]....
        /*047c*/ 	.word	0x0500000f


	//   ....[213]....
        /*0480*/ 	.word	0x0500000f


	//   ....[214]....
        /*0484*/ 	.word	0x0500000f


	//   ....[215]....
        /*0488*/ 	.word	0x0500000f


	//   ....[216]....
        /*048c*/ 	.word	0x0500000f


	//   ....[217]....
        /*0490*/ 	.word	0x0500000f


	//   ....[218]....
        /*0494*/ 	.word	0x0500000f


	//   ....[219]....
        /*0498*/ 	.word	0x0500000f


	//   ....[220]....
        /*049c*/ 	.word	0x0500000f


	//   ....[221]....
        /*04a0*/ 	.word	0x0500000f


	//   ....[222]....
        /*04a4*/ 	.word	0x0500000f


	//   ....[223]....
        /*04a8*/ 	.word	0x0500000f


	//   ....[224]....
        /*04ac*/ 	.word	0x0500000f


	//   ....[225]....
        /*04b0*/ 	.word	0x0500000f


	//   ....[226]....
        /*04b4*/ 	.word	0x0500000f


	//   ....[227]....
        /*04b8*/ 	.word	0x0500000f


	//   ....[228]....
        /*04bc*/ 	.word	0x0500000f


	//   ....[229]....
        /*04c0*/ 	.word	0x0500000f


	//   ....[230]....
        /*04c4*/ 	.word	0x0500000f


	//   ....[231]....
        /*04c8*/ 	.word	0x0500000f


	//   ....[232]....
        /*04cc*/ 	.word	0x0500000f


	//   ....[233]....
        /*04d0*/ 	.word	0x0500000f


	//   ....[234]....
        /*04d4*/ 	.word	0x0500000f


	//----- nvinfo : EIATTR_COOP_GROUP_INSTR_OFFSETS
	.align		4
.L_286:
        /*04d8*/ 	.byte	0x04, 0x28
        /*04da*/ 	.short	(.L_288 - .L_287)


	//   ....[0]....
.L_287:
        /*04dc*/ 	.word	0x00000070


	//   ....[1]....
        /*04e0*/ 	.word	0x000000b0


	//   ....[2]....
        /*04e4*/ 	.word	0x000002d0


	//   ....[3]....
        /*04e8*/ 	.word	0x00000430


	//   ....[4]....
        /*04ec*/ 	.word	0x00000550


	//   ....[5]....
        /*04f0*/ 	.word	0x000006b0


	//   ....[6]....
        /*04f4*/ 	.word	0x00001b80


	//   ....[7]....
        /*04f8*/ 	.word	0x00002720


	//   ....[8]....
        /*04fc*/ 	.word	0x00002970


	//   ....[9]....
        /*0500*/ 	.word	0x00003170


	//   ....[10]....
        /*0504*/ 	.word	0x000031e0


	//   ....[11]....
        /*0508*/ 	.word	0x00003980


	//   ....[12]....
        /*050c*/ 	.word	0x000039f0


	//   ....[13]....
        /*0510*/ 	.word	0x000053a0


	//   ....[14]....
        /*0514*/ 	.word	0x00005510


	//   ....[15]....
        /*0518*/ 	.word	0x00005c80


	//   ....[16]....
        /*051c*/ 	.word	0x00005d30


	//   ....[17]....
        /*0520*/ 	.word	0x00006420


	//   ....[18]....
        /*0524*/ 	.word	0x00006480


	//   ....[19]....
        /*0528*/ 	.word	0x00008550


	//   ....[20]....
        /*052c*/ 	.word	0x000085a0


	//   ....[21]....
        /*0530*/ 	.word	0x000085c0


	//   ....[22]....
        /*0534*/ 	.word	0x000085e0


	//   ....[23]....
        /*0538*/ 	.word	0x000096e0


	//   ....[24]....
        /*053c*/ 	.word	0x00009710


	//   ....[25]....
        /*0540*/ 	.word	0x000097d0


	//   ....[26]....
        /*0544*/ 	.word	0x000097e0


	//   ....[27]....
        /*0548*/ 	.word	0x0000ab30


	//   ....[28]....
        /*054c*/ 	.word	0x0000ab70


	//   ....[29]....
        /*0550*/ 	.word	0x0000aba0


	//   ....[30]....
        /*0554*/ 	.word	0x0000abd0


	//   ....[31]....
        /*0558*/ 	.word	0x0000b2a0


	//   ....[32]....
        /*055c*/ 	.word	0x0000b2e0


	//   ....[33]....
        /*0560*/ 	.word	0x0000b3a0


	//   ....[34]....
        /*0564*/ 	.word	0x0000b3c0


	//   ....[35]....
        /*0568*/ 	.word	0x0000b480


	//   ....[36]....
        /*056c*/ 	.word	0x0000b4a0


	//   ....[37]....
        /*0570*/ 	.word	0x0000b570


	//   ....[38]....
        /*0574*/ 	.word	0x0000b590


	//   ....[39]....
        /*0578*/ 	.word	0x0000b960


	//   ....[40]....
        /*057c*/ 	.word	0x0000b970


	//   ....[41]....
        /*0580*/ 	.word	0x0000bda0


	//   ....[42]....
        /*0584*/ 	.word	0x0000bdb0


	//   ....[43]....
        /*0588*/ 	.word	0x0000cb60


	//   ....[44]....
        /*058c*/ 	.word	0x0000cb80


	//   ....[45]....
        /*0590*/ 	.word	0x0000cc40


	//   ....[46]....
        /*0594*/ 	.word	0x0000cc60


	//   ....[47]....
        /*0598*/ 	.word	0x0000cd20


	//   ....[48]....
        /*059c*/ 	.word	0x0000cd40


	//   ....[49]....
        /*05a0*/ 	.word	0x0000ce10


	//   ....[50]....
        /*05a4*/ 	.word	0x0000ce30


	//   ....[51]....
        /*05a8*/ 	.word	0x0000cf70


	//   ....[52]....
        /*05ac*/ 	.word	0x0000d180


	//   ....[53]....
        /*05b0*/ 	.word	0x0000d1b0


	//   ....[54]....
        /*05b4*/ 	.word	0x0000d1e0


	//   ....[55]....
        /*05b8*/ 	.word	0x0000d210


	//   ....[56]....
        /*05bc*/ 	.word	0x0000d240


	//   ....[57]....
        /*05c0*/ 	.word	0x0000d270


	//   ....[58]....
        /*05c4*/ 	.word	0x0000d3e0


	//   ....[59]....
        /*05c8*/ 	.word	0x0000d410


	//   ....[60]....
        /*05cc*/ 	.word	0x0000d440


	//   ....[61]....
        /*05d0*/ 	.word	0x0000d470


	//   ....[62]....
        /*05d4*/ 	.word	0x0000d4a0


	//   ....[63]....
        /*05d8*/ 	.word	0x0000d4d0


	//   ....[64]....
        /*05dc*/ 	.word	0x0000d560


	//   ....[65]....
        /*05e0*/ 	.word	0x0000d590


	//   ....[66]....
        /*05e4*/ 	.word	0x0000d5a0


	//   ....[67]....
        /*05e8*/ 	.word	0x0000d5e0


	//   ....[68]....
        /*05ec*/ 	.word	0x0000f580


	//   ....[69]....
        /*05f0*/ 	.word	0x0000f5a0


	//   ....[70]....
        /*05f4*/ 	.word	0x0000f650


	//   ....[71]....
        /*05f8*/ 	.word	0x0000f670


	//   ....[72]....
        /*05fc*/ 	.word	0x0000f710


	//   ....[73]....
        /*0600*/ 	.word	0x0000f730


	//   ....[74]....
        /*0604*/ 	.word	0x0000f7d0


	//   ....[75]....
        /*0608*/ 	.word	0x0000f7f0


	//   ....[76]....
        /*060c*/ 	.word	0x0000f890


	//   ....[77]....
        /*0610*/ 	.word	0x0000f8b0


	//   ....[78]....
        /*0614*/ 	.word	0x0000f8c0


	//   ....[79]....
        /*0618*/ 	.word	0x0000f950


	//   ....[80]....
        /*061c*/ 	.word	0x000100d0


	//   ....[81]....
        /*0620*/ 	.word	0x00010100


	//   ....[82]....
        /*0624*/ 	.word	0x00010160


	//   ....[83]....
        /*0628*/ 	.word	0x000101c0


	//   ....[84]....
        /*062c*/ 	.word	0x00010210


	//   ....[85]....
        /*0630*/ 	.word	0x00010270


	//   ....[86]....
        /*0634*/ 	.word	0x000102b0


	//   ....[87]....
        /*0638*/ 	.word	0x00010320


	//   ....[88]....
        /*063c*/ 	.word	0x00010370


	//   ....[89]....
        /*0640*/ 	.word	0x000103d0


	//   ....[90]....
        /*0644*/ 	.word	0x00010410


	//   ....[91]....
        /*0648*/ 	.word	0x00010480


	//   ....[92]....
        /*064c*/ 	.word	0x000104d0


	//   ....[93]....
        /*0650*/ 	.word	0x00010520


	//   ....[94]....
        /*0654*/ 	.word	0x00010540


	//   ....[95]....
        /*0658*/ 	.word	0x00010570


	//   ....[96]....
        /*065c*/ 	.word	0x00010d00


	//   ....[97]....
        /*0660*/ 	.word	0x00010d10


	//   ....[98]....
        /*0664*/ 	.word	0x00010d30


	//   ....[99]....
        /*0668*/ 	.word	0x00010db0


	//   ....[100]....
        /*066c*/ 	.word	0x00010dc0


	//   ....[101]....
        /*0670*/ 	.word	0x00010e20


	//   ....[102]....
        /*0674*/ 	.word	0x00010e50


	//   ....[103]....
        /*0678*/ 	.word	0x00010e90


	//   ....[104]....
        /*067c*/ 	.word	0x00010ec0


	//   ....[105]....
        /*0680*/ 	.word	0x00010f00


	//   ....[106]....
        /*0684*/ 	.word	0x00010f30


	//   ....[107]....
        /*0688*/ 	.word	0x00010f70


	//   ....[108]....
        /*068c*/ 	.word	0x000111e0


	//   ....[109]....
        /*0690*/ 	.word	0x00011200


	//   ....[110]....
        /*0694*/ 	.word	0x00011210


	//   ....[111]....
        /*0698*/ 	.word	0x00011290


	//   ....[112]....
        /*069c*/ 	.word	0x000112a0


	//   ....[113]....
        /*06a0*/ 	.word	0x00011310


	//   ....[114]....
        /*06a4*/ 	.word	0x00011320


	//   ....[115]....
        /*06a8*/ 	.word	0x00011390


	//   ....[116]....
        /*06ac*/ 	.word	0x000113a0


	//   ....[117]....
        /*06b0*/ 	.word	0x00011410


	//   ....[118]....
        /*06b4*/ 	.word	0x00011420


	//   ....[119]....
        /*06b8*/ 	.word	0x00011430


	//   ....[120]....
        /*06bc*/ 	.word	0x000119e0


	//   ....[121]....
        /*06c0*/ 	.word	0x00011a00


	//   ....[122]....
        /*06c4*/ 	.word	0x00011a10


	//   ....[123]....
        /*06c8*/ 	.word	0x00011a20


	//   ....[124]....
        /*06cc*/ 	.word	0x00011a90


	//   ....[125]....
        /*06d0*/ 	.word	0x00011ab0


	//   ....[126]....
        /*06d4*/ 	.word	0x00011b20


	//   ....[127]....
        /*06d8*/ 	.word	0x00011b40


	//   ....[128]....
        /*06dc*/ 	.word	0x00011ba0


	//   ....[129]....
        /*06e0*/ 	.word	0x00011bc0


	//   ....[130]....
        /*06e4*/ 	.word	0x00011c10


	//   ....[131]....
        /*06e8*/ 	.word	0x00011c30


	//   ....[132]....
        /*06ec*/ 	.word	0x00012080


	//   ....[133]....
        /*06f0*/ 	.word	0x00012090


	//   ....[134]....
        /*06f4*/ 	.word	0x000120d0


	//   ....[135]....
        /*06f8*/ 	.word	0x00012110


	//   ....[136]....
        /*06fc*/ 	.word	0x00012140


	//   ....[137]....
        /*0700*/ 	.word	0x00012170


	//   ....[138]....
        /*0704*/ 	.word	0x000121a0


	//   ....[139]....
        /*0708*/ 	.word	0x000121d0


	//   ....[140]....
        /*070c*/ 	.word	0x00012380


	//   ....[141]....
        /*0710*/ 	.word	0x000123b0


	//   ....[142]....
        /*0714*/ 	.word	0x000123e0


	//   ....[143]....
        /*0718*/ 	.word	0x00012410


	//   ....[144]....
        /*071c*/ 	.word	0x00012440


	//   ....[145]....
        /*0720*/ 	.word	0x00012470


	//   ....[146]....
        /*0724*/ 	.word	0x00012530


	//   ....[147]....
        /*0728*/ 	.word	0x00012550


	//   ....[148]....
        /*072c*/ 	.word	0x00012570


	//   ....[149]....
        /*0730*/ 	.word	0x000125d0


	//   ....[150]....
        /*0734*/ 	.word	0x00012ff0


	//   ....[151]....
        /*0738*/ 	.word	0x000135a0


	//   ....[152]....
        /*073c*/ 	.word	0x00013690


	//   ....[153]....
        /*0740*/ 	.word	0x00013730


	//   ....[154]....
        /*0744*/ 	.word	0x00013790


	//   ....[155]....
        /*0748*/ 	.word	0x000138a0


	//   ....[156]....
        /*074c*/ 	.word	0x00013910


	//   ....[157]....
        /*0750*/ 	.word	0x00013a20


	//   ....[158]....
        /*0754*/ 	.word	0x00013a90


	//   ....[159]....
        /*0758*/ 	.word	0x00013ba0


	//   ....[160]....
        /*075c*/ 	.word	0x00013c10


	//   ....[161]....
        /*0760*/ 	.word	0x00013d20


	//   ....[162]....
        /*0764*/ 	.word	0x00013d90


	//   ....[163]....
        /*0768*/ 	.word	0x00013e30


	//   ....[164]....
        /*076c*/ 	.word	0x00013f40


	//   ....[165]....
        /*0770*/ 	.word	0x00013fb0


	//   ....[166]....
        /*0774*/ 	.word	0x00014030


	//   ....[167]....
        /*0778*/ 	.word	0x00014100


	//   ....[168]....
        /*077c*/ 	.word	0x00014180


	//   ....[169]....
        /*0780*/ 	.word	0x00014260


	//   ....[170]....
        /*0784*/ 	.word	0x000142e0


	//   ....[171]....
        /*0788*/ 	.word	0x000143c0


	//   ....[172]....
        /*078c*/ 	.word	0x00014440


	//   ....[173]....
        /*0790*/ 	.word	0x00014520


	//   ....[174]....
        /*0794*/ 	.word	0x000145a0


	//   ....[175]....
        /*0798*/ 	.word	0x00014680


	//   ....[176]....
        /*079c*/ 	.word	0x00014700


	//   ....[177]....
        /*07a0*/ 	.word	0x000147d0


	//   ....[178]....
        /*07a4*/ 	.word	0x00014850


	//   ....[179]....
        /*07a8*/ 	.word	0x00014910


	//   ....[180]....
        /*07ac*/ 	.word	0x00014a40


	//   ....[181]....
        /*07b0*/ 	.word	0x00014af0


	//   ....[182]....
        /*07b4*/ 	.word	0x00014b60


	//   ....[183]....
        /*07b8*/ 	.word	0x00014c50


	//   ....[184]....
        /*07bc*/ 	.word	0x00014cb0


	//   ....[185]....
        /*07c0*/ 	.word	0x00014d80


	//   ....[186]....
        /*07c4*/ 	.word	0x00014de0


	//   ....[187]....
        /*07c8*/ 	.word	0x00014eb0


	//   ....[188]....
        /*07cc*/ 	.word	0x00014f10


	//   ....[189]....
        /*07d0*/ 	.word	0x00014fe0


	//   ....[190]....
        /*07d4*/ 	.word	0x00015040


	//   ....[191]....
        /*07d8*/ 	.word	0x00015110


	//   ....[192]....
        /*07dc*/ 	.word	0x00015200


	//   ....[193]....
        /*07e0*/ 	.word	0x000152a0


	//   ....[194]....
        /*07e4*/ 	.word	0x00015300


	//   ....[195]....
        /*07e8*/ 	.word	0x000153f0


	//   ....[196]....
        /*07ec*/ 	.word	0x00015450


	//   ....[197]....
        /*07f0*/ 	.word	0x00015530


	//   ....[198]....
        /*07f4*/ 	.word	0x00015590


	//   ....[199]....
        /*07f8*/ 	.word	0x00015670


	//   ....[200]....
        /*07fc*/ 	.word	0x000156d0


	//   ....[201]....
        /*0800*/ 	.word	0x000157b0


	//   ....[202]....
        /*0804*/ 	.word	0x00015810


	//   ....[203]....
        /*0808*/ 	.word	0x000158e0


	//   ....[204]....
        /*080c*/ 	.word	0x00015a00


	//   ....[205]....
        /*0810*/ 	.word	0x00015ad0


	//   ....[206]....
        /*0814*/ 	.word	0x00015b90


	//   ....[207]....
        /*0818*/ 	.word	0x00015c60


	//   ....[208]....
        /*081c*/ 	.word	0x00015cc0


	//   ....[209]....
        /*0820*/ 	.word	0x00015d90


	//   ....[210]....
        /*0824*/ 	.word	0x00015df0


	//   ....[211]....
        /*0828*/ 	.word	0x00015ed0


	//   ....[212]....
        /*082c*/ 	.word	0x00015f30


	//   ....[213]....
        /*0830*/ 	.word	0x00016000


	//   ....[214]....
        /*0834*/ 	.word	0x00016060


	//   ....[215]....
        /*0838*/ 	.word	0x00016120


	//   ....[216]....
        /*083c*/ 	.word	0x000161b0


	//   ....[217]....
        /*0840*/ 	.word	0x00016250


	//   ....[218]....
        /*0844*/ 	.word	0x000163c0


	//   ....[219]....
        /*0848*/ 	.word	0x00016430


	//   ....[220]....
        /*084c*/ 	.word	0x000164b0


	//   ....[221]....
        /*0850*/ 	.word	0x00016520


	//   ....[222]....
        /*0854*/ 	.word	0x00016590


	//   ....[223]....
        /*0858*/ 	.word	0x00016610


	//   ....[224]....
        /*085c*/ 	.word	0x00016690


	//   ....[225]....
        /*0860*/ 	.word	0x00016720


	//   ....[226]....
        /*0864*/ 	.word	0x00016790


	//   ....[227]....
        /*0868*/ 	.word	0x00016800


	//   ....[228]....
        /*086c*/ 	.word	0x00016870


	//   ....[229]....
        /*0870*/ 	.word	0x000168f0


	//   ....[230]....
        /*0874*/ 	.word	0x00016960


	//   ....[231]....
        /*0878*/ 	.word	0x000169f0


	//   ....[232]....
        /*087c*/ 	.word	0x00016a50


	//   ....[233]....
        /*0880*/ 	.word	0x00016ae0


	//   ....[234]....
        /*0884*/ 	.word	0x00016c10


	//----- nvinfo : EIATTR_REG_RECONFIG
	.align		4
.L_288:
        /*0888*/ 	.byte	0x01, 0x54
	.zero		2


	//----- nvinfo : EIATTR_SYSCALL_OFFSETS
	.align		4
        /*088c*/ 	.byte	0x04, 0x46
        /*088e*/ 	.short	(.L_290 - .L_289)


	//   ....[0]....
.L_289:
        /*0890*/ 	.word	0x00001d60


	//   ....[1]....
        /*0894*/ 	.word	0x0000eb00


	//   ....[2]....
        /*0898*/ 	.word	0x0000ec50


	//   ....[3]....
        /*089c*/ 	.word	0x0000ed40


	//   ....[4]....
        /*08a0*/ 	.word	0x0000fce0


	//----- nvinfo : EIATTR_MBARRIER_INSTR_OFFSETS
	.align		4
.L_290:
        /*08a4*/ 	.byte	0x04, 0x39
        /*08a6*/ 	.short	(.L_292 - .L_291)


	//   ....[0]....
.L_291:
        /*08a8*/ 	.word	0x00000180
        /*08ac*/ 	.word	0x000000ff
        /*08b0*/ 	.word	0x0002a800
        /*08b4*/ 	.short	0x0100
        /*08b6*/ 	.byte	0x08
	.zero		1


	//   ....[1]....
        /*08b8*/ 	.word	0x00000190
        /*08bc*/ 	.word	0x000000ff
        /*08c0*/ 	.word	0x0002a820
        /*08c4*/ 	.short	0x0100
        /*08c6*/ 	.byte	0x08
	.zero		1


	//   ....[2]....
        /*08c8*/ 	.word	0x00000280
        /*08cc*/ 	.word	0x000000ff
        /*08d0*/ 	.word	0x0002a830
        /*08d4*/ 	.short	0x0100
        /*08d6*/ 	.byte	0x08
	.zero		1


	//   ....[3]....
        /*08d8*/ 	.word	0x00000290
        /*08dc*/ 	.word	0x000000ff
        /*08e0*/ 	.word	0x0002a840
        /*08e4*/ 	.short	0x0100
        /*08e6*/ 	.byte	0x08
	.zero		1


	//   ....[4]....
        /*08e8*/ 	.word	0x000002a0
        /*08ec*/ 	.word	0x000000ff
        /*08f0*/ 	.word	0x0002a838
        /*08f4*/ 	.short	0x0100
        /*08f6*/ 	.byte	0x08
	.zero		1


	//   ....[5]....
        /*08f8*/ 	.word	0x000002b0
        /*08fc*/ 	.word	0x000000ff
        /*0900*/ 	.word	0x0002a848
        /*0904*/ 	.short	0x0100
        /*0906*/ 	.byte	0x08
	.zero		1


	//   ....[6]....
        /*0908*/ 	.word	0x000003e0
        /*090c*/ 	.word	0x000000ff
        /*0910*/ 	.word	0x0002a850
        /*0914*/ 	.short	0x0100
        /*0916*/ 	.byte	0x08
	.zero		1


	//   ....[7]....
        /*0918*/ 	.word	0x000003f0
        /*091c*/ 	.word	0x000000ff
        /*0920*/ 	.word	0x0002a860
        /*0924*/ 	.short	0x0100
        /*0926*/ 	.byte	0x08
	.zero		1


	//   ....[8]....
        /*0928*/ 	.word	0x00000400
        /*092c*/ 	.word	0x000000ff
        /*0930*/ 	.word	0x0002a858
        /*0934*/ 	.short	0x0100
        /*0936*/ 	.byte	0x08
	.zero		1


	//   ....[9]....
        /*0938*/ 	.word	0x00000410
        /*093c*/ 	.word	0x000000ff
        /*0940*/ 	.word	0x0002a868
        /*0944*/ 	.short	0x0100
        /*0946*/ 	.byte	0x08
	.zero		1


	//   ....[10]....
        /*0948*/ 	.word	0x00000500
        /*094c*/ 	.word	0x000000ff
        /*0950*/ 	.word	0x0002a870
        /*0954*/ 	.short	0x0100
        /*0956*/ 	.byte	0x06
	.zero		1


	//   ....[11]....
        /*0958*/ 	.word	0x00000510
        /*095c*/ 	.word	0x000000ff
        /*0960*/ 	.word	0x0002a880
        /*0964*/ 	.short	0x0100
        /*0966*/ 	.byte	0x06
	.zero		1


	//   ....[12]....
        /*0968*/ 	.word	0x00000520
        /*096c*/ 	.word	0x000000ff
        /*0970*/ 	.word	0x0002a878
        /*0974*/ 	.short	0x0100
        /*0976*/ 	.byte	0x06
	.zero		1


	//   ....[13]....
        /*0978*/ 	.word	0x00000530
        /*097c*/ 	.word	0x000000ff
        /*0980*/ 	.word	0x0002a888
        /*0984*/ 	.short	0x0100
        /*0986*/ 	.byte	0x06
	.zero		1


	//   ....[14]....
        /*0988*/ 	.word	0x00000660
        /*098c*/ 	.word	0x000000ff
        /*0990*/ 	.word	0x0002a890
        /*0994*/ 	.short	0x0100
        /*0996*/ 	.byte	0x08
	.zero		1


	//   ....[15]....
        /*0998*/ 	.word	0x00000670
        /*099c*/ 	.word	0x000000ff
        /*09a0*/ 	.word	0x0002a8a0
        /*09a4*/ 	.short	0x0100
        /*09a6*/ 	.byte	0x08
	.zero		1


	//   ....[16]....
        /*09a8*/ 	.word	0x00000680
        /*09ac*/ 	.word	0x000000ff
        /*09b0*/ 	.word	0x0002a898
        /*09b4*/ 	.short	0x0100
        /*09b6*/ 	.byte	0x08
	.zero		1


	//   ....[17]....
        /*09b8*/ 	.word	0x00000690
        /*09bc*/ 	.word	0x000000ff
        /*09c0*/ 	.word	0x0002a8a8
        /*09c4*/ 	.short	0x0100
        /*09c6*/ 	.byte	0x08
	.zero		1


	//   ....[18]....
        /*09c8*/ 	.word	0x000007d0
        /*09cc*/ 	.word	0x000000ff
        /*09d0*/ 	.word	0x0002a8b0
        /*09d4*/ 	.short	0x0100
        /*09d6*/ 	.byte	0x08
	.zero		1


	//   ....[19]....
        /*09d8*/ 	.word	0x000007e0
        /*09dc*/ 	.word	0x000000ff
        /*09e0*/ 	.word	0x0002a8c0
        /*09e4*/ 	.short	0x0100
        /*09e6*/ 	.byte	0x08
	.zero		1


	//   ....[20]....
        /*09e8*/ 	.word	0x000007f0
        /*09ec*/ 	.word	0x000000ff
        /*09f0*/ 	.word	0x0002a8b8
        /*09f4*/ 	.short	0x0100
        /*09f6*/ 	.byte	0x08
	.zero		1


	//   ....[21]....
        /*09f8*/ 	.word	0x00000800
        /*09fc*/ 	.word	0x000000ff
        /*0a00*/ 	.word	0x0002a8c8
        /*0a04*/ 	.short	0x0100
        /*0a06*/ 	.byte	0x08
	.zero		1


	//   ....[22]....
        /*0a08*/ 	.word	0x00001e00
        /*0a0c*/ 	.word	0x000000ff
        /*0a10*/ 	.word	0x0002a800
        /*0a14*/ 	.short	0x010a
        /*0a16*/ 	.byte	0x28
	.zero		1


	//   ....[23]....
        /*0a18*/ 	.word	0x00001e80
        /*0a1c*/ 	.word	0x00000000
        /*0a20*/ 	.word	0x0002a830
        /*0a24*/ 	.short	0x010a
        /*0a26*/ 	.byte	0x3f
	.zero		1


	//   ....[24]....
        /*0a28*/ 	.word	0x00001ec0
        /*0a2c*/ 	.word	0x00000000
        /*0a30*/ 	.word	0x0002a830
        /*0a34*/ 	.short	0x010a
        /*0a36*/ 	.byte	0x3f
	.zero		1


	//   ....[25]....
        /*0a38*/ 	.word	0x00002ee0
        /*0a3c*/ 	.word	0x000000ff
        /*0a40*/ 	.word	0x00000000
        /*0a44*/ 	.short	0x0101
        /*0a46*/ 	.byte	0x05
	.zero		1


	//   ....[26]....
        /*0a48*/ 	.word	0x00004570
        /*0a4c*/ 	.word	0x000000ff
        /*0a50*/ 	.word	0x0002a830
        /*0a54*/ 	.short	0x010a
        /*0a56*/ 	.byte	0x08
	.zero		1


	//   ....[27]....
        /*0a58*/ 	.word	0x000045b0
        /*0a5c*/ 	.word	0x000000ff
        /*0a60*/ 	.word	0x0002a830
        /*0a64*/ 	.short	0x010a
        /*0a66*/ 	.byte	0x08
	.zero		1


	//   ....[28]....
        /*0a68*/ 	.word	0x00004ef0
        /*0a6c*/ 	.word	0x000000ff
        /*0a70*/ 	.word	0x0002a850
        /*0a74*/ 	.short	0x010a
        /*0a76*/ 	.byte	0x09
	.zero		1


	//   ....[29]....
        /*0a78*/ 	.word	0x00004f30
        /*0a7c*/ 	.word	0x000000ff
        /*0a80*/ 	.word	0x0002a850
        /*0a84*/ 	.short	0x010a
        /*0a86*/ 	.byte	0x09
	.zero		1


	//   ....[30]....
        /*0a88*/ 	.word	0x000056a0
        /*0a8c*/ 	.word	0x000000ff
        /*0a90*/ 	.word	0x00000000
        /*0a94*/ 	.short	0x0101
        /*0a96*/ 	.byte	0x08
	.zero		1


	//   ....[31]....
        /*0a98*/ 	.word	0x00006e00
        /*0a9c*/ 	.word	0x000000ff
        /*0aa0*/ 	.word	0x00000000
        /*0aa4*/ 	.short	0x0101
        /*0aa6*/ 	.byte	0x09
	.zero		1


	//   ....[32]....
        /*0aa8*/ 	.word	0x00007000
        /*0aac*/ 	.word	0x000000ff
        /*0ab0*/ 	.word	0x0002a830
        /*0ab4*/ 	.short	0x010a
        /*0ab6*/ 	.byte	0x08
	.zero		1


	//   ....[33]....
        /*0ab8*/ 	.word	0x00007040
        /*0abc*/ 	.word	0x000000ff
        /*0ac0*/ 	.word	0x0002a830
        /*0ac4*/ 	.short	0x010a
        /*0ac6*/ 	.byte	0x08
	.zero		1


	//   ....[34]....
        /*0ac8*/ 	.word	0x00007980
        /*0acc*/ 	.word	0x000000ff
        /*0ad0*/ 	.word	0x0002a850
        /*0ad4*/ 	.short	0x010a
        /*0ad6*/ 	.byte	0x08
	.zero		1


	//   ....[35]....
        /*0ad8*/ 	.word	0x000079c0
        /*0adc*/ 	.word	0x000000ff
        /*0ae0*/ 	.word	0x0002a850
        /*0ae4*/ 	.short	0x010a
        /*0ae6*/ 	.byte	0x08
	.zero		1


	//   ....[36]....
        /*0ae8*/ 	.word	0x000080a0
        /*0aec*/ 	.word	0x000000ff
        /*0af0*/ 	.word	0x00000000
        /*0af4*/ 	.short	0x0101
        /*0af6*/ 	.byte	0x05
	.zero		1


	//   ....[37]....
        /*0af8*/ 	.word	0x00009130
        /*0afc*/ 	.word	0x000000ff
        /*0b00*/ 	.word	0x00000000
        /*0b04*/ 	.short	0x0101
        /*0b06*/ 	.byte	0x08
	.zero		1


	//   ....[38]....
        /*0b08*/ 	.word	0x00009650
        /*0b0c*/ 	.word	0x000000ff
        /*0b10*/ 	.word	0x0002a850
        /*0b14*/ 	.short	0x010a
        /*0b16*/ 	.byte	0x05
	.zero		1


	//   ....[39]....
        /*0b18*/ 	.word	0x00009690
        /*0b1c*/ 	.word	0x000000ff
        /*0b20*/ 	.word	0x0002a850
        /*0b24*/ 	.short	0x010a
        /*0b26*/ 	.byte	0x05
	.zero		1


	//   ....[40]....
        /*0b28*/ 	.word	0x00009e20
        /*0b2c*/ 	.word	0x000000ff
        /*0b30*/ 	.word	0x00000000
        /*0b34*/ 	.short	0x0101
        /*0b36*/ 	.byte	0x04
	.zero		1


	//   ....[41]....
        /*0b38*/ 	.word	0x0000b2d0
        /*0b3c*/ 	.word	0x00000061
        /*0b40*/ 	.word	0x00000000
        /*0b44*/ 	.short	0x0101
        /*0b46*/ 	.byte	0x3f
	.zero		1


	//   ....[42]....
        /*0b48*/ 	.word	0x0000b770
        /*0b4c*/ 	.word	0x00000061
        /*0b50*/ 	.word	0x00000000
        /*0b54*/ 	.short	0x0101
        /*0b56*/ 	.byte	0x3f
	.zero		1


	//   ....[43]....
        /*0b58*/ 	.word	0x0000f360
        /*0b5c*/ 	.word	0x00000007
        /*0b60*/ 	.word	0x0002a840
        /*0b64*/ 	.short	0x010a
        /*0b66*/ 	.byte	0x3f
	.zero		1


	//   ....[44]....
        /*0b68*/ 	.word	0x0000fa10
        /*0b6c*/ 	.word	0x00000007
        /*0b70*/ 	.word	0x0002a830
        /*0b74*/ 	.short	0x0107
        /*0b76*/ 	.byte	0x3f
	.zero		1


	//   ....[45]....
        /*0b78*/ 	.word	0x0000fae0
        /*0b7c*/ 	.word	0x00000007
        /*0b80*/ 	.word	0x0002a830
        /*0b84*/ 	.short	0x0101
        /*0b86*/ 	.byte	0x3f
	.zero		1


	//   ....[46]....
        /*0b88*/ 	.word	0x00010690
        /*0b8c*/ 	.word	0x00000016
        /*0b90*/ 	.word	0x0002a800
        /*0b94*/ 	.short	0x0107
        /*0b96*/ 	.byte	0x3f
	.zero		1


	//   ....[47]....
        /*0b98*/ 	.word	0x000107b0
        /*0b9c*/ 	.word	0x00000016
        /*0ba0*/ 	.word	0x0002a800
        /*0ba4*/ 	.short	0x0101
        /*0ba6*/ 	.byte	0x3f
	.zero		1


	//   ....[48]....
        /*0ba8*/ 	.word	0x000107d0
        /*0bac*/ 	.word	0x00000016
        /*0bb0*/ 	.word	0x0002a820
        /*0bb4*/ 	.short	0x010a
        /*0bb6*/ 	.byte	0x3f
	.zero		1


	//   ....[49]....
        /*0bb8*/ 	.word	0x00010b30
        /*0bbc*/ 	.word	0x00000006
        /*0bc0*/ 	.word	0x0002a840
        /*0bc4*/ 	.short	0x010a
        /*0bc6*/ 	.byte	0x3f
	.zero		1


	//   ....[50]....
        /*0bc8*/ 	.word	0x00011010
        /*0bcc*/ 	.word	0x00000006
        /*0bd0*/ 	.word	0x0002a830
        /*0bd4*/ 	.short	0x0107
        /*0bd6*/ 	.byte	0x3f
	.zero		1


	//   ....[51]....
        /*0bd8*/ 	.word	0x000110c0
        /*0bdc*/ 	.word	0x00000006
        /*0be0*/ 	.word	0x0002a830
        /*0be4*/ 	.short	0x0101
        /*0be6*/ 	.byte	0x3f
	.zero		1


	//   ....[52]....
        /*0be8*/ 	.word	0x00011120
        /*0bec*/ 	.word	0x00000004
        /*0bf0*/ 	.word	0x0002a860
        /*0bf4*/ 	.short	0x010a
        /*0bf6*/ 	.byte	0x3f
	.zero		1


	//   ....[53]....
        /*0bf8*/ 	.word	0x00011570
        /*0bfc*/ 	.word	0x00000004
        /*0c00*/ 	.word	0x0002a850
        /*0c04*/ 	.short	0x0107
        /*0c06*/ 	.byte	0x3f
	.zero		1


	//   ....[54]....
        /*0c08*/ 	.word	0x000116c0
        /*0c0c*/ 	.word	0x00000004
        /*0c10*/ 	.word	0x0002a850
        /*0c14*/ 	.short	0x0101
        /*0c16*/ 	.byte	0x3f
	.zero		1


	//   ....[55]....
        /*0c18*/ 	.word	0x00011910
        /*0c1c*/ 	.word	0x00000000
        /*0c20*/ 	.word	0x0002a860
        /*0c24*/ 	.short	0x010a
        /*0c26*/ 	.byte	0x3f
	.zero		1


	//   ....[56]....
        /*0c28*/ 	.word	0x00011d70
        /*0c2c*/ 	.word	0x00000000
        /*0c30*/ 	.word	0x0002a850
        /*0c34*/ 	.short	0x0107
        /*0c36*/ 	.byte	0x3f
	.zero		1


	//   ....[57]....
        /*0c38*/ 	.word	0x00011e20
        /*0c3c*/ 	.word	0x00000000
        /*0c40*/ 	.word	0x0002a850
        /*0c44*/ 	.short	0x0101
        /*0c46*/ 	.byte	0x3f
	.zero		1


	//   ....[58]....
        /*0c48*/ 	.word	0x00012f70
        /*0c4c*/ 	.word	0x00000004
        /*0c50*/ 	.word	0x0002a820
        /*0c54*/ 	.short	0x010a
        /*0c56*/ 	.byte	0x3f
	.zero		1


	//   ....[59]....
        /*0c58*/ 	.word	0x00013110
        /*0c5c*/ 	.word	0x00000005
        /*0c60*/ 	.word	0x0002a840
        /*0c64*/ 	.short	0x010a
        /*0c66*/ 	.byte	0x3f
	.zero		1


	//   ....[60]....
        /*0c68*/ 	.word	0x000131b0
        /*0c6c*/ 	.word	0x0000001b
        /*0c70*/ 	.word	0x0002a840
        /*0c74*/ 	.short	0x010a
        /*0c76*/ 	.byte	0x3f
	.zero		1


	//   ....[61]....
        /*0c78*/ 	.word	0x000131f0
        /*0c7c*/ 	.word	0x00000005
        /*0c80*/ 	.word	0x0002a860
        /*0c84*/ 	.short	0x010a
        /*0c86*/ 	.byte	0x3f
	.zero		1


	//   ....[62]....
        /*0c88*/ 	.word	0x00013230
        /*0c8c*/ 	.word	0x0000001b
        /*0c90*/ 	.word	0x0002a860
        /*0c94*/ 	.short	0x010a
        /*0c96*/ 	.byte	0x3f
	.zero		1


	//   ....[63]....
        /*0c98*/ 	.word	0x000132a0
        /*0c9c*/ 	.word	0x00000003
        /*0ca0*/ 	.word	0x0002a800
        /*0ca4*/ 	.short	0x010a
        /*0ca6*/ 	.byte	0x3f
	.zero		1


	//   ....[64]....
        /*0ca8*/ 	.word	0x000132f0
        /*0cac*/ 	.word	0x00000000
        /*0cb0*/ 	.word	0x0002a830
        /*0cb4*/ 	.short	0x010a
        /*0cb6*/ 	.byte	0x3f
	.zero		1


	//   ....[65]....
        /*0cb8*/ 	.word	0x00013350
        /*0cbc*/ 	.word	0x0000000c
        /*0cc0*/ 	.word	0x0002a830
        /*0cc4*/ 	.short	0x010a
        /*0cc6*/ 	.byte	0x3f
	.zero		1


	//   ....[66]....
        /*0cc8*/ 	.word	0x000133b0
        /*0ccc*/ 	.word	0x0000000b
        /*0cd0*/ 	.word	0x0002a850
        /*0cd4*/ 	.short	0x010a
        /*0cd6*/ 	.byte	0x3f
	.zero		1


	//   ....[67]....
        /*0cd8*/ 	.word	0x00013410
        /*0cdc*/ 	.word	0x0000000c
        /*0ce0*/ 	.word	0x0002a830
        /*0ce4*/ 	.short	0x010a
        /*0ce6*/ 	.byte	0x3f
	.zero		1


	//   ....[68]....
        /*0ce8*/ 	.word	0x00013470
        /*0cec*/ 	.word	0x0000000b
        /*0cf0*/ 	.word	0x0002a850
        /*0cf4*/ 	.short	0x010a
        /*0cf6*/ 	.byte	0x3f
	.zero		1


	//   ....[69]....
        /*0cf8*/ 	.word	0x000134d0
        /*0cfc*/ 	.word	0x00000003
        /*0d00*/ 	.word	0x0002a850
        /*0d04*/ 	.short	0x010a
        /*0d06*/ 	.byte	0x3f
	.zero		1


	//   ....[70]....
        /*0d08*/ 	.word	0x000135e0
        /*0d0c*/ 	.word	0x00000007
        /*0d10*/ 	.word	0x0002a840
        /*0d14*/ 	.short	0x010a
        /*0d16*/ 	.byte	0x3f
	.zero		1


	//   ....[71]....
        /*0d18*/ 	.word	0x00014940
        /*0d1c*/ 	.word	0x00000016
        /*0d20*/ 	.word	0x0002a820
        /*0d24*/ 	.short	0x010a
        /*0d26*/ 	.byte	0x3f
	.zero		1


	//   ....[72]....
        /*0d28*/ 	.word	0x00014990
        /*0d2c*/ 	.word	0x00000006
        /*0d30*/ 	.word	0x0002a840
        /*0d34*/ 	.short	0x010a
        /*0d36*/ 	.byte	0x3f
	.zero		1


	//   ....[73]....
        /*0d38*/ 	.word	0x00015150
        /*0d3c*/ 	.word	0x00000004
        /*0d40*/ 	.word	0x0002a860
        /*0d44*/ 	.short	0x010a
        /*0d46*/ 	.byte	0x3f
	.zero		1


	//   ....[74]....
        /*0d48*/ 	.word	0x00015950
        /*0d4c*/ 	.word	0x00000000
        /*0d50*/ 	.word	0x0002a860
        /*0d54*/ 	.short	0x010a
        /*0d56*/ 	.byte	0x3f
	.zero		1


	//   ....[75]....
        /*0d58*/ 	.word	0x00016b30
        /*0d5c*/ 	.word	0x00000004
        /*0d60*/ 	.word	0x0002a820
        /*0d64*/ 	.short	0x010a
        /*0d66*/ 	.byte	0x3f
	.zero		1


	//   ....[76]....
        /*0d68*/ 	.word	0x00016cd0
        /*0d6c*/ 	.word	0x00000005
        /*0d70*/ 	.word	0x0002a840
        /*0d74*/ 	.short	0x010a
        /*0d76*/ 	.byte	0x3f
	.zero		1


	//   ....[77]....
        /*0d78*/ 	.word	0x00016d20
        /*0d7c*/ 	.word	0x0000001b
        /*0d80*/ 	.word	0x0002a840
        /*0d84*/ 	.short	0x010a
        /*0d86*/ 	.byte	0x3f
	.zero		1


	//   ....[78]....
        /*0d88*/ 	.word	0x00016d70
        /*0d8c*/ 	.word	0x00000005
        /*0d90*/ 	.word	0x0002a860
        /*0d94*/ 	.short	0x010a
        /*0d96*/ 	.byte	0x3f
	.zero		1


	//----- nvinfo : EIATTR_NUM_MBARRIERS
	.align		4
.L_292:
        /*0d98*/ 	.byte	0x03, 0x38
        /*0d9a*/ 	.short	0x0016


	//----- nvinfo : EIATTR_EXIT_INSTR_OFFSETS
	.align		4
        /*0d9c*/ 	.byte	0x04, 0x1c
        /*0d9e*/ 	.short	(.L_294 - .L_293)


	//   ....[0]....
.L_293:
        /*0da0*/ 	.word	0x00000990


	//   ....[1]....
        /*0da4*/ 	.word	0x0000cf20


	//   ....[2]....
        /*0da8*/ 	.word	0x00013280


	//----- nvinfo : EIATTR_MAX_THREADS
	.align		4
.L_294:
        /*0dac*/ 	.byte	0x04, 0x05
        /*0dae*/ 	.short	(.L_296 - .L_295)
.L_295:
        /*0db0*/ 	.word	0x00000180
        /*0db4*/ 	.word	0x00000001
        /*0db8*/ 	.word	0x00000001


	//----- nvinfo : EIATTR_CRS_STACK_SIZE
	.align		4
.L_296:
        /*0dbc*/ 	.byte	0x04, 0x1e
        /*0dbe*/ 	.short	(.L_298 - .L_297)
.L_297:
        /*0dc0*/ 	.word	0x00000000


	//----- nvinfo : EIATTR_CBANK_PARAM_SIZE
	.align		4
.L_298:
        /*0dc4*/ 	.byte	0x03, 0x19
        /*0dc6*/ 	.short	0x0af0


	//----- nvinfo : EIATTR_PARAM_CBANK
	.align		4
        /*0dc8*/ 	.byte	0x04, 0x0a
        /*0dca*/ 	.short	(.L_300 - .L_299)
	.align		4
.L_299:
        /*0dcc*/ 	.word	index@(.nv.constant0._ZN7cutlass13device_kernelIN5flash11enable_sm90INS1_16FlashAttnFwdSm90INS1_25CollectiveMainloopFwdSm90ILi2EN4cute5tupleIJNS5_1CILi1EEES8_S8_EEENS6_IJNS7_ILi128EEENS7_ILi96EEENS7_ILi192EEEEEELi128ENS_6half_tEfNS_4arch4Sm90ELb1ELb0ELb1ELb1ELb1ELb0ELb0ELb1ELb1ELb1ELb1ELb0EEENS1_21CollectiveEpilogueFwdINS6_IJSA_SA_SB_EEES9_SE_SG_Li256ELb1ELb1ELb1ELb0EEENS1_36VarlenDynamicPersistentTileSchedulerILi128ELi96ELi256ELi128ELb1ELb1ELb1ELb1ELb1ELb1EEEEEEEEEvNT_6ParamsE)
        /*0dd0*/ 	.short	0x0210
        /*0dd2*/ 	.short	0x0af0


	//----- nvinfo : EIATTR_SW_WAR
	.align		4
.L_300:
        /*0dd4*/ 	.byte	0x04, 0x36
        /*0dd6*/ 	.short	(.L_302 - .L_301)
.L_301:
        /*0dd8*/ 	.word	0x00000008
.L_302:


//--------------------- .nv.info._ZN7cutlass13device_kernelIN5flash11enable_sm90INS1_16FlashAttnFwdSm90INS1_25CollectiveMainloopFwdSm90ILi2EN4cute5tupleIJNS5_1CILi1EEES8_S8_EEENS6_IJNS7_ILi128EEENS7_ILi96EEENS7_ILi192EEEEEELi128ENS_6half_tEfNS_4arch4Sm90ELb1ELb0ELb1ELb1ELb1ELb1ELb0ELb1ELb1ELb1ELb1ELb0EEENS1_21CollectiveEpilogueFwdINS6_IJSA_SA_SB_EEES9_SE_SG_Li256ELb1ELb1ELb1ELb0EEENS1_36VarlenDynamicPersistentTileSchedulerILi128ELi96ELi256ELi128ELb1ELb1ELb1ELb1ELb1ELb1EEEEEEEEEvNT_6ParamsE --------------------------
	.section	.nv.info._ZN7cutlass13device_kernelIN5flash11enable_sm90INS1_16FlashAttnFwdSm90INS1_25CollectiveMainloopFwdSm90ILi2EN4cute5tupleIJNS5_1CILi1EEES8_S8_EEENS6_IJNS7_ILi128EEENS7_ILi96EEENS7_ILi192EEEEEELi128ENS_6half_tEfNS_4arch4Sm90ELb1ELb0ELb1ELb1ELb1ELb1ELb0ELb1ELb1ELb1ELb1ELb0EEENS1_21CollectiveEpilogueFwdINS6_IJSA_SA_SB_EEES9_SE_SG_Li256ELb1ELb1ELb1ELb0EEENS1_36VarlenDynamicPersistentTileSchedulerILi128ELi96ELi256ELi128ELb1ELb1ELb1ELb1ELb1ELb1EEEEEEEEEvNT_6ParamsE,"",@"SHT_CUDA_INFO"
	.sectionflags	@""
	.align	4


	//----- nvinfo : EIATTR_CUDA_API_VERSION
	.align		4
        /*0000*/ 	.byte	0x04, 0x37
        /*0002*/ 	.short	(.L_304 - .L_303)
.L_303:
        /*0004*/ 	.word	0x00000082


	//----- nvinfo : EIATTR_KPARAM_INFO
	.align		4
.L_304:
        /*0008*/ 	.byte	0x04, 0x17
        /*000a*/ 	.short	(.L_306 - .L_305)
.L_305:
        /*000c*/ 	.word	0x00000000
        /*0010*/ 	.short	0x0000
        /*0012*/ 	.short	0x0070
        /*0014*/ 	.byte	0x00, 0xf0, 0x01, 0x2a


	//----- nvinfo : EIATTR_SPARSE_MMA_MASK
	.align		4
.L_306:
        /*0018*/ 	.byte	0x03, 0x50
        /*001a*/ 	.short	0x0000


	//----- nvinfo : EIATTR_MAXREG_COUNT
	.align		4
        /*001c*/ 	.byte	0x03, 0x1b
        /*001e*/ 	.short	0x00a8


	//----- nvinfo : EIATTR_NUM_BARRIERS
	.align		4
        /*0020*/ 	.byte	0x02, 0x4c
        /*0022*/ 	.byte	0x10
	.zero		1


	//----- nvinfo : EIATTR_EXTERNS
	.align		4
        /*0024*/ 	.byte	0x04, 0x0f
        /*0026*/ 	.short	(.L_308 - .L_307)


	//   ....[0]....
	.align		4
.L_307:
        /*0028*/ 	.word	index@(__assertfail)


	//----- nvinfo : EIATTR_ANNOTATIONS
	.align		4
.L_308:
        /*002c*/ 	.byte	0x04, 0x55
        /*002e*/ 	.short	(.L_310 - .L_309)


	//   ....[0]....
.L_309:
        /* <DEDUP_REMOVED lines=47> */


	//----- nvinfo : EIATTR_MERCURY_ISA_VERSION
	.align		4
.L_310:
        /*0308*/ 	.byte	0x03, 0x5f
        /*030a*/ 	.short	0x0101


	//----- nvinfo : EIATTR_UNUSED_LOAD_BYTE_OFFSET
	.align		4
        /*030c*/ 	.byte	0x04, 0x44
        /*030e*/ 	.short	(.L_312 - .L_311)


	//   ....[0]....
.L_311:
        /*0310*/ 	.word	0x00000a50
        /*0314*/ 	.word	0x0000fff0


	//   ....[1]....
        /*0318*/ 	.word	0x0001b0b0
        /*031c*/ 	.word	0x0000fff0


	//----- nvinfo : EIATTR_INT_WARP_WIDE_INSTR_OFFSETS
	.align		4
.L_312:
        /*0320*/ 	.byte	0x04, 0x31
        /*0322*/ 	.short	(.L_314 - .L_313)


	//   ....[0]....
.L_313:
        /*0324*/ 	.word	0x00000130


	//   ....[1]....
        /*0328*/ 	.word	0x00000170


	//   ....[2]....
        /*032c*/ 	.word	0x000001e0


	//   ....[3]....
        /*0330*/ 	.word	0x00020f10


	//   ....[4]....
        /*0334*/ 	.word	0x00020fa0


	//   ....[5]....
        /*0338*/ 	.word	0x00023df0


	//   ....[6]....
        /*033c*/ 	.word	0x00023e80


	//----- nvinfo : EIATTR_COOP_GROUP_MASK_REGIDS
	.align		4
.L_314:
        /*0340*/ 	.byte	0x04, 0x29
        /*0342*/ 	.short	(.L_316 - .L_315)


	//   ....[0]....
.L_315:
        /*0344*/ 	.word	0xffffffff


	//   ....[1]....
        /*0348*/ 	.word	0xffffffff


	//   ....[2]....
        /*034c*/ 	.word	0xffffffff


	//   ....[3]....
        /*0350*/ 	.word	0xffffffff


	//   ....[4]....
        /*0354*/ 	.word	0xffffffff


	//   ....[5]....
        /*0358*/ 	.word	0xffffffff


	//   ....[6]....
        /*035c*/ 	.word	0xffffffff


	//   ....[7]....
        /*0360*/ 	.word	0xffffffff


	//   ....[8]....
        /*0364*/ 	.word	0xffffffff


	//   ....[9]....
        /*0368*/ 	.word	0xffffffff


	//   ....[10]....
        /*036c*/ 	.word	0xffffffff


	//   ....[11]....
        /*0370*/ 	.word	0xffffffff


	//   ....[12]....
        /*0374*/ 	.word	0xffffffff


	//   ....[13]....
        /*0378*/ 	.word	0xffffffff


	//   ....[14]....
        /*037c*/ 	.word	0xffffffff


	//   ....[15]....
        /*0380*/ 	.word	0xffffffff


	//   ....[16]....
        /*0384*/ 	.word	0xffffffff


	//   ....[17]....
        /*0388*/ 	.word	0xffffffff


	//   ....[18]....
        /*038c*/ 	.word	0xffffffff


	//   ....[19]....
        /*0390*/ 	.word	0xffffffff


	//   ....[20]....
        /*0394*/ 	.word	0xffffffff


	//   ....[21]....
        /*0398*/ 	.word	0xffffffff


	//   ....[22]....
        /*039c*/ 	.word	0xffffffff


	//   ....[23]....
        /*03a0*/ 	.word	0xffffffff


	//   ....[24]....
        /*03a4*/ 	.word	0xffffffff


	//   ....[25]....
        /*03a8*/ 	.word	0xffffffff


	//   ....[26]....
        /*03ac*/ 	.word	0xffffffff


	//   ....[27]....
        /*03b0*/ 	.word	0xffffffff


	//   ....[28]....
        /*03b4*/ 	.word	0xffffffff


	//   ....[29]....
        /*03b8*/ 	.word	0xffffffff


	//   ....[30]....
        /*03bc*/ 	.word	0xffffffff


	//   ....[31]....
        /*03c0*/ 	.word	0xffffffff


	//   ....[32]....
        /*03c4*/ 	.word	0xffffffff


	//   ....[33]....
        /*03c8*/ 	.word	0xffffffff


	//   ....[34]....
        /*03cc*/ 	.word	0xffffffff


	//   ....[35]....
        /*03d0*/ 	.word	0xffffffff


	//   ....[36]....
        /*03d4*/ 	.word	0xffffffff


	//   ....[37]....
        /*03d8*/ 	.word	0xffffffff


	//   ....[38]....
        /*03dc*/ 	.word	0xffffffff


	//   ....[39]....
        /*03e0*/ 	.word	0xffffffff


	//   ....[40]....
        /*03e4*/ 	.word	0xffffffff


	//   ....[41]....
        /*03e8*/ 	.word	0xffffffff


	//   ....[42]....
        /*03ec*/ 	.word	0xffffffff


	//   ....[43]....
        /*03f0*/ 	.word	0xffffffff


	//   ....[44]....
        /*03f4*/ 	.word	0xffffffff


	//   ....[45]....
        /*03f8*/ 	.word	0xffffffff


	//   ....[46]....
        /*03fc*/ 	.word	0xffffffff


	//   ....[47]....
        /*0400*/ 	.word	0xffffffff


	//   ....[48]....
        /*0404*/ 	.word	0xffffffff


	//   ....[49]....
        /*0408*/ 	.word	0xffffffff


	//   ....[50]....
        /*040c*/ 	.word	0xffffffff


	//   ....[51]....
        /*0410*/ 	.word	0xffffffff


	//   ....[52]....
        /*0414*/ 	.word	0xffffffff


	//   ....[53]....
        /*0418*/ 	.word	0xffffffff


	//   ....[54]....
        /*041c*/ 	.word	0xffffffff


	//   ....[55]....
        /*0420*/ 	.word	0xffffffff


	//   ....[56]....
        /*0424*/ 	.word	0xffffffff


	//   ....[57]....
        /*0428*/ 	.word	0xffffffff


	//   ....[58]....
        /*042c*/ 	.word	0xffffffff


	//   ....[59]....
        /*0430*/ 	.word	0xffffffff


	//   ....[60]....
        /*0434*/ 	.word	0xffffffff


	//   ....[61]....
        /*0438*/ 	.word	0xffffffff


	//   ....[62]....
        /*043c*/ 	.word	0xffffffff


	//   ....[63]....
        /*0440*/ 	.word	0xffffffff


	//   ....[64]....
        /*0444*/ 	.word	0xffffffff


	//   ....[65]....
        /*0448*/ 	.word	0xffffffff


	//   ....[66]....
        /*044c*/ 	.word	0xffffffff


	//   ....[67]....
        /*0450*/ 	.word	0xffffffff


	//   ....[68]....
        /*0454*/ 	.word	0xffffffff


	//   ....[69]....
        /*0458*/ 	.word	0xffffffff


	//   ....[70]....
        /*045c*/ 	.word	0xffffffff


	//   ....[71]....
        /*0460*/ 	.word	0xffffffff


	//   ....[72]....
        /*0464*/ 	.word	0xffffffff


	//   ....[73]....
        /*0468*/ 	.word	0xffffffff


	//   ....[74]....
        /*046c*/ 	.word	0xffffffff


	//   ....[75]....
        /*0470*/ 	.word	0xffffffff


	//   ....[76]....
        /*0474*/ 	.word	0xffffffff


	//   ....[77]....
        /*0478*/ 	.word	0xffffffff


	//   ....[78]....
        /*047c*/ 	.word	0xffffffff


	//   ....[79]....
        /*0480*/ 	.word	0xffffffff


	//   ....[80]....
        /*0484*/ 	.word	0xffffffff


	//   ....[81]....
        /*0488*/ 	.word	0xffffffff


	//   ....[82]....
        /*048c*/ 	.word	0xffffffff


	//   ....[83]....
        /*0490*/ 	.word	0xffffffff


	//   ....[84]....
        /*0494*/ 	.word	0xffffffff


	//   ....[85]....
        /*0498*/ 	.word	0xffffffff


	//   ....[86]....
        /*049c*/ 	.word	0xffffffff


	//   ....[87]....
        /*04a0*/ 	.word	0xffffffff


	//   ....[88]....
        /*04a4*/ 	.word	0xffffffff


	//   ....[89]....
        /*04a8*/ 	.word	0xffffffff


	//   ....[90]....
        /*04ac*/ 	.word	0xffffffff


	//   ....[91]....
        /*04b0*/ 	.word	0xffffffff


	//   ....[92]....
        /*04b4*/ 	.word	0xffffffff


	//   ....[93]....
        /*04b8*/ 	.word	0xffffffff


	//   ....[94]....
        /*04bc*/ 	.word	0xffffffff


	//   ....[95]....
        /*04c0*/ 	.word	0xffffffff


	//   ....[96]....
        /*04c4*/ 	.word	0xffffffff


	//   ....[97]....
        /*04c8*/ 	.word	0xffffffff


	//   ....[98]....
        /*04cc*/ 	.word	0xffffffff


	//   ....[99]....
        /*04d0*/ 	.word	0xffffffff


	//   ....[100]....
        /*04d4*/ 	.word	0xffffffff


	//   ....[101]....
        /*04d8*/ 	.word	0xffffffff


	//   ....[102]....
        /*04dc*/ 	.word	0xffffffff


	//   ....[103]....
        /*04e0*/ 	.word	0xffffffff


	//   ....[104]....
        /*04e4*/ 	.word	0xffffffff


	//   ....[105]....
        /*04e8*/ 	.word	0xffffffff


	//   ....[106]....
        /*04ec*/ 	.word	0xffffffff


	//   ....[107]....
        /*04f0*/ 	.word	0xffffffff


	//   ....[108]....
        /*04f4*/ 	.word	0xffffffff


	//   ....[109]....
        /*04f8*/ 	.word	0xffffffff


	//   ....[110]....
        /*04fc*/ 	.word	0xffffffff


	//   ....[111]....
        /*0500*/ 	.word	0xffffffff


	//   ....[112]....
        /*0504*/ 	.word	0xffffffff


	//   ....[113]....
        /*0508*/ 	.word	0xffffffff


	//   ....[114]....
        /*050c*/ 	.word	0xffffffff


	//   ....[115]....
        /*0510*/ 	.word	0xffffffff


	//   ....[116]....
        /*0514*/ 	.word	0xffffffff


	//   ....[117]....
        /*0518*/ 	.word	0xffffffff


	//   ....[118]....
        /*051c*/ 	.word	0xffffffff


	//   ....[119]....
        /*0520*/ 	.word	0xffffffff


	//   ....[120]....
        /*0524*/ 	.word	0xffffffff


	//   ....[121]....
        /*0528*/ 	.word	0xffffffff


	//   ....[122]....
        /*052c*/ 	.word	0xffffffff


	//   ....[123]....
        /*0530*/ 	.word	0xffffffff


	//   ....[124]....
        /*0534*/ 	.word	0xffffffff


	//   ....[125]....
        /*0538*/ 	.word	0xffffffff


	//   ....[126]....
        /*053c*/ 	.word	0xffffffff


	//   ....[127]....
        /*0540*/ 	.word	0xffffffff


	//   ....[128]....
        /*0544*/ 	.word	0xffffffff


	//   ....[129]....
        /*0548*/ 	.word	0xffffffff


	//   ....[130]....
        /*054c*/ 	.word	0xffffffff


	//   ....[131]....
        /*0550*/ 	.word	0xffffffff


	//   ....[132]....
        /*0554*/ 	.word	0xffffffff


	//   ....[133]....
        /*0558*/ 	.word	0xffffffff


	//   ....[134]....
        /*055c*/ 	.word	0xffffffff


	//   ....[135]....
        /*0560*/ 	.word	0xffffffff


	//   ....[136]....
        /*0564*/ 	.word	0xffffffff


	//   ....[137]....
        /*0568*/ 	.word	0xffffffff


	//   ....[138]....
        /*056c*/ 	.word	0xffffffff


	//   ....[139]....
        /*0570*/ 	.word	0xffffffff


	//   ....[140]....
        /*0574*/ 	.word	0xffffffff


	//   ....[141]....
        /*0578*/ 	.word	0xffffffff


	//   ....[142]....
        /*057c*/ 	.word	0xffffffff


	//   ....[143]....
        /*0580*/ 	.word	0xffffffff


	//   ....[144]....
        /*0584*/ 	.word	0xffffffff


	//   ....[145]....
        /*0588*/ 	.word	0xffffffff


	//   ....[146]....
        /*058c*/ 	.word	0xffffffff


	//   ....[147]....
        /*0590*/ 	.word	0xffffffff


	//   ....[148]....
        /*0594*/ 	.word	0xffffffff


	//   ....[149]....
        /*0598*/ 	.word	0xffffffff


	//   ....[150]....
        /*059c*/ 	.word	0xffffffff


	//   ....[151]....
        /*05a0*/ 	.word	0xffffffff


	//   ....[152]....
        /*05a4*/ 	.word	0xffffffff


	//   ....[153]....
        /*05a8*/ 	.word	0xffffffff


	//   ....[154]....
        /*05ac*/ 	.word	0xffffffff


	//   ....[155]....
        /*05b0*/ 	.word	0xffffffff


	//   ....[156]....
        /*05b4*/ 	.word	0xffffffff


	//   ....[157]....
        /*05b8*/ 	.word	0xffffffff


	//   ....[158]....
        /*05bc*/ 	.word	0xffffffff


	//   ....[159]....
        /*05c0*/ 	.word	0xffffffff


	//   ....[160]....
        /*05c4*/ 	.word	0xffffffff


	//   ....[161]....
        /*05c8*/ 	.word	0xffffffff


	//   ....[162]....
        /*05cc*/ 	.word	0xffffffff


	//   ....[163]....
        /*05d0*/ 	.word	0xffffffff


	//   ....[164]....
        /*05d4*/ 	.word	0xffffffff


	//   ....[165]....
        /*05d8*/ 	.word	0xffffffff


	//   ....[166]....
        /*05dc*/ 	.word	0xffffffff


	//   ....[167]....
        /*05e0*/ 	.word	0xffffffff


	//   ....[168]....
        /*05e4*/ 	.word	0xffffffff


	//   ....[169]....
        /*05e8*/ 	.word	0xffffffff


	//   ....[170]....
        /*05ec*/ 	.word	0xffffffff


	//   ....[171]....
        /*05f0*/ 	.word	0xffffffff


	//   ....[172]....
        /*05f4*/ 	.word	0xffffffff


	//   ....[173]....
        /*05f8*/ 	.word	0xffffffff


	//   ....[174]....
        /*05fc*/ 	.word	0xffffffff


	//   ....[175]....
        /*0600*/ 	.word	0xffffffff


	//   ....[176]....
        /*0604*/ 	.word	0xffffffff


	//   ....[177]....
        /*0608*/ 	.word	0xffffffff


	//   ....[178]....
        /*060c*/ 	.word	0xffffffff


	//   ....[179]....
        /*0610*/ 	.word	0xffffffff


	//   ....[180]....
        /*0614*/ 	.word	0xffffffff


	//   ....[181]....
        /*0618*/ 	.word	0xffffffff


	//   ....[182]....
        /*061c*/ 	.word	0xffffffff


	//   ....[183]....
        /*0620*/ 	.word	0xffffffff


	//   ....[184]....
        /*0624*/ 	.word	0xffffffff


	//   ....[185]....
        /*0628*/ 	.word	0x0500000f


	//   ....[186]....
        /*062c*/ 	.word	0x0500000f


	//   ....[187]....
        /*0630*/ 	.word	0x0500000f


	//   ....[188]....
        /*0634*/ 	.word	0x0500000f


	//   ....[189]....
        /*0638*/ 	.word	0x0500000f


	//   ....[190]....
        /*063c*/ 	.word	0x0500000f


	//   ....[191]....
        /*0640*/ 	.word	0x0500000f


	//   ....[192]....
        /*0644*/ 	.word	0x0500000f


	//   ....[193]....
        /*0648*/ 	.word	0x0500000f


	//   ....[194]....
        /*064c*/ 	.word	0x0500000f


	//   ....[195]....
        /*0650*/ 	.word	0x0500000f


	//   ....[196]....
        /*0654*/ 	.word	0x0500000f


	//   ....[197]....
        /*0658*/ 	.word	0x0500000f


	//   ....[198]....
        /*065c*/ 	.word	0x0500000f


	//   ....[199]....
        /*0660*/ 	.word	0x0500000f


	//   ....[200]....
        /*0664*/ 	.word	0x0500000f


	//   ....[201]....
        /*0668*/ 	.word	0x0500000f


	//   ....[202]....
        /*066c*/ 	.word	0x0500000f


	//   ....[203]....
        /*0670*/ 	.word	0x0500000f


	//   ....[204]....
        /*0674*/ 	.word	0x0500000f


	//   ....[205]....
        /*0678*/ 	.word	0x0500000f


	//   ....[206]....
        /*067c*/ 	.word	0x0500000f


	//   ....[207]....
        /*0680*/ 	.word	0x0500000f


	//   ....[208]....
        /*0684*/ 	.word	0x0500000f


	//   ....[209]....
        /*0688*/ 	.word	0x0500000f


	//   ....[210]....
        /*068c*/ 	.word	0x0500000f


	//   ....[211]....
        /*0690*/ 	.word	0x0500000f


	//   ....[212]....
        /*0694*/ 	.word	0x0500000f


	//   ....[213]....
        /*0698*/ 	.word	0x0500000f


	//   ....[214]....
        /*069c*/ 	.word	0x0500000f


	//   ....[215]....
        /*06a0*/ 	.word	0x0500000f


	//   ....[216]....
        /*06a4*/ 	.word	0x0500000f


	//   ....[217]....
        /*06a8*/ 	.word	0x0500000f


	//   ....[218]....
        /*06ac*/ 	.word	0x0500000f


	//   ....[219]....
        /*06b0*/ 	.word	0x0500000f


	//   ....[220]....
        /*06b4*/ 	.word	0x0500000f


	//   ....[221]....
        /*06b8*/ 	.word	0x0500000f


	//   ....[222]....
        /*06bc*/ 	.word	0x0500000f


	//   ....[223]....
        /*06c0*/ 	.word	0x0500000f


	//   ....[224]....
        /*06c4*/ 	.word	0x0500000f


	//   ....[225]....
        /*06c8*/ 	.word	0x0500000f


	//   ....[226]....
        /*06cc*/ 	.word	0x0500000f


	//   ....[227]....
        /*06d0*/ 	.word	0x0500000f


	//   ....[228]....
        /*06d4*/ 	.word	0x0500000f


	//   ....[229]....
        /*06d8*/ 	.word	0x0500000f


	//   ....[230]....
        /*06dc*/ 	.word	0x0500000f


	//   ....[231]....
        /*06e0*/ 	.word	0x0500000f


	//   ....[232]....
        /*06e4*/ 	.word	0x0500000f


	//   ....[233]....
        /*06e8*/ 	.word	0x0500000f


	//   ....[234]....
        /*06ec*/ 	.word	0x0500000f


	//   ....[235]....
        /*06f0*/ 	.word	0x0500000f


	//   ....[236]....
        /*06f4*/ 	.word	0x0500000f


	//   ....[237]....
        /*06f8*/ 	.word	0x0500000f


	//   ....[238]....
        /*06fc*/ 	.word	0x0500000f


	//   ....[239]....
        /*0700*/ 	.word	0x0500000f


	//   ....[240]....
        /*0704*/ 	.word	0x0500000f


	//   ....[241]....
        /*0708*/ 	.word	0x0500000f


	//   ....[242]....
        /*070c*/ 	.word	0x0500000f


	//   ....[243]....
        /*0710*/ 	.word	0x0500000f


	//   ....[244]....
        /*0714*/ 	.word	0x0500000f


	//   ....[245]....
        /*0718*/ 	.word	0x0500000f


	//   ....[246]....
        /*071c*/ 	.word	0x0500000f


	//   ....[247]....
        /*0720*/ 	.word	0x0500000f


	//   ....[248]....
        /*0724*/ 	.word	0x0500000f


	//   ....[249]....
        /*0728*/ 	.word	0x0500000f


	//   ....[250]....
        /*072c*/ 	.word	0x0500000f


	//   ....[251]....
        /*0730*/ 	.word	0x0500000f


	//   ....[252]....
        /*0734*/ 	.word	0x0500000f


	//   ....[253]....
        /*0738*/ 	.word	0x0500000f


	//   ....[254]....
        /*073c*/ 	.word	0x0500000f


	//   ....[255]....
        /*0740*/ 	.word	0x0500000f


	//   ....[0]....
        /*0744*/ 	.word	0x0500000f


	//   ....[1]....
        /*0748*/ 	.word	0x0500000f


	//   ....[2]....
        /*074c*/ 	.word	0x0500000f


	//   ....[3]....
        /*0750*/ 	.word	0x0500000f


	//   ....[4]....
        /*0754*/ 	.word	0x0500000f


	//   ....[5]....
        /*0758*/ 	.word	0x0500000f


	//   ....[6]....
        /*075c*/ 	.word	0x0500000f


	//   ....[7]....
        /*0760*/ 	.word	0x0500000f


	//   ....[8]....
        /*0764*/ 	.word	0x0500000f


	//   ....[9]....
        /*0768*/ 	.word	0x0500000f


	//   ....[10]....
        /*076c*/ 	.word	0x0500000f


	//   ....[11]....
        /*0770*/ 	.word	0x0500000f


	//   ....[12]....
        /*0774*/ 	.word	0x0500000f


	//   ....[13]....
        /*0778*/ 	.word	0x0500000f


	//   ....[14]....
        /*077c*/ 	.word	0x0500000f


	//   ....[15]....
        /*0780*/ 	.word	0x0500000f


	//   ....[16]....
        /*0784*/ 	.word	0x0500000f


	//   ....[17]....
        /*0788*/ 	.word	0x0500000f


	//   ....[18]....
        /*078c*/ 	.word	0x0500000f


	//   ....[19]....
        /*0790*/ 	.word	0x0500000f


	//   ....[20]....
        /*0794*/ 	.word	0x0500000f


	//   ....[21]....
        /*0798*/ 	.word	0x0500000f


	//   ....[22]....
        /*079c*/ 	.word	0x0500000f


	//   ....[23]....
        /*07a0*/ 	.word	0x0500000f


	//   ....[24]....
        /*07a4*/ 	.word	0x0500000f


	//   ....[25]....
        /*07a8*/ 	.word	0x0500000f


	//   ....[26]....
        /*07ac*/ 	.word	0x0500000f


	//   ....[27]....
        /*07b0*/ 	.word	0x0500000f


	//   ....[28]....
        /*07b4*/ 	.word	0x0500000f


	//   ....[29]....
        /*07b8*/ 	.word	0x0500000f


	//   ....[30]....
        /*07bc*/ 	.word	0x0500000f


	//   ....[31]....
        /*07c0*/ 	.word	0x0500000f


	//   ....[32]....
        /*07c4*/ 	.word	0x0500000f


	//   ....[33]....
        /*07c8*/ 	.word	0x0500000f


	//   ....[34]....
        /*07cc*/ 	.word	0x0500000f


	//   ....[35]....
        /*07d0*/ 	.word	0x0500000f


	//   ....[36]....
        /*07d4*/ 	.word	0x0500000f


	//   ....[37]....
        /*07d8*/ 	.word	0x0500000f


	//   ....[38]....
        /*07dc*/ 	.word	0x0500000f


	//   ....[39]....
        /*07e0*/ 	.word	0x0500000f


	//   ....[40]....
        /*07e4*/ 	.word	0x0500000f


	//   ....[41]....
        /*07e8*/ 	.word	0x0500000f


	//----- nvinfo : EIATTR_COOP_GROUP_INSTR_OFFSETS
	.align		4
.L_316:
        /*07ec*/ 	.byte	0x04, 0x28
        /*07ee*/ 	.short	(.L_318 - .L_317)


	//   ....[0]....
.L_317:
        /*07f0*/ 	.word	0x00000060


	//   ....[1]....
        /*07f4*/ 	.word	0x00000140


	//   ....[2]....
        /*07f8*/ 	.word	0x00000190


	//   ....[3]....
        /*07fc*/ 	.word	0x000003c0


	//   ....[4]....
        /*0800*/ 	.word	0x00000520


	//   ....[5]....
        /*0804*/ 	.word	0x00000640


	//   ....[6]....
        /*0808*/ 	.word	0x000007a0


	//   ....[7]....
        /*080c*/ 	.word	0x00003c10


	//   ....[8]....
        /*0810*/ 	.word	0x00003c20


	//   ....[9]....
        /*0814*/ 	.word	0x00005180


	//   ....[10]....
        /*0818*/ 	.word	0x00005190


	//   ....[11]....
        /*081c*/ 	.word	0x00007230


	//   ....[12]....
        /*0820*/ 	.word	0x00007240


	//   ....[13]....
        /*0824*/ 	.word	0x000089c0


	//   ....[14]....
        /*0828*/ 	.word	0x000089d0


	//   ....[15]....
        /*082c*/ 	.word	0x0000a260


	//   ....[16]....
        /*0830*/ 	.word	0x0000a270


	//   ....[17]....
        /*0834*/ 	.word	0x0000a500


	//   ....[18]....
        /*0838*/ 	.word	0x0000a510


	//   ....[19]....
        /*083c*/ 	.word	0x0000aa40


	//   ....[20]....
        /*0840*/ 	.word	0x0000aa60


	//   ....[21]....
        /*0844*/ 	.word	0x0000abe0


	//   ....[22]....
        /*0848*/ 	.word	0x0000ac00


	//   ....[23]....
        /*084c*/ 	.word	0x0000b450


	//   ....[24]....
        /*0850*/ 	.word	0x0000bb90


	//   ....[25]....
        /*0854*/ 	.word	0x0000bba0


	//   ....[26]....
        /*0858*/ 	.word	0x0000bbb0


	//   ....[27]....
        /*085c*/ 	.word	0x0000bbc0


	//   ....[28]....
        /*0860*/ 	.word	0x0000c3a0


	//   ....[29]....
        /*0864*/ 	.word	0x0000c3b0


	//   ....[30]....
        /*0868*/ 	.word	0x0000c3c0


	//   ....[31]....
        /*086c*/ 	.word	0x0000c3d0


	//   ....[32]....
        /*0870*/ 	.word	0x0000f160


	//   ....[33]....
        /*0874*/ 	.word	0x0000f170


	//   ....[34]....
        /*0878*/ 	.word	0x0000f180


	//   ....[35]....
        /*087c*/ 	.word	0x0000f190


	//   ....[36]....
        /*0880*/ 	.word	0x0000f7b0


	//   ....[37]....
        /*0884*/ 	.word	0x0000f7c0


	//   ....[38]....
        /*0888*/ 	.word	0x0000f7d0


	//   ....[39]....
        /*088c*/ 	.word	0x0000f7e0


	//   ....[40]....
        /*0890*/ 	.word	0x000132a0


	//   ....[41]....
        /*0894*/ 	.word	0x000132e0


	//   ....[42]....
        /*0898*/ 	.word	0x000138e0


	//   ....[43]....
        /*089c*/ 	.word	0x00013950


	//   ....[44]....
        /*08a0*/ 	.word	0x000141b0


	//   ....[45]....
        /*08a4*/ 	.word	0x000142c0


	//   ....[46]....
        /*08a8*/ 	.word	0x000160c0


	//   ....[47]....
        /*08ac*/ 	.word	0x000168e0


	//   ....[48]....
        /*08b0*/ 	.word	0x00016950


	//   ....[49]....
        /*08b4*/ 	.word	0x00016960


	//   ....[50]....
        /*08b8*/ 	.word	0x00016ee0


	//   ....[51]....
        /*08bc*/ 	.word	0x000170a0


	//   ....[52]....
        /*08c0*/ 	.word	0x000195b0


	//   ....[53]....
        /*08c4*/ 	.word	0x000195d0


	//   ....[54]....
        /*08c8*/ 	.word	0x000195f0


	//   ....[55]....
        /*08cc*/ 	.word	0x00019610


	//   ....[56]....
        /*08d0*/ 	.word	0x0001a980


	//   ....[57]....
        /*08d4*/ 	.word	0x0001aa00


	//   ....[58]....
        /*08d8*/ 	.word	0x0001aa30


	//   ....[59]....
        /*08dc*/ 	.word	0x0001aa40


	//   ....[60]....
        /*08e0*/ 	.word	0x0001bb50


	//   ....[61]....
        /*08e4*/ 	.word	0x0001bb60


	//   ....[62]....
        /*08e8*/ 	.word	0x0001bb70


	//   ....[63]....
        /*08ec*/ 	.word	0x0001bb80


	//   ....[64]....
        /*08f0*/ 	.word	0x0001c220


	//   ....[65]....
        /*08f4*/ 	.word	0x0001c280


	//   ....[66]....
        /*08f8*/ 	.word	0x0001c350


	//   ....[67]....
        /*08fc*/ 	.word	0x0001c370


	//   ....[68]....
        /*0900*/ 	.word	0x0001c430


	//   ....[69]....
        /*0904*/ 	.word	0x0001c450


	//   ....[70]....
        /*0908*/ 	.word	0x0001c520


	//   ....[71]....
        /*090c*/ 	.word	0x0001c540


	//   ....[72]....
        /*0910*/ 	.word	0x0001c9a0


	//   ....[73]....
        /*0914*/ 	.word	0x0001c9b0


	//   ....[74]....
        /*0918*/ 	.word	0x0001cdf0


	//   ....[75]....
        /*091c*/ 	.word	0x0001ce00


	//   ....[76]....
        /*0920*/ 	.word	0x0001da60


	//   ....[77]....
        /*0924*/ 	.word	0x0001da70


	//   ....[78]....
        /*0928*/ 	.word	0x0001db30


	//   ....[79]....
        /*092c*/ 	.word	0x0001db50


	//   ....[80]....
        /*0930*/ 	.word	0x0001dc10


	//   ....[81]....
        /*0934*/ 	.word	0x0001dc30


	//   ....[82]....
        /*0938*/ 	.word	0x0001dd00


	//   ....[83]....
        /*093c*/ 	.word	0x0001dd20


	//   ....[84]....
        /*0940*/ 	.word	0x0001de70


	//   ....[85]....
        /*0944*/ 	.word	0x0001e060


	//   ....[86]....
        /*0948*/ 	.word	0x0001e090


	//   ....[87]....
        /*094c*/ 	.word	0x0001e0c0


	//   ....[88]....
        /*0950*/ 	.word	0x0001e0f0


	//   ....[89]....
        /*0954*/ 	.word	0x0001e120


	//   ....[90]....
        /*0958*/ 	.word	0x0001e150


	//   ....[91]....
        /*095c*/ 	.word	0x0001e2e0


	//   ....[92]....
        /*0960*/ 	.word	0x0001e310


	//   ....[93]....
        /*0964*/ 	.word	0x0001e340


	//   ....[94]....
        /*0968*/ 	.word	0x0001e370


	//   ....[95]....
        /*096c*/ 	.word	0x0001e3a0


	//   ....[96]....
        /*0970*/ 	.word	0x0001e3d0


	//   ....[97]....
        /*0974*/ 	.word	0x0001e460


	//   ....[98]....
        /*0978*/ 	.word	0x0001e490


	//   ....[99]....
        /*097c*/ 	.word	0x0001e4a0


	//   ....[100]....
        /*0980*/ 	.word	0x0001e4e0


	//   ....[101]....
        /*0984*/ 	.word	0x0001f990


	//   ....[102]....
        /*0988*/ 	.word	0x00021b60


	//   ....[103]....
        /*098c*/ 	.word	0x00021b80


	//   ....[104]....
        /*0990*/ 	.word	0x00021c30


	//   ....[105]....
        /*0994*/ 	.word	0x00021c50


	//   ....[106]....
        /*0998*/ 	.word	0x00021cf0


	//   ....[107]....
        /*099c*/ 	.word	0x00021d10


	//   ....[108]....
        /*09a0*/ 	.word	0x00021db0


	//   ....[109]....
        /*09a4*/ 	.word	0x00021dd0


	//   ....[110]....
        /*09a8*/ 	.word	0x00021e70


	//   ....[111]....
        /*09ac*/ 	.word	0x00021e90


	//   ....[112]....
        /*09b0*/ 	.word	0x00021ea0


	//   ....[113]....
        /*09b4*/ 	.word	0x00021f30


	//   ....[114]....
        /*09b8*/ 	.word	0x000226c0


	//   ....[115]....
        /*09bc*/ 	.word	0x000226f0


	//   ....[116]....
        /*09c0*/ 	.word	0x00022710


	//   ....[117]....
        /*09c4*/ 	.word	0x000227a0


	//   ....[118]....
        /*09c8*/ 	.word	0x000227b0


	//   ....[119]....
        /*09cc*/ 	.word	0x00022850


	//   ....[120]....
        /*09d0*/ 	.word	0x00022860


	//   ....[121]....
        /*09d4*/ 	.word	0x00022900


	//   ....[122]....
        /*09d8*/ 	.word	0x00022910


	//   ....[123]....
        /*09dc*/ 	.word	0x000229b0


	//   ....[124]....
        /*09e0*/ 	.word	0x000229c0


	//   ....[125]....
        /*09e4*/ 	.word	0x00022a60


	//   ....[126]....
        /*09e8*/ 	.word	0x00022a70


	//   ....[127]....
        /*09ec*/ 	.word	0x00022b10


	//   ....[128]....
        /*09f0*/ 	.word	0x00022b20


	//   ....[129]....
        /*09f4*/ 	.word	0x00022b30


	//   ....[130]....
        /*09f8*/ 	.word	0x000232f0


	//   ....[131]....
        /*09fc*/ 	.word	0x00023300


	//   ....[132]....
        /*0a00*/ 	.word	0x00023310


	//   ....[133]....
        /*0a04*/ 	.word	0x000233a0


	//   ....[134]....
        /*0a08*/ 	.word	0x000233b0


	//   ....[135]....
        /*0a0c*/ 	.word	0x00023410


	//   ....[136]....
        /*0a10*/ 	.word	0x00023440


	//   ....[137]....
        /*0a14*/ 	.word	0x00023480


	//   ....[138]....
        /*0a18*/ 	.word	0x000234b0


	//   ....[139]....
        /*0a1c*/ 	.word	0x000234f0


	//   ....[140]....
        /*0a20*/ 	.word	0x00023520


	//   ....[141]....
        /*0a24*/ 	.word	0x00023560


	//   ....[142]....
        /*0a28*/ 	.word	0x000237d0


	//   ....[143]....
        /*0a2c*/ 	.word	0x000237f0


	//   ....[144]....
        /*0a30*/ 	.word	0x00023880


	//   ....[145]....
        /*0a34*/ 	.word	0x00023890


	//   ....[146]....
        /*0a38*/ 	.word	0x00023900


	//   ....[147]....
        /*0a3c*/ 	.word	0x00023910


	//   ....[148]....
        /*0a40*/ 	.word	0x00023980


	//   ....[149]....
        /*0a44*/ 	.word	0x00023990


	//   ....[150]....
        /*0a48*/ 	.word	0x00023a00


	//   ....[151]....
        /*0a4c*/ 	.word	0x00023a10


	//   ....[152]....
        /*0a50*/ 	.word	0x00023a20


	//   ....[153]....
        /*0a54*/ 	.word	0x00023a90


	//   ....[154]....
        /*0a58*/ 	.word	0x00023ff0


	//   ....[155]....
        /*0a5c*/ 	.word	0x00024020


	//   ....[156]....
        /*0a60*/ 	.word	0x00024050


	//   ....[157]....
        /*0a64*/ 	.word	0x00024060


	//   ....[158]....
        /*0a68*/ 	.word	0x000240a0


	//   ....[159]....
        /*0a6c*/ 	.word	0x000240c0


	//   ....[160]....
        /*0a70*/ 	.word	0x00024130


	//   ....[161]....
        /*0a74*/ 	.word	0x00024150


	//   ....[162]....
        /*0a78*/ 	.word	0x000241b0


	//   ....[163]....
        /*0a7c*/ 	.word	0x000241d0


	//   ....[164]....
        /*0a80*/ 	.word	0x00024220


	//   ....[165]....
        /*0a84*/ 	.word	0x00024240


	//   ....[166]....
        /*0a88*/ 	.word	0x00024660


	//   ....[167]....
        /*0a8c*/ 	.word	0x00024690


	//   ....[168]....
        /*0a90*/ 	.word	0x00024700


	//   ....[169]....
        /*0a94*/ 	.word	0x00024730


	//   ....[170]....
        /*0a98*/ 	.word	0x00024760


	//   ....[171]....
        /*0a9c*/ 	.word	0x00024790


	//   ....[172]....
        /*0aa0*/ 	.word	0x000247c0


	//   ....[173]....
        /*0aa4*/ 	.word	0x000247f0


	//   ....[174]....
        /*0aa8*/ 	.word	0x00024990


	//   ....[175]....
        /*0aac*/ 	.word	0x000249c0


	//   ....[176]....
        /*0ab0*/ 	.word	0x000249f0


	//   ....[177]....
        /*0ab4*/ 	.word	0x00024a20


	//   ....[178]....
        /*0ab8*/ 	.word	0x00024a50


	//   ....[179]....
        /*0abc*/ 	.word	0x00024a80


	//   ....[180]....
        /*0ac0*/ 	.word	0x00024b40


	//   ....[181]....
        /*0ac4*/ 	.word	0x00024b60


	//   ....[182]....
        /*0ac8*/ 	.word	0x00024b80


	//   ....[183]....
        /*0acc*/ 	.word	0x00024be0


	//   ....[184]....
        /*0ad0*/ 	.word	0x00025600


	//   ....[185]....
        /*0ad4*/ 	.word	0x00025940


	//   ....[186]....
        /*0ad8*/ 	.word	0x000259d0


	//   ....[187]....
        /*0adc*/ 	.word	0x00025a70


	//   ....[188]....
        /*0ae0*/ 	.word	0x00025b00


	//   ....[189]....
        /*0ae4*/ 	.word	0x00025bf0


	//   ....[190]....
        /*0ae8*/ 	.word	0x00025c80


	//   ....[191]....
        /*0aec*/ 	.word	0x00025d20


	//   ....[192]....
        /*0af0*/ 	.word	0x00025db0


	//   ....[193]....
        /*0af4*/ 	.word	0x00025ea0


	//   ....[194]....
        /*0af8*/ 	.word	0x00025f30


	//   ....[195]....
        /*0afc*/ 	.word	0x00025fd0


	//   ....[196]....
        /*0b00*/ 	.word	0x00026060


	//   ....[197]....
        /*0b04*/ 	.word	0x00026150


	//   ....[198]....
        /*0b08*/ 	.word	0x000261e0


	//   ....[199]....
        /*0b0c*/ 	.word	0x00026230


	//   ....[200]....
        /*0b10*/ 	.word	0x00026280


	//   ....[201]....
        /*0b14*/ 	.word	0x00026320


	//   ....[202]....
        /*0b18*/ 	.word	0x000263b0


	//   ....[203]....
        /*0b1c*/ 	.word	0x00026400


	//   ....[204]....
        /*0b20*/ 	.word	0x00026450


	//   ....[205]....
        /*0b24*/ 	.word	0x00026540


	//   ....[206]....
        /*0b28*/ 	.word	0x000265d0


	//   ....[207]....
        /*0b2c*/ 	.word	0x00026620


	//   ....[208]....
        /*0b30*/ 	.word	0x00026670


	//   ....[209]....
        /*0b34*/ 	.word	0x00026710


	//   ....[210]....
        /*0b38*/ 	.word	0x000267a0


	//   ....[211]....
        /*0b3c*/ 	.word	0x000267f0


	//   ....[212]....
        /*0b40*/ 	.word	0x00026840


	//   ....[213]....
        /*0b44*/ 	.word	0x00026b40


	//   ....[214]....
        /*0b48*/ 	.word	0x00026e20


	//   ....[215]....
        /*0b4c*/ 	.word	0x00026f10


	//   ....[216]....
        /*0b50*/ 	.word	0x00026fb0


	//   ....[217]....
        /*0b54*/ 	.word	0x00027010


	//   ....[218]....
        /*0b58*/ 	.word	0x00027130


	//   ....[219]....
        /*0b5c*/ 	.word	0x00027190


	//   ....[220]....
        /*0b60*/ 	.word	0x000272a0


	//   ....[221]....
        /*0b64*/ 	.word	0x00027310


	//   ....[222]....
        /*0b68*/ 	.word	0x00027420


	//   ....[223]....
        /*0b6c*/ 	.word	0x00027490


	//   ....[224]....
        /*0b70*/ 	.word	0x000275a0


	//   ....[225]....
        /*0b74*/ 	.word	0x00027610


	//   ....[226]....
        /*0b78*/ 	.word	0x000276f0


	//   ....[227]....
        /*0b7c*/ 	.word	0x000277f0


	//   ....[228]....
        /*0b80*/ 	.word	0x00027850


	//   ....[229]....
        /*0b84*/ 	.word	0x000278b0


	//   ....[230]....
        /*0b88*/ 	.word	0x000279b0


	//   ....[231]....
        /*0b8c*/ 	.word	0x00027a10


	//   ....[232]....
        /*0b90*/ 	.word	0x00027b20


	//   ....[233]....
        /*0b94*/ 	.word	0x00027b80


	//   ....[234]....
        /*0b98*/ 	.word	0x00027c90


	//   ....[235]....
        /*0b9c*/ 	.word	0x00027cf0


	//   ....[236]....
        /*0ba0*/ 	.word	0x00027e00


	//   ....[237]....
        /*0ba4*/ 	.word	0x00027e60


	//   ....[238]....
        /*0ba8*/ 	.word	0x00027f70


	//   ....[239]....
        /*0bac*/ 	.word	0x00027fd0


	//   ....[240]....
        /*0bb0*/ 	.word	0x000280e0


	//   ....[241]....
        /*0bb4*/ 	.word	0x00028140


	//   ....[242]....
        /*0bb8*/ 	.word	0x00028230


	//   ....[243]....
        /*0bbc*/ 	.word	0x00028360


	//   ....[244]....
        /*0bc0*/ 	.word	0x00028410


	//   ....[245]....
        /*0bc4*/ 	.word	0x00028480


	//   ....[246]....
        /*0bc8*/ 	.word	0x00028570


	//   ....[247]....
        /*0bcc*/ 	.word	0x000285d0


	//   ....[248]....
        /*0bd0*/ 	.word	0x000286a0


	//   ....[249]....
        /*0bd4*/ 	.word	0x00028700


	//   ....[250]....
        /*0bd8*/ 	.word	0x000287d0


	//   ....[251]....
        /*0bdc*/ 	.word	0x00028830


	//   ....[252]....
        /*0be0*/ 	.word	0x00028900


	//   ....[253]....
        /*0be4*/ 	.word	0x00028960


	//   ....[254]....
        /*0be8*/ 	.word	0x00028a30


	//   ....[255]....
        /*0bec*/ 	.word	0x00028b20


	//   ....[0]....
        /*0bf0*/ 	.word	0x00028bc0


	//   ....[1]....
        /*0bf4*/ 	.word	0x00028c20


	//   ....[2]....
        /*0bf8*/ 	.word	0x00028d10


	//   ....[3]....
        /*0bfc*/ 	.word	0x00028d70


	//   ....[4]....
        /*0c00*/ 	.word	0x00028e50


	//   ....[5]....
        /*0c04*/ 	.word	0x00028eb0


	//   ....[6]....
        /*0c08*/ 	.word	0x00028f90


	//   ....[7]....
        /*0c0c*/ 	.word	0x00028ff0


	//   ....[8]....
        /*0c10*/ 	.word	0x000290d0


	//   ....[9]....
        /*0c14*/ 	.word	0x00029130


	//   ....[10]....
        /*0c18*/ 	.word	0x00029200


	//   ....[11]....
        /*0c1c*/ 	.word	0x00029330


	//   ....[12]....
        /*0c20*/ 	.word	0x00029400


	//   ....[13]....
        /*0c24*/ 	.word	0x000294c0


	//   ....[14]....
        /*0c28*/ 	.word	0x00029590


	//   ....[15]....
        /*0c2c*/ 	.word	0x000295f0


	//   ....[16]....
        /*0c30*/ 	.word	0x000296c0


	//   ....[17]....
        /*0c34*/ 	.word	0x00029720


	//   ....[18]....
        /*0c38*/ 	.word	0x00029800


	//   ....[19]....
        /*0c3c*/ 	.word	0x00029860


	//   ....[20]....
        /*0c40*/ 	.word	0x00029930


	//   ....[21]....
        /*0c44*/ 	.word	0x00029990


	//   ....[22]....
        /*0c48*/ 	.word	0x00029a50


	//   ....[23]....
        /*0c4c*/ 	.word	0x00029ae0


	//   ....[24]....
        /*0c50*/ 	.word	0x00029b80


	//   ....[25]....
        /*0c54*/ 	.word	0x00029d00


	//   ....[26]....
        /*0c58*/ 	.word	0x00029d70


	//   ....[27]....
        /*0c5c*/ 	.word	0x00029de0


	//   ....[28]....
        /*0c60*/ 	.word	0x00029e50


	//   ....[29]....
        /*0c64*/ 	.word	0x00029ec0


	//   ....[30]....
        /*0c68*/ 	.word	0x00029f40


	//   ....[31]....
        /*0c6c*/ 	.word	0x00029fc0


	//   ....[32]....
        /*0c70*/ 	.word	0x0002a050


	//   ....[33]....
        /*0c74*/ 	.word	0x0002a0c0


	//   ....[34]....
        /*0c78*/ 	.word	0x0002a130


	//   ....[35]....
        /*0c7c*/ 	.word	0x0002a1a0


	//   ....[36]....
        /*0c80*/ 	.word	0x0002a220


	//   ....[37]....
        /*0c84*/ 	.word	0x0002a290


	//   ....[38]....
        /*0c88*/ 	.word	0x0002a320


	//   ....[39]....
        /*0c8c*/ 	.word	0x0002a380


	//   ....[40]....
        /*0c90*/ 	.word	0x0002a410


	//   ....[41]....
        /*0c94*/ 	.word	0x0002a540


	//----- nvinfo : EIATTR_REG_RECONFIG
	.align		4
.L_318:
        /*0c98*/ 	.byte	0x01, 0x54
	.zero		2


	//----- nvinfo : EIATTR_SYSCALL_OFFSETS
	.align		4
        /*0c9c*/ 	.byte	0x04, 0x46
        /*0c9e*/ 	.short	(.L_320 - .L_319)


	//   ....[0]....
.L_319:
        /*0ca0*/ 	.word	0x00001fe0


	//   ....[1]....
        /*0ca4*/ 	.word	0x00002130


	//   ....[2]....
        /*0ca8*/ 	.word	0x0000b5f0


	//   ....[3]....
        /*0cac*/ 	.word	0x0000b910


	//   ....[4]....
        /*0cb0*/ 	.word	0x00021100


	//   ....[5]....
        /*0cb4*/ 	.word	0x00021250


	//   ....[6]....
        /*0cb8*/ 	.word	0x00021340


	//   ....[7]....
        /*0cbc*/ 	.word	0x000222e0


	//----- nvinfo : EIATTR_MBARRIER_INSTR_OFFSETS
	.align		4
.L_320:
        /*0cc0*/ 	.byte	0x04, 0x39
        /*0cc2*/ 	.short	(.L_322 - .L_321)


	//   ....[0]....
.L_321:
        /*0cc4*/ 	.word	0x00000270
        /*0cc8*/ 	.word	0x000000ff
        /*0ccc*/ 	.word	0x0002a800
        /*0cd0*/ 	.short	0x0100
        /*0cd2*/ 	.byte	0x08
	.zero		1


	//   ....[1]....
        /*0cd4*/ 	.word	0x00000280
        /*0cd8*/ 	.word	0x000000ff
        /*0cdc*/ 	.word	0x0002a820
        /*0ce0*/ 	.short	0x0100
        /*0ce2*/ 	.byte	0x08
	.zero		1


	//   ....[2]....
        /*0ce4*/ 	.word	0x00000370
        /*0ce8*/ 	.word	0x000000ff
        /*0cec*/ 	.word	0x0002a830
        /*0cf0*/ 	.short	0x0100
        /*0cf2*/ 	.byte	0x08
	.zero		1


	//   ....[3]....
        /*0cf4*/ 	.word	0x00000380
        /*0cf8*/ 	.word	0x000000ff
        /*0cfc*/ 	.word	0x0002a840
        /*0d00*/ 	.short	0x0100
        /*0d02*/ 	.byte	0x08
	.zero		1


	//   ....[4]....
        /*0d04*/ 	.word	0x00000390
        /*0d08*/ 	.word	0x000000ff
        /*0d0c*/ 	.word	0x0002a838
        /*0d10*/ 	.short	0x0100
        /*0d12*/ 	.byte	0x08
	.zero		1


	//   ....[5]....
        /*0d14*/ 	.word	0x000003a0
        /*0d18*/ 	.word	0x000000ff
        /*0d1c*/ 	.word	0x0002a848
        /*0d20*/ 	.short	0x0100
        /*0d22*/ 	.byte	0x08
	.zero		1


	//   ....[6]....
        /*0d24*/ 	.word	0x000004d0
        /*0d28*/ 	.word	0x000000ff
        /*0d2c*/ 	.word	0x0002a850
        /*0d30*/ 	.short	0x0100
        /*0d32*/ 	.byte	0x08
	.zero		1


	//   ....[7]....
        /*0d34*/ 	.word	0x000004e0
        /*0d38*/ 	.word	0x000000ff
        /*0d3c*/ 	.word	0x0002a860
        /*0d40*/ 	.short	0x0100
        /*0d42*/ 	.byte	0x08
	.zero		1


	//   ....[8]....
        /*0d44*/ 	.word	0x000004f0
        /*0d48*/ 	.word	0x000000ff
        /*0d4c*/ 	.word	0x0002a858
        /*0d50*/ 	.short	0x0100
        /*0d52*/ 	.byte	0x08
	.zero		1


	//   ....[9]....
        /*0d54*/ 	.word	0x00000500
        /*0d58*/ 	.word	0x000000ff
        /*0d5c*/ 	.word	0x0002a868
        /*0d60*/ 	.short	0x0100
        /*0d62*/ 	.byte	0x08
	.zero		1


	//   ....[10]....
        /*0d64*/ 	.word	0x000005f0
        /*0d68*/ 	.word	0x000000ff
        /*0d6c*/ 	.word	0x0002a870
        /*0d70*/ 	.short	0x0100
        /*0d72*/ 	.byte	0x06
	.zero		1


	//   ....[11]....
        /*0d74*/ 	.word	0x00000600
        /*0d78*/ 	.word	0x000000ff
        /*0d7c*/ 	.word	0x0002a880
        /*0d80*/ 	.short	0x0100
        /*0d82*/ 	.byte	0x06
	.zero		1


	//   ....[12]....
        /*0d84*/ 	.word	0x00000610
        /*0d88*/ 	.word	0x000000ff
        /*0d8c*/ 	.word	0x0002a878
        /*0d90*/ 	.short	0x0100
        /*0d92*/ 	.byte	0x06
	.zero		1


	//   ....[13]....
        /*0d94*/ 	.word	0x00000620
        /*0d98*/ 	.word	0x000000ff
        /*0d9c*/ 	.word	0x0002a888
        /*0da0*/ 	.short	0x0100
        /*0da2*/ 	.byte	0x06
	.zero		1


	//   ....[14]....
        /*0da4*/ 	.word	0x00000750
        /*0da8*/ 	.word	0x000000ff
        /*0dac*/ 	.word	0x0002a890
        /*0db0*/ 	.short	0x0100
        /*0db2*/ 	.byte	0x08
	.zero		1


	//   ....[15]....
        /*0db4*/ 	.word	0x00000760
        /*0db8*/ 	.word	0x000000ff
        /*0dbc*/ 	.word	0x0002a8a0
        /*0dc0*/ 	.short	0x0100
        /*0dc2*/ 	.byte	0x08
	.zero		1


	//   ....[16]....
        /*0dc4*/ 	.word	0x00000770
        /*0dc8*/ 	.word	0x000000ff
        /*0dcc*/ 	.word	0x0002a898
        /*0dd0*/ 	.short	0x0100
        /*0dd2*/ 	.byte	0x08
	.zero		1


	//   ....[17]....
        /*0dd4*/ 	.word	0x00000780
        /*0dd8*/ 	.word	0x000000ff
        /*0ddc*/ 	.word	0x0002a8a8
        /*0de0*/ 	.short	0x0100
        /*0de2*/ 	.byte	0x08
	.zero		1


	//   ....[18]....
        /*0de4*/ 	.word	0x000008b0
        /*0de8*/ 	.word	0x000000ff
        /*0dec*/ 	.word	0x0002a8b0
        /*0df0*/ 	.short	0x0100
        /*0df2*/ 	.byte	0x08
	.zero		1


	//   ....[19]....
        /*0df4*/ 	.word	0x000008c0
        /*0df8*/ 	.word	0x000000ff
        /*0dfc*/ 	.word	0x0002a8c0
        /*0e00*/ 	.short	0x0100
        /*0e02*/ 	.byte	0x08
	.zero		1


	//   ....[20]....
        /*0e04*/ 	.word	0x000008d0
        /*0e08*/ 	.word	0x000000ff
        /*0e0c*/ 	.word	0x0002a8b8
        /*0e10*/ 	.short	0x0100
        /*0e12*/ 	.byte	0x08
	.zero		1


	//   ....[21]....
        /*0e14*/ 	.word	0x000008e0
        /*0e18*/ 	.word	0x000000ff
        /*0e1c*/ 	.word	0x0002a8c8
        /*0e20*/ 	.short	0x0100
        /*0e22*/ 	.byte	0x08
	.zero		1


	//   ....[22]....
        /*0e24*/ 	.word	0x00003bc0
        /*0e28*/ 	.word	0x00000054
        /*0e2c*/ 	.word	0x0002a890
        /*0e30*/ 	.short	0x010a
        /*0e32*/ 	.byte	0x3f
	.zero		1


	//   ....[23]....
        /*0e34*/ 	.word	0x000071c0
        /*0e38*/ 	.word	0x00000054
        /*0e3c*/ 	.word	0x0002a890
        /*0e40*/ 	.short	0x010a
        /*0e42*/ 	.byte	0x3f
	.zero		1


	//   ....[24]....
        /*0e44*/ 	.word	0x0000a0c0
        /*0e48*/ 	.word	0x00000054
        /*0e4c*/ 	.word	0x0002a890
        /*0e50*/ 	.short	0x010a
        /*0e52*/ 	.byte	0x3f
	.zero		1


	//   ....[25]....
        /*0e54*/ 	.word	0x0000a860
        /*0e58*/ 	.word	0x0000000b
        /*0e5c*/ 	.word	0x00000000
        /*0e60*/ 	.short	0x0101
        /*0e62*/ 	.byte	0x3f
	.zero		1


	//   ....[26]....
        /*0e64*/ 	.word	0x0000a8a0
        /*0e68*/ 	.word	0x00000054
        /*0e6c*/ 	.word	0x0002a8b0
        /*0e70*/ 	.short	0x010a
        /*0e72*/ 	.byte	0x3f
	.zero		1


	//   ....[27]....
        /*0e74*/ 	.word	0x0000ae30
        /*0e78*/ 	.word	0x00000054
        /*0e7c*/ 	.word	0x00000000
        /*0e80*/ 	.short	0x0101
        /*0e82*/ 	.byte	0x3f
	.zero		1


	//   ....[28]....
        /*0e84*/ 	.word	0x0000b670
        /*0e88*/ 	.word	0x00000002
        /*0e8c*/ 	.word	0x0002a800
        /*0e90*/ 	.short	0x010a
        /*0e92*/ 	.byte	0x3f
	.zero		1


	//   ....[29]....
        /*0e94*/ 	.word	0x0000b6c0
        /*0e98*/ 	.word	0x00000002
        /*0e9c*/ 	.word	0x0002a800
        /*0ea0*/ 	.short	0x010a
        /*0ea2*/ 	.byte	0x3f
	.zero		1


	//   ....[30]....
        /*0ea4*/ 	.word	0x0000ca80
        /*0ea8*/ 	.word	0x00000002
        /*0eac*/ 	.word	0x0002a800
        /*0eb0*/ 	.short	0x010a
        /*0eb2*/ 	.byte	0x3f
	.zero		1


	//   ....[31]....
        /*0eb4*/ 	.word	0x0000fc50
        /*0eb8*/ 	.word	0x00000002
        /*0ebc*/ 	.word	0x0002a800
        /*0ec0*/ 	.short	0x010a
        /*0ec2*/ 	.byte	0x3f
	.zero		1


	//   ....[32]....
        /*0ec4*/ 	.word	0x00012510
        /*0ec8*/ 	.word	0x00000000
        /*0ecc*/ 	.word	0x0002a830
        /*0ed0*/ 	.short	0x010a
        /*0ed2*/ 	.byte	0x3f
	.zero		1


	//   ....[33]....
        /*0ed4*/ 	.word	0x00012550
        /*0ed8*/ 	.word	0x00000000
        /*0edc*/ 	.word	0x0002a830
        /*0ee0*/ 	.short	0x010a
        /*0ee2*/ 	.byte	0x3f
	.zero		1


	//   ....[34]....
        /*0ee4*/ 	.word	0x00014190
        /*0ee8*/ 	.word	0x0000001d
        /*0eec*/ 	.word	0x00000000
        /*0ef0*/ 	.short	0x0101
        /*0ef2*/ 	.byte	0x3f
	.zero		1


	//   ....[35]....
        /*0ef4*/ 	.word	0x00014e00
        /*0ef8*/ 	.word	0x0000000e
        /*0efc*/ 	.word	0x0002a830
        /*0f00*/ 	.short	0x010a
        /*0f02*/ 	.byte	0x3f
	.zero		1


	//   ....[36]....
        /*0f04*/ 	.word	0x00014e80
        /*0f08*/ 	.word	0x0000000e
        /*0f0c*/ 	.word	0x0002a830
        /*0f10*/ 	.short	0x010a
        /*0f12*/ 	.byte	0x3f
	.zero		1


	//   ....[37]....
        /*0f14*/ 	.word	0x00015af0
        /*0f18*/ 	.word	0x00000014
        /*0f1c*/ 	.word	0x0002a850
        /*0f20*/ 	.short	0x010a
        /*0f22*/ 	.byte	0x3f
	.zero		1


	//   ....[38]....
        /*0f24*/ 	.word	0x00015b40
        /*0f28*/ 	.word	0x00000014
        /*0f2c*/ 	.word	0x0002a850
        /*0f30*/ 	.short	0x010a
        /*0f32*/ 	.byte	0x3f
	.zero		1


	//   ....[39]....
        /*0f34*/ 	.word	0x000161f0
        /*0f38*/ 	.word	0x0000000e
        /*0f3c*/ 	.word	0x00000000
        /*0f40*/ 	.short	0x0101
        /*0f42*/ 	.byte	0x3f
	.zero		1


	//   ....[40]....
        /*0f44*/ 	.word	0x00017970
        /*0f48*/ 	.word	0x00000014
        /*0f4c*/ 	.word	0x00000000
        /*0f50*/ 	.short	0x0101
        /*0f52*/ 	.byte	0x3f
	.zero		1


	//   ....[41]....
        /*0f54*/ 	.word	0x00017c40
        /*0f58*/ 	.word	0x00000008
        /*0f5c*/ 	.word	0x0002a830
        /*0f60*/ 	.short	0x010a
        /*0f62*/ 	.byte	0x3f
	.zero		1


	//   ....[42]....
        /*0f64*/ 	.word	0x00017cc0
        /*0f68*/ 	.word	0x00000008
        /*0f6c*/ 	.word	0x0002a830
        /*0f70*/ 	.short	0x010a
        /*0f72*/ 	.byte	0x3f
	.zero		1


	//   ....[43]....
        /*0f74*/ 	.word	0x00018930
        /*0f78*/ 	.word	0x0000000e
        /*0f7c*/ 	.word	0x0002a850
        /*0f80*/ 	.short	0x010a
        /*0f82*/ 	.byte	0x3f
	.zero		1


	//   ....[44]....
        /*0f84*/ 	.word	0x00018980
        /*0f88*/ 	.word	0x0000000e
        /*0f8c*/ 	.word	0x0002a850
        /*0f90*/ 	.short	0x010a
        /*0f92*/ 	.byte	0x3f
	.zero		1


	//   ....[45]....
        /*0f94*/ 	.word	0x00019840
        /*0f98*/ 	.word	0x0000005f
        /*0f9c*/ 	.word	0x00000000
        /*0fa0*/ 	.short	0x0101
        /*0fa2*/ 	.byte	0x3f
	.zero		1


	//   ....[46]....
        /*0fa4*/ 	.word	0x0001a090
        /*0fa8*/ 	.word	0x0000000e
        /*0fac*/ 	.word	0x00000000
        /*0fb0*/ 	.short	0x0101
        /*0fb2*/ 	.byte	0x3f
	.zero		1


	//   ....[47]....
        /*0fb4*/ 	.word	0x0001a6a0
        /*0fb8*/ 	.word	0x00000006
        /*0fbc*/ 	.word	0x0002a850
        /*0fc0*/ 	.short	0x010a
        /*0fc2*/ 	.byte	0x3f
	.zero		1


	//   ....[48]....
        /*0fc4*/ 	.word	0x0001a740
        /*0fc8*/ 	.word	0x00000006
        /*0fcc*/ 	.word	0x0002a850
        /*0fd0*/ 	.short	0x010a
        /*0fd2*/ 	.byte	0x3f
	.zero		1


	//   ....[49]....
        /*0fd4*/ 	.word	0x0001ac30
        /*0fd8*/ 	.word	0x00000007
        /*0fdc*/ 	.word	0x00000000
        /*0fe0*/ 	.short	0x0101
        /*0fe2*/ 	.byte	0x3f
	.zero		1


	//   ....[50]....
        /*0fe4*/ 	.word	0x0001c240
        /*0fe8*/ 	.word	0x00000000
        /*0fec*/ 	.word	0x00000000
        /*0ff0*/ 	.short	0x0101
        /*0ff2*/ 	.byte	0x3f
	.zero		1


	//   ....[51]....
        /*0ff4*/ 	.word	0x0001c990
        /*0ff8*/ 	.word	0x00000004
        /*0ffc*/ 	.word	0x00000000
        /*1000*/ 	.short	0x0101
        /*1002*/ 	.byte	0x3f
	.zero		1


	//   ....[52]....
        /*1004*/ 	.word	0x0001fa70
        /*1008*/ 	.word	0x00000016
        /*100c*/ 	.word	0x0002a820
        /*1010*/ 	.short	0x010a
        /*1012*/ 	.byte	0x3f
	.zero		1


	//   ....[53]....
        /*1014*/ 	.word	0x0001fb00
        /*1018*/ 	.word	0x0000000d
        /*101c*/ 	.word	0x0002a8a0
        /*1020*/ 	.short	0x010a
        /*1022*/ 	.byte	0x3f
	.zero		1


	//   ....[54]....
        /*1024*/ 	.word	0x0001ff40
        /*1028*/ 	.word	0x0000000d
        /*102c*/ 	.word	0x0002a8c0
        /*1030*/ 	.short	0x010a
        /*1032*/ 	.byte	0x3f
	.zero		1


	//   ....[55]....
        /*1034*/ 	.word	0x00020370
        /*1038*/ 	.word	0x0000000c
        /*103c*/ 	.word	0x0002a8a0
        /*1040*/ 	.short	0x010a
        /*1042*/ 	.byte	0x3f
	.zero		1


	//   ....[56]....
        /*1044*/ 	.word	0x000207a0
        /*1048*/ 	.word	0x0000000c
        /*104c*/ 	.word	0x0002a8c0
        /*1050*/ 	.short	0x010a
        /*1052*/ 	.byte	0x3f
	.zero		1


	//   ....[57]....
        /*1054*/ 	.word	0x00021940
        /*1058*/ 	.word	0x00000007
        /*105c*/ 	.word	0x0002a840
        /*1060*/ 	.short	0x010a
        /*1062*/ 	.byte	0x3f
	.zero		1


	//   ....[58]....
        /*1064*/ 	.word	0x00021ff0
        /*1068*/ 	.word	0x00000007
        /*106c*/ 	.word	0x0002a830
        /*1070*/ 	.short	0x0107
        /*1072*/ 	.byte	0x3f
	.zero		1


	//   ....[59]....
        /*1074*/ 	.word	0x000220b0
        /*1078*/ 	.word	0x00000007
        /*107c*/ 	.word	0x0002a830
        /*1080*/ 	.short	0x0101
        /*1082*/ 	.byte	0x3f
	.zero		1


	//   ....[60]....
        /*1084*/ 	.word	0x00022c80
        /*1088*/ 	.word	0x00000016
        /*108c*/ 	.word	0x0002a800
        /*1090*/ 	.short	0x0107
        /*1092*/ 	.byte	0x3f
	.zero		1


	//   ....[61]....
        /*1094*/ 	.word	0x00022d90
        /*1098*/ 	.word	0x00000016
        /*109c*/ 	.word	0x0002a800
        /*10a0*/ 	.short	0x0101
        /*10a2*/ 	.byte	0x3f
	.zero		1


	//   ....[62]....
        /*10a4*/ 	.word	0x00022db0
        /*10a8*/ 	.word	0x00000016
        /*10ac*/ 	.word	0x0002a820
        /*10b0*/ 	.short	0x010a
        /*10b2*/ 	.byte	0x3f
	.zero		1


	//   ....[63]....
        /*10b4*/ 	.word	0x00023120
        /*10b8*/ 	.word	0x00000005
        /*10bc*/ 	.word	0x0002a840
        /*10c0*/ 	.short	0x010a
        /*10c2*/ 	.byte	0x3f
	.zero		1


	//   ....[64]....
        /*10c4*/ 	.word	0x00023600
        /*10c8*/ 	.word	0x00000005
        /*10cc*/ 	.word	0x0002a830
        /*10d0*/ 	.short	0x0107
        /*10d2*/ 	.byte	0x3f
	.zero		1


	//   ....[65]....
        /*10d4*/ 	.word	0x000236b0
        /*10d8*/ 	.word	0x00000005
        /*10dc*/ 	.word	0x0002a830
        /*10e0*/ 	.short	0x0101
        /*10e2*/ 	.byte	0x3f
	.zero		1


	//   ....[66]....
        /*10e4*/ 	.word	0x00023710
        /*10e8*/ 	.word	0x00000005
        /*10ec*/ 	.word	0x0002a860
        /*10f0*/ 	.short	0x010a
        /*10f2*/ 	.byte	0x3f
	.zero		1


	//   ....[67]....
        /*10f4*/ 	.word	0x00023b70
        /*10f8*/ 	.word	0x00000005
        /*10fc*/ 	.word	0x0002a850
        /*1100*/ 	.short	0x0107
        /*1102*/ 	.byte	0x3f
	.zero		1


	//   ....[68]....
        /*1104*/ 	.word	0x00023cd0
        /*1108*/ 	.word	0x00000005
        /*110c*/ 	.word	0x0002a850
        /*1110*/ 	.short	0x0101
        /*1112*/ 	.byte	0x3f
	.zero		1


	//   ....[69]....
        /*1114*/ 	.word	0x00023f20
        /*1118*/ 	.word	0x00000000
        /*111c*/ 	.word	0x0002a860
        /*1120*/ 	.short	0x010a
        /*1122*/ 	.byte	0x3f
	.zero		1


	//   ....[70]....
        /*1124*/ 	.word	0x00024380
        /*1128*/ 	.word	0x00000000
        /*112c*/ 	.word	0x0002a850
        /*1130*/ 	.short	0x0107
        /*1132*/ 	.byte	0x3f
	.zero		1


	//   ....[71]....
        /*1134*/ 	.word	0x00024440
        /*1138*/ 	.word	0x00000000
        /*113c*/ 	.word	0x0002a850
        /*1140*/ 	.short	0x0101
        /*1142*/ 	.byte	0x3f
	.zero		1


	//   ....[72]....
        /*1144*/ 	.word	0x00025580
        /*1148*/ 	.word	0x00000005
        /*114c*/ 	.word	0x0002a820
        /*1150*/ 	.short	0x010a
        /*1152*/ 	.byte	0x3f
	.zero		1


	//   ....[73]....
        /*1154*/ 	.word	0x00025710
        /*1158*/ 	.word	0x00000003
        /*115c*/ 	.word	0x0002a840
        /*1160*/ 	.short	0x010a
        /*1162*/ 	.byte	0x3f
	.zero		1


	//   ....[74]....
        /*1164*/ 	.word	0x000257b0
        /*1168*/ 	.word	0x00000005
        /*116c*/ 	.word	0x0002a840
        /*1170*/ 	.short	0x010a
        /*1172*/ 	.byte	0x3f
	.zero		1


	//   ....[75]....
        /*1174*/ 	.word	0x000257f0
        /*1178*/ 	.word	0x00000003
        /*117c*/ 	.word	0x0002a860
        /*1180*/ 	.short	0x010a
        /*1182*/ 	.byte	0x3f
	.zero		1


	//   ....[76]....
        /*1184*/ 	.word	0x00025830
        /*1188*/ 	.word	0x00000005
        /*118c*/ 	.word	0x0002a860
        /*1190*/ 	.short	0x010a
        /*1192*/ 	.byte	0x3f
	.zero		1


	//   ....[77]....
        /*1194*/ 	.word	0x00025890
        /*1198*/ 	.word	0x00000054
        /*119c*/ 	.word	0x0002a890
        /*11a0*/ 	.short	0x010a
        /*11a2*/ 	.byte	0x3f
	.zero		1


	//   ....[78]....
        /*11a4*/ 	.word	0x00025b40
        /*11a8*/ 	.word	0x00000054
        /*11ac*/ 	.word	0x0002a890
        /*11b0*/ 	.short	0x010a
        /*11b2*/ 	.byte	0x3f
	.zero		1


	//   ....[79]....
        /*11b4*/ 	.word	0x00025df0
        /*11b8*/ 	.word	0x00000054
        /*11bc*/ 	.word	0x0002a890
        /*11c0*/ 	.short	0x010a
        /*11c2*/ 	.byte	0x3f
	.zero		1


	//   ....[80]....
        /*11c4*/ 	.word	0x000260a0
        /*11c8*/ 	.word	0x00000054
        /*11cc*/ 	.word	0x0002a8b0
        /*11d0*/ 	.short	0x010a
        /*11d2*/ 	.byte	0x3f
	.zero		1


	//   ....[81]....
        /*11d4*/ 	.word	0x00026490
        /*11d8*/ 	.word	0x00000002
        /*11dc*/ 	.word	0x0002a800
        /*11e0*/ 	.short	0x010a
        /*11e2*/ 	.byte	0x3f
	.zero		1


	//   ....[82]....
        /*11e4*/ 	.word	0x00026880
        /*11e8*/ 	.word	0x00000002
        /*11ec*/ 	.word	0x0002a800
        /*11f0*/ 	.short	0x010a
        /*11f2*/ 	.byte	0x3f
	.zero		1


	//   ....[83]....
        /*11f4*/ 	.word	0x000268d0
        /*11f8*/ 	.word	0x00000000
        /*11fc*/ 	.word	0x0002a830
        /*1200*/ 	.short	0x010a
        /*1202*/ 	.byte	0x3f
	.zero		1


	//   ....[84]....
        /*1204*/ 	.word	0x00026920
        /*1208*/ 	.word	0x0000000e
        /*120c*/ 	.word	0x0002a830
        /*1210*/ 	.short	0x010a
        /*1212*/ 	.byte	0x3f
	.zero		1


	//   ....[85]....
        /*1214*/ 	.word	0x00026970
        /*1218*/ 	.word	0x00000014
        /*121c*/ 	.word	0x0002a850
        /*1220*/ 	.short	0x010a
        /*1222*/ 	.byte	0x3f
	.zero		1


	//   ....[86]....
        /*1224*/ 	.word	0x000269c0
        /*1228*/ 	.word	0x00000008
        /*122c*/ 	.word	0x0002a830
        /*1230*/ 	.short	0x010a
        /*1232*/ 	.byte	0x3f
	.zero		1


	//   ....[87]....
        /*1234*/ 	.word	0x00026a10
        /*1238*/ 	.word	0x0000000e
        /*123c*/ 	.word	0x0002a850
        /*1240*/ 	.short	0x010a
        /*1242*/ 	.byte	0x3f
	.zero		1


	//   ....[88]....
        /*1244*/ 	.word	0x00026a60
        /*1248*/ 	.word	0x00000006
        /*124c*/ 	.word	0x0002a850
        /*1250*/ 	.short	0x010a
        /*1252*/ 	.byte	0x3f
	.zero		1


	//   ....[89]....
        /*1254*/ 	.word	0x00026c00
        /*1258*/ 	.word	0x00000016
        /*125c*/ 	.word	0x0002a820
        /*1260*/ 	.short	0x010a
        /*1262*/ 	.byte	0x3f
	.zero		1


	//   ....[90]....
        /*1264*/ 	.word	0x00026c50
        /*1268*/ 	.word	0x0000000d
        /*126c*/ 	.word	0x0002a8a0
        /*1270*/ 	.short	0x010a
        /*1272*/ 	.byte	0x3f
	.zero		1


	//   ....[91]....
        /*1274*/ 	.word	0x00026ca0
        /*1278*/ 	.word	0x0000000d
        /*127c*/ 	.word	0x0002a8c0
        /*1280*/ 	.short	0x010a
        /*1282*/ 	.byte	0x3f
	.zero		1


	//   ....[92]....
        /*1284*/ 	.word	0x00026cf0
        /*1288*/ 	.word	0x0000000c
        /*128c*/ 	.word	0x0002a8a0
        /*1290*/ 	.short	0x010a
        /*1292*/ 	.byte	0x3f
	.zero		1


	//   ....[93]....
        /*1294*/ 	.word	0x00026d40
        /*1298*/ 	.word	0x0000000c
        /*129c*/ 	.word	0x0002a8c0
        /*12a0*/ 	.short	0x010a
        /*12a2*/ 	.byte	0x3f
	.zero		1


	//   ....[94]....
        /*12a4*/ 	.word	0x00026e60
        /*12a8*/ 	.word	0x00000007
        /*12ac*/ 	.word	0x0002a840
        /*12b0*/ 	.short	0x010a
        /*12b2*/ 	.byte	0x3f
	.zero		1


	//   ....[95]....
        /*12b4*/ 	.word	0x00028260
        /*12b8*/ 	.word	0x00000016
        /*12bc*/ 	.word	0x0002a820
        /*12c0*/ 	.short	0x010a
        /*12c2*/ 	.byte	0x3f
	.zero		1


	//   ....[96]....
        /*12c4*/ 	.word	0x000282b0
        /*12c8*/ 	.word	0x00000005
        /*12cc*/ 	.word	0x0002a840
        /*12d0*/ 	.short	0x010a
        /*12d2*/ 	.byte	0x3f
	.zero		1


	//   ....[97]....
        /*12d4*/ 	.word	0x00028a70
        /*12d8*/ 	.word	0x00000005
        /*12dc*/ 	.word	0x0002a860
        /*12e0*/ 	.short	0x010a
        /*12e2*/ 	.byte	0x3f
	.zero		1


	//   ....[98]....
        /*12e4*/ 	.word	0x00029280
        /*12e8*/ 	.word	0x00000000
        /*12ec*/ 	.word	0x0002a860
        /*12f0*/ 	.short	0x010a
        /*12f2*/ 	.byte	0x3f
	.zero		1


	//   ....[99]....
        /*12f4*/ 	.word	0x0002a460
        /*12f8*/ 	.word	0x00000005
        /*12fc*/ 	.word	0x0002a820
        /*1300*/ 	.short	0x010a
        /*1302*/ 	.byte	0x3f
	.zero		1


	//   ....[100]....
        /*1304*/ 	.word	0x0002a600
        /*1308*/ 	.word	0x00000003
        /*130c*/ 	.word	0x0002a840
        /*1310*/ 	.short	0x010a
        /*1312*/ 	.byte	0x3f
	.zero		1


	//   ....[101]....
        /*1314*/ 	.word	0x0002a650
        /*1318*/ 	.word	0x00000005
        /*131c*/ 	.word	0x0002a840
        /*1320*/ 	.short	0x010a
        /*1322*/ 	.byte	0x3f
	.zero		1


	//   ....[102]....
        /*1324*/ 	.word	0x0002a6a0
        /*1328*/ 	.word	0x00000003
        /*132c*/ 	.word	0x0002a860
        /*1330*/ 	.short	0x010a
        /*1332*/ 	.byte	0x3f
	.zero		1


	//----- nvinfo : EIATTR_NUM_MBARRIERS
	.align		4
.L_322:
        /*1334*/ 	.byte	0x03, 0x38
        /*1336*/ 	.short	0x0016


	//----- nvinfo : EIATTR_EXIT_INSTR_OFFSETS
	.align		4
        /*1338*/ 	.byte	0x04, 0x1c
        /*133a*/ 	.short	(.L_324 - .L_323)


	//   ....[0]....
.L_323:
        /*133c*/ 	.word	0x00025880


	//----- nvinfo : EIATTR_MAX_THREADS
	.align		4
.L_324:
        /*1340*/ 	.byte	0x04, 0x05
        /*1342*/ 	.short	(.L_326 - .L_325)
.L_325:
        /*1344*/ 	.word	0x00000180
        /*1348*/ 	.word	0x00000001
        /*134c*/ 	.word	0x00000001


	//----- nvinfo : EIATTR_CRS_STACK_SIZE
	.align		4
.L_326:
        /*1350*/ 	.byte	0x04, 0x1e
        /*1352*/ 	.short	(.L_328 - .L_327)
.L_327:
        /*1354*/ 	.word	0x00000000


	//----- nvinfo : EIATTR_CBANK_PARAM_SIZE
	.align		4
.L_328:
        /*1358*/ 	.byte	0x03, 0x19
        /*135a*/ 	.short	0x0af0


	//----- nvinfo : EIATTR_PARAM_CBANK
	.align		4
        /*135c*/ 	.byte	0x04, 0x0a
        /*135e*/ 	.short	(.L_330 - .L_329)
	.align		4
.L_329:
        /*1360*/ 	.word	index@(.nv.constant0._ZN7cutlass13device_kernelIN5flash11enable_sm90INS1_16FlashAttnFwdSm90INS1_25CollectiveMainloopFwdSm90ILi2EN4cute5tupleIJNS5_1CILi1EEES8_S8_EEENS6_IJNS7_ILi128EEENS7_ILi96EEENS7_ILi192EEEEEELi128ENS_6half_tEfNS_4arch4Sm90ELb1ELb0ELb1ELb1ELb1ELb1ELb0ELb1ELb1ELb1ELb1ELb0EEENS1_21CollectiveEpilogueFwdINS6_IJSA_SA_SB_EEES9_SE_SG_Li256ELb1ELb1ELb1ELb0EEENS1_36VarlenDynamicPersistentTileSchedulerILi128ELi96ELi256ELi128ELb1ELb1ELb1ELb1ELb1ELb1EEEEEEEEEvNT_6ParamsE)
        /*1364*/ 	.short	0x0210
        /*1366*/ 	.short	0x0af0


	//----- nvinfo : EIATTR_SW_WAR
	.align		4
.L_330:
        /*1368*/ 	.byte	0x04, 0x36
        /*136a*/ 	.short	(.L_332 - .L_331)
.L_331:
        /*136c*/ 	.word	0x00000008
.L_332:


//--------------------- .nv.callgraph             --------------------------
	.section	.nv.callgraph,"",@"SHT_CUDA_CALLGRAPH"
	.align	4
	.sectionentsize	8
	.align		4
        /*0000*/ 	.word	0x00000000
	.align		4
        /*0004*/ 	.word	0xffffffff
	.align		4
        /*0008*/ 	.word	index@(_ZN7cutlass13device_kernelIN5flash11enable_sm90INS1_16FlashAttnFwdSm90INS1_25CollectiveMainloopFwdSm90ILi2EN4cute5tupleIJNS5_1CILi1EEES8_S8_EEENS6_IJNS7_ILi128EEENS7_ILi96EEENS7_ILi192EEEEEELi128ENS_6half_tEfNS_4arch4Sm90ELb0ELb0ELb1ELb0ELb1ELb0ELb0ELb1ELb1ELb1ELb1ELb0EEENS1_21CollectiveEpilogueFwdINS6_IJSA_SA_SB_EEES9_SE_SG_Li256ELb0ELb1ELb1ELb0EEENS1_19SingleTileSchedulerILb0ELb1ELb1ELi128EEEEEEEEEvNT_6ParamsE)
	.align		4
        /*000c*/ 	.word	index@(__assertfail)
	.align		4
        /*0010*/ 	.word	index@(_ZN7cutlass13device_kernelIN5flash11enable_sm90INS1_16FlashAttnFwdSm90INS1_25CollectiveMainloopFwdSm90ILi2EN4cute5tupleIJNS5_1CILi1EEES8_S8_EEENS6_IJNS7_ILi128EEENS7_ILi96EEENS7_ILi192EEEEEELi128ENS_6half_tEfNS_4arch4Sm90ELb0ELb0ELb1ELb1ELb1ELb0ELb0ELb1ELb1ELb1ELb1ELb0EEENS1_21CollectiveEpilogueFwdINS6_IJSA_SA_SB_EEES9_SE_SG_Li256ELb1ELb1ELb1ELb0EEENS1_36VarlenDynamicPersistentTileSchedulerILi128ELi96ELi256ELi128ELb1ELb1ELb1ELb0ELb1ELb1EEEEEEEEEvNT_6ParamsE)
	.align		4
        /*0014*/ 	.word	index@(__assertfail)
	.align		4
        /*0018*/ 	.word	index@(_ZN7cutlass13device_kernelIN5flash11enable_sm90INS1_16FlashAttnFwdSm90INS1_25CollectiveMainloopFwdSm90ILi2EN4cute5tupleIJNS5_1CILi1EEES8_S8_EEENS6_IJNS7_ILi128EEENS7_ILi96EEENS7_ILi192EEEEEELi128ENS_6half_tEfNS_4arch4Sm90ELb0ELb0ELb1ELb1ELb1ELb1ELb0ELb1ELb1ELb1ELb1ELb0EEENS1_21CollectiveEpilogueFwdINS6_IJSA_SA_SB_EEES9_SE_SG_Li256ELb1ELb1ELb1ELb0EEENS1_36VarlenDynamicPersistentTileSchedulerILi128ELi96ELi256ELi128ELb1ELb1ELb1ELb0ELb1ELb1EEEEEEEEEvNT_6ParamsE)
	.align		4
        /*001c*/ 	.word	index@(__assertfail)
	.align		4
        /*0020*/ 	.word	index@(_ZN7cutlass13device_kernelIN5flash11enable_sm90INS1_16FlashAttnFwdSm90INS1_25CollectiveMainloopFwdSm90ILi2EN4cute5tupleIJNS5_1CILi1EEES8_S8_EEENS6_IJNS7_ILi128EEENS7_ILi96EEENS7_ILi192EEEEEELi128ENS_6half_tEfNS_4arch4Sm90ELb0ELb1ELb1ELb0ELb1ELb0ELb0ELb1ELb1ELb1ELb1ELb0EEENS1_21CollectiveEpilogueFwdINS6_IJSA_SA_SB_EEES9_SE_SG_Li256ELb0ELb1ELb1ELb0EEENS1_19SingleTileSchedulerILb0ELb1ELb1ELi128EEEEEEEEEvNT_6ParamsE)
	.align		4
        /*0024*/ 	.word	index@(__assertfail)
	.align		4
        /*0028*/ 	.word	index@(_ZN7cutlass13device_kernelIN5flash11enable_sm90INS1_16FlashAttnFwdSm90INS1_25CollectiveMainloopFwdSm90ILi2EN4cute5tupleIJNS5_1CILi1EEES8_S8_EEENS6_IJNS7_ILi128EEENS7_ILi96EEENS7_ILi192EEEEEELi128ENS_6half_tEfNS_4arch4Sm90ELb0ELb1ELb1ELb1ELb1ELb0ELb0ELb1ELb1ELb1ELb1ELb0EEENS1_21CollectiveEpilogueFwdINS6_IJSA_SA_SB_EEES9_SE_SG_Li256ELb1ELb1ELb1ELb0EEENS1_36VarlenDynamicPersistentTileSchedulerILi128ELi96ELi256ELi128ELb1ELb1ELb1ELb1ELb0ELb1EEEEEEEEEvNT_6ParamsE)
	.align		4
        /*002c*/ 	.word	index@(__assertfail)
	.align		4
        /*0030*/ 	.word	index@(_ZN7cutlass13device_kernelIN5flash11enable_sm90INS1_16FlashAttnFwdSm90INS1_25CollectiveMainloopFwdSm90ILi2EN4cute5tupleIJNS5_1CILi1EEES8_S8_EEENS6_IJNS7_ILi128EEENS7_ILi96EEENS7_ILi192EEEEEELi128ENS_6half_tEfNS_4arch4Sm90ELb0ELb1ELb1ELb1ELb1ELb1ELb0ELb1ELb1ELb1ELb1ELb0EEENS1_21CollectiveEpilogueFwdINS6_IJSA_SA_SB_EEES9_SE_SG_Li256ELb1ELb1ELb1ELb0EEENS1_36VarlenDynamicPersistentTileSchedulerILi128ELi96ELi256ELi128ELb1ELb1ELb1ELb1ELb0ELb1EEEEEEEEEvNT_6ParamsE)
	.align		4
        /*0034*/ 	.word	index@(__assertfail)
	.align		4
        /*0038*/ 	.word	index@(_ZN7cutlass13device_kernelIN5flash11enable_sm90INS1_16FlashAttnFwdSm90INS1_25CollectiveMainloopFwdSm90ILi2EN4cute5tupleIJNS5_1CILi1EEES8_S8_EEENS6_IJNS7_ILi128EEENS7_ILi96EEENS7_ILi192EEEEEELi128ENS_6half_tEfNS_4arch4Sm90ELb1ELb0ELb1ELb0ELb1ELb0ELb0ELb1ELb1ELb1ELb1ELb0EEENS1_21CollectiveEpilogueFwdINS6_IJSA_SA_SB_EEES9_SE_SG_Li256ELb0ELb1ELb1ELb0EEENS1_19SingleTileSchedulerILb0ELb1ELb1ELi128EEEEEEEEEvNT_6ParamsE)
	.align		4
        /*003c*/ 	.word	index@(__assertfail)
	.align		4
        /*0040*/ 	.word	index@(_ZN7cutlass13device_kernelIN5flash11enable_sm90INS1_16FlashAttnFwdSm90INS1_25CollectiveMainloopFwdSm90ILi2EN4cute5tupleIJNS5_1CILi1EEES8_S8_EEENS6_IJNS7_ILi128EEENS7_ILi96EEENS7_ILi192EEEEEELi128ENS_6half_tEfNS_4arch4Sm90ELb1ELb0ELb1ELb1ELb1ELb0ELb0ELb1ELb1ELb1ELb1ELb0EEENS1_21CollectiveEpilogueFwdINS6_IJSA_SA_SB_EEES9_SE_SG_Li256ELb1ELb1ELb1ELb0EEENS1_36VarlenDynamicPersistentTileSchedulerILi128ELi96ELi256ELi128ELb1ELb1ELb1ELb1ELb1ELb1EEEEEEEEEvNT_6ParamsE)
	.align		4
        /*0044*/ 	.word	index@(__assertfail)
	.align		4
        /*0048*/ 	.word	index@(_ZN7cutlass13device_kernelIN5flash11enable_sm90INS1_16FlashAttnFwdSm90INS1_25CollectiveMainloopFwdSm90ILi2EN4cute5tupleIJNS5_1CILi1EEES8_S8_EEENS6_IJNS7_ILi128EEENS7_ILi96EEENS7_ILi192EEEEEELi128ENS_6half_tEfNS_4arch4Sm90ELb1ELb0ELb1ELb1ELb1ELb1ELb0ELb1ELb1ELb1ELb1ELb0EEENS1_21CollectiveEpilogueFwdINS6_IJSA_SA_SB_EEES9_SE_SG_Li256ELb1ELb1ELb1ELb0EEENS1_36VarlenDynamicPersistentTileSchedulerILi128ELi96ELi256ELi128ELb1ELb1ELb1ELb1ELb1ELb1EEEEEEEEEvNT_6ParamsE)
	.align		4
        /*004c*/ 	.word	index@(__assertfail)
	.align		4
        /*0050*/ 	.word	0x00000000
	.align		4
        /*0054*/ 	.word	0xfffffffe
	.align		4
        /*0058*/ 	.word	0x00000000
	.align		4
        /*005c*/ 	.word	0xfffffffd
	.align		4
        /*0060*/ 	.word	0x00000000
	.align		4
        /*0064*/ 	.word	0xfffffffc


//--------------------- .nv.constant4             --------------------------
	.section	.nv.constant4,"a",@progbits
	.align	8
	.align		8
.nv.constant4:
        /*0000*/ 	.dword	__assertfail
	.align		8
        /*0008*/ 	.dword	__unnamed_1
	.align		8
        /*0010*/ 	.dword	__unnamed_2
	.align		8
        /*0018*/ 	.dword	__unnamed_3
	.align		8
        /*0020*/ 	.dword	__unnamed_4
	.align		8
        /*0028*/ 	.dword	__unnamed_5
	.align		8
        /*0030*/ 	.dword	__unnamed_6
	.align		8
        /*0038*/ 	.dword	_ZN90_INTERNAL_6d03c939_54_flash_fwd_hdim192_128_fp16_paged_split_softcap_sm90_cu_a7f3af4d_33744cuda3std3__45__cpo5beginE
	.align		8
        /*0040*/ 	.dword	_ZN90_INTERNAL_6d03c939_54_flash_fwd_hdim192_128_fp16_paged_split_softcap_sm90_cu_a7f3af4d_33744cuda3std3__45__cpo3endE
	.align		8
        /*0048*/ 	.dword	_ZN90_INTERNAL_6d03c939_54_flash_fwd_hdim192_128_fp16_paged_split_softcap_sm90_cu_a7f3af4d_33744cuda3std3__45__cpo6cbeginE
	.align		8
        /*0050*/ 	.dword	_ZN90_INTERNAL_6d03c939_54_flash_fwd_hdim192_128_fp16_paged_split_softcap_sm90_cu_a7f3af4d_33744cuda3std3__45__cpo4cendE
	.align		8
        /*0058*/ 	.dword	_ZN90_INTERNAL_6d03c939_54_flash_fwd_hdim192_128_fp16_paged_split_softcap_sm90_cu_a7f3af4d_33744cuda3std3__492_GLOBAL__N__6d03c939_54_flash_fwd_hdim192_128_fp16_paged_split_softcap_sm90_cu_a7f3af4d_33746ignoreE
	.align		8
        /*0060*/ 	.dword	_ZN90_INTERNAL_6d03c939_54_flash_fwd_hdim192_128_fp16_paged_split_softcap_sm90_cu_a7f3af4d_33744cuda3std3__419piecewise_constructE
	.align		8
        /*0068*/ 	.dword	_ZN90_INTERNAL_6d03c939_54_flash_fwd_hdim192_128_fp16_paged_split_softcap_sm90_cu_a7f3af4d_33744cuda3std3__48in_placeE
	.align		8
        /*0070*/ 	.dword	_ZN90_INTERNAL_6d03c939_54_flash_fwd_hdim192_128_fp16_paged_split_softcap_sm90_cu_a7f3af4d_33744cuda3std6ranges3__45__cpo4swapE
	.align		8
        /*0078*/ 	.dword	_ZN90_INTERNAL_6d03c939_54_flash_fwd_hdim192_128_fp16_paged_split_softcap_sm90_cu_a7f3af4d_33744cuda3std6ranges3__45__cpo9iter_moveE
	.align		8
        /*0080*/ 	.dword	_ZN90_INTERNAL_6d03c939_54_flash_fwd_hdim192_128_fp16_paged_split_softcap_sm90_cu_a7f3af4d_33744cute7productE
	.align		8
        /*0088*/ 	.dword	_ZN90_INTERNAL_6d03c939_54_flash_fwd_hdim192_128_fp16_paged_split_softcap_sm90_cu_a7f3af4d_33744cute1_E
	.align		8
        /*0090*/ 	.dword	$str$23
	.align		8
        /*0098*/ 	.dword	$str$24


//--------------------- .text._ZN7cutlass13device_kernelIN5flash11enable_sm90INS1_16FlashAttnFwdSm90INS1_25CollectiveMainloopFwdSm90ILi2EN4cute5tupleIJNS5_1CILi1EEES8_S8_EEENS6_IJNS7_ILi128EEENS7_ILi96EEENS7_ILi192EEEEEELi128ENS_6half_tEfNS_4arch4Sm90ELb0ELb0ELb1ELb0ELb1ELb0ELb0ELb1ELb1ELb1ELb1ELb0EEENS1_21CollectiveEpilogueFwdINS6_IJSA_SA_SB_EEES9_SE_SG_Li256ELb0ELb1ELb1ELb0EEENS1_19SingleTileSchedulerILb0ELb1ELb1ELi128EEEEEEEEEvNT_6ParamsE --------------------------
	.section	.text._ZN7cutlass13device_kernelIN5flash11enable_sm90INS1_16FlashAttnFwdSm90INS1_25CollectiveMainloopFwdSm90ILi2EN4cute5tupleIJNS5_1CILi1EEES8_S8_EEENS6_IJNS7_ILi128EEENS7_ILi96EEENS7_ILi192EEEEEELi128ENS_6half_tEfNS_4arch4Sm90ELb0ELb0ELb1ELb0ELb1ELb0ELb0ELb1ELb1ELb1ELb1ELb0EEENS1_21CollectiveEpilogueFwdINS6_IJSA_SA_SB_EEES9_SE_SG_Li256ELb0ELb1ELb1ELb0EEENS1_19SingleTileSchedulerILb0ELb1ELb1ELi128EEEEEEEEEvNT_6ParamsE,"ax",@progbits
	.align	128
.text._ZN7cutlass13device_kernelIN5flash11enable_sm90INS1_16FlashAttnFwdSm90INS1_25CollectiveMainloopFwdSm90ILi2EN4cute5tupleIJNS5_1CILi1EEES8_S8_EEENS6_IJNS7_ILi128EEENS7_ILi96EEENS7_ILi192EEEEEELi128ENS_6half_tEfNS_4arch4Sm90ELb0ELb0ELb1ELb0ELb1ELb0ELb0ELb1ELb1ELb1ELb1ELb0EEENS1_21CollectiveEpilogueFwdINS6_IJSA_SA_SB_EEES9_SE_SG_Li256ELb0ELb1ELb1ELb0EEENS1_19SingleTileSchedulerILb0ELb1ELb1ELi128EEEEEEEEEvNT_6ParamsE:
        .type           _ZN7cutlass13device_kernelIN5flash11enable_sm90INS1_16FlashAttnFwdSm90INS1_25CollectiveMainloopFwdSm90ILi2EN4cute5tupleIJNS5_1CILi1EEES8_S8_EEENS6_IJNS7_ILi128EEENS7_ILi96EEENS7_ILi192EEEEEELi128ENS_6half_tEfNS_4arch4Sm90ELb0ELb0ELb1ELb0ELb1ELb0ELb0ELb1ELb1ELb1ELb1ELb0EEENS1_21CollectiveEpilogueFwdINS6_IJSA_SA_SB_EEES9_SE_SG_Li256ELb0ELb1ELb1ELb0EEENS1_19SingleTileSchedulerILb0ELb1ELb1ELi128EEEEEEEEEvNT_6ParamsE,@function
        .size           _ZN7cutlass13device_kernelIN5flash11enable_sm90INS1_16FlashAttnFwdSm90INS1_25CollectiveMainloopFwdSm90ILi2EN4cute5tupleIJNS5_1CILi1EEES8_S8_EEENS6_IJNS7_ILi128EEENS7_ILi96EEENS7_ILi192EEEEEELi128ENS_6half_tEfNS_4arch4Sm90ELb0ELb0ELb1ELb0ELb1ELb0ELb0ELb1ELb1ELb1ELb1ELb0EEENS1_21CollectiveEpilogueFwdINS6_IJSA_SA_SB_EEES9_SE_SG_Li256ELb0ELb1ELb1ELb0EEENS1_19SingleTileSchedulerILb0ELb1ELb1ELi128EEEEEEEEEvNT_6ParamsE,(.L_x_3204 - _ZN7cutlass13device_kernelIN5flash11enable_sm90INS1_16FlashAttnFwdSm90INS1_25CollectiveMainloopFwdSm90ILi2EN4cute5tupleIJNS5_1CILi1EEES8_S8_EEENS6_IJNS7_ILi128EEENS7_ILi96EEENS7_ILi192EEEEEELi128ENS_6half_tEfNS_4arch4Sm90ELb0ELb0ELb1ELb0ELb1ELb0ELb0ELb1ELb1ELb1ELb1ELb0EEENS1_21CollectiveEpilogueFwdINS6_IJSA_SA_SB_EEES9_SE_SG_Li256ELb0ELb1ELb1ELb0EEENS1_19SingleTileSchedulerILb0ELb1ELb1ELi128EEEEEEEEEvNT_6ParamsE)
        .other          _ZN7cutlass13device_kernelIN5flash11enable_sm90INS1_16FlashAttnFwdSm90INS1_25CollectiveMainloopFwdSm90ILi2EN4cute5tupleIJNS5_1CILi1EEES8_S8_EEENS6_IJNS7_ILi128EEENS7_ILi96EEENS7_ILi192EEEEEELi128ENS_6half_tEfNS_4arch4Sm90ELb0ELb0ELb1ELb0ELb1ELb0ELb0ELb1ELb1ELb1ELb1ELb0EEENS1_21CollectiveEpilogueFwdINS6_IJSA_SA_SB_EEES9_SE_SG_Li256ELb0ELb1ELb1ELb0EEENS1_19SingleTileSchedulerILb0ELb1ELb1ELi128EEEEEEEEEvNT_6ParamsE,@"STO_CUDA_ENTRY STV_DEFAULT"
_ZN7cutlass13device_kernelIN5flash11enable_sm90INS1_16FlashAttnFwdSm90INS1_25CollectiveMainloopFwdSm90ILi2EN4cute5tupleIJNS5_1CILi1EEES8_S8_EEENS6_IJNS7_ILi128EEENS7_ILi96EEENS7_ILi192EEEEEELi128ENS_6half_tEfNS_4arch4Sm90ELb0ELb0ELb1ELb0ELb1ELb0ELb0ELb1ELb1ELb1ELb1ELb0EEENS1_21CollectiveEpilogueFwdINS6_IJSA_SA_SB_EEES9_SE_SG_Li256ELb0ELb1ELb1ELb0EEENS1_19SingleTileSchedulerILb0ELb1ELb1ELi128EEEEEEEEEvNT_6ParamsE:
[----:B------:R-:W0:Y:S01]  /*0000*/  LDC R1, c[0x0][0x28] ;  /* 0x00000a00ff017b82 */ /* 0x000e220000000800 */
[----:B------:R-:W1:Y:S01]  /*0010*/  S2R R25, SR_TID.X ;  /* 0x0000000000197919 */ /* 0x000e620000002100 */
[----:B------:R-:W-:Y:S01]  /*0020*/  ELECT P0, URZ, PT ;  /* 0x00000000003f782f */ /* 0x000fe20003800000 */
[----:B------:R-:W-:Y:S01]  /*0030*/  UMOV UR4, 0x80 ;  /* 0x0000008000047882 */ /* 0x000fe20000000000 */
[----:B------:R-:W-:Y:S01]  /*0040*/  UMOV UR7, 0x100 ;  /* 0x0000010000077882 */ /* 0x000fe20000000000 */
[----:B-1----:R-:W-:-:S05]  /*0050*/  SHF.R.U32.HI R0, RZ, 0x5, R25 ;  /* 0x00000005ff007819 */ /* 0x002fca0000011619 */
[----:B------:R-:W1:Y:S02]  /*0060*/  SHFL.IDX PT, R2, R0, RZ, 0x1f ;  /* 0x00001fff00027589 */ /* 0x000e6400000e0000 */
[C---:B-1----:R-:W-:Y:S02]  /*0070*/  ISETP.NE.OR P0, PT, R2.reuse, RZ, !P0 ;  /* 0x000000ff0200720c */ /* 0x042fe40004705670 */
[----:B------:R-:W-:Y:S02]  /*0080*/  ISETP.NE.AND P1, PT, R2, RZ, PT ;  /* 0x000000ff0200720c */ /* 0x000fe40003f25270 */
[----:B------:R-:W-:-:S06]  /*0090*/  SHF.R.U32.HI R2, RZ, 0x7, R25 ;  /* 0x00000007ff027819 */ /* 0x000fcc0000011619 */
[----:B------:R-:W1:Y:S03]  /*00a0*/  SHFL.IDX PT, R2, R2, RZ, 0x1f ;  /* 0x00001fff02027589 */ /* 0x000e6600000e0000 */
[----:B------:R-:W-:Y:S01]  /*00b0*/  VOTEU.ALL UP0, P0 ;  /* 0x00000000003f7886 */ /* 0x000fe20000000000 */
[----:B------:R-:W-:-:S04]  /*00c0*/  VOTEU.ALL UP1, P0 ;  /* 0x00000000003f7886 */ /* 0x000fc80000020000 */
[----:B------:R-:W2:Y:S01]  /*00d0*/  @!UP0 S2UR UR8, SR_CgaCtaId ;  /* 0x00000000000889c3 */ /* 0x000ea20000008800 */
[----:B------:R-:W-:Y:S01]  /*00e0*/  @!UP0 UMOV UR6, 0x400 ;  /* 0x0000040000068882 */ /* 0x000fe20000000000 */
[----:B------:R-:W-:-:S04]  /*00f0*/  @!UP0 UIADD3 UR4, -UR4, 0x100000, URZ ;  /* 0x0010000004048890 */ /* 0x000fc8000fffe13f */
[----:B------:R-:W-:Y:S02]  /*0100*/  @!UP0 USHF.L.U32 UR5, UR4, 0xb, URZ ;  /* 0x0000000b04058899 */ /* 0x000fe4000800063f */
[----:B------:R-:W-:Y:S02]  /*0110*/  @!UP0 USHF.L.U32 UR4, UR4, 0x1, URZ ;  /* 0x0000000104048899 */ /* 0x000fe4000800063f */
[----:B--2---:R-:W-:Y:S02]  /*0120*/  @!UP0 ULEA UR8, UR8, UR6, 0x18 ;  /* 0x0000000608088291 */ /* 0x004fe4000f8ec03f */
[----:B------:R-:W-:-:S04]  /*0130*/  @!UP0 UIADD3 UR6, -UR7, 0x100000, URZ ;  /* 0x0010000007068890 */ /* 0x000fc8000fffe13f */
[----:B------:R-:W-:Y:S02]  /*0140*/  @!UP0 USHF.L.U32 UR7, UR6, 0xb, URZ ;  /* 0x0000000b06078899 */ /* 0x000fe4000800063f */
[----:B------:R-:W-:Y:S01]  /*0150*/  @!UP0 USHF.L.U32 UR6, UR6, 0x1, URZ ;  /* 0x0000000106068899 */ /* 0x000fe2000800063f */
[----:B------:R-:W-:-:S05]  /*0160*/  VOTEU.ALL UP0, P0 ;  /* 0x00000000003f7886 */ /* 0x000fca0000000000 */
[----:B------:R2:W3:Y:S06]  /*0170*/  @!UP0 SYNCS.EXCH.64 URZ, [UR8+0x2a800], UR4 ;  /* 0x02a80004083f85b2 */ /* 0x0004ec0008000100 */
[----:B------:R2:W4:Y:S02]  /*0180*/  @!UP1 SYNCS.EXCH.64 URZ, [UR8+0x2a820], UR6 ;  /* 0x02a82006083f95b2 */ /* 0x0005240008000100 */
[----:B012---:R-:W-:Y:S05]  /*0190*/  @P1 BRA `(.L_x_0) ;  /* 0x0000000000481947 */ /* 0x007fea0003800000 */
[----:B------:R-:W0:Y:S01]  /*01a0*/  S2UR UR5, SR_CgaCtaId ;  /* 0x00000000000579c3 */ /* 0x000e220000008800 */
[----:B------:R-:W-:Y:S01]  /*01b0*/  UMOV UR4, 0x400 ;  /* 0x0000040000047882 */ /* 0x000fe20000000000 */
[----:B------:R-:W-:Y:S01]  /*01c0*/  UMOV UR6, 0x80 ;  /* 0x0000008000067882 */ /* 0x000fe20000000000 */
[----:B------:R-:W-:Y:S01]  /*01d0*/  UMOV UR7, 0x100 ;  /* 0x0000010000077882 */ /* 0x000fe20000000000 */
[----:B------:R-:W-:Y:S01]  /*01e0*/  ELECT P0, URZ, PT ;  /* 0x00000000003f782f */ /* 0x000fe20003800000 */
[----:B0-----:R-:W-:Y:S02]  /*01f0*/  ULEA UR8, UR5, UR4, 0x18 ;  /* 0x0000000405087291 */ /* 0x001fe4000f8ec03f */
[----:B------:R-:W-:-:S04]  /*0200*/  UIADD3 UR4, -UR6, 0x100000, URZ ;  /* 0x0010000006047890 */ /* 0x000fc8000fffe13f */
[----:B------:R-:W-:Y:S02]  /*0210*/  USHF.L.U32 UR5, UR4, 0xb, URZ ;  /* 0x0000000b04057899 */ /* 0x000fe4000800063f */
[----:B------:R-:W-:Y:S02]  /*0220*/  USHF.L.U32 UR4, UR4, 0x1, URZ ;  /* 0x0000000104047899 */ /* 0x000fe4000800063f */
[----:B------:R-:W-:-:S04]  /*0230*/  UIADD3 UR6, -UR7, 0x100000, URZ ;  /* 0x0010000007067890 */ /* 0x000fc8000fffe13f */
[----:B------:R-:W-:Y:S02]  /*0240*/  USHF.L.U32 UR7, UR6, 0xb, URZ ;  /* 0x0000000b06077899 */ /* 0x000fe4000800063f */
[----:B------:R-:W-:Y:S01]  /*0250*/  USHF.L.U32 UR6, UR6, 0x1, URZ ;  /* 0x0000000106067899 */ /* 0x000fe2000800063f */
[----:B------:R-:W0:Y:S03]  /*0260*/  FENCE.VIEW.ASYNC.S ;  /* 0x00000000000073c6 */ /* 0x000e260000000000 */
[----:B0-----:R0:W1:Y:S08]  /*0270*/  SYNCS.EXCH.64 URZ, [UR8+0x2a830], UR4 ;  /* 0x02a83004083f75b2 */ /* 0x0010700008000100 */
[----:B------:R0:W2:Y:S01]  /*0280*/  SYNCS.EXCH.64 URZ, [UR8+0x2a840], UR6 ;  /* 0x02a84006083f75b2 */ /* 0x0000a20008000100 */
[----:B------:R0:W0:Y:S01]  /*0290*/  SYNCS.EXCH.64 URZ, [UR8+0x2a838], UR4 ;  /* 0x02a83804083f75b2 */ /* 0x0000220008000100 */
[----:B------:R0:W0:Y:S01]  /*02a0*/  SYNCS.EXCH.64 URZ, [UR8+0x2a848], UR6 ;  /* 0x02a84806083f75b2 */ /* 0x0000220008000100 */
[----:B------:R-:W-:Y:S01]  /*02b0*/  NOP ;  /* 0x0000000000007918 */ /* 0x000fe20000000000 */
.L_x_0:
[----:B------:R-:W5:Y:S01]  /*02c0*/  SHFL.IDX PT, R3, R0, RZ, 0x1f ;  /* 0x00001fff00037589 */ /* 0x000f6200000e0000 */
[----:B------:R-:W-:Y:S01]  /*02d0*/  NOP ;  /* 0x0000000000007918 */ /* 0x000fe20000000000 */
[----:B-----5:R-:W-:-:S13]  /*02e0*/  ISETP.NE.AND P0, PT, R3, RZ, PT ;  /* 0x000000ff0300720c */ /* 0x020fda0003f05270 */
[----:B------:R-:W-:Y:S05]  /*02f0*/  @P0 BRA `(.L_x_1) ;  /* 0x0000000000480947 */ /* 0x000fea0003800000 */
[----:B0-----:R-:W0:Y:S01]  /*0300*/  S2UR UR5, SR_CgaCtaId ;  /* 0x00000000000579c3 */ /* 0x001e220000008800 */
        /* <DEDUP_REMOVED lines=12> */
[----:B0-----:R0:W0:Y:S08]  /*03d0*/  SYNCS.EXCH.64 URZ, [UR8+0x2a850], UR4 ;  /* 0x02a85004083f75b2 */ /* 0x0010300008000100 */
[----:B------:R0:W0:Y:S01]  /*03e0*/  SYNCS.EXCH.64 URZ, [UR8+0x2a860], UR6 ;  /* 0x02a86006083f75b2 */ /* 0x0000220008000100 */
[----:B------:R0:W0:Y:S01]  /*03f0*/  SYNCS.EXCH.64 URZ, [UR8+0x2a858], UR4 ;  /* 0x02a85804083f75b2 */ /* 0x0000220008000100 */
[----:B------:R0:W0:Y:S01]  /*0400*/  SYNCS.EXCH.64 URZ, [UR8+0x2a868], UR6 ;  /* 0x02a86806083f75b2 */ /* 0x0000220008000100 */
[----:B------:R-:W-:Y:S01]  /*0410*/  NOP ;  /* 0x0000000000007918 */ /* 0x000fe20000000000 */
.L_x_1:
[----:B------:R-:W5:Y:S01]  /*0420*/  SHFL.IDX PT, R3, R0, RZ, 0x1f ;  /* 0x00001fff00037589 */ /* 0x000f6200000e0000 */
[----:B------:R-:W-:Y:S01]  /*0430*/  NOP ;  /* 0x0000000000007918 */ /* 0x000fe20000000000 */
[----:B-----5:R-:W-:-:S13]  /*0440*/  ISETP.NE.AND P0, PT, R3, RZ, PT ;  /* 0x000000ff0300720c */ /* 0x020fda0003f05270 */
[----:B------:R-:W-:Y:S05]  /*0450*/  @P0 BRA `(.L_x_2) ;  /* 0x0000000000380947 */ /* 0x000fea0003800000 */
[----:B0-----:R-:W0:Y:S01]  /*0460*/  S2UR UR5, SR_CgaCtaId ;  /* 0x00000000000579c3 */ /* 0x001e220000008800 */
[----:B------:R-:W-:Y:S01]  /*0470*/  UMOV UR4, 0x400 ;  /* 0x0000040000047882 */ /* 0x000fe20000000000 */
[----:B------:R-:W-:Y:S01]  /*0480*/  UMOV UR7, 0x80 ;  /* 0x0000008000077882 */ /* 0x000fe20000000000 */
[----:B------:R-:W-:Y:S01]  /*0490*/  ELECT P0, URZ, PT ;  /* 0x00000000003f782f */ /* 0x000fe20003800000 */
[----:B0-----:R-:W-:Y:S02]  /*04a0*/  ULEA UR6, UR5, UR4, 0x18 ;  /* 0x0000000405067291 */ /* 0x001fe4000f8ec03f */
[----:B------:R-:W-:-:S04]  /*04b0*/  UIADD3 UR4, -UR7, 0x100000, URZ ;  /* 0x0010000007047890 */ /* 0x000fc8000fffe13f */
[----:B------:R-:W-:Y:S02]  /*04c0*/  USHF.L.U32 UR5, UR4, 0xb, URZ ;  /* 0x0000000b04057899 */ /* 0x000fe4000800063f */
[----:B------:R-:W-:Y:S01]  /*04d0*/  USHF.L.U32 UR4, UR4, 0x1, URZ ;  /* 0x0000000104047899 */ /* 0x000fe2000800063f */
[----:B------:R-:W0:Y:S11]  /*04e0*/  FENCE.VIEW.ASYNC.S ;  /* 0x00000000000073c6 */ /* 0x000e360000000000 */
[----:B0-----:R0:W0:Y:S01]  /*04f0*/  SYNCS.EXCH.64 URZ, [UR6+0x2a870], UR4 ;  /* 0x02a87004063f75b2 */ /* 0x0010220008000100 */
[----:B------:R0:W0:Y:S01]  /*0500*/  SYNCS.EXCH.64 URZ, [UR6+0x2a880], UR4 ;  /* 0x02a88004063f75b2 */ /* 0x0000220008000100 */
[----:B------:R0:W0:Y:S01]  /*0510*/  SYNCS.EXCH.64 URZ, [UR6+0x2a878], UR4 ;  /* 0x02a87804063f75b2 */ /* 0x0000220008000100 */
[----:B------:R0:W0:Y:S01]  /*0520*/  SYNCS.EXCH.64 URZ, [UR6+0x2a888], UR4 ;  /* 0x02a88804063f75b2 */ /* 0x0000220008000100 */
[----:B------:R-:W-:Y:S01]  /*0530*/  NOP ;  /* 0x0000000000007918 */ /* 0x000fe20000000000 */
.L_x_2:
        /* <DEDUP_REMOVED lines=22> */
.L_x_3:
[----:B------:R-:W5:Y:S01]  /*06a0*/  SHFL.IDX PT, R3, R0, RZ, 0x1f ;  /* 0x00001fff00037589 */ /* 0x000f6200000e0000 */
[----:B------:R-:W-:Y:S01]  /*06b0*/  R2UR UR9, R2 ;  /* 0x00000000020972ca */ /* 0x000fe200000e0000 */
        /* <DEDUP_REMOVED lines=21> */
.L_x_4:
[----:B------:R-:W-:Y:S01]  /*0810*/  UISETP.NE.AND UP0, UPT, UR9, URZ, UPT ;  /* 0x0000003f0900728c */ /* 0x000fe2000bf05270 */
[----:B------:R-:W-:Y:S01]  /*0820*/  NOP ;  /* 0x0000000000007918 */ /* 0x000fe20000000000 */
[----:B------:R-:W-:Y:S01]  /*0830*/  UMOV UR36, 0x1 ;  /* 0x0000000100247882 */ /* 0x000fe20000000000 */
[----:B------:R-:W-:Y:S01]  /*0840*/  ULDC.64 UR38, c[0x0][0x208] ;  /* 0x0000820000267ab9 */ /* 0x000fe20000000a00 */
[----:B------:R-:W-:Y:S01]  /*0850*/  USEL UR36, UR36, 0x2, !UP0 ;  /* 0x0000000224247887 */ /* 0x000fe2000c000000 */
[----:B------:R-:W-:Y:S01]  /*0860*/  BSSY B6, `(.L_x_5) ;  /* 0x0000b09000067945 */ /* 0x000fe20003800000 */
[----:B01234-:R-:W-:Y:S01]  /*0870*/  BAR.SYNC.DEFER_BLOCKING 0x0 ;  /* 0x0000000000007b1d */ /* 0x01ffe20000010000 */
[----:B------:R-:W-:-:S13]  /*0880*/  PLOP3.LUT P0, PT, PT, PT, UP0, 0x80, 0x0 ;  /* 0x000000000000781c */ /* 0x000fda0003f0f008 */
[----:B------:R-:W-:Y:S05]  /*0890*/  @!P0 BRA `(.L_x_6) ;  /* 0x0000007400c88947 */ /* 0x000fea0003800000 */
.L_x_7:
[----:B------:R-:W-:-:S08]  /*08a0*/  NOP ;  /* 0x0000000000007918 */ /* 0x000fd00000000000 */
[----:B------:R-:W0:Y:S02]  /*08b0*/  USETMAXREG.TRY_ALLOC.CTAPOOL UP0, 0xe8 ;  /* 0x000000e8000079c8 */ /* 0x000e240008000600 */
[----:B0-----:R-:W-:-:S13]  /*08c0*/  PLOP3.LUT P0, PT, PT, PT, UP0, 0x80, 0x0 ;  /* 0x000000000000781c */ /* 0x001fda0003f0f008 */
[----:B------:R-:W-:Y:S05]  /*08d0*/  @!P0 BRA `(.L_x_7) ;  /* 0xfffffffc00f08947 */ /* 0x000fea000383ffff */
[----:B------:R-:W0:Y:S08]  /*08e0*/  LDC R3, c[0x0][0xc50] ;  /* 0x00031400ff037b82 */ /* 0x000e300000000800 */
[----:B------:R-:W1:Y:S08]  /*08f0*/  S2UR UR4, SR_CTAID.Y ;  /* 0x00000000000479c3 */ /* 0x000e700000002600 */
[----:B------:R-:W2:Y:S08]  /*0900*/  S2UR UR5, SR_CTAID.Z ;  /* 0x00000000000579c3 */ /* 0x000eb00000002700 */
[----:B------:R-:W-:Y:S06]  /*0910*/  BAR.ARV 0x8, 0x180 ;  /* 0x0206000000007b1d */ /* 0x000fec0000002000 */
[----:B0-----:R-:W-:Y:S01]  /*0920*/  ISETP.NE.AND P0, PT, R3, 0x1, PT ;  /* 0x000000010300780c */ /* 0x001fe20003f05270 */
[----:B-1----:R-:W-:-:S12]  /*0930*/  IMAD.U32 R2, RZ, RZ, UR4 ;  /* 0x00000004ff027e24 */ /* 0x002fd8000f8e00ff */
[----:B------:R-:W0:Y:S08]  /*0940*/  @P0 LDC R0, c[0x0][0xc54] ;  /* 0x00031500ff000b82 */ /* 0x000e300000000800 */
[----:B------:R-:W1:Y:S01]  /*0950*/  @P0 LDC R5, c[0x0][0xc58] ;  /* 0x00031600ff050b82 */ /* 0x000e620000000800 */
[----:B0-----:R-:W-:-:S05]  /*0960*/  @P0 IMAD.HI.U32 R0, R0, UR4, RZ ;  /* 0x0000000400000c27 */ /* 0x001fca000f8e00ff */
[----:B-1----:R-:W-:Y:S02]  /*0970*/  @P0 SHF.R.U32.HI R2, RZ, R5, R0 ;  /* 0x00000005ff020219 */ /* 0x002fe40000011600 */
[----:B--2---:R-:W-:-:S03]  /*0980*/  ISETP.LE.AND P0, PT, RZ, UR5, PT ;  /* 0x00000005ff007c0c */ /* 0x004fc6000bf03270 */
[----:B------:R-:W-:-:S04]  /*0990*/  IMAD.MOV R0, RZ, RZ, -R2 ;  /* 0x000000ffff007224 */ /* 0x000fc800078e0a02 */
[----:B------:R-:W-:-:S06]  /*09a0*/  IMAD R4, R3, R0, UR4 ;  /* 0x0000000403047e24 */ /* 0x000fcc000f8e0200 */
[----:B------:R-:W-:Y:S05]  /*09b0*/  @!P0 BRA `(.L_x_8) ;  /* 0x000000ac00cc8947 */ /* 0x000fea0003800000 */
[----:B------:R-:W0:Y:S01]  /*09c0*/  LDC.64 R6, c[0x0][0x418] ;  /* 0x00010600ff067b82 */ /* 0x000e220000000a00 */
[----:B------:R-:W-:Y:S01]  /*09d0*/  LOP3.LUT R16, R4, 0xffff, RZ, 0xc0, !PT ;  /* 0x0000ffff04107812 */ /* 0x000fe200078ec0ff */
[----:B------:R-:W-:-:S06]  /*09e0*/  IMAD.MOV.U32 R17, RZ, RZ, RZ ;  /* 0x000000ffff117224 */ /* 0x000fcc00078e00ff */
[----:B------:R-:W1:Y:S08]  /*09f0*/  LDC R18, c[0x0][0x424] ;  /* 0x00010900ff127b82 */ /* 0x000e700000000800 */
[----:B------:R-:W2:Y:S01]  /*0a00*/  LDC R3, c[0x0][0x2f0] ;  /* 0x0000bc00ff037b82 */ /* 0x000ea20000000800 */
[----:B0-----:R-:W-:-:S04]  /*0a10*/  ISETP.NE.U32.AND P0, PT, R6, RZ, PT ;  /* 0x000000ff0600720c */ /* 0x001fc80003f05070 */
[----:B------:R-:W-:-:S04]  /*0a20*/  ISETP.NE.AND.EX P0, PT, R7, RZ, PT, P0 ;  /* 0x000000ff0700720c */ /* 0x000fc80003f05300 */
[----:B-1----:R-:W-:-:S05]  /*0a30*/  SEL R18, R18, 0x1, P0 ;  /* 0x0000000112127807 */ /* 0x002fca0000000000 */
[----:B--2---:R-:W-:-:S05]  /*0a40*/  IMAD R18, R18, R3, RZ ;  /* 0x0000000312127224 */ /* 0x004fca00078e02ff */
[C---:B------:R-:W-:Y:S02]  /*0a50*/  ISETP.GE.AND P0, PT, R18.reuse, 0x1, PT ;  /* 0x000000011200780c */ /* 0x040fe40003f06270 */
[----:B------:R-:W-:-:S05]  /*0a60*/  IADD3 R0, R18, 0x5f, RZ ;  /* 0x0000005f12007810 */ /* 0x000fca0007ffe0ff */
[----:B------:R-:W-:-:S05]  /*0a70*/  IMAD.HI R0, R0, 0x2aaaaaab, RZ ;  /* 0x2aaaaaab00007827 */ /* 0x000fca00078e02ff */
[----:B------:R-:W-:-:S04]  /*0a80*/  SHF.R.U32.HI R3, RZ, 0x1f, R0 ;  /* 0x0000001fff037819 */ /* 0x000fc80000011600 */
[----:B------:R-:W-:Y:S01]  /*0a90*/  LEA.HI.SX32 R3, R0, R3, 0x1c ;  /* 0x0000000300037211 */ /* 0x000fe200078fe2ff */
[----:B------:R-:W-:Y:S06]  /*0aa0*/  @!P0 BRA `(.L_x_9) ;  /* 0x0000000000788947 */ /* 0x000fec0003800000 */
[----:B------:R-:W-:-:S04]  /*0ab0*/  SHF.R.U32.HI R0, RZ, 0x10, R4 ;  /* 0x00000010ff007819 */ /* 0x000fc80000011604 */
[----:B------:R-:W-:-:S13]  /*0ac0*/  ISETP.NE.AND P0, PT, R0, RZ, PT ;  /* 0x000000ff0000720c */ /* 0x000fda0003f05270 */
[----:B------:R-:W0:Y:S02]  /*0ad0*/  @!P0 LDC R0, c[0x0][0x9f0] ;  /* 0x00027c00ff008b82 */ /* 0x000e240000000800 */
[-C--:B0-----:R-:W-:Y:S02]  /*0ae0*/  IABS R9, R0.reuse ;  /* 0x0000000000097213 */ /* 0x081fe40000000000 */
[----:B------:R-:W-:Y:S02]  /*0af0*/  IABS R10, R0 ;  /* 0x00000000000a7213 */ /* 0x000fe40000000000 */
[----:B------:R-:W0:Y:S01]  /*0b00*/  I2F.RP R6, R9 ;  /* 0x0000000900067306 */ /* 0x000e220000209400 */
[----:B------:R-:W-:Y:S02]  /*0b10*/  IADD3 R7, R3, -0x1, R0 ;  /* 0xffffffff03077810 */ /* 0x000fe40007ffe000 */
[----:B------:R-:W-:-:S05]  /*0b20*/  IMAD.MOV R10, RZ, RZ, -R10 ;  /* 0x000000ffff0a7224 */ /* 0x000fca00078e0a0a */
[----:B0-----:R-:W0:Y:S02]  /*0b30*/  MUFU.RCP R6, R6 ;  /* 0x0000000600067308 */ /* 0x001e240000001000 */
[----:B0-----:R-:W-:Y:S01]  /*0b40*/  VIADD R4, R6, 0xffffffe ;  /* 0x0ffffffe06047836 */ /* 0x001fe20000000000 */
[----:B------:R-:W-:Y:S02]  /*0b50*/  IABS R6, R7 ;  /* 0x0000000700067213 */ /* 0x000fe40000000000 */
[----:B------:R-:W-:-:S03]  /*0b60*/  LOP3.LUT R7, R7, R0, RZ, 0x3c, !PT ;  /* 0x0000000007077212 */ /* 0x000fc600078e3cff */
[----:B------:R0:W1:Y:S01]  /*0b70*/  F2I.FTZ.U32.TRUNC.NTZ R5, R4 ;  /* 0x0000000400057305 */ /* 0x000062000021f000 */
[----:B------:R-:W-:Y:S01]  /*0b80*/  ISETP.GE.AND P2, PT, R7, RZ, PT ;  /* 0x000000ff0700720c */ /* 0x000fe20003f46270 */
[----:B0-----:R-:W-:Y:S01]  /*0b90*/  IMAD.MOV.U32 R4, RZ, RZ, RZ ;  /* 0x000000ffff047224 */ /* 0x001fe200078e00ff */
[----:B-1----:R-:W-:-:S05]  /*0ba0*/  IADD3 R8, RZ, -R5, RZ ;  /* 0x80000005ff087210 */ /* 0x002fca0007ffe0ff */
[----:B------:R-:W-:-:S04]  /*0bb0*/  IMAD R11, R8, R9, RZ ;  /* 0x00000009080b7224 */ /* 0x000fc800078e02ff */
[----:B------:R-:W-:Y:S01]  /*0bc0*/  IMAD.HI.U32 R5, R5, R11, R4 ;  /* 0x0000000b05057227 */ /* 0x000fe200078e0004 */
[----:B------:R-:W-:-:S05]  /*0bd0*/  MOV R4, R10 ;  /* 0x0000000a00047202 */ /* 0x000fca0000000f00 */
[----:B------:R-:W-:-:S04]  /*0be0*/  IMAD.HI.U32 R5, R5, R6, RZ ;  /* 0x0000000605057227 */ /* 0x000fc800078e00ff */
[----:B------:R-:W-:-:S05]  /*0bf0*/  IMAD R4, R5, R4, R6 ;  /* 0x0000000405047224 */ /* 0x000fca00078e0206 */
[----:B------:R-:W-:-:S13]  /*0c00*/  ISETP.GT.U32.AND P1, PT, R9, R4, PT ;  /* 0x000000040900720c */ /* 0x000fda0003f24070 */
[----:B------:R-:W-:Y:S02]  /*0c10*/  @!P1 IMAD.IADD R4, R4, 0x1, -R9 ;  /* 0x0000000104049824 */ /* 0x000fe400078e0a09 */
[----:B------:R-:W-:Y:S01]  /*0c20*/  @!P1 VIADD R5, R5, 0x1 ;  /* 0x0000000105059836 */ /* 0x000fe20000000000 */
[----:B------:R-:W-:Y:S02]  /*0c30*/  ISETP.NE.AND P1, PT, R0, RZ, PT ;  /* 0x000000ff0000720c */ /* 0x000fe40003f25270 */
[----:B------:R-:W-:-:S13]  /*0c40*/  ISETP.GE.U32.AND P0, PT, R4, R9, PT ;  /* 0x000000090400720c */ /* 0x000fda0003f06070 */
[----:B------:R-:W-:-:S05]  /*0c50*/  @P0 IADD3 R5, R5, 0x1, RZ ;  /* 0x0000000105050810 */ /* 0x000fca0007ffe0ff */
[----:B------:R-:W-:Y:S01]  /*0c60*/  @!P2 IMAD.MOV R5, RZ, RZ, -R5 ;  /* 0x000000ffff05a224 */ /* 0x000fe200078e0a05 */
[----:B------:R-:W-:-:S05]  /*0c70*/  @!P1 LOP3.LUT R5, RZ, R0, RZ, 0x33, !PT ;  /* 0x00000000ff059212 */ /* 0x000fca00078e33ff */
[----:B------:R-:W-:-:S07]  /*0c80*/  IMAD.MOV.U32 R17, RZ, RZ, R5 ;  /* 0x000000ffff117224 */ /* 0x000fce00078e0005 */
.L_x_9:
[-C--:B------:R-:W-:Y:S01]  /*0c90*/  IMAD R16, R16, R17.reuse, RZ ;  /* 0x0000001110107224 */ /* 0x080fe200078e02ff */
[----:B------:R-:W-:Y:S01]  /*0ca0*/  IADD3 R19, R25, -0x80, RZ ;  /* 0xffffff8019137810 */ /* 0x000fe20007ffe0ff */
[----:B------:R-:W-:Y:S01]  /*0cb0*/  IMAD.MOV.U32 R0, RZ, RZ, RZ ;  /* 0x000000ffff007224 */ /* 0x000fe200078e00ff */
[----:B------:R-:W-:Y:S02]  /*0cc0*/  PLOP3.LUT P0, PT, PT, PT, PT, 0x80, 0x0 ;  /* 0x000000000000781c */ /* 0x000fe40003f0f070 */
[----:B------:R-:W-:Y:S02]  /*0cd0*/  CS2R R86, SRZ ;  /* 0x0000000000567805 */ /* 0x000fe4000001ff00 */
[----:B------:R-:W-:Y:S01]  /*0ce0*/  VIADDMNMX R17, R16, R17, R3, PT ;  /* 0x0000001110117246 */ /* 0x000fe20003800103 */
[----:B------:R-:W-:Y:S01]  /*0cf0*/  IMAD.MOV.U32 R3, RZ, RZ, RZ ;  /* 0x000000ffff037224 */ /* 0x000fe200078e00ff */
[----:B------:R-:W-:Y:S02]  /*0d00*/  CS2R R84, SRZ ;  /* 0x0000000000547805 */ /* 0x000fe4000001ff00 */
[----:B------:R-:W-:-:S02]  /*0d10*/  CS2R R82, SRZ ;  /* 0x0000000000527805 */ /* 0x000fc4000001ff00 */
[----:B------:R-:W-:Y:S02]  /*0d20*/  ISETP.GT.AND P1, PT, R17, R16, PT ;  /* 0x000000101100720c */ /* 0x000fe40003f24270 */
[----:B------:R-:W-:Y:S02]  /*0d30*/  CS2R R80, SRZ ;  /* 0x0000000000507805 */ /* 0x000fe4000001ff00 */
[----:B------:R-:W-:Y:S02]  /*0d40*/  CS2R R78, SRZ ;  /* 0x00000000004e7805 */ /* 0x000fe4000001ff00 */
[----:B------:R-:W-:Y:S02]  /*0d50*/  CS2R R76, SRZ ;  /* 0x00000000004c7805 */ /* 0x000fe4000001ff00 */
[----:B------:R-:W-:Y:S02]  /*0d60*/  CS2R R74, SRZ ;  /* 0x00000000004a7805 */ /* 0x000fe4000001ff00 */
[----:B------:R-:W-:-:S02]  /*0d70*/  CS2R R72, SRZ ;  /* 0x0000000000487805 */ /* 0x000fc4000001ff00 */
[----:B------:R-:W-:Y:S02]  /*0d80*/  CS2R R70, SRZ ;  /* 0x0000000000467805 */ /* 0x000fe4000001ff00 */
        /* <DEDUP_REMOVED lines=22> */
[----:B------:R-:W-:Y:S01]  /*0ef0*/  CS2R R24, SRZ ;  /* 0x0000000000187805 */ /* 0x000fe2000001ff00 */
[----:B------:R-:W-:Y:S06]  /*0f00*/  @!P1 BRA `(.L_x_10) ;  /* 0x00000058000c9947 */ /* 0x000fec0003800000 */
[----:B------:R-:W-:Y:S01]  /*0f10*/  SHF.R.S32.HI R0, RZ, 0x1f, R19 ;  /* 0x0000001fff007819 */ /* 0x000fe20000011413 */
[----:B------:R-:W0:Y:S01]  /*0f20*/  S2UR UR6, SR_CgaCtaId ;  /* 0x00000000000679c3 */ /* 0x000e220000008800 */
[----:B------:R-:W-:Y:S02]  /*0f30*/  UMOV UR37, 0x400 ;  /* 0x0000040000257882 */ /* 0x000fe40000000000 */
[----:B------:R-:W-:-:S04]  /*0f40*/  LEA.HI R22, R0, R19, RZ, 0x7 ;  /* 0x0000001300167211 */ /* 0x000fc800078f38ff */
[----:B------:R-:W-:-:S06]  /*0f50*/  SHF.R.S32.HI R0, RZ, 0x7, R22 ;  /* 0x00000007ff007819 */ /* 0x000fcc0000011416 */
[----:B------:R-:W1:Y:S01]  /*0f60*/  SHFL.IDX PT, R0, R0, RZ, 0x1f ;  /* 0x00001fff00007589 */ /* 0x000e6200000e0000 */
[----:B0-----:R-:W-:-:S04]  /*0f70*/  ULEA UR37, UR6, UR37, 0x18 ;  /* 0x0000002506257291 */ /* 0x001fc8000f8ec03f */
[----:B------:R-:W-:-:S04]  /*0f80*/  UIADD3 UR6, UR37, 0xc400, URZ ;  /* 0x0000c40025067890 */ /* 0x000fc8000fffe03f */
[----:B------:R-:W-:Y:S01]  /*0f90*/  ULOP3.LUT UP0, URZ, UR6, 0x1bf, URZ, 0xc0, !UPT ;  /* 0x000001bf063f7892 */ /* 0x000fe2000f80c03f */
[----:B-1----:R-:W-:-:S05]  /*0fa0*/  R2UR UR4, R0 ;  /* 0x00000000000472ca */ /* 0x002fca00000e0000 */
[----:B------:R-:W-:-:S08]  /*0fb0*/  PLOP3.LUT P0, PT, PT, PT, UP0, 0x80, 0x0 ;  /* 0x000000000000781c */ /* 0x000fd00003f0f008 */
[----:B------:R-:W-:-:S04]  /*0fc0*/  ULEA.HI UR5, UR4, UR4, URZ, 0x1 ;  /* 0x0000000404057291 */ /* 0x000fc8000f8f083f */
[----:B------:R-:W-:-:S04]  /*0fd0*/  ULOP3.LUT UR5, UR5, 0x1e, URZ, 0xc0, !UPT ;  /* 0x0000001e05057892 */ /* 0x000fc8000f8ec03f */
[----:B------:R-:W-:-:S04]  /*0fe0*/  UIADD3 UR5, UR4, -UR5, URZ ;  /* 0x8000000504057290 */ /* 0x000fc8000fffe03f */
[----:B------:R-:W-:-:S04]  /*0ff0*/  ULEA UR5, UR5, UR6, 0xd ;  /* 0x0000000605057291 */ /* 0x000fc8000f8e683f */
[----:B------:R-:W-:-:S04]  /*1000*/  USHF.R.U32.HI UR5, URZ, 0x4, UR5 ;  /* 0x000000043f057899 */ /* 0x000fc80008011605 */
[----:B------:R-:W-:Y:S01]  /*1010*/  ULOP3.LUT UR40, UR5, 0x3fff, URZ, 0xc0, !UPT ;  /* 0x00003fff05287892 */ /* 0x000fe2000f8ec03f */
[----:B------:R-:W-:Y:S11]  /*1020*/  @!P0 BRA `(.L_x_11) ;  /* 0x0000000000408947 */ /* 0x000ff60003800000 */
[----:B------:R-:W-:Y:S01]  /*1030*/  MOV R0, 0x0 ;  /* 0x0000000000007802 */ /* 0x000fe20000000f00 */
[----:B------:R-:W-:Y:S01]  /*1040*/  ULDC.64 UR4, c[0x4][0x90] ;  /* 0x0100240000047ab9 */ /* 0x000fe20000000a00 */
[----:B------:R-:W-:Y:S01]  /*1050*/  ULDC.64 UR6, c[0x4][0x30] ;  /* 0x01000c0000067ab9 */ /* 0x000fe20000000a00 */
[----:B------:R-:W-:Y:S01]  /*1060*/  MOV R4, UR4 ;  /* 0x0000000400047c02 */ /* 0x000fe20008000f00 */
[----:B------:R0:W1:Y:S01]  /*1070*/  LDC.64 R14, c[0x4][R0] ;  /* 0x01000000000e7b82 */ /* 0x0000620000000a00 */
[----:B------:R-:W-:Y:S01]  /*1080*/  IMAD.U32 R5, RZ, RZ, UR5 ;  /* 0x00000005ff057e24 */ /* 0x000fe2000f8e00ff */
[----:B------:R-:W-:Y:S01]  /*1090*/  ULDC.64 UR4, c[0x4][0x98] ;  /* 0x0100260000047ab9 */ /* 0x000fe20000000a00 */
[----:B------:R-:W-:Y:S01]  /*10a0*/  IMAD.U32 R10, RZ, RZ, UR6 ;  /* 0x00000006ff0a7e24 */ /* 0x000fe2000f8e00ff */
[----:B------:R-:W-:Y:S01]  /*10b0*/  MOV R7, UR5 ;  /* 0x0000000500077c02 */ /* 0x000fe20008000f00 */
[----:B------:R-:W-:Y:S01]  /*10c0*/  IMAD.U32 R6, RZ, RZ, UR4 ;  /* 0x00000004ff067e24 */ /* 0x000fe2000f8e00ff */
[----:B------:R-:W-:Y:S01]  /*10d0*/  MOV R8, 0x70 ;  /* 0x0000007000087802 */ /* 0x000fe20000000f00 */
[----:B------:R-:W-:-:S02]  /*10e0*/  IMAD.U32 R11, RZ, RZ, UR7 ;  /* 0x00000007ff0b7e24 */ /* 0x000fc4000f8e00ff */
[----:B------:R-:W-:Y:S02]  /*10f0*/  IMAD.MOV.U32 R12, RZ, RZ, 0x1 ;  /* 0x00000001ff0c7424 */ /* 0x000fe400078e00ff */
[----:B0-----:R-:W-:-:S07]  /*1100*/  IMAD.MOV.U32 R13, RZ, RZ, RZ ;  /* 0x000000ffff0d7224 */ /* 0x001fce00078e00ff */
[----:B------:R-:W-:-:S07]  /*1110*/  LEPC R20, `(.L_x_11) ;  /* 0x000000001014794e */ /* 0x000fce0000000000 */
[----:B-1----:R-:W-:Y:S05]  /*1120*/  CALL.ABS.NOINC R14 ;  /* 0x000000000e007343 */ /* 0x002fea0003c00000 */
.L_x_11:
[----:B------:R-:W-:-:S04]  /*1130*/  SHF.L.U32 R3, RZ, 0x1f, RZ ;  /* 0x0000001fff037819 */ /* 0x000fc800000006ff */
[----:B------:R-:W0:Y:S02]  /*1140*/  SYNCS.PHASECHK.TRANS64.TRYWAIT P0, [UR37+0x2a800], R3 ;  /* 0x02a80003ff0075a7 */ /* 0x000e240008000165 */
[----:B0-----:R-:W-:Y:S05]  /*1150*/  @!P0 BRA `(.L_x_12) ;  /* 0x000000a400ec8947 */ /* 0x001fea0003800000 */
.L_x_85:
[----:B------:R-:W-:-:S06]  /*1160*/  ULOP3.LUT UR4, UR36, 0x1, URZ, 0xfc, !UPT ;  /* 0x0000000124047892 */ /* 0x000fcc000f8efc3f */
[----:B0-----:R-:W-:-:S04]  /*1170*/  MOV R0, UR4 ;  /* 0x0000000400007c02 */ /* 0x001fc80008000f00 */
[----:B------:R-:W-:-:S13]  /*1180*/  ISETP.NE.AND P0, PT, R0, 0x3, PT ;  /* 0x000000030000780c */ /* 0x000fda0003f05270 */
[----:B------:R-:W-:Y:S05]  /*1190*/  @!P0 BRA `(.L_x_13) ;  /* 0x0000000000048947 */ /* 0x000fea0003800000 */
[----:B------:R-:W-:Y:S01]  /*11a0*/  BPT.TRAP 0x1 ;  /* 0x000000040000795c */ /* 0x000fe20000300000 */
.L_x_13:
[----:B------:R0:W1:Y:S01]  /*11b0*/  SYNCS.PHASECHK.TRANS64.TRYWAIT P1, [UR37+0x2a830], R3 ;  /* 0x02a83003ff0075a7 */ /* 0x0000620008020165 */
[----:B------:R-:W-:Y:S05]  /*11c0*/  @!P0 BRA `(.L_x_14) ;  /* 0x0000000000048947 */ /* 0x000fea0003800000 */
[----:B------:R-:W-:Y:S01]  /*11d0*/  BPT.TRAP 0x1 ;  /* 0x000000040000795c */ /* 0x000fe20000300000 */
.L_x_14:
[----:B------:R-:W-:Y:S02]  /*11e0*/  IMAD.U32 R5, RZ, RZ, UR40 ;  /* 0x00000028ff057e24 */ /* 0x000fe4000f8e00ff */
[----:B------:R-:W-:Y:S01]  /*11f0*/  IMAD.MOV.U32 R0, RZ, RZ, RZ ;  /* 0x000000ffff007224 */ /* 0x000fe200078e00ff */
[----:B-1----:R-:W-:Y:S06]  /*1200*/  @P1 BRA `(.L_x_15) ;  /* 0x0000000000081947 */ /* 0x002fec0003800000 */
[----:B------:R-:W1:Y:S02]  /*1210*/  SYNCS.PHASECHK.TRANS64.TRYWAIT P1, [UR37+0x2a830], R3 ;  /* 0x02a83003ff0075a7 */ /* 0x000e640008020165 */
[----:B-1----:R-:W-:Y:S05]  /*1220*/  @!P1 BRA `(.L_x_16) ;  /* 0x000000a400d09947 */ /* 0x002fea0003800000 */
.L_x_15:
[----:B------:R-:W-:Y:S05]  /*1230*/  WARPSYNC.ALL ;  /* 0x0000000000007948 */ /* 0x000fea0003800000 */
[----:B-1----:R-:W-:Y:S01]  /*1240*/  LOP3.LUT R4, R5, 0x10000, RZ, 0xfc, !PT ;  /* 0x0001000005047812 */ /* 0x002fe200078efcff */
[----:B------:R-:W-:Y:S01]  /*1250*/  IMAD.MOV.U32 R5, RZ, RZ, 0x40000040 ;  /* 0x40000040ff057424 */ /* 0x000fe200078e00ff */
[----:B------:R-:W-:Y:S01]  /*1260*/  MOV R87, RZ ;  /* 0x000000ff00577202 */ /* 0x000fe20000000f00 */
[----:B------:R-:W-:Y:S01]  /*1270*/  UIADD3 UR4, UR37, 0x18400, URZ ;  /* 0x0001840025047890 */ /* 0x000fe2000fffe03f */
[----:B------:R-:W-:Y:S01]  /*1280*/  R2UR UR56, R4 ;  /* 0x00000000043872ca */ /* 0x000fe200000e0000 */
[----:B------:R-:W-:Y:S01]  /*1290*/  WARPGROUP.ARRIVE ;  /* 0x00000000000079c5 */ /* 0x000fe20000000000 */
[----:B------:R-:W-:Y:S01]  /*12a0*/  R2UR UR57, R5 ;  /* 0x00000000053972ca */ /* 0x000fe200000e0000 */
[----:B------:R-:W-:Y:S01]  /*12b0*/  USHF.R.U32.HI UR4, URZ, 0x4, UR4 ;  /* 0x000000043f047899 */ /* 0x000fe20008011604 */
[----:B------:R-:W-:Y:S01]  /*12c0*/  UMOV UR59, 0x40000040 ;  /* 0x40000040003b7882 */ /* 0x000fe20000000000 */
[----:B------:R-:W-:-:S02]  /*12d0*/  UMOV UR9, 0x40000040 ;  /* 0x4000004000097882 */ /* 0x000fc40000000000 */
[----:B------:R-:W-:Y:S01]  /*12e0*/  ULOP3.LUT UR4, UR4, 0x3fff, URZ, 0xc0, !UPT ;  /* 0x00003fff04047892 */ /* 0x000fe2000f8ec03f */
[----:B------:R-:W-:Y:S01]  /*12f0*/  UMOV UR11, 0x40000040 ;  /* 0x40000040000b7882 */ /* 0x000fe20000000000 */
[----:B------:R-:W-:Y:S02]  /*1300*/  UMOV UR13, 0x40000040 ;  /* 0x40000040000d7882 */ /* 0x000fe40000000000 */
[----:B------:R-:W-:Y:S01]  /*1310*/  ULOP3.LUT UR58, UR4, 0x10000, URZ, 0xfc, !UPT ;  /* 0x00010000043a7892 */ /* 0x000fe2000f8efc3f */
[----:B------:R-:W-:Y:S02]  /*1320*/  UMOV UR15, 0x40000040 ;  /* 0x40000040000f7882 */ /* 0x000fe40000000000 */
[----:B------:R-:W-:Y:S01]  /*1330*/  R2UR UR4, R4 ;  /* 0x00000000040472ca */ /* 0x000fe200000e0000 */
[----:B------:R-:W-:Y:S02]  /*1340*/  UIADD3 UR10, UR58, 0x2, URZ ;  /* 0x000000023a0a7890 */ /* 0x000fe4000fffe03f */
[----:B------:R-:W-:-:S02]  /*1350*/  UIADD3 UR14, UR58, 0x4, URZ ;  /* 0x000000043a0e7890 */ /* 0x000fc4000fffe03f */
[----:B------:R-:W-:Y:S02]  /*1360*/  UIADD3 UR18, UR58, 0x6, URZ ;  /* 0x000000063a127890 */ /* 0x000fe4000fffe03f */
[----:B------:R-:W-:Y:S01]  /*1370*/  HGMMA.64x96x16.F32 R24, gdesc[UR56], RZ, !UPT, gsb0 ;  /* 0x01600000381879f0 */ /* 0x000fe2000c0008ff */
[----:B------:R-:W-:Y:S01]  /*1380*/  UMOV UR17, 0x40000040 ;  /* 0x4000004000117882 */ /* 0x000fe20000000000 */
[----:B------:R-:W-:Y:S01]  /*1390*/  UMOV UR19, 0x40000040 ;  /* 0x4000004000137882 */ /* 0x000fe20000000000 */
[----:B------:R-:W-:Y:S01]  /*13a0*/  UIADD3 UR22, UR58, 0x300, URZ ;  /* 0x000003003a167890 */ /* 0x000fe2000fffe03f */
[----:B------:R-:W1:Y:S01]  /*13b0*/  S2UR UR57, SR_CgaCtaId ;  /* 0x00000000003979c3 */ /* 0x000e620000008800 */
[----:B------:R-:W-:Y:S01]  /*13c0*/  UMOV UR21, 0x40000040 ;  /* 0x4000004000157882 */ /* 0x000fe20000000000 */
[----:B------:R-:W-:Y:S01]  /*13d0*/  UMOV UR23, 0x40000040 ;  /* 0x4000004000177882 */ /* 0x000fe20000000000 */
[----:B------:R-:W-:Y:S02]  /*13e0*/  UIADD3 UR8, UR4, 0x2, URZ ;  /* 0x0000000204087890 */ /* 0x000fe4000fffe03f */
[----:B------:R-:W-:-:S02]  /*13f0*/  UIADD3 UR12, UR4, 0x4, URZ ;  /* 0x00000004040c7890 */ /* 0x000fc4000fffe03f */
[----:B------:R-:W-:Y:S02]  /*1400*/  UIADD3 UR16, UR4, 0x6, URZ ;  /* 0x0000000604107890 */ /* 0x000fe4000fffe03f */
[----:B------:R-:W-:Y:S02]  /*1410*/  UIADD3 UR20, UR4, 0x400, URZ ;  /* 0x0000040004147890 */ /* 0x000fe4000fffe03f */
[----:B------:R-:W-:Y:S02]  /*1420*/  UIADD3 UR24, UR4, 0x402, URZ ;  /* 0x0000040204187890 */ /* 0x000fe4000fffe03f */
[----:B------:R-:W-:Y:S01]  /*1430*/  UIADD3 UR26, UR58, 0x302, URZ ;  /* 0x000003023a1a7890 */ /* 0x000fe2000fffe03f */
[----:B------:R-:W-:Y:S01]  /*1440*/  UMOV UR25, 0x40000040 ;  /* 0x4000004000197882 */ /* 0x000fe20000000000 */
[----:B------:R-:W-:Y:S01]  /*1450*/  UMOV UR27, 0x40000040 ;  /* 0x40000040001b7882 */ /* 0x000fe20000000000 */
[----:B------:R-:W-:Y:S02]  /*1460*/  UIADD3 UR28, UR4, 0x404, URZ ;  /* 0x00000404041c7890 */ /* 0x000fe4000fffe03f */
[----:B------:R-:W-:Y:S01]  /*1470*/  UIADD3 UR30, UR58, 0x304, URZ ;  /* 0x000003043a1e7890 */ /* 0x000fe2000fffe03f */
[----:B------:R-:W-:Y:S01]  /*1480*/  UMOV UR29, 0x40000040 ;  /* 0x40000040001d7882 */ /* 0x000fe20000000000 */
[----:B------:R-:W-:Y:S01]  /*1490*/  UMOV UR31, 0x40000040 ;  /* 0x40000040001f7882 */ /* 0x000fe20000000000 */
[----:B------:R-:W-:-:S02]  /*14a0*/  UIADD3 UR32, UR4, 0x406, URZ ;  /* 0x0000040604207890 */ /* 0x000fc4000fffe03f */
[----:B------:R-:W-:Y:S01]  /*14b0*/  UIADD3 UR34, UR58, 0x306, URZ ;  /* 0x000003063a227890 */ /* 0x000fe2000fffe03f */
[----:B------:R-:W-:Y:S01]  /*14c0*/  UMOV UR33, 0x40000040 ;  /* 0x4000004000217882 */ /* 0x000fe20000000000 */
[----:B------:R-:W-:Y:S01]  /*14d0*/  UMOV UR35, 0x40000040 ;  /* 0x4000004000237882 */ /* 0x000fe20000000000 */
        /* <DEDUP_REMOVED lines=16> */
[----:B------:R-:W-:Y:S02]  /*15e0*/  WARPGROUP.DEPBAR.LE gsb0, 0x0 ;  /* 0x00008000000079c5 */ /* 0x000fe40000010000 */
[----:B------:R-:W-:-:S06]  /*15f0*/  WARPGROUP.ARRIVE ;  /* 0x00000000000079c5 */ /* 0x000fcc0000000000 */
[----:B------:R-:W-:Y:S03]  /*1600*/  HGMMA.64x96x16.F32 R24, gdesc[UR8], R24, gsb0 ;  /* 0x01600000081879f0 */ /* 0x000fe60008000818 */
        /* <DEDUP_REMOVED lines=31> */
[----:B-1----:R-:W-:Y:S05]  /*1800*/  @!P0 BRA `(.L_x_17) ;  /* 0x0000000000048947 */ /* 0x002fea0003800000 */
[----:B------:R-:W-:Y:S01]  /*1810*/  BPT.TRAP 0x1 ;  /* 0x000000040000795c */ /* 0x000fe20000300000 */
.L_x_17:
[----:B------:R-:W-:Y:S01]  /*1820*/  LOP3.LUT R22, R22, 0xffffff80, RZ, 0xc0, !PT ;  /* 0xffffff8016167812 */ /* 0x000fe200078ec0ff */
[----:B------:R-:W-:Y:S01]  /*1830*/  ULDC UR4, c[0x0][0x9d8] ;  /* 0x0002760000047ab9 */ /* 0x000fe20000000800 */
[----:B------:R-:W-:Y:S02]  /*1840*/  IMAD.MOV.U32 R6, RZ, RZ, -0x2 ;  /* 0xfffffffeff067424 */ /* 0x000fe400078e00ff */
[----:B------:R-:W-:Y:S01]  /*1850*/  FMUL.FTZ R26, R26, UR4 ;  /* 0x000000041a1a7c20 */ /* 0x000fe20008410000 */
[----:B------:R-:W-:Y:S01]  /*1860*/  FMUL.FTZ R27, R27, UR4 ;  /* 0x000000041b1b7c20 */ /* 0x000fe20008410000 */
[----:B------:R-:W-:Y:S02]  /*1870*/  IMAD.IADD R22, R19, 0x1, -R22 ;  /* 0x0000000113167824 */ /* 0x000fe400078e0a16 */
[----:B------:R-:W-:Y:S01]  /*1880*/  FMUL.FTZ R30, R30, UR4 ;  /* 0x000000041e1e7c20 */ /* 0x000fe20008410000 */
[----:B------:R-:W-:Y:S01]  /*1890*/  FMUL.FTZ R31, R31, UR4 ;  /* 0x000000041f1f7c20 */ /* 0x000fe20008410000 */
[----:B------:R-:W-:Y:S01]  /*18a0*/  FMUL.FTZ R34, R34, UR4 ;  /* 0x0000000422227c20 */ /* 0x000fe20008410000 */
[----:B------:R-:W1:Y:S01]  /*18b0*/  MUFU.TANH R26, R26 ;  /* 0x0000001a001a7308 */ /* 0x000e620000002400 */
[----:B0-----:R-:W-:Y:S01]  /*18c0*/  SHF.R.S32.HI R3, RZ, 0x1f, R22 ;  /* 0x0000001fff037819 */ /* 0x001fe20000011416 */
[----:B------:R-:W-:Y:S01]  /*18d0*/  FMUL.FTZ R24, R24, UR4 ;  /* 0x0000000418187c20 */ /* 0x000fe20008410000 */
[----:B------:R-:W-:Y:S01]  /*18e0*/  FMUL.FTZ R35, R35, UR4 ;  /* 0x0000000423237c20 */ /* 0x000fe20008410000 */
[----:B------:R-:W-:Y:S01]  /*18f0*/  FMUL.FTZ R25, R25, UR4 ;  /* 0x0000000419197c20 */ /* 0x000fe20008410000 */
[----:B------:R-:W-:Y:S01]  /*1900*/  LEA.HI R3, R3, R22, RZ, 0x2 ;  /* 0x0000001603037211 */ /* 0x000fe200078f10ff */
[----:B------:R-:W-:Y:S01]  /*1910*/  FMUL.FTZ R38, R38, UR4 ;  /* 0x0000000426267c20 */ /* 0x000fe20008410000 */
[----:B------:R-:W-:Y:S01]  /*1920*/  FMUL.FTZ R28, R28, UR4 ;  /* 0x000000041c1c7c20 */ /* 0x000fe20008410000 */
[----:B------:R-:W0:Y:S01]  /*1930*/  MUFU.TANH R27, R27 ;  /* 0x0000001b001b7308 */ /* 0x000e220000002400 */
[----:B------:R-:W-:Y:S01]  /*1940*/  LOP3.LUT R3, R3, 0x7ffffffc, RZ, 0xc0, !PT ;  /* 0x7ffffffc03037812 */ /* 0x000fe200078ec0ff */
[----:B------:R-:W-:Y:S01]  /*1950*/  FMUL.FTZ R39, R39, UR4 ;  /* 0x0000000427277c20 */ /* 0x000fe20008410000 */
[----:B------:R-:W-:Y:S01]  /*1960*/  FMUL.FTZ R29, R29, UR4 ;  /* 0x000000041d1d7c20 */ /* 0x000fe20008410000 */
[----:B------:R-:W-:Y:S01]  /*1970*/  FMUL.FTZ R42, R42, UR4 ;  /* 0x000000042a2a7c20 */ /* 0x000fe20008410000 */
[----:B------:R-:W-:Y:S01]  /*1980*/  IADD3 R3, R22, -R3, RZ ;  /* 0x8000000316037210 */ /* 0x000fe20007ffe0ff */
[----:B------:R-:W-:Y:S01]  /*1990*/  FMUL.FTZ R32, R32, UR4 ;  /* 0x0000000420207c20 */ /* 0x000fe20008410000 */
[----:B------:R-:W-:Y:S01]  /*19a0*/  FMUL.FTZ R43, R43, UR4 ;  /* 0x000000042b2b7c20 */ /* 0x000fe20008410000 */
[----:B------:R-:W2:Y:S01]  /*19b0*/  MUFU.TANH R30, R30 ;  /* 0x0000001e001e7308 */ /* 0x000ea20000002400 */
[----:B------:R-:W-:Y:S01]  /*19c0*/  FMUL.FTZ R33, R33, UR4 ;  /* 0x0000000421217c20 */ /* 0x000fe20008410000 */
[----:B------:R-:W-:-:S02]  /*19d0*/  IMAD R3, R3, R6, 0x60 ;  /* 0x0000006003037424 */ /* 0x000fc400078e0206 */
[----:B------:R-:W-:Y:S01]  /*19e0*/  FMUL.FTZ R46, R46, UR4 ;  /* 0x000000042e2e7c20 */ /* 0x000fe20008410000 */
[----:B------:R-:W-:Y:S01]  /*19f0*/  FMUL.FTZ R36, R36, UR4 ;  /* 0x0000000424247c20 */ /* 0x000fe20008410000 */
[----:B------:R-:W-:Y:S01]  /*1a00*/  FMUL.FTZ R47, R47, UR4 ;  /* 0x000000042f2f7c20 */ /* 0x000fe20008410000 */
[----:B------:R-:W-:Y:S02]  /*1a10*/  IMAD.IADD R18, R18, 0x1, R3 ;  /* 0x0000000112127824 */ /* 0x000fe400078e0203 */
[----:B------:R-:W-:Y:S01]  /*1a20*/  FMUL.FTZ R37, R37, UR4 ;  /* 0x0000000425257c20 */ /* 0x000fe20008410000 */
[----:B------:R-:W3:Y:S01]  /*1a30*/  MUFU.TANH R31, R31 ;  /* 0x0000001f001f7308 */ /* 0x000ee20000002400 */
[----:B------:R-:W-:Y:S01]  /*1a40*/  FMUL.FTZ R50, R50, UR4 ;  /* 0x0000000432327c20 */ /* 0x000fe20008410000 */
[----:B------:R-:W-:Y:S02]  /*1a50*/  IMAD R18, R17, -0x60, R18 ;  /* 0xffffffa011127824 */ /* 0x000fe400078e0212 */
[----:B------:R-:W-:Y:S01]  /*1a60*/  FMUL.FTZ R40, R40, UR4 ;  /* 0x0000000428287c20 */ /* 0x000fe20008410000 */
[----:B------:R-:W-:Y:S01]  /*1a70*/  FMUL.FTZ R51, R51, UR4 ;  /* 0x0000000433337c20 */ /* 0x000fe20008410000 */
[----:B------:R-:W-:Y:S01]  /*1a80*/  FMUL.FTZ R41, R41, UR4 ;  /* 0x0000000429297c20 */ /* 0x000fe20008410000 */
[----:B------:R-:W-:Y:S01]  /*1a90*/  FMUL.FTZ R54, R54, UR4 ;  /* 0x0000000436367c20 */ /* 0x000fe20008410000 */
[C---:B------:R-:W-:Y:S01]  /*1aa0*/  ISETP.GT.AND P6, PT, R18.reuse, RZ, PT ;  /* 0x000000ff1200720c */ /* 0x040fe20003fc4270 */
[----:B------:R-:W4:Y:S01]  /*1ab0*/  MUFU.TANH R34, R34 ;  /* 0x0000002200227308 */ /* 0x000f220000002400 */
[----:B------:R-:W-:Y:S01]  /*1ac0*/  ISETP.GT.AND P5, PT, R18, 0x1, PT ;  /* 0x000000011200780c */ /* 0x000fe20003fa4270 */
[----:B------:R-:W-:Y:S01]  /*1ad0*/  FMUL.FTZ R44, R44, UR4 ;  /* 0x000000042c2c7c20 */ /* 0x000fe20008410000 */
[----:B------:R-:W-:Y:S01]  /*1ae0*/  ISETP.GT.AND P4, PT, R18, 0x8, PT ;  /* 0x000000081200780c */ /* 0x000fe20003f84270 */
[----:B------:R-:W-:Y:S01]  /*1af0*/  FMUL.FTZ R55, R55, UR4 ;  /* 0x0000000437377c20 */ /* 0x000fe20008410000 */
[----:B-1----:R-:W-:Y:S01]  /*1b00*/  FSEL R3, R26, -INF , P6 ;  /* 0xff8000001a037808 */ /* 0x002fe20003000000 */
[----:B------:R-:W-:Y:S01]  /*1b10*/  FMUL.FTZ R45, R45, UR4 ;  /* 0x000000042d2d7c20 */ /* 0x000fe20008410000 */
[----:B0-----:R-:W-:Y:S01]  /*1b20*/  FSEL R27, R27, -INF , P5 ;  /* 0xff8000001b1b7808 */ /* 0x001fe20002800000 */
[----:B------:R-:W0:Y:S01]  /*1b30*/  MUFU.TANH R24, R24 ;  /* 0x0000001800187308 */ /* 0x000e220000002400 */
[----:B------:R-:W-:Y:S01]  /*1b40*/  ISETP.GT.AND P3, PT, R18, 0x9, PT ;  /* 0x000000091200780c */ /* 0x000fe20003f64270 */
[----:B------:R-:W-:Y:S01]  /*1b50*/  FMUL.FTZ R58, R58, UR4 ;  /* 0x000000043a3a7c20 */ /* 0x000fe20008410000 */
[----:B--2---:R-:W-:Y:S01]  /*1b60*/  FSEL R9, R30, -INF , P4 ;  /* 0xff8000001e097808 */ /* 0x004fe20002000000 */
[----:B------:R-:W-:Y:S01]  /*1b70*/  FMUL.FTZ R48, R48, UR4 ;  /* 0x0000000430307c20 */ /* 0x000fe20008410000 */
[----:B------:R-:W-:Y:S01]  /*1b80*/  FMNMX.FTZ R6, R3, R27, !PT ;  /* 0x0000001b03067209 */ /* 0x000fe20007810000 */
[----:B------:R-:W-:Y:S01]  /*1b90*/  FMUL.FTZ R59, R59, UR4 ;  /* 0x000000043b3b7c20 */ /* 0x000fe20008410000 */
[----:B------:R-:W-:Y:S01]  /*1ba0*/  ISETP.GT.AND P2, PT, R18, 0x10, PT ;  /* 0x000000101200780c */ /* 0x000fe20003f44270 */
[----:B------:R-:W1:Y:S01]  /*1bb0*/  MUFU.TANH R35, R35 ;  /* 0x0000002300237308 */ /* 0x000e620000002400 */
[----:B---3--:R-:W-:Y:S01]  /*1bc0*/  FSEL R31, R31, -INF , P3 ;  /* 0xff8000001f1f7808 */ /* 0x008fe20001800000 */
[----:B------:R-:W-:Y:S01]  /*1bd0*/  FMUL.FTZ R49, R49, UR4 ;  /* 0x0000000431317c20 */ /* 0x000fe20008410000 */
[----:B------:R-:W-:Y:S01]  /*1be0*/  FMNMX.FTZ R6, R9, R6, !PT ;  /* 0x0000000609067209 */ /* 0x000fe20007810000 */
[----:B------:R-:W-:Y:S01]  /*1bf0*/  FMUL.FTZ R62, R62, UR4 ;  /* 0x000000043e3e7c20 */ /* 0x000fe20008410000 */
[----:B------:R-:W-:Y:S01]  /*1c00*/  ISETP.GT.AND P1, PT, R18, 0x11, PT ;  /* 0x000000111200780c */ /* 0x000fe20003f24270 */
[----:B------:R-:W-:Y:S01]  /*1c10*/  FMUL.FTZ R52, R52, UR4 ;  /* 0x0000000434347c20 */ /* 0x000fe20008410000 */
[----:B----4-:R-:W-:Y:S01]  /*1c20*/  FSEL R13, R34, -INF , P2 ;  /* 0xff800000220d7808 */ /* 0x010fe20001000000 */
[----:B------:R-:W2:Y:S01]  /*1c30*/  MUFU.TANH R25, R25 ;  /* 0x0000001900197308 */ /* 0x000ea20000002400 */
[----:B------:R-:W-:Y:S01]  /*1c40*/  FMNMX.FTZ R6, R31, R6, !PT ;  /* 0x000000061f067209 */ /* 0x000fe20007810000 */
[----:B------:R-:W-:Y:S01]  /*1c50*/  FMUL.FTZ R63, R63, UR4 ;  /* 0x000000043f3f7c20 */ /* 0x000fe20008410000 */
[----:B0-----:R-:W-:Y:S01]  /*1c60*/  FSEL R7, R24, -INF , P6 ;  /* 0xff80000018077808 */ /* 0x001fe20003000000 */
[----:B------:R-:W-:Y:S01]  /*1c70*/  FMUL.FTZ R53, R53, UR4 ;  /* 0x0000000435357c20 */ /* 0x000fe20008410000 */
[----:B------:R-:W-:Y:S01]  /*1c80*/  ISETP.GT.AND P6, PT, R18, 0x18, PT ;  /* 0x000000181200780c */ /* 0x000fe20003fc4270 */
[----:B------:R-:W-:Y:S01]  /*1c90*/  FMUL.FTZ R66, R66, UR4 ;  /* 0x0000000442427c20 */ /* 0x000fe20008410000 */
[----:B------:R-:W-:Y:S01]  /*1ca0*/  FMNMX.FTZ R6, R13, R6, !PT ;  /* 0x000000060d067209 */ /* 0x000fe20007810000 */
[----:B------:R-:W0:Y:S01]  /*1cb0*/  MUFU.TANH R38, R38 ;  /* 0x0000002600267308 */ /* 0x000e220000002400 */
[----:B-1----:R-:W-:Y:S01]  /*1cc0*/  FSEL R35, R35, -INF , P1 ;  /* 0xff80000023237808 */ /* 0x002fe20000800000 */
[----:B------:R-:W-:Y:S01]  /*1cd0*/  FMUL.FTZ R56, R56, UR4 ;  /* 0x0000000438387c20 */ /* 0x000fe20008410000 */
[----:B------:R-:W-:Y:S01]  /*1ce0*/  FMUL.FTZ R67, R67, UR4 ;  /* 0x0000000443437c20 */ /* 0x000fe20008410000 */
[----:B------:R-:W-:Y:S01]  /*1cf0*/  FMUL.FTZ R57, R57, UR4 ;  /* 0x0000000439397c20 */ /* 0x000fe20008410000 */
[----:B------:R-:W-:Y:S01]  /*1d00*/  FMNMX.FTZ R6, R35, R6, !PT ;  /* 0x0000000623067209 */ /* 0x000fe20007810000 */
[----:B------:R-:W-:Y:S01]  /*1d10*/  FMUL.FTZ R70, R70, UR4 ;  /* 0x0000000446467c20 */ /* 0x000fe20008410000 */
[----:B------:R-:W-:Y:S01]  /*1d20*/  FMUL.FTZ R71, R71, UR4 ;  /* 0x0000000447477c20 */ /* 0x000fe20008410000 */
[----:B------:R-:W1:Y:S01]  /*1d30*/  MUFU.TANH R28, R28 ;  /* 0x0000001c001c7308 */ /* 0x000e620000002400 */
[----:B--2---:R-:W-:Y:S01]  /*1d40*/  FSEL R25, R25, -INF , P5 ;  /* 0xff80000019197808 */ /* 0x004fe20002800000 */
[----:B------:R-:W-:Y:S01]  /*1d50*/  FMUL.FTZ R60, R60, UR4 ;  /* 0x000000043c3c7c20 */ /* 0x000fe20008410000 */
[----:B------:R-:W-:Y:S01]  /*1d60*/  ISETP.GT.AND P5, PT, R18, 0x19, PT ;  /* 0x000000191200780c */ /* 0x000fe20003fa4270 */
[----:B------:R-:W-:Y:S01]  /*1d70*/  ULDC UR5, c[0x0][0x988] ;  /* 0x0002620000057ab9 */ /* 0x000fe20000000800 */
[----:B------:R-:W-:Y:S01]  /*1d80*/  FMUL.FTZ R61, R61, UR4 ;  /* 0x000000043d3d7c20 */ /* 0x000fe20008410000 */
[----:B------:R-:W-:Y:S01]  /*1d90*/  MOV R10, UR5 ;  /* 0x00000005000a7c02 */ /* 0x000fe20008000f00 */
[----:B------:R-:W-:Y:S01]  /*1da0*/  FMUL.FTZ R64, R64, UR4 ;  /* 0x0000000440407c20 */ /* 0x000fe20008410000 */
[----:B------:R-:W2:Y:S01]  /*1db0*/  MUFU.TANH R39, R39 ;  /* 0x0000002700277308 */ /* 0x000ea20000002400 */
[----:B0-----:R-:W-:Y:S01]  /*1dc0*/  FSEL R23, R38, -INF , P6 ;  /* 0xff80000026177808 */ /* 0x001fe20003000000 */
[----:B------:R-:W-:Y:S01]  /*1dd0*/  FMUL.FTZ R65, R65, UR4 ;  /* 0x0000000441417c20 */ /* 0x000fe20008410000 */
[----:B------:R-:W-:Y:S01]  /*1de0*/  P2R R14, PR, RZ, 0x1 ;  /* 0x00000001ff0e7803 */ /* 0x000fe20000000000 */
[----:B------:R-:W-:Y:S01]  /*1df0*/  FMUL.FTZ R68, R68, UR4 ;  /* 0x0000000444447c20 */ /* 0x000fe20008410000 */
[----:B------:R-:W-:Y:S01]  /*1e00*/  FMNMX.FTZ R6, R23, R6, !PT ;  /* 0x0000000617067209 */ /* 0x000fe20007810000 */
[----:B------:R-:W-:Y:S01]  /*1e10*/  FMUL.FTZ R69, R69, UR4 ;  /* 0x0000000445457c20 */ /* 0x000fe20008410000 */
[----:B------:R-:W-:Y:S01]  /*1e20*/  UIADD3 UR4, UR37, 0x2a840, URZ ;  /* 0x0002a84025047890 */ /* 0x000fe2000fffe03f */
[----:B------:R-:W0:Y:S01]  /*1e30*/  MUFU.TANH R29, R29 ;  /* 0x0000001d001d7308 */ /* 0x000e220000002400 */
[----:B-1----:R-:W-:Y:S01]  /*1e40*/  FSEL R15, R28, -INF , P4 ;  /* 0xff8000001c0f7808 */ /* 0x002fe20002000000 */
[--C-:B------:R-:W-:Y:S01]  /*1e50*/  IMAD.MOV.U32 R86, RZ, RZ, R87.reuse ;  /* 0x000000ffff567224 */ /* 0x100fe200078e0057 */
[----:B------:R-:W-:Y:S01]  /*1e60*/  ISETP.GT.AND P4, PT, R18, 0x20, PT ;  /* 0x000000201200780c */ /* 0x000fe20003f84270 */
[----:B------:R-:W-:Y:S01]  /*1e70*/  UPRMT UR4, UR57, 0x654, UR4 ;  /* 0x0000065439047896 */ /* 0x000fe20008000004 */
[--C-:B------:R-:W-:Y:S01]  /*1e80*/  IMAD.MOV.U32 R84, RZ, RZ, R87.reuse ;  /* 0x000000ffff547224 */ /* 0x100fe200078e0057 */
[-C--:B------:R-:W-:Y:S01]  /*1e90*/  MOV R82, R87.reuse ;  /* 0x0000005700527202 */ /* 0x080fe20000000f00 */
[--C-:B------:R-:W-:Y:S01]  /*1ea0*/  IMAD.MOV.U32 R80, RZ, RZ, R87.reuse ;  /* 0x000000ffff507224 */ /* 0x100fe200078e0057 */
[----:B------:R-:W1:Y:S01]  /*1eb0*/  MUFU.TANH R42, R42 ;  /* 0x0000002a002a7308 */ /* 0x000e620000002400 */
[----:B--2---:R-:W-:Y:S01]  /*1ec0*/  FSEL R39, R39, -INF , P5 ;  /* 0xff80000027277808 */ /* 0x004fe20002800000 */
[--C-:B------:R-:W-:Y:S01]  /*1ed0*/  IMAD.MOV.U32 R78, RZ, RZ, R87.reuse ;  /* 0x000000ffff4e7224 */ /* 0x100fe200078e0057 */
[----:B------:R-:W-:Y:S01]  /*1ee0*/  MOV R76, R87 ;  /* 0x00000057004c7202 */ /* 0x000fe20000000f00 */
[--C-:B------:R-:W-:Y:S01]  /*1ef0*/  IMAD.MOV.U32 R74, RZ, RZ, R87.reuse ;  /* 0x000000ffff4a7224 */ /* 0x100fe200078e0057 */
[----:B------:R-:W-:Y:S01]  /*1f00*/  FMNMX.FTZ R6, R39, R6, !PT ;  /* 0x0000000627067209 */ /* 0x000fe20007810000 */
[----:B------:R-:W-:Y:S01]  /*1f10*/  SYNCS.ARRIVE.TRANS64.RED.A1T0 RZ, [UR4], RZ ;  /* 0x000000ffffff79a7 */ /* 0x000fe20008100404 */
[----:B------:R-:W-:Y:S01]  /*1f20*/  IMAD.MOV.U32 R72, RZ, RZ, R87 ;  /* 0x000000ffff487224 */ /* 0x000fe200078e0057 */
[----:B------:R-:W2:Y:S01]  /*1f30*/  MUFU.TANH R32, R32 ;  /* 0x0000002000207308 */ /* 0x000ea20000002400 */
[----:B0-----:R-:W-:-:S02]  /*1f40*/  FSEL R29, R29, -INF , P3 ;  /* 0xff8000001d1d7808 */ /* 0x001fc40001800000 */
[----:B------:R-:W-:-:S05]  /*1f50*/  ISETP.GT.AND P3, PT, R18, 0x21, PT ;  /* 0x000000211200780c */ /* 0x000fca0003f64270 */
[----:B------:R-:W0:Y:S01]  /*1f60*/  MUFU.TANH R43, R43 ;  /* 0x0000002b002b7308 */ /* 0x000e220000002400 */
[----:B-1----:R-:W-:Y:S01]  /*1f70*/  FSEL R73, R42, -INF , P4 ;  /* 0xff8000002a497808 */ /* 0x002fe20002000000 */
[----:B------:R-:W-:-:S03]  /*1f80*/  IMAD.MOV.U32 R42, RZ, RZ, R87 ;  /* 0x000000ffff2a7224 */ /* 0x000fc600078e0057 */
[----:B------:R-:W-:-:S03]  /*1f90*/  FMNMX.FTZ R6, R73, R6, !PT ;  /* 0x0000000649067209 */ /* 0x000fc60007810000 */
[----:B------:R-:W1:Y:S01]  /*1fa0*/  MUFU.TANH R33, R33 ;  /* 0x0000002100217308 */ /* 0x000e620000002400 */
[----:B--2---:R-:W-:Y:S02]  /*1fb0*/  FSEL R19, R32, -INF , P2 ;  /* 0xff80000020137808 */ /* 0x004fe40001000000 */
[----:B------:R-:W-:-:S05]  /*1fc0*/  ISETP.GT.AND P2, PT, R18, 0x28, PT ;  /* 0x000000281200780c */ /* 0x000fca0003f44270 */
[----:B------:R-:W2:Y:S01]  /*1fd0*/  MUFU.TANH R46, R46 ;  /* 0x0000002e002e7308 */ /* 0x000ea20000002400 */
[----:B0-----:R-:W-:-:S04]  /*1fe0*/  FSEL R75, R43, -INF , P3 ;  /* 0xff8000002b4b7808 */ /* 0x001fc80001800000 */
[----:B------:R-:W-:-:S03]  /*1ff0*/  FMNMX.FTZ R6, R75, R6, !PT ;  /* 0x000000064b067209 */ /* 0x000fc60007810000 */
[----:B------:R-:W0:Y:S01]  /*2000*/  MUFU.TANH R36, R36 ;  /* 0x0000002400247308 */ /* 0x000e220000002400 */
[----:B-1----:R-:W-:Y:S02]  /*2010*/  FSEL R33, R33, -INF , P1 ;  /* 0xff80000021217808 */ /* 0x002fe40000800000 */
[----:B------:R-:W-:-:S05]  /*2020*/  ISETP.GT.AND P1, PT, R18, 0x29, PT ;  /* 0x000000291200780c */ /* 0x000fca0003f24270 */
[----:B------:R-:W1:Y:S01]  /*2030*/  MUFU.TANH R47, R47 ;  /* 0x0000002f002f7308 */ /* 0x000e620000002400 */
[----:B--2---:R-:W-:Y:S02]  /*2040*/  FSEL R77, R46, -INF , P2 ;  /* 0xff8000002e4d7808 */ /* 0x004fe40001000000 */
[----:B------:R-:W-:Y:S02]  /*2050*/  MOV R46, R87 ;  /* 0x00000057002e7202 */ /* 0x000fe40000000f00 */
[----:B------:R-:W-:-:S03]  /*2060*/  FMNMX.FTZ R6, R77, R6, !PT ;  /* 0x000000064d067209 */ /* 0x000fc60007810000 */
[----:B------:R-:W2:Y:S01]  /*2070*/  MUFU.TANH R37, R37 ;  /* 0x0000002500257308 */ /* 0x000ea20000002400 */
[----:B0-----:R-:W-:Y:S02]  /*2080*/  FSEL R21, R36, -INF , P6 ;  /* 0xff80000024157808 */ /* 0x001fe40003000000 */
[----:B------:R-:W-:-:S05]  /*2090*/  ISETP.GT.AND P6, PT, R18, 0x30, PT ;  /* 0x000000301200780c */ /* 0x000fca0003fc4270 */
[----:B------:R-:W0:Y:S01]  /*20a0*/  MUFU.TANH R50, R50 ;  /* 0x0000003200327308 */ /* 0x000e220000002400 */
[----:B-1----:R-:W-:-:S04]  /*20b0*/  FSEL R79, R47, -INF , P1 ;  /* 0xff8000002f4f7808 */ /* 0x002fc80000800000 */
[----:B------:R-:W-:-:S03]  /*20c0*/  FMNMX.FTZ R6, R79, R6, !PT ;  /* 0x000000064f067209 */ /* 0x000fc60007810000 */
[----:B------:R-:W1:Y:S01]  /*20d0*/  MUFU.TANH R40, R40 ;  /* 0x0000002800287308 */ /* 0x000e620000002400 */
[----:B--2---:R-:W-:Y:S02]  /*20e0*/  FSEL R37, R37, -INF , P5 ;  /* 0xff80000025257808 */ /* 0x004fe40002800000 */
[----:B------:R-:W-:-:S05]  /*20f0*/  ISETP.GT.AND P5, PT, R18, 0x31, PT ;  /* 0x000000311200780c */ /* 0x000fca0003fa4270 */
[----:B------:R-:W2:Y:S01]  /*2100*/  MUFU.TANH R51, R51 ;  /* 0x0000003300337308 */ /* 0x000ea20000002400 */
[----:B0-----:R-:W-:Y:S01]  /*2110*/  FSEL R81, R50, -INF , P6 ;  /* 0xff80000032517808 */ /* 0x001fe20003000000 */
[----:B------:R-:W-:-:S03]  /*2120*/  IMAD.MOV.U32 R50, RZ, RZ, R87 ;  /* 0x000000ffff327224 */ /* 0x000fc600078e0057 */
[----:B------:R-:W-:-:S03]  /*2130*/  FMNMX.FTZ R6, R81, R6, !PT ;  /* 0x0000000651067209 */ /* 0x000fc60007810000 */
[----:B------:R-:W0:Y:S01]  /*2140*/  MUFU.TANH R41, R41 ;  /* 0x0000002900297308 */ /* 0x000e220000002400 */
[----:B-1----:R-:W-:Y:S02]  /*2150*/  FSEL R43, R40, -INF , P4 ;  /* 0xff800000282b7808 */ /* 0x002fe40002000000 */
[----:B------:R-:W-:Y:S02]  /*2160*/  ISETP.GT.AND P4, PT, R18, 0x38, PT ;  /* 0x000000381200780c */ /* 0x000fe40003f84270 */
[----:B------:R-:W-:-:S03]  /*2170*/  MOV R40, R87 ;  /* 0x0000005700287202 */ /* 0x000fc60000000f00 */
[----:B------:R-:W1:Y:S01]  /*2180*/  MUFU.TANH R54, R54 ;  /* 0x0000003600367308 */ /* 0x000e620000002400 */
[----:B--2---:R-:W-:-:S04]  /*2190*/  FSEL R83, R51, -INF , P5 ;  /* 0xff80000033537808 */ /* 0x004fc80002800000 */
[----:B------:R-:W-:-:S03]  /*21a0*/  FMNMX.FTZ R6, R83, R6, !PT ;  /* 0x0000000653067209 */ /* 0x000fc60007810000 */
[----:B------:R-:W2:Y:S01]  /*21b0*/  MUFU.TANH R44, R44 ;  /* 0x0000002c002c7308 */ /* 0x000ea20000002400 */
[----:B0-----:R-:W-:Y:S02]  /*21c0*/  FSEL R41, R41, -INF , P3 ;  /* 0xff80000029297808 */ /* 0x001fe40001800000 */
[----:B------:R-:W-:-:S05]  /*21d0*/  ISETP.GT.AND P3, PT, R18, 0x39, PT ;  /* 0x000000391200780c */ /* 0x000fca0003f64270 */
[----:B------:R-:W0:Y:S01]  /*21e0*/  MUFU.TANH R55, R55 ;  /* 0x0000003700377308 */ /* 0x000e220000002400 */
[----:B-1----:R-:W-:Y:S01]  /*21f0*/  FSEL R85, R54, -INF , P4 ;  /* 0xff80000036557808 */ /* 0x002fe20002000000 */
[----:B------:R-:W-:-:S03]  /*2200*/  IMAD.MOV.U32 R54, RZ, RZ, R87 ;  /* 0x000000ffff367224 */ /* 0x000fc600078e0057 */
[----:B------:R-:W-:-:S03]  /*2210*/  FMNMX.FTZ R6, R85, R6, !PT ;  /* 0x0000000655067209 */ /* 0x000fc60007810000 */
[----:B------:R-:W1:Y:S01]  /*2220*/  MUFU.TANH R45, R45 ;  /* 0x0000002d002d7308 */ /* 0x000e620000002400 */
[----:B--2---:R-:W-:Y:S01]  /*2230*/  FSEL R47, R44, -INF , P2 ;  /* 0xff8000002c2f7808 */ /* 0x004fe20001000000 */
[----:B------:R-:W-:Y:S01]  /*2240*/  IMAD.MOV.U32 R44, RZ, RZ, R87 ;  /* 0x000000ffff2c7224 */ /* 0x000fe200078e0057 */
        /* <DEDUP_REMOVED lines=12> */
[----:B0-----:R-:W-:Y:S01]  /*2310*/  FSEL R51, R48, -INF , P6 ;  /* 0xff80000030337808 */ /* 0x001fe20003000000 */
[----:B------:R-:W-:Y:S01]  /*2320*/  IMAD.MOV.U32 R48, RZ, RZ, R87 ;  /* 0x000000ffff307224 */ /* 0x000fe200078e0057 */
        /* <DEDUP_REMOVED lines=35> */
[----:B------:R-:W-:Y:S01]  /*2560*/  MUFU.TANH R60, R60 ;  /* 0x0000003c003c7308 */ /* 0x000fe20000002400 */
[----:B--2---:R-:W-:Y:S02]  /*2570*/  FSEL R99, R70, -INF , P2 ;  /* 0xff80000046637808 */ /* 0x004fe40001000000 */
[----:B------:R-:W-:Y:S02]  /*2580*/  MOV R70, R87 ;  /* 0x0000005700467202 */ /* 0x000fe40000000f00 */
[----:B------:R-:W-:-:S03]  /*2590*/  FMNMX.FTZ R6, R99, R6, !PT ;  /* 0x0000000663067209 */ /* 0x000fc60007810000 */
[----:B------:R-:W1:Y:S01]  /*25a0*/  MUFU.TANH R61, R61 ;  /* 0x0000003d003d7308 */ /* 0x000e620000002400 */
[----:B0-----:R-:W-:-:S04]  /*25b0*/  FSEL R71, R71, -INF , P1 ;  /* 0xff80000047477808 */ /* 0x001fc80000800000 */
[----:B------:R-:W-:-:S03]  /*25c0*/  FMNMX.FTZ R6, R71, R6, !PT ;  /* 0x0000000647067209 */ /* 0x000fc60007810000 */
[----:B------:R-:W-:Y:S02]  /*25d0*/  MUFU.TANH R64, R64 ;  /* 0x0000004000407308 */ /* 0x000fe40000002400 */
[----:B------:R-:W0:Y:S06]  /*25e0*/  SHFL.BFLY PT, R11, R6, 0x2, 0x1f ;  /* 0x0c401f00060b7f89 */ /* 0x000e2c00000e0000 */
[----:B------:R-:W2:Y:S01]  /*25f0*/  MUFU.TANH R65, R65 ;  /* 0x0000004100417308 */ /* 0x000ea20000002400 */
[----:B-1----:R-:W-:-:S07]  /*2600*/  FSEL R61, R61, -INF , P5 ;  /* 0xff8000003d3d7808 */ /* 0x002fce0002800000 */
[----:B------:R-:W-:Y:S08]  /*2610*/  MUFU.TANH R68, R68 ;  /* 0x0000004400447308 */ /* 0x000ff00000002400 */
[----:B------:R-:W1:Y:S01]  /*2620*/  MUFU.TANH R69, R69 ;  /* 0x0000004500457308 */ /* 0x000e620000002400 */
[----:B--2---:R-:W-:Y:S02]  /*2630*/  FSEL R65, R65, -INF , P3 ;  /* 0xff80000041417808 */ /* 0x004fe40001800000 */
[----:B0-----:R-:W-:-:S02]  /*2640*/  FMNMX.FTZ R8, R6, R11, !PT ;  /* 0x0000000b06087209 */ /* 0x001fc40007810000 */
[----:B------:R-:W-:-:S03]  /*2650*/  FMNMX.FTZ R6, R7, R25, !PT ;  /* 0x0000001907067209 */ /* 0x000fc60007810000 */
[----:B------:R-:W0:Y:S01]  /*2660*/  SHFL.BFLY PT, R11, R8, 0x1, 0x1f ;  /* 0x0c201f00080b7f89 */ /* 0x000e2200000e0000 */
[----:B------:R-:W-:-:S04]  /*2670*/  FMNMX.FTZ R6, R15, R6, !PT ;  /* 0x000000060f067209 */ /* 0x000fc80007810000 */
[----:B------:R-:W-:-:S04]  /*2680*/  FMNMX.FTZ R6, R29, R6, !PT ;  /* 0x000000061d067209 */ /* 0x000fc80007810000 */
[----:B------:R-:W-:Y:S02]  /*2690*/  FMNMX.FTZ R6, R19, R6, !PT ;  /* 0x0000000613067209 */ /* 0x000fe40007810000 */
[----:B-1----:R-:W-:Y:S02]  /*26a0*/  FSEL R69, R69, -INF , P1 ;  /* 0xff80000045457808 */ /* 0x002fe40000800000 */
[----:B------:R-:W-:-:S04]  /*26b0*/  FMNMX.FTZ R6, R33, R6, !PT ;  /* 0x0000000621067209 */ /* 0x000fc80007810000 */
[----:B------:R-:W-:-:S04]  /*26c0*/  FMNMX.FTZ R6, R21, R6, !PT ;  /* 0x0000000615067209 */ /* 0x000fc80007810000 */
[----:B------:R-:W-:Y:S02]  /*26d0*/  FMNMX.FTZ R6, R37, R6, !PT ;  /* 0x0000000625067209 */ /* 0x000fe40007810000 */
[----:B0-----:R-:W-:Y:S02]  /*26e0*/  FMNMX.FTZ R11, R8, R11, !PT ;  /* 0x0000000b080b7209 */ /* 0x001fe40007810000 */
[----:B------:R-:W-:Y:S02]  /*26f0*/  FMNMX.FTZ R6, R43, R6, !PT ;  /* 0x000000062b067209 */ /* 0x000fe40007810000 */
[C---:B------:R-:W-:Y:S01]  /*2700*/  FSETP.NEU.FTZ.AND P0, PT, R11.reuse, -INF , PT ;  /* 0xff8000000b00780b */ /* 0x040fe20003f1d000 */
[----:B------:R-:W-:Y:S01]  /*2710*/  FMUL.FTZ R12, R11, R10 ;  /* 0x0000000a0b0c7220 */ /* 0x000fe20000410000 */
[----:B------:R-:W-:-:S04]  /*2720*/  FMNMX.FTZ R6, R41, R6, !PT ;  /* 0x0000000629067209 */ /* 0x000fc80007810000 */
[----:B------:R-:W-:Y:S02]  /*2730*/  FMNMX.FTZ R6, R47, R6, !PT ;  /* 0x000000062f067209 */ /* 0x000fe40007810000 */
[----:B------:R-:W-:Y:S02]  /*2740*/  FSEL R12, R12, RZ, P0 ;  /* 0x000000ff0c0c7208 */ /* 0x000fe40000000000 */
[----:B------:R-:W-:Y:S02]  /*2750*/  FMNMX.FTZ R6, R45, R6, !PT ;  /* 0x000000062d067209 */ /* 0x000fe40007810000 */
[----:B------:R-:W-:Y:S01]  /*2760*/  ISETP.NE.AND P0, PT, R14, RZ, PT ;  /* 0x000000ff0e00720c */ /* 0x000fe20003f05270 */
[--C-:B------:R-:W-:Y:S01]  /*2770*/  FFMA.FTZ R3, R3, R10, -R12.reuse ;  /* 0x0000000a03037223 */ /* 0x100fe2000001080c */
[----:B------:R-:W-:Y:S01]  /*2780*/  FMNMX.FTZ R6, R51, R6, !PT ;  /* 0x0000000633067209 */ /* 0x000fe20007810000 */
[-CC-:B------:R-:W-:Y:S01]  /*2790*/  FFMA.FTZ R9, R9, R10.reuse, -R12.reuse ;  /* 0x0000000a09097223 */ /* 0x180fe2000001080c */
[--C-:B------:R-:W-:Y:S01]  /*27a0*/  FFMA.FTZ R23, R23, R10, -R12.reuse ;  /* 0x0000000a17177223 */ /* 0x100fe2000001080c */
[----:B------:R0:W-:Y:S01]  /*27b0*/  MUFU.EX2 R137, R3 ;  /* 0x0000000300897308 */ /* 0x0001e20000000800 */
[----:B------:R-:W-:Y:S01]  /*27c0*/  FMNMX.FTZ R6, R49, R6, !PT ;  /* 0x0000000631067209 */ /* 0x000fe20007810000 */
[-CC-:B------:R-:W-:Y:S01]  /*27d0*/  FFMA.FTZ R13, R13, R10.reuse, -R12.reuse ;  /* 0x0000000a0d0d7223 */ /* 0x180fe2000001080c */
[-CC-:B------:R-:W-:Y:S01]  /*27e0*/  FFMA.FTZ R27, R27, R10.reuse, -R12.reuse ;  /* 0x0000000a1b1b7223 */ /* 0x180fe2000001080c */
[--C-:B------:R-:W-:Y:S01]  /*27f0*/  FFMA.FTZ R31, R31, R10, -R12.reuse ;  /* 0x0000000a1f1f7223 */ /* 0x100fe2000001080c */
[----:B------:R-:W-:Y:S01]  /*2800*/  FMNMX.FTZ R6, R55, R6, !PT ;  /* 0x0000000637067209 */ /* 0x000fe20007810000 */
[-CC-:B------:R-:W-:Y:S01]  /*2810*/  FFMA.FTZ R35, R35, R10.reuse, -R12.reuse ;  /* 0x0000000a23237223 */ /* 0x180fe2000001080c */
[--C-:B------:R-:W-:Y:S01]  /*2820*/  FFMA.FTZ R39, R39, R10, -R12.reuse ;  /* 0x0000000a27277223 */ /* 0x100fe2000001080c */
[----:B------:R1:W-:Y:S01]  /*2830*/  MUFU.EX2 R139, R9 ;  /* 0x00000009008b7308 */ /* 0x0003e20000000800 */
[----:B------:R-:W-:Y:S01]  /*2840*/  FMNMX.FTZ R6, R53, R6, !PT ;  /* 0x0000000635067209 */ /* 0x000fe20007810000 */
[-CC-:B------:R-:W-:Y:S01]  /*2850*/  FFMA.FTZ R73, R73, R10.reuse, -R12.reuse ;  /* 0x0000000a49497223 */ /* 0x180fe2000001080c */
[----:B0-----:R-:W-:Y:S01]  /*2860*/  FSEL R3, R60, -INF , P6 ;  /* 0xff8000003c037808 */ /* 0x001fe20003000000 */
[--C-:B------:R-:W-:Y:S01]  /*2870*/  FFMA.FTZ R75, R75, R10, -R12.reuse ;  /* 0x0000000a4b4b7223 */ /* 0x100fe2000001080c */
[----:B------:R-:W-:Y:S01]  /*2880*/  FMNMX.FTZ R6, R59, R6, !PT ;  /* 0x000000063b067209 */ /* 0x000fe20007810000 */
[-CC-:B------:R-:W-:Y:S01]  /*2890*/  FFMA.FTZ R77, R77, R10.reuse, -R12.reuse ;  /* 0x0000000a4d4d7223 */ /* 0x180fe2000001080c */
[--C-:B------:R-:W-:Y:S01]  /*28a0*/  FFMA.FTZ R79, R79, R10, -R12.reuse ;  /* 0x0000000a4f4f7223 */ /* 0x100fe2000001080c */
[----:B------:R0:W-:Y:S01]  /*28b0*/  MUFU.EX2 R143, R23 ;  /* 0x00000017008f7308 */ /* 0x0001e20000000800 */
[----:B------:R-:W-:Y:S01]  /*28c0*/  FMNMX.FTZ R6, R57, R6, !PT ;  /* 0x0000000639067209 */ /* 0x000fe20007810000 */
[-CC-:B------:R-:W-:Y:S01]  /*28d0*/  FFMA.FTZ R81, R81, R10.reuse, -R12.reuse ;  /* 0x0000000a51517223 */ /* 0x180fe2000001080c */
[----:B-1----:R-:W-:Y:S01]  /*28e0*/  FSEL R9, R64, -INF , P4 ;  /* 0xff80000040097808 */ /* 0x002fe20002000000 */
        /* <DEDUP_REMOVED lines=12> */
[----:B------:R-:W0:Y:S01]  /*29b0*/  MUFU.EX2 R14, R27 ;  /* 0x0000001b000e7308 */ /* 0x000e220000000800 */
[----:B------:R-:W-:Y:S01]  /*29c0*/  FMNMX.FTZ R6, R65, R6, !PT ;  /* 0x0000000641067209 */ /* 0x000fe20007810000 */
[-CC-:B------:R-:W-:Y:S01]  /*29d0*/  FFMA.FTZ R97, R97, R10.reuse, -R12.reuse ;  /* 0x0000000a61617223 */ /* 0x180fe2000001080c */
[-CC-:B------:R-:W-:Y:S01]  /*29e0*/  FFMA.FTZ R67, R67, R10.reuse, -R12.reuse ;  /* 0x0000000a43437223 */ /* 0x180fe2000001080c */
[--C-:B------:R-:W-:Y:S01]  /*29f0*/  FFMA.FTZ R99, R99, R10, -R12.reuse ;  /* 0x0000000a63637223 */ /* 0x100fe2000001080c */
[----:B------:R-:W-:Y:S01]  /*2a00*/  FMNMX.FTZ R6, R23, R6, !PT ;  /* 0x0000000617067209 */ /* 0x000fe20007810000 */
[----:B------:R-:W-:Y:S01]  /*2a10*/  FFMA.FTZ R12, R71, R10, -R12 ;  /* 0x0000000a470c7223 */ /* 0x000fe2000001080c */
[--C-:B------:R-:W-:Y:S01]  /*2a20*/  IMAD.MOV.U32 R71, RZ, RZ, R87.reuse ;  /* 0x000000ffff477224 */ /* 0x100fe200078e0057 */
[----:B------:R2:W-:Y:S01]  /*2a30*/  MUFU.EX2 R18, R31 ;  /* 0x0000001f00127308 */ /* 0x0005e20000000800 */
[----:B------:R-:W-:Y:S01]  /*2a40*/  FMNMX.FTZ R6, R69, R6, !PT ;  /* 0x0000000645067209 */ /* 0x000fe20007810000 */
[--C-:B------:R-:W-:Y:S01]  /*2a50*/  IMAD.MOV.U32 R68, RZ, RZ, R87.reuse ;  /* 0x000000ffff447224 */ /* 0x100fe200078e0057 */
[----:B------:R-:W-:Y:S01]  /*2a60*/  MOV R64, R87 ;  /* 0x0000005700407202 */ /* 0x000fe20000000f00 */
[----:B------:R-:W-:-:S02]  /*2a70*/  IMAD.MOV.U32 R60, RZ, RZ, R87 ;  /* 0x000000ffff3c7224 */ /* 0x000fc400078e0057 */
[----:B-1----:R-:W1:Y:S02]  /*2a80*/  SHFL.BFLY PT, R13, R6, 0x2, 0x1f ;  /* 0x0c401f00060d7f89 */ /* 0x002e6400000e0000 */
[----:B------:R3:W-:Y:S01]  /*2a90*/  MUFU.EX2 R20, R35 ;  /* 0x0000002300147308 */ /* 0x0007e20000000800 */
[----:B0-----:R-:W-:Y:S01]  /*2aa0*/  FADD.FTZ R36, R137, R14 ;  /* 0x0000000e89247221 */ /* 0x001fe20000010000 */
[----:B------:R-:W-:Y:S02]  /*2ab0*/  F2FP.F16.F32.PACK_AB R137, R14, R137 ;  /* 0x000000890e89723e */ /* 0x000fe400000000ff */
[----:B--2---:R-:W-:-:S04]  /*2ac0*/  MOV R31, R87 ;  /* 0x00000057001f7202 */ /* 0x004fc80000000f00 */
[----:B------:R0:W-:Y:S01]  /*2ad0*/  MUFU.EX2 R22, R39 ;  /* 0x0000002700167308 */ /* 0x0001e20000000800 */
[----:B---3--:R-:W-:-:S07]  /*2ae0*/  IMAD.MOV.U32 R35, RZ, RZ, R87 ;  /* 0x000000ffff237224 */ /* 0x008fce00078e0057 */
[----:B------:R-:W-:Y:S01]  /*2af0*/  MUFU.EX2 R73, R73 ;  /* 0x0000004900497308 */ /* 0x000fe20000000800 */
[----:B0-----:R-:W-:Y:S01]  /*2b00*/  IMAD.MOV.U32 R39, RZ, RZ, R87 ;  /* 0x000000ffff277224 */ /* 0x001fe200078e0057 */
[----:B-1----:R-:W-:-:S06]  /*2b10*/  FMNMX.FTZ R8, R6, R13, !PT ;  /* 0x0000000d06087209 */ /* 0x002fcc0007810000 */
[----:B------:R0:W1:Y:S01]  /*2b20*/  MUFU.EX2 R24, R75 ;  /* 0x0000004b00187308 */ /* 0x0000620000000800 */
[----:B------:R-:W2:Y:S07]  /*2b30*/  SHFL.BFLY PT, R13, R8, 0x1, 0x1f ;  /* 0x0c201f00080d7f89 */ /* 0x000eae00000e0000 */
[----:B------:R-:W-:Y:S01]  /*2b40*/  MUFU.EX2 R77, R77 ;  /* 0x0000004d004d7308 */ /* 0x000fe20000000800 */
[----:B0-----:R-:W-:-:S07]  /*2b50*/  IMAD.MOV.U32 R75, RZ, RZ, R87 ;  /* 0x000000ffff4b7224 */ /* 0x001fce00078e0057 */
[----:B------:R0:W3:Y:S01]  /*2b60*/  MUFU.EX2 R26, R79 ;  /* 0x0000004f001a7308 */ /* 0x0000e20000000800 */
[----:B-1----:R-:W-:-:S07]  /*2b70*/  F2FP.F16.F32.PACK_AB R145, R24, R73 ;  /* 0x000000491891723e */ /* 0x002fce00000000ff */
[----:B------:R-:W-:Y:S01]  /*2b80*/  MUFU.EX2 R81, R81 ;  /* 0x0000005100517308 */ /* 0x000fe20000000800 */
[----:B0-----:R-:W-:Y:S02]  /*2b90*/  MOV R79, R87 ;  /* 0x00000057004f7202 */ /* 0x001fe40000000f00 */
[----:B--2---:R-:W-:-:S04]  /*2ba0*/  FMNMX.FTZ R13, R8, R13, !PT ;  /* 0x0000000d080d7209 */ /* 0x004fc80007810000 */
[C---:B------:R-:W-:Y:S01]  /*2bb0*/  FSETP.NEU.FTZ.AND P1, PT, R13.reuse, -INF , PT ;  /* 0xff8000000d00780b */ /* 0x040fe20003f3d000 */
[----:B------:R-:W-:Y:S01]  /*2bc0*/  FMUL.FTZ R6, R13, R10 ;  /* 0x0000000a0d067220 */ /* 0x000fe20000410000 */
[----:B------:R-:W0:Y:S01]  /*2bd0*/  MUFU.EX2 R28, R83 ;  /* 0x00000053001c7308 */ /* 0x000e220000000800 */
[----:B---3--:R-:W-:-:S03]  /*2be0*/  F2FP.F16.F32.PACK_AB R147, R26, R77 ;  /* 0x0000004d1a93723e */ /* 0x008fc600000000ff */
[----:B------:R-:W-:-:S04]  /*2bf0*/  FSEL R6, R6, RZ, P1 ;  /* 0x000000ff06067208 */ /* 0x000fc80000800000 */
[----:B------:R-:W-:Y:S01]  /*2c00*/  MUFU.EX2 R85, R85 ;  /* 0x0000005500557308 */ /* 0x000fe20000000800 */
[-CC-:B------:R-:W-:Y:S01]  /*2c10*/  FFMA.FTZ R7, R7, R10.reuse, -R6.reuse ;  /* 0x0000000a07077223 */ /* 0x180fe20000010806 */
[-CC-:B------:R-:W-:Y:S01]  /*2c20*/  FFMA.FTZ R25, R25, R10.reuse, -R6.reuse ;  /* 0x0000000a19197223 */ /* 0x180fe20000010806 */
[-CC-:B------:R-:W-:Y:S01]  /*2c30*/  FFMA.FTZ R15, R15, R10.reuse, -R6.reuse ;  /* 0x0000000a0f0f7223 */ /* 0x180fe20000010806 */
[-CC-:B------:R-:W-:Y:S01]  /*2c40*/  FFMA.FTZ R29, R29, R10.reuse, -R6.reuse ;  /* 0x0000000a1d1d7223 */ /* 0x180fe20000010806 */
[-CC-:B------:R-:W-:Y:S01]  /*2c50*/  FFMA.FTZ R19, R19, R10.reuse, -R6.reuse ;  /* 0x0000000a13137223 */ /* 0x180fe20000010806 */
[-CC-:B------:R-:W-:Y:S01]  /*2c60*/  FFMA.FTZ R33, R33, R10.reuse, -R6.reuse ;  /* 0x0000000a21217223 */ /* 0x180fe20000010806 */
[-CC-:B------:R-:W-:Y:S01]  /*2c70*/  FFMA.FTZ R21, R21, R10.reuse, -R6.reuse ;  /* 0x0000000a15157223 */ /* 0x180fe20000010806 */
        /* <DEDUP_REMOVED lines=8> */
[----:B------:R1:W2:Y:S01]  /*2d00*/  MUFU.EX2 R136, R25 ;  /* 0x0000001900887308 */ /* 0x0002a20000000800 */
[-CC-:B------:R-:W-:Y:S01]  /*2d10*/  FFMA.FTZ R55, R55, R10.reuse, -R6.reuse ;  /* 0x0000000a37377223 */ /* 0x180fe20000010806 */
[-CC-:B------:R-:W-:Y:S01]  /*2d20*/  FFMA.FTZ R53, R53, R10.reuse, -R6.reuse ;  /* 0x0000000a35357223 */ /* 0x180fe20000010806 */
[-CC-:B------:R-:W-:Y:S01]  /*2d30*/  FFMA.FTZ R59, R59, R10.reuse, -R6.reuse ;  /* 0x0000000a3b3b7223 */ /* 0x180fe20000010806 */
[-CC-:B------:R-:W-:Y:S01]  /*2d40*/  FFMA.FTZ R57, R57, R10.reuse, -R6.reuse ;  /* 0x0000000a39397223 */ /* 0x180fe20000010806 */
[-CC-:B------:R-:W-:Y:S01]  /*2d50*/  FFMA.FTZ R3, R3, R10.reuse, -R6.reuse ;  /* 0x0000000a03037223 */ /* 0x180fe20000010806 */
[-CC-:B------:R-:W-:Y:S01]  /*2d60*/  FFMA.FTZ R61, R61, R10.reuse, -R6.reuse ;  /* 0x0000000a3d3d7223 */ /* 0x180fe20000010806 */
[-C--:B------:R-:W-:Y:S01]  /*2d70*/  FFMA.FTZ R9, R9, R10.reuse, -R6 ;  /* 0x0000000a09097223 */ /* 0x080fe20000010806 */
[----:B------:R-:W3:Y:S01]  /*2d80*/  MUFU.EX2 R15, R15 ;  /* 0x0000000f000f7308 */ /* 0x000ee20000000800 */
[----:B-1----:R-:W-:Y:S01]  /*2d90*/  FADD.FTZ R25, R139, R36 ;  /* 0x000000248b197221 */ /* 0x002fe20000010000 */
[-CC-:B------:R-:W-:Y:S01]  /*2da0*/  FFMA.FTZ R65, R65, R10.reuse, -R6.reuse ;  /* 0x0000000a41417223 */ /* 0x180fe20000010806 */
[-CC-:B------:R-:W-:Y:S01]  /*2db0*/  FFMA.FTZ R23, R23, R10.reuse, -R6.reuse ;  /* 0x0000000a17177223 */ /* 0x180fe20000010806 */
[----:B------:R-:W-:Y:S01]  /*2dc0*/  FFMA.FTZ R69, R69, R10, -R6 ;  /* 0x0000000a45457223 */ /* 0x000fe20000010806 */
[----:B------:R-:W-:Y:S01]  /*2dd0*/  FADD.FTZ R36, R18, R25 ;  /* 0x0000001912247221 */ /* 0x000fe20000010000 */
[----:B0-----:R-:W-:Y:S01]  /*2de0*/  F2FP.F16.F32.PACK_AB R149, R28, R81 ;  /* 0x000000511c95723e */ /* 0x001fe200000000ff */
[----:B------:R-:W-:Y:S01]  /*2df0*/  IMAD.MOV.U32 R83, RZ, RZ, R87 ;  /* 0x000000ffff537224 */ /* 0x000fe200078e0057 */
[----:B------:R0:W1:Y:S01]  /*2e00*/  MUFU.EX2 R138, R29 ;  /* 0x0000001d008a7308 */ /* 0x0000620000000800 */
[----:B------:R-:W-:Y:S01]  /*2e10*/  FADD.FTZ R25, R141, R36 ;  /* 0x000000248d197221 */ /* 0x000fe20000010000 */
[----:B--2---:R-:W-:Y:S01]  /*2e20*/  FADD.FTZ R36, R7, R136 ;  /* 0x0000008807247221 */ /* 0x004fe20000010000 */
[----:B------:R-:W-:-:S02]  /*2e30*/  F2FP.F16.F32.PACK_AB R136, R136, R7 ;  /* 0x000000078888723e */ /* 0x000fc400000000ff */
[----:B------:R-:W-:Y:S01]  /*2e40*/  FADD.FTZ R38, R20, R25 ;  /* 0x0000001914267221 */ /* 0x000fe20000010000 */
[----:B------:R-:W-:Y:S02]  /*2e50*/  F2FP.F16.F32.PACK_AB R139, R18, R139 ;  /* 0x0000008b128b723e */ /* 0x000fe400000000ff */
[----:B------:R-:W2:Y:S01]  /*2e60*/  MUFU.EX2 R19, R19 ;  /* 0x0000001300137308 */ /* 0x000ea20000000800 */
[----:B---3--:R-:W-:Y:S01]  /*2e70*/  FADD.FTZ R25, R15, R36 ;  /* 0x000000240f197221 */ /* 0x008fe20000010000 */
[----:B------:R-:W-:Y:S01]  /*2e80*/  FADD.FTZ R27, R143, R38 ;  /* 0x000000268f1b7221 */ /* 0x000fe20000010000 */
[----:B------:R-:W-:Y:S01]  /*2e90*/  F2FP.F16.F32.PACK_AB R141, R20, R141 ;  /* 0x0000008d148d723e */ /* 0x000fe200000000ff */
[----:B0-----:R-:W-:Y:S01]  /*2ea0*/  IMAD.MOV.U32 R29, RZ, RZ, R87 ;  /* 0x000000ffff1d7224 */ /* 0x001fe200078e0057 */
[C---:B------:R-:W-:Y:S01]  /*2eb0*/  F2FP.F16.F32.PACK_AB R143, R22.reuse, R143 ;  /* 0x0000008f168f723e */ /* 0x040fe200000000ff */
[----:B------:R-:W-:Y:S02]  /*2ec0*/  FADD.FTZ R38, R22, R27 ;  /* 0x0000001b16267221 */ /* 0x000fe40000010000 */
[----:B------:R0:W3:Y:S01]  /*2ed0*/  MUFU.EX2 R140, R33 ;  /* 0x00000021008c7308 */ /* 0x0000e20000000800 */
[C---:B-1----:R-:W-:Y:S01]  /*2ee0*/  FADD.FTZ R36, R138.reuse, R25 ;  /* 0x000000198a247221 */ /* 0x042fe20000010000 */
[----:B------:R-:W-:Y:S01]  /*2ef0*/  FADD.FTZ R27, R73, R38 ;  /* 0x00000026491b7221 */ /* 0x000fe20000010000 */
[----:B------:R-:W-:Y:S01]  /*2f00*/  F2FP.F16.F32.PACK_AB R138, R138, R15 ;  /* 0x0000000f8a8a723e */ /* 0x000fe200000000ff */
[----:B------:R-:W-:Y:S01]  /*2f10*/  VIADD R15, R17, 0xfffffffe ;  /* 0xfffffffe110f7836 */ /* 0x000fe20000000000 */
[----:B------:R-:W-:Y:S01]  /*2f20*/  MOV R73, R87 ;  /* 0x0000005700497202 */ /* 0x000fe20000000f00 */
[----:B------:R-:W-:Y:S01]  /*2f30*/  FADD.FTZ R38, R24, R27 ;  /* 0x0000001b18267221 */ /* 0x000fe20000010000 */
[--C-:B------:R-:W-:Y:S01]  /*2f40*/  IMAD.MOV.U32 R24, RZ, RZ, R87.reuse ;  /* 0x000000ffff187224 */ /* 0x100fe200078e0057 */
[----:B------:R-:W1:Y:S01]  /*2f50*/  MUFU.EX2 R21, R21 ;  /* 0x0000001500157308 */ /* 0x000e620000000800 */
[----:B--2---:R-:W-:Y:S01]  /*2f60*/  FADD.FTZ R25, R19, R36 ;  /* 0x0000002413197221 */ /* 0x004fe20000010000 */
[----:B------:R-:W-:Y:S01]  /*2f70*/  FADD.FTZ R27, R77, R38 ;  /* 0x000000264d1b7221 */ /* 0x000fe20000010000 */
[----:B------:R-:W-:Y:S01]  /*2f80*/  ISETP.GE.AND P1, PT, R15, R16, PT ;  /* 0x000000100f00720c */ /* 0x000fe20003f26270 */
[----:B------:R-:W-:-:S02]  /*2f90*/  IMAD.MOV.U32 R77, RZ, RZ, R87 ;  /* 0x000000ffff4d7224 */ /* 0x000fc400078e0057 */
[----:B------:R-:W-:Y:S01]  /*2fa0*/  FADD.FTZ R38, R26, R27 ;  /* 0x0000001b1a267221 */ /* 0x000fe20000010000 */
[----:B0-----:R-:W-:Y:S01]  /*2fb0*/  IMAD.MOV.U32 R33, RZ, RZ, R87 ;  /* 0x000000ffff217224 */ /* 0x001fe200078e0057 */
[----:B------:R0:W2:Y:S01]  /*2fc0*/  MUFU.EX2 R142, R37 ;  /* 0x00000025008e7308 */ /* 0x0000a20000000800 */
[C---:B---3--:R-:W-:Y:S01]  /*2fd0*/  FADD.FTZ R36, R140.reuse, R25 ;  /* 0x000000198c247221 */ /* 0x048fe20000010000 */
[----:B------:R-:W-:Y:S01]  /*2fe0*/  FADD.FTZ R27, R81, R38 ;  /* 0x00000026511b7221 */ /* 0x000fe20000010000 */
[----:B------:R-:W-:Y:S01]  /*2ff0*/  F2FP.F16.F32.PACK_AB R140, R140, R19 ;  /* 0x000000138c8c723e */ /* 0x000fe200000000ff */
[----:B------:R-:W-:Y:S02]  /*3000*/  IMAD.MOV.U32 R81, RZ, RZ, R87 ;  /* 0x000000ffff517224 */ /* 0x000fe400078e0057 */
[----:B------:R-:W-:Y:S01]  /*3010*/  FADD.FTZ R38, R28, R27 ;  /* 0x0000001b1c267221 */ /* 0x000fe20000010000 */
[-C--:B------:R-:W-:Y:S01]  /*3020*/  MOV R28, R87.reuse ;  /* 0x00000057001c7202 */ /* 0x080fe20000000f00 */
[----:B------:R-:W3:Y:S01]  /*3030*/  MUFU.EX2 R43, R43 ;  /* 0x0000002b002b7308 */ /* 0x000ee20000000800 */
[----:B-1----:R-:W-:Y:S01]  /*3040*/  FADD.FTZ R25, R21, R36 ;  /* 0x0000002415197221 */ /* 0x002fe20000010000 */
[----:B------:R-:W-:Y:S01]  /*3050*/  FADD.FTZ R27, R85, R38 ;  /* 0x00000026551b7221 */ /* 0x000fe20000010000 */
[----:B0-----:R-:W-:Y:S01]  /*3060*/  MOV R37, R87 ;  /* 0x0000005700257202 */ /* 0x001fe20000000f00 */
[----:B------:R-:W-:-:S04]  /*3070*/  IMAD.MOV.U32 R26, RZ, RZ, R87 ;  /* 0x000000ffff1a7224 */ /* 0x000fc800078e0057 */
[----:B------:R0:W1:Y:S01]  /*3080*/  MUFU.EX2 R144, R41 ;  /* 0x0000002900907308 */ /* 0x0000620000000800 */
[C---:B--2---:R-:W-:Y:S01]  /*3090*/  FADD.FTZ R36, R142.reuse, R25 ;  /* 0x000000198e247221 */ /* 0x044fe20000010000 */
[----:B------:R-:W-:-:S06]  /*30a0*/  F2FP.F16.F32.PACK_AB R142, R142, R21 ;  /* 0x000000158e8e723e */ /* 0x000fcc00000000ff */
[----:B------:R-:W2:Y:S01]  /*30b0*/  MUFU.EX2 R47, R47 ;  /* 0x0000002f002f7308 */ /* 0x000ea20000000800 */
[----:B---3--:R-:W-:Y:S01]  /*30c0*/  FADD.FTZ R25, R43, R36 ;  /* 0x000000242b197221 */ /* 0x008fe20000010000 */
[----:B0-----:R-:W-:-:S06]  /*30d0*/  IMAD.MOV.U32 R41, RZ, RZ, R87 ;  /* 0x000000ffff297224 */ /* 0x001fcc00078e0057 */
[----:B------:R0:W3:Y:S01]  /*30e0*/  MUFU.EX2 R146, R45 ;  /* 0x0000002d00927308 */ /* 0x0000e20000000800 */
[C---:B-1----:R-:W-:Y:S01]  /*30f0*/  FADD.FTZ R36, R144.reuse, R25 ;  /* 0x0000001990247221 */ /* 0x042fe20000010000 */
[----:B------:R-:W-:Y:S02]  /*3100*/  F2FP.F16.F32.PACK_AB R144, R144, R43 ;  /* 0x0000002b9090723e */ /* 0x000fe400000000ff */
[----:B------:R-:W-:-:S04]  /*3110*/  MOV R43, R87 ;  /* 0x00000057002b7202 */ /* 0x000fc80000000f00 */
[----:B------:R-:W1:Y:S01]  /*3120*/  MUFU.EX2 R51, R51 ;  /* 0x0000003300337308 */ /* 0x000e620000000800 */
[----:B--2---:R-:W-:Y:S01]  /*3130*/  FADD.FTZ R25, R47, R36 ;  /* 0x000000242f197221 */ /* 0x004fe20000010000 */
[----:B0-----:R-:W-:-:S06]  /*3140*/  IMAD.MOV.U32 R45, RZ, RZ, R87 ;  /* 0x000000ffff2d7224 */ /* 0x001fcc00078e0057 */
[----:B------:R-:W0:Y:S01]  /*3150*/  MUFU.EX2 R30, R89 ;  /* 0x00000059001e7308 */ /* 0x000e220000000800 */
[C---:B---3--:R-:W-:Y:S01]  /*3160*/  FADD.FTZ R36, R146.reuse, R25 ;  /* 0x0000001992247221 */ /* 0x048fe20000010000 */
[----:B------:R-:W-:Y:S01]  /*3170*/  F2FP.F16.F32.PACK_AB R146, R146, R47 ;  /* 0x0000002f9292723e */ /* 0x000fe200000000ff */
[----:B------:R-:W-:-:S05]  /*3180*/  IMAD.MOV.U32 R47, RZ, RZ, R87 ;  /* 0x000000ffff2f7224 */ /* 0x000fca00078e0057 */
[----:B------:R2:W3:Y:S01]  /*3190*/  MUFU.EX2 R148, R49 ;  /* 0x0000003100947308 */ /* 0x0004e20000000800 */
[----:B-1----:R-:W-:Y:S01]  /*31a0*/  FADD.FTZ R25, R51, R36 ;  /* 0x0000002433197221 */ /* 0x002fe20000010000 */
[----:B------:R-:W-:-:S06]  /*31b0*/  IMAD.MOV.U32 R36, RZ, RZ, R87 ;  /* 0x000000ffff247224 */ /* 0x000fcc00078e0057 */
[----:B------:R-:W1:Y:S01]  /*31c0*/  MUFU.EX2 R91, R91 ;  /* 0x0000005b005b7308 */ /* 0x000e620000000800 */
[C---:B0-----:R-:W-:Y:S01]  /*31d0*/  FADD.FTZ R38, R30.reuse, R27 ;  /* 0x0000001b1e267221 */ /* 0x041fe20000010000 */
[----:B------:R-:W-:Y:S01]  /*31e0*/  F2FP.F16.F32.PACK_AB R151, R30, R85 ;  /* 0x000000551e97723e */ /* 0x000fe200000000ff */
[----:B------:R-:W-:Y:S01]  /*31f0*/  IMAD.MOV.U32 R30, RZ, RZ, R87 ;  /* 0x000000ffff1e7224 */ /* 0x000fe200078e0057 */
[-C--:B------:R-:W-:Y:S02]  /*3200*/  MOV R85, R87.reuse ;  /* 0x0000005700557202 */ /* 0x080fe40000000f00 */
[----:B--2---:R-:W-:Y:S02]  /*3210*/  MOV R49, R87 ;  /* 0x0000005700317202 */ /* 0x004fe40000000f00 */
[----:B------:R-:W0:Y:S01]  /*3220*/  MUFU.EX2 R55, R55 ;  /* 0x0000003700377308 */ /* 0x000e220000000800 */
[C---:B---3--:R-:W-:Y:S01]  /*3230*/  FADD.FTZ R6, R148.reuse, R25 ;  /* 0x0000001994067221 */ /* 0x048fe20000010000 */
[----:B------:R-:W-:Y:S01]  /*3240*/  F2FP.F16.F32.PACK_AB R148, R148, R51 ;  /* 0x000000339494723e */ /* 0x000fe200000000ff */
[----:B------:R-:W-:-:S05]  /*3250*/  IMAD.MOV.U32 R51, RZ, RZ, R87 ;  /* 0x000000ffff337224 */ /* 0x000fca00078e0057 */
[----:B------:R-:W2:Y:S01]  /*3260*/  MUFU.EX2 R32, R93 ;  /* 0x0000005d00207308 */ /* 0x000ea20000000800 */
[----:B-1----:R-:W-:Y:S01]  /*3270*/  FADD.FTZ R27, R91, R38 ;  /* 0x000000265b1b7221 */ /* 0x002fe20000010000 */
[----:B------:R-:W-:-:S06]  /*3280*/  IMAD.MOV.U32 R38, RZ, RZ, R87 ;  /* 0x000000ffff267224 */ /* 0x000fcc00078e0057 */
[----:B------:R1:W3:Y:S01]  /*3290*/  MUFU.EX2 R150, R53 ;  /* 0x0000003500967308 */ /* 0x0002e20000000800 */
[----:B0-----:R-:W-:-:S07]  /*32a0*/  FADD.FTZ R25, R55, R6 ;  /* 0x0000000637197221 */ /* 0x001fce0000010000 */
[----:B------:R-:W0:Y:S01]  /*32b0*/  MUFU.EX2 R95, R95 ;  /* 0x0000005f005f7308 */ /* 0x000e220000000800 */
[C---:B--2---:R-:W-:Y:S01]  /*32c0*/  FADD.FTZ R14, R32.reuse, R27 ;  /* 0x0000001b200e7221 */ /* 0x044fe20000010000 */
[----:B------:R-:W-:Y:S01]  /*32d0*/  F2FP.F16.F32.PACK_AB R153, R32, R91 ;  /* 0x0000005b2099723e */ /* 0x000fe200000000ff */
[--C-:B-1----:R-:W-:Y:S02]  /*32e0*/  IMAD.MOV.U32 R53, RZ, RZ, R87.reuse ;  /* 0x000000ffff357224 */ /* 0x102fe400078e0057 */
[----:B------:R-:W-:-:S03]  /*32f0*/  IMAD.MOV.U32 R32, RZ, RZ, R87 ;  /* 0x000000ffff207224 */ /* 0x000fc600078e0057 */
[----:B------:R-:W1:Y:S01]  /*3300*/  MUFU.EX2 R59, R59 ;  /* 0x0000003b003b7308 */ /* 0x000e620000000800 */
[C---:B---3--:R-:W-:Y:S01]  /*3310*/  FADD.FTZ R6, R150.reuse, R25 ;  /* 0x0000001996067221 */ /* 0x048fe20000010000 */
[----:B------:R-:W-:Y:S02]  /*3320*/  F2FP.F16.F32.PACK_AB R150, R150, R55 ;  /* 0x000000379696723e */ /* 0x000fe400000000ff */
[----:B------:R-:W-:-:S04]  /*3330*/  MOV R55, R87 ;  /* 0x0000005700377202 */ /* 0x000fc80000000f00 */
[----:B------:R2:W3:Y:S01]  /*3340*/  MUFU.EX2 R34, R63 ;  /* 0x0000003f00227308 */ /* 0x0004e20000000800 */
[----:B0-----:R-:W-:-:S07]  /*3350*/  FADD.FTZ R27, R95, R14 ;  /* 0x0000000e5f1b7221 */ /* 0x001fce0000010000 */
[----:B------:R0:W4:Y:S01]  /*3360*/  MUFU.EX2 R152, R57 ;  /* 0x0000003900987308 */ /* 0x0001220000000800 */
[----:B-1----:R-:W-:Y:S01]  /*3370*/  FADD.FTZ R25, R59, R6 ;  /* 0x000000063b197221 */ /* 0x002fe20000010000 */
[----:B--2---:R-:W-:-:S06]  /*3380*/  IMAD.MOV.U32 R63, RZ, RZ, R87 ;  /* 0x000000ffff3f7224 */ /* 0x004fcc00078e0057 */
[----:B------:R-:W1:Y:S01]  /*3390*/  MUFU.EX2 R97, R97 ;  /* 0x0000006100617308 */ /* 0x000e620000000800 */
[C---:B---3--:R-:W-:Y:S01]  /*33a0*/  FADD.FTZ R14, R34.reuse, R27 ;  /* 0x0000001b220e7221 */ /* 0x048fe20000010000 */
[----:B------:R-:W-:Y:S01]  /*33b0*/  F2FP.F16.F32.PACK_AB R155, R34, R95 ;  /* 0x0000005f229b723e */ /* 0x000fe200000000ff */
[----:B0-----:R-:W-:Y:S01]  /*33c0*/  IMAD.MOV.U32 R57, RZ, RZ, R87 ;  /* 0x000000ffff397224 */ /* 0x001fe200078e0057 */
[----:B------:R-:W-:-:S04]  /*33d0*/  MOV R34, R87 ;  /* 0x0000005700227202 */ /* 0x000fc80000000f00 */
[----:B------:R-:W0:Y:S01]  /*33e0*/  MUFU.EX2 R3, R3 ;  /* 0x0000000300037308 */ /* 0x000e220000000800 */
[C---:B----4-:R-:W-:Y:S01]  /*33f0*/  FADD.FTZ R6, R152.reuse, R25 ;  /* 0x0000001998067221 */ /* 0x050fe20000010000 */
[----:B------:R-:W-:Y:S01]  /*3400*/  F2FP.F16.F32.PACK_AB R152, R152, R59 ;  /* 0x0000003b9898723e */ /* 0x000fe200000000ff */
[----:B------:R-:W-:-:S05]  /*3410*/  IMAD.MOV.U32 R59, RZ, RZ, R87 ;  /* 0x000000ffff3b7224 */ /* 0x000fca00078e0057 */
[----:B------:R2:W3:Y:S01]  /*3420*/  MUFU.EX2 R8, R67 ;  /* 0x0000004300087308 */ /* 0x0004e20000000800 */
[----:B-1----:R-:W-:-:S07]  /*3430*/  FADD.FTZ R27, R97, R14 ;  /* 0x0000000e611b7221 */ /* 0x002fce0000010000 */
[----:B------:R1:W4:Y:S01]  /*3440*/  MUFU.EX2 R154, R61 ;  /* 0x0000003d009a7308 */ /* 0x0003220000000800 */
[----:B0-----:R-:W-:Y:S01]  /*3450*/  FADD.FTZ R25, R3, R6 ;  /* 0x0000000603197221 */ /* 0x001fe20000010000 */
[----:B--2---:R-:W-:-:S06]  /*3460*/  MOV R67, R87 ;  /* 0x0000005700437202 */ /* 0x004fcc0000000f00 */
[----:B------:R-:W0:Y:S01]  /*3470*/  MUFU.EX2 R9, R9 ;  /* 0x0000000900097308 */ /* 0x000e220000000800 */
[C---:B---3--:R-:W-:Y:S01]  /*3480*/  FADD.FTZ R14, R8.reuse, R27 ;  /* 0x0000001b080e7221 */ /* 0x048fe20000010000 */
[----:B------:R-:W-:Y:S02]  /*3490*/  F2FP.F16.F32.PACK_AB R157, R8, R97 ;  /* 0x00000061089d723e */ /* 0x000fe400000000ff */
[----:B-1----:R-:W-:-:S04]  /*34a0*/  MOV R61, R87 ;  /* 0x00000057003d7202 */ /* 0x002fc80000000f00 */
[----:B------:R1:W2:Y:S01]  /*34b0*/  MUFU.EX2 R156, R65 ;  /* 0x00000041009c7308 */ /* 0x0002a20000000800 */
[C---:B----4-:R-:W-:Y:S01]  /*34c0*/  FADD.FTZ R8, R154.reuse, R25 ;  /* 0x000000199a087221 */ /* 0x050fe20000010000 */
[----:B------:R-:W-:Y:S02]  /*34d0*/  F2FP.F16.F32.PACK_AB R154, R154, R3 ;  /* 0x000000039a9a723e */ /* 0x000fe400000000ff */
[----:B------:R-:W-:-:S04]  /*34e0*/  MOV R25, R87 ;  /* 0x0000005700197202 */ /* 0x000fc80000000f00 */
[----:B------:R-:W3:Y:S01]  /*34f0*/  MUFU.EX2 R99, R99 ;  /* 0x0000006300637308 */ /* 0x000ee20000000800 */
[----:B0-----:R-:W-:Y:S01]  /*3500*/  FADD.FTZ R7, R9, R8 ;  /* 0x0000000809077221 */ /* 0x001fe20000010000 */
[----:B-1----:R-:W-:-:S06]  /*3510*/  IMAD.MOV.U32 R65, RZ, RZ, R87 ;  /* 0x000000ffff417224 */ /* 0x002fcc00078e0057 */
[----:B------:R-:W0:Y:S01]  /*3520*/  MUFU.EX2 R23, R23 ;  /* 0x0000001700177308 */ /* 0x000e220000000800 */
[C---:B--2---:R-:W-:Y:S01]  /*3530*/  FADD.FTZ R8, R156.reuse, R7 ;  /* 0x000000079c087221 */ /* 0x044fe20000010000 */
[----:B------:R-:W-:Y:S01]  /*3540*/  F2FP.F16.F32.PACK_AB R156, R156, R9 ;  /* 0x000000099c9c723e */ /* 0x000fe200000000ff */
[----:B------:R-:W-:-:S05]  /*3550*/  IMAD.MOV.U32 R9, RZ, RZ, 0x3f800000 ;  /* 0x3f800000ff097424 */ /* 0x000fca00078e00ff */
[----:B------:R-:W1:Y:S01]  /*3560*/  MUFU.EX2 R12, R12 ;  /* 0x0000000c000c7308 */ /* 0x000e620000000800 */
[----:B---3--:R-:W-:-:S07]  /*3570*/  FADD.FTZ R27, R99, R14 ;  /* 0x0000000e631b7221 */ /* 0x008fce0000010000 */
[----:B------:R2:W3:Y:S01]  /*3580*/  MUFU.EX2 R158, R69 ;  /* 0x00000045009e7308 */ /* 0x0004e20000000800 */
[----:B0-----:R-:W-:Y:S01]  /*3590*/  FADD.FTZ R7, R23, R8 ;  /* 0x0000000817077221 */ /* 0x001fe20000010000 */
[----:B------:R-:W-:Y:S01]  /*35a0*/  MOV R8, 0x3f800000 ;  /* 0x3f80000000087802 */ /* 0x000fe20000000f00 */
[C---:B-1----:R-:W-:Y:S01]  /*35b0*/  FADD.FTZ R6, R12.reuse, R27 ;  /* 0x0000001b0c067221 */ /* 0x042fe20000010000 */
[----:B------:R-:W-:Y:S01]  /*35c0*/  F2FP.F16.F32.PACK_AB R159, R12, R99 ;  /* 0x000000630c9f723e */ /* 0x000fe200000000ff */
[--C-:B--2---:R-:W-:Y:S02]  /*35d0*/  IMAD.MOV.U32 R69, RZ, RZ, R87.reuse ;  /* 0x000000ffff457224 */ /* 0x104fe400078e0057 */
[----:B------:R-:W-:Y:S02]  /*35e0*/  IMAD.MOV.U32 R27, RZ, RZ, R87 ;  /* 0x000000ffff1b7224 */ /* 0x000fe400078e0057 */
[C---:B---3--:R-:W-:Y:S01]  /*35f0*/  FADD.FTZ R3, R158.reuse, R7 ;  /* 0x000000079e037221 */ /* 0x048fe20000010000 */
[----:B------:R-:W-:Y:S01]  /*3600*/  F2FP.F16.F32.PACK_AB R158, R158, R23 ;  /* 0x000000179e9e723e */ /* 0x000fe200000000ff */
[----:B------:R-:W-:Y:S01]  /*3610*/  IMAD.MOV.U32 R7, RZ, RZ, RZ ;  /* 0x000000ffff077224 */ /* 0x000fe200078e00ff */
[----:B------:R-:W-:Y:S06]  /*3620*/  @!P1 BRA `(.L_x_18) ;  /* 0x0000002400089947 */ /* 0x000fec0003800000 */
[----:B------:R-:W-:Y:S01]  /*3630*/  IMAD.MOV.U32 R14, RZ, RZ, R11 ;  /* 0x000000ffff0e7224 */ /* 0x000fe200078e000b */
[----:B------:R-:W-:Y:S01]  /*3640*/  MOV R12, R13 ;  /* 0x0000000d000c7202 */ /* 0x000fe20000000f00 */
[----:B------:R-:W-:Y:S01]  /*3650*/  IMAD.MOV.U32 R17, RZ, RZ, RZ ;  /* 0x000000ffff117224 */ /* 0x000fe200078e00ff */
[----:B------:R-:W-:Y:S01]  /*3660*/  CS2R R86, SRZ ;  /* 0x0000000000567805 */ /* 0x000fe2000001ff00 */
[----:B------:R-:W-:Y:S01]  /*3670*/  IMAD.MOV.U32 R9, RZ, RZ, 0x3f800000 ;  /* 0x3f800000ff097424 */ /* 0x000fe200078e00ff */
        /* <DEDUP_REMOVED lines=30> */
[----:B------:R-:W-:Y:S01]  /*3860*/  CS2R R24, SRZ ;  /* 0x0000000000187805 */ /* 0x000fe2000001ff00 */
[----:B------:R-:W-:Y:S01]  /*3870*/  UMOV UR56, URZ ;  /* 0x0000003f00387c82 */ /* 0x000fe20008000000 */
[----:B------:R-:W-:-:S05]  /*3880*/  ULDC UR60, c[0x0][0x9d8] ;  /* 0x00027600003c7ab9 */ /* 0x000fca0000000800 */
.L_x_29:
[----:B------:R-:W-:-:S04]  /*3890*/  UISETP.NE.AND UP0, UPT, UR56, 0x1, UPT ;  /* 0x000000013800788c */ /* 0x000fc8000bf05270 */
[----:B------:R-:W-:-:S06]  /*38a0*/  USEL UR4, URZ, 0x1, UP0 ;  /* 0x000000013f047887 */ /* 0x000fcc0008000000 */
[----:B------:R-:W-:Y:S01]  /*38b0*/  LOP3.LUT R7, R17, UR4, RZ, 0x3c, !PT ;  /* 0x0000000411077c12 */ /* 0x000fe2000f8e3cff */
[----:B------:R-:W-:Y:S06]  /*38c0*/  @!P0 BRA `(.L_x_19) ;  /* 0x0000000000048947 */ /* 0x000fec0003800000 */
[----:B------:R-:W-:Y:S01]  /*38d0*/  BPT.TRAP 0x1 ;  /* 0x000000040000795c */ /* 0x000fe20000300000 */
.L_x_19:
[----:B------:R-:W-:Y:S01]  /*38e0*/  UIADD3 UR4, UR56, 0x1, URZ ;  /* 0x0000000138047890 */ /* 0x000fe2000fffe03f */
[----:B------:R-:W-:-:S03]  /*38f0*/  SHF.L.U32 R10, R7, 0x1f, RZ ;  /* 0x0000001f070a7819 */ /* 0x000fc600000006ff */
[----:B------:R-:W-:-:S04]  /*3900*/  UISETP.NE.AND UP0, UPT, UR4, 0x2, UPT ;  /* 0x000000020400788c */ /* 0x000fc8000bf05270 */
[----:B------:R-:W-:-:S04]  /*3910*/  USEL UR4, UR4, URZ, UP0 ;  /* 0x0000003f04047287 */ /* 0x000fc80008000000 */
[----:B------:R-:W-:Y:S02]  /*3920*/  ULEA UR59, UR4, UR37, 0x3 ;  /* 0x00000025043b7291 */ /* 0x000fe4000f8e183f */
[----:B------:R-:W-:-:S07]  /*3930*/  MOV R0, UR4 ;  /* 0x0000000400007c02 */ /* 0x000fce0008000f00 */
[----:B------:R0:W1:Y:S01]  /*3940*/  SYNCS.PHASECHK.TRANS64.TRYWAIT P1, [UR59+0x2a830], R10 ;  /* 0x02a8300aff0075a7 */ /* 0x000062000802017b */
[----:B------:R-:W-:Y:S05]  /*3950*/  @!P0 BRA `(.L_x_20) ;  /* 0x0000000000048947 */ /* 0x000fea0003800000 */
[----:B------:R-:W-:Y:S01]  /*3960*/  BPT.TRAP 0x1 ;  /* 0x000000040000795c */ /* 0x000fe20000300000 */
.L_x_20:
[----:B-1----:R-:W-:Y:S05]  /*3970*/  @P1 BRA `(.L_x_21) ;  /* 0x0000000000081947 */ /* 0x002fea0003800000 */
[----:B------:R-:W1:Y:S02]  /*3980*/  SYNCS.PHASECHK.TRANS64.TRYWAIT P1, [UR59+0x2a830], R10 ;  /* 0x02a8300aff0075a7 */ /* 0x000e64000802017b */
[----:B-1----:R-:W-:Y:S05]  /*3990*/  @!P1 BRA `(.L_x_22) ;  /* 0x00000080000c9947 */ /* 0x002fea0003800000 */
.L_x_21:
[----:B------:R-:W-:Y:S01]  /*39a0*/  R2UR UR6, R0 ;  /* 0x00000000000672ca */ /* 0x000fe200000e0000 */
[----:B------:R-:W-:Y:S01]  /*39b0*/  WARPGROUP.ARRIVE ;  /* 0x00000000000079c5 */ /* 0x000fe20000000000 */
[----:B------:R-:W-:Y:S01]  /*39c0*/  R2UR UR4, R4 ;  /* 0x00000000040472ca */ /* 0x000fe200000e0000 */
[----:B------:R-:W-:Y:S01]  /*39d0*/  UMOV UR7, 0x40000040 ;  /* 0x4000004000077882 */ /* 0x000fe20000000000 */
[----:B------:R-:W-:Y:S01]  /*39e0*/  R2UR UR5, R5 ;  /* 0x00000000050572ca */ /* 0x000fe200000e0000 */
[----:B------:R-:W-:Y:S01]  /*39f0*/  UMOV UR11, 0x40000040 ;  /* 0x40000040000b7882 */ /* 0x000fe20000000000 */
[----:B------:R-:W-:Y:S01]  /*3a00*/  UMOV UR15, 0x40000040 ;  /* 0x40000040000f7882 */ /* 0x000fe20000000000 */
[----:B------:R-:W-:Y:S01]  /*3a10*/  UMOV UR19, 0x40000040 ;  /* 0x4000004000137882 */ /* 0x000fe20000000000 */
[----:B------:R-:W-:Y:S01]  /*3a20*/  UMOV UR23, 0x40000040 ;  /* 0x4000004000177882 */ /* 0x000fe20000000000 */
[----:B------:R-:W-:Y:S01]  /*3a30*/  UMOV UR27, 0x40000040 ;  /* 0x40000040001b7882 */ /* 0x000fe20000000000 */
[----:B------:R-:W-:Y:S01]  /*3a40*/  UMOV UR31, 0x40000040 ;  /* 0x40000040001f7882 */ /* 0x000fe20000000000 */
[----:B------:R-:W-:Y:S01]  /*3a50*/  UMOV UR35, 0x40000040 ;  /* 0x4000004000237882 */ /* 0x000fe20000000000 */
[----:B------:R-:W-:Y:S01]  /*3a60*/  UMOV UR43, 0x40000040 ;  /* 0x40000040002b7882 */ /* 0x000fe20000000000 */
[----:B------:R-:W-:Y:S01]  /*3a70*/  UIMAD UR6, UR6, 0x900, UR58 ;  /* 0x00000900060678a4 */ /* 0x000fe2000f8e023a */
[-C--:B------:R-:W-:Y:S01]  /*3a80*/  FMUL.FTZ R24, R24, R8.reuse ;  /* 0x0000000818187220 */ /* 0x080fe20000410000 */
[----:B------:R-:W-:Y:S01]  /*3a90*/  UMOV UR47, 0x40000040 ;  /* 0x40000040002f7882 */ /* 0x000fe20000000000 */
[----:B------:R-:W-:Y:S01]  /*3aa0*/  UMOV UR51, 0x40000040 ;  /* 0x4000004000337882 */ /* 0x000fe20000000000 */
[----:B------:R-:W-:Y:S01]  /*3ab0*/  UIADD3 UR10, UR6, 0x2, URZ ;  /* 0x00000002060a7890 */ /* 0x000fe2000fffe03f */
[-C--:B------:R-:W-:Y:S01]  /*3ac0*/  FMUL.FTZ R25, R25, R8.reuse ;  /* 0x0000000819197220 */ /* 0x080fe20000410000 */
[----:B------:R-:W-:Y:S01]  /*3ad0*/  UIADD3 UR14, UR6, 0x4, URZ ;  /* 0x00000004060e7890 */ /* 0x000fe2000fffe03f */
[----:B------:R-:W-:Y:S01]  /*3ae0*/  FMUL.FTZ R28, R28, R8 ;  /* 0x000000081c1c7220 */ /* 0x000fe20000410000 */
[----:B------:R-:W-:-:S02]  /*3af0*/  UIADD3 UR18, UR6, 0x6, URZ ;  /* 0x0000000606127890 */ /* 0x000fc4000fffe03f */
[----:B------:R-:W-:Y:S01]  /*3b00*/  HGMMA.64x96x16.F32 R88, gdesc[UR4], RZ, !UPT, gsb0 ;  /* 0x01600000045879f0 */ /* 0x000fe2000c0008ff */
[----:B------:R-:W-:Y:S01]  /*3b10*/  UIADD3 UR22, UR6, 0x300, URZ ;  /* 0x0000030006167890 */ /* 0x000fe2000fffe03f */
[-C--:B------:R-:W-:Y:S01]  /*3b20*/  FMUL.FTZ R29, R29, R8.reuse ;  /* 0x000000081d1d7220 */ /* 0x080fe20000410000 */
        /* <DEDUP_REMOVED lines=14> */
[----:B------:R-:W-:Y:S01]  /*3c10*/  UMOV UR55, 0x40000040 ;  /* 0x4000004000377882 */ /* 0x000fe20000000000 */
[-C--:B------:R-:W-:Y:S01]  /*3c20*/  FMUL.FTZ R45, R45, R8.reuse ;  /* 0x000000082d2d7220 */ /* 0x080fe20000410000 */
        /* <DEDUP_REMOVED lines=19> */
[----:B------:R-:W-:Y:S01]  /*3d60*/  FMUL.FTZ R85, R85, R8 ;  /* 0x0000000855557220 */ /* 0x000fe20000410000 */
        /* <DEDUP_REMOVED lines=32> */
[----:B------:R-:W-:-:S02]  /*3f70*/  WARPGROUP.DEPBAR.LE gsb0, 0x0 ;  /* 0x00008000000079c5 */ /* 0x000fc40000010000 */
        /* <DEDUP_REMOVED lines=33> */
[----:B------:R-:W-:Y:S05]  /*4190*/  @!P0 BRA `(.L_x_23) ;  /* 0x0000000000048947 */ /* 0x000fea0003800000 */
[----:B------:R-:W-:Y:S01]  /*41a0*/  BPT.TRAP 0x1 ;  /* 0x000000040000795c */ /* 0x000fe20000300000 */
.L_x_23:
[----:B------:R-:W-:Y:S01]  /*41b0*/  ULEA UR5, UR56, UR37, 0x3 ;  /* 0x0000002538057291 */ /* 0x000fe2000f8e183f */
[----:B------:R-:W-:-:S08]  /*41c0*/  SHF.L.U32 R8, R17, 0x1f, RZ ;  /* 0x0000001f11087819 */ /* 0x000fd000000006ff */
[----:B------:R2:W3:Y:S01]  /*41d0*/  SYNCS.PHASECHK.TRANS64.TRYWAIT P1, [UR5+0x2a850], R8 ;  /* 0x02a85008ff0075a7 */ /* 0x0004e20008020145 */
[----:B------:R-:W-:Y:S05]  /*41e0*/  @!P0 BRA `(.L_x_24) ;  /* 0x0000000000048947 */ /* 0x000fea0003800000 */
[----:B------:R-:W-:Y:S01]  /*41f0*/  BPT.TRAP 0x1 ;  /* 0x000000040000795c */ /* 0x000fe20000300000 */
.L_x_24:
[----:B---3--:R-:W-:Y:S05]  /*4200*/  @P1 BRA `(.L_x_25) ;  /* 0x0000000000081947 */ /* 0x008fea0003800000 */
[----:B------:R-:W3:Y:S02]  /*4210*/  SYNCS.PHASECHK.TRANS64.TRYWAIT P1, [UR5+0x2a850], R8 ;  /* 0x02a85008ff0075a7 */ /* 0x000ee40008020145 */
[----:B---3--:R-:W-:Y:S05]  /*4220*/  @!P1 BRA `(.L_x_26) ;  /* 0x0000007800009947 */ /* 0x008fea0003800000 */
.L_x_25:
[----:B------:R-:W-:Y:S01]  /*4230*/  UIADD3 UR4, UR37, 0x400, URZ ;  /* 0x0000040025047890 */ /* 0x000fe2000fffe03f */
[----:B------:R-:W-:Y:S01]  /*4240*/  WARPGROUP.ARRIVE ;  /* 0x00000000000079c5 */ /* 0x000fe20000000000 */
[----:B------:R-:W-:Y:S02]  /*4250*/  UMOV UR7, 0x40000040 ;  /* 0x4000004000077882 */ /* 0x000fe40000000000 */
[----:B------:R-:W-:-:S04]  /*4260*/  USHF.R.U32.HI UR4, URZ, 0x4, UR4 ;  /* 0x000000043f047899 */ /* 0x000fc80008011604 */
[----:B------:R-:W-:-:S04]  /*4270*/  ULOP3.LUT UR4, UR4, 0x3fff, URZ, 0xc0, !UPT ;  /* 0x00003fff04047892 */ /* 0x000fc8000f8ec03f */
[----:B------:R-:W-:-:S04]  /*4280*/  ULOP3.LUT UR4, UR4, 0x3000000, URZ, 0xfc, !UPT ;  /* 0x0300000004047892 */ /* 0x000fc8000f8efc3f */
[----:B------:R-:W-:-:S04]  /*4290*/  UIMAD UR56, UR56, 0x600, UR4 ;  /* 0x00000600383878a4 */ /* 0x000fc8000f8e0204 */
[----:B------:R-:W-:-:S03]  /*42a0*/  UIADD3 UR4, UR56, 0x80, URZ ;  /* 0x0000008038047890 */ /* 0x000fc6000fffe03f */
[----:B------:R-:W-:-:S06]  /*42b0*/  UMOV UR6, UR56 ;  /* 0x0000003800067c82 */ /* 0x000fcc0008000000 */
[----:B------:R-:W-:Y:S01]  /*42c0*/  HGMMA.64x128x16.F32 R24, R136, gdesc[UR4].tnspB, R24, gsb0 ;  /* 0x41e0000488187df0 */ /* 0x000fe20008000818 */
[----:B------:R-:W-:Y:S01]  /*42d0*/  UMOV UR7, 0x40000040 ;  /* 0x4000004000077882 */ /* 0x000fe20000000000 */
[----:B------:R-:W-:Y:S01]  /*42e0*/  UMOV UR6, UR4 ;  /* 0x0000000400067c82 */ /* 0x000fe20008000000 */
[----:B------:R-:W-:Y:S01]  /*42f0*/  UIADD3 UR4, UR56, 0x100, URZ ;  /* 0x0000010038047890 */ /* 0x000fe2000fffe03f */
[----:B------:R-:W-:Y:S02]  /*4300*/  WARPGROUP.DEPBAR.LE gsb0, 0x0 ;  /* 0x00008000000079c5 */ /* 0x000fe40000010000 */
[----:B------:R-:W-:-:S06]  /*4310*/  WARPGROUP.ARRIVE ;  /* 0x00000000000079c5 */ /* 0x000fcc0000000000 */
[----:B------:R-:W-:Y:S01]  /*4320*/  HGMMA.64x128x16.F32 R24, R140, gdesc[UR4].tnspB, R24, gsb0 ;  /* 0x41e000048c187df0 */ /* 0x000fe20008000818 */
[----:B------:R-:W-:Y:S01]  /*4330*/  UMOV UR6, UR4 ;  /* 0x0000000400067c82 */ /* 0x000fe20008000000 */
[----:B------:R-:W-:Y:S01]  /*4340*/  UMOV UR7, 0x40000040 ;  /* 0x4000004000077882 */ /* 0x000fe20000000000 */
[----:B------:R-:W-:Y:S01]  /*4350*/  UIADD3 UR4, UR56, 0x180, URZ ;  /* 0x0000018038047890 */ /* 0x000fe2000fffe03f */
[----:B------:R-:W-:Y:S02]  /*4360*/  WARPGROUP.DEPBAR.LE gsb0, 0x0 ;  /* 0x00008000000079c5 */ /* 0x000fe40000010000 */
[----:B------:R-:W-:-:S06]  /*4370*/  WARPGROUP.ARRIVE ;  /* 0x00000000000079c5 */ /* 0x000fcc0000000000 */
[----:B------:R-:W-:Y:S01]  /*4380*/  HGMMA.64x128x16.F32 R24, R144, gdesc[UR4].tnspB, R24, gsb0 ;  /* 0x41e0000490187df0 */ /* 0x000fe20008000818 */
[----:B------:R-:W-:Y:S01]  /*4390*/  UMOV UR6, UR4 ;  /* 0x0000000400067c82 */ /* 0x000fe20008000000 */
[----:B------:R-:W-:Y:S01]  /*43a0*/  UMOV UR7, 0x40000040 ;  /* 0x4000004000077882 */ /* 0x000fe20000000000 */
[----:B------:R-:W-:Y:S02]  /*43b0*/  UIADD3 UR4, UR56, 0x200, URZ ;  /* 0x0000020038047890 */ /* 0x000fe4000fffe03f */
[----:B------:R-:W-:Y:S01]  /*43c0*/  UIADD3 UR56, UR56, 0x280, URZ ;  /* 0x0000028038387890 */ /* 0x000fe2000fffe03f */
[----:B------:R-:W-:Y:S02]  /*43d0*/  WARPGROUP.DEPBAR.LE gsb0, 0x0 ;  /* 0x00008000000079c5 */ /* 0x000fe40000010000 */
[----:B------:R-:W-:-:S06]  /*43e0*/  WARPGROUP.ARRIVE ;  /* 0x00000000000079c5 */ /* 0x000fcc0000000000 */
[----:B------:R-:W-:Y:S01]  /*43f0*/  HGMMA.64x128x16.F32 R24, R148, gdesc[UR4].tnspB, R24, gsb0 ;  /* 0x41e0000494187df0 */ /* 0x000fe20008000818 */
[----:B------:R-:W-:Y:S01]  /*4400*/  UMOV UR6, UR4 ;  /* 0x0000000400067c82 */ /* 0x000fe20008000000 */
[----:B------:R-:W-:Y:S01]  /*4410*/  UMOV UR7, 0x40000040 ;  /* 0x4000004000077882 */ /* 0x000fe20000000000 */
[----:B------:R-:W-:Y:S02]  /*4420*/  WARPGROUP.DEPBAR.LE gsb0, 0x0 ;  /* 0x00008000000079c5 */ /* 0x000fe40000010000 */
[----:B------:R-:W-:-:S07]  /*4430*/  WARPGROUP.ARRIVE ;  /* 0x00000000000079c5 */ /* 0x000fce0000000000 */
[----:B------:R-:W-:Y:S01]  /*4440*/  HGMMA.64x128x16.F32 R24, R152, gdesc[UR4].tnspB, R24, gsb0 ;  /* 0x41e0000498187df0 */ /* 0x000fe20008000818 */
[----:B------:R-:W-:Y:S01]  /*4450*/  UMOV UR6, UR56 ;  /* 0x0000003800067c82 */ /* 0x000fe20008000000 */
[----:B------:R-:W-:Y:S01]  /*4460*/  UMOV UR7, 0x40000040 ;  /* 0x4000004000077882 */ /* 0x000fe20000000000 */
[----:B------:R-:W-:Y:S02]  /*4470*/  WARPGROUP.DEPBAR.LE gsb0, 0x0 ;  /* 0x00008000000079c5 */ /* 0x000fe40000010000 */
[----:B------:R-:W-:-:S07]  /*4480*/  WARPGROUP.ARRIVE ;  /* 0x00000000000079c5 */ /* 0x000fce0000000000 */
[----:B------:R-:W-:Y:S03]  /*4490*/  HGMMA.64x128x16.F32 R24, R156, gdesc[UR4].tnspB, R24, gsb0 ;  /* 0x41e000049c187df0 */ /* 0x000fe60008000818 */
[----:B------:R-:W-:Y:S02]  /*44a0*/  WARPGROUP.DEPBAR.LE gsb0, 0x0 ;  /* 0x00008000000079c5 */ /* 0x000fe40000010000 */
[----:B------:R-:W-:Y:S05]  /*44b0*/  @!P0 BRA `(.L_x_27) ;  /* 0x0000000000048947 */ /* 0x000fea0003800000 */
[----:B------:R-:W-:Y:S01]  /*44c0*/  BPT.TRAP 0x1 ;  /* 0x000000040000795c */ /* 0x000fe20000300000 */
.L_x_27:
[----:B------:R-:W-:Y:S01]  /*44d0*/  FMUL.FTZ R137, R88, UR60 ;  /* 0x0000003c58897c20 */ /* 0x000fe20008410000 */
[----:B------:R-:W-:Y:S01]  /*44e0*/  FMUL.FTZ R139, R89, UR60 ;  /* 0x0000003c598b7c20 */ /* 0x000fe20008410000 */
[----:B------:R-:W-:Y:S01]  /*44f0*/  FMUL.FTZ R141, R92, UR60 ;  /* 0x0000003c5c8d7c20 */ /* 0x000fe20008410000 */
[----:B------:R-:W-:Y:S01]  /*4500*/  FMUL.FTZ R17, R90, UR60 ;  /* 0x0000003c5a117c20 */ /* 0x000fe20008410000 */
[----:B------:R-:W-:Y:S01]  /*4510*/  FMUL.FTZ R143, R93, UR60 ;  /* 0x0000003c5d8f7c20 */ /* 0x000fe20008410000 */
[----:B------:R-:W-:Y:S01]  /*4520*/  FMUL.FTZ R19, R91, UR60 ;  /* 0x0000003c5b137c20 */ /* 0x000fe20008410000 */
[----:B------:R-:W2:Y:S01]  /*4530*/  MUFU.TANH R137, R137 ;  /* 0x0000008900897308 */ /* 0x000ea20000002400 */
[----:B------:R-:W-:Y:S01]  /*4540*/  FMUL.FTZ R145, R96, UR60 ;  /* 0x0000003c60917c20 */ /* 0x000fe20008410000 */
[----:B------:R-:W-:Y:S01]  /*4550*/  FMUL.FTZ R21, R94, UR60 ;  /* 0x0000003c5e157c20 */ /* 0x000fe20008410000 */
[----:B------:R-:W-:Y:S01]  /*4560*/  FMUL.FTZ R147, R97, UR60 ;  /* 0x0000003c61937c20 */ /* 0x000fe20008410000 */
[----:B------:R-:W-:Y:S01]  /*4570*/  FMUL.FTZ R23, R95, UR60 ;  /* 0x0000003c5f177c20 */ /* 0x000fe20008410000 */
[----:B------:R-:W-:Y:S01]  /*4580*/  FMUL.FTZ R149, R100, UR60 ;  /* 0x0000003c64957c20 */ /* 0x000fe20008410000 */
[----:B------:R-:W-:Y:S01]  /*4590*/  FMUL.FTZ R89, R98, UR60 ;  /* 0x0000003c62597c20 */ /* 0x000fe20008410000 */
[----:B------:R-:W-:Y:S01]  /*45a0*/  FMUL.FTZ R101, R101, UR60 ;  /* 0x0000003c65657c20 */ /* 0x000fe20008410000 */
[----:B------:R-:W4:Y:S01]  /*45b0*/  MUFU.TANH R139, R139 ;  /* 0x0000008b008b7308 */ /* 0x000f220000002400 */
[----:B------:R-:W-:Y:S01]  /*45c0*/  FMUL.FTZ R91, R99, UR60 ;  /* 0x0000003c635b7c20 */ /* 0x000fe20008410000 */
[----:B------:R-:W-:Y:S01]  /*45d0*/  FMUL.FTZ R151, R104, UR60 ;  /* 0x0000003c68977c20 */ /* 0x000fe20008410000 */
[----:B------:R-:W-:Y:S01]  /*45e0*/  FMUL.FTZ R93, R102, UR60 ;  /* 0x0000003c665d7c20 */ /* 0x000fe20008410000 */
[----:B------:R-:W-:Y:S01]  /*45f0*/  FMUL.FTZ R153, R105, UR60 ;  /* 0x0000003c69997c20 */ /* 0x000fe20008410000 */
[----:B------:R-:W-:Y:S01]  /*4600*/  FMUL.FTZ R95, R103, UR60 ;  /* 0x0000003c675f7c20 */ /* 0x000fe20008410000 */
[----:B------:R-:W-:Y:S01]  /*4610*/  FMUL.FTZ R155, R108, UR60 ;  /* 0x0000003c6c9b7c20 */ /* 0x000fe20008410000 */
[----:B------:R-:W-:Y:S01]  /*4620*/  FMUL.FTZ R97, R106, UR60 ;  /* 0x0000003c6a617c20 */ /* 0x000fe20008410000 */
[----:B------:R-:W5:Y:S01]  /*4630*/  MUFU.TANH R141, R141 ;  /* 0x0000008d008d7308 */ /* 0x000f620000002400 */
[----:B--23--:R-:W-:Y:S01]  /*4640*/  FMNMX.FTZ R8, R137, R12, !PT ;  /* 0x0000000c89087209 */ /* 0x00cfe20007810000 */
[----:B------:R-:W-:Y:S01]  /*4650*/  FMUL.FTZ R157, R109, UR60 ;  /* 0x0000003c6d9d7c20 */ /* 0x000fe20008410000 */
[----:B------:R-:W-:Y:S01]  /*4660*/  FMUL.FTZ R99, R107, UR60 ;  /* 0x0000003c6b637c20 */ /* 0x000fe20008410000 */
[----:B------:R-:W-:Y:S01]  /*4670*/  FMUL.FTZ R105, R111, UR60 ;  /* 0x0000003c6f697c20 */ /* 0x000fe20008410000 */
[----:B------:R-:W-:Y:S01]  /*4680*/  FMUL.FTZ R111, R112, UR60 ;  /* 0x0000003c706f7c20 */ /* 0x000fe20008410000 */
[----:B------:R-:W-:Y:S01]  /*4690*/  FMUL.FTZ R103, R110, UR60 ;  /* 0x0000003c6e677c20 */ /* 0x000fe20008410000 */
[----:B------:R-:W-:Y:S01]  /*46a0*/  FMUL.FTZ R159, R113, UR60 ;  /* 0x0000003c719f7c20 */ /* 0x000fe20008410000 */
[----:B------:R-:W0:Y:S01]  /*46b0*/  MUFU.TANH R17, R17 ;  /* 0x0000001100117308 */ /* 0x000e220000002400 */
[----:B----4-:R-:W-:Y:S01]  /*46c0*/  FMNMX.FTZ R8, R139, R8, !PT ;  /* 0x000000088b087209 */ /* 0x010fe20007810000 */
[----:B------:R-:W-:Y:S01]  /*46d0*/  FMUL.FTZ R161, R116, UR60 ;  /* 0x0000003c74a17c20 */ /* 0x000fe20008410000 */
[----:B------:R-:W-:Y:S01]  /*46e0*/  FMUL.FTZ R107, R114, UR60 ;  /* 0x0000003c726b7c20 */ /* 0x000fe20008410000 */
[----:B------:R-:W-:Y:S01]  /*46f0*/  FMUL.FTZ R117, R117, UR60 ;  /* 0x0000003c75757c20 */ /* 0x000fe20008410000 */
[----:B------:R-:W-:Y:S01]  /*4700*/  FMUL.FTZ R109, R115, UR60 ;  /* 0x0000003c736d7c20 */ /* 0x000fe20008410000 */
[----:B------:R-:W-:Y:S01]  /*4710*/  FMUL.FTZ R163, R120, UR60 ;  /* 0x0000003c78a37c20 */ /* 0x000fe20008410000 */
[----:B------:R-:W-:Y:S01]  /*4720*/  FMUL.FTZ R113, R118, UR60 ;  /* 0x0000003c76717c20 */ /* 0x000fe20008410000 */
[----:B------:R-:W2:Y:S01]  /*4730*/  MUFU.TANH R143, R143 ;  /* 0x0000008f008f7308 */ /* 0x000ea20000002400 */
[----:B-----5:R-:W-:Y:S01]  /*4740*/  FMNMX.FTZ R8, R141, R8, !PT ;  /* 0x000000088d087209 */ /* 0x020fe20007810000 */
[----:B------:R-:W-:Y:S01]  /*4750*/  FMUL.FTZ R165, R121, UR60 ;  /* 0x0000003c79a57c20 */ /* 0x000fe20008410000 */
[----:B------:R-:W-:Y:S01]  /*4760*/  FMUL.FTZ R115, R119, UR60 ;  /* 0x0000003c77737c20 */ /* 0x000fe20008410000 */
[----:B------:R-:W-:Y:S01]  /*4770*/  FMUL.FTZ R167, R124, UR60 ;  /* 0x0000003c7ca77c20 */ /* 0x000fe20008410000 */
[----:B------:R-:W-:Y:S01]  /*4780*/  FMUL.FTZ R119, R122, UR60 ;  /* 0x0000003c7a777c20 */ /* 0x000fe20008410000 */
[----:B------:R-:W-:Y:S01]  /*4790*/  FMUL.FTZ R125, R125, UR60 ;  /* 0x0000003c7d7d7c20 */ /* 0x000fe20008410000 */
[----:B------:R-:W-:Y:S01]  /*47a0*/  FMUL.FTZ R121, R123, UR60 ;  /* 0x0000003c7b797c20 */ /* 0x000fe20008410000 */
[----:B------:R-:W3:Y:S01]  /*47b0*/  MUFU.TANH R19, R19 ;  /* 0x0000001300137308 */ /* 0x000ee20000002400 */
[----:B01----:R-:W-:Y:S01]  /*47c0*/  FMNMX.FTZ R10, R17, R14, !PT ;  /* 0x0000000e110a7209 */ /* 0x003fe20007810000 */
[----:B------:R-:W-:Y:S01]  /*47d0*/  FMUL.FTZ R169, R128, UR60 ;  /* 0x0000003c80a97c20 */ /* 0x000fe20008410000 */
[----:B------:R-:W-:Y:S01]  /*47e0*/  FMUL.FTZ R123, R126, UR60 ;  /* 0x0000003c7e7b7c20 */ /* 0x000fe20008410000 */
[----:B------:R-:W-:Y:S01]  /*47f0*/  FMUL.FTZ R127, R127, UR60 ;  /* 0x0000003c7f7f7c20 */ /* 0x000fe20008410000 */
[----:B------:R-:W-:Y:S01]  /*4800*/  FMUL.FTZ R132, R132, UR60 ;  /* 0x0000003c84847c20 */ /* 0x000fe20008410000 */
[----:B------:R-:W-:Y:S01]  /*4810*/  FMUL.FTZ R131, R131, UR60 ;  /* 0x0000003c83837c20 */ /* 0x000fe20008410000 */
[----:B------:R-:W-:Y:S01]  /*4820*/  FMUL.FTZ R135, R135, UR60 ;  /* 0x0000003c87877c20 */ /* 0x000fe20008410000 */
[----:B------:R-:W0:Y:S01]  /*4830*/  MUFU.TANH R145, R145 ;  /* 0x0000009100917308 */ /* 0x000e220000002400 */
[----:B--2---:R-:W-:Y:S01]  /*4840*/  FMNMX.FTZ R8, R143, R8, !PT ;  /* 0x000000088f087209 */ /* 0x004fe20007810000 */
[----:B------:R-:W-:-:S04]  /*4850*/  UIADD3 UR59, UR59, 0x2a840, URZ ;  /* 0x0002a8403b3b7890 */ /* 0x000fc8000fffe03f */
[----:B------:R-:W-:Y:S02]  /*4860*/  UPRMT UR59, UR57, 0x654, UR59 ;  /* 0x00000654393b7896 */ /* 0x000fe4000800003b */
[----:B------:R-:W1:Y:S01]  /*4870*/  MUFU.TANH R21, R21 ;  /* 0x0000001500157308 */ /* 0x000e620000002400 */
[----:B---3--:R-:W-:-:S06]  /*4880*/  FMNMX.FTZ R10, R19, R10, !PT ;  /* 0x0000000a130a7209 */ /* 0x008fcc0007810000 */
[----:B------:R-:W-:Y:S01]  /*4890*/  SYNCS.ARRIVE.TRANS64.RED.A1T0 RZ, [UR59], RZ ;  /* 0x000000ffffff79a7 */ /* 0x000fe2000810043b */
[----:B------:R-:W2:Y:S01]  /*48a0*/  MUFU.TANH R147, R147 ;  /* 0x0000009300937308 */ /* 0x000ea20000002400 */
[----:B0-----:R-:W-:-:S07]  /*48b0*/  FMNMX.FTZ R8, R145, R8, !PT ;  /* 0x0000000891087209 */ /* 0x001fce0007810000 */
[----:B------:R-:W0:Y:S01]  /*48c0*/  MUFU.TANH R23, R23 ;  /* 0x0000001700177308 */ /* 0x000e220000002400 */
[----:B-1----:R-:W-:-:S07]  /*48d0*/  FMNMX.FTZ R10, R21, R10, !PT ;  /* 0x0000000a150a7209 */ /* 0x002fce0007810000 */
[----:B------:R-:W1:Y:S01]  /*48e0*/  MUFU.TANH R149, R149 ;  /* 0x0000009500957308 */ /* 0x000e620000002400 */
[----:B--2---:R-:W-:-:S07]  /*48f0*/  FMNMX.FTZ R8, R147, R8, !PT ;  /* 0x0000000893087209 */ /* 0x004fce0007810000 */
[----:B------:R-:W2:Y:S01]  /*4900*/  MUFU.TANH R89, R89 ;  /* 0x0000005900597308 */ /* 0x000ea20000002400 */
[----:B0-----:R-:W-:-:S07]  /*4910*/  FMNMX.FTZ R10, R23, R10, !PT ;  /* 0x0000000a170a7209 */ /* 0x001fce0007810000 */
[----:B------:R-:W0:Y:S01]  /*4920*/  MUFU.TANH R101, R101 ;  /* 0x0000006500657308 */ /* 0x000e220000002400 */
[----:B-1----:R-:W-:Y:S01]  /*4930*/  FMNMX.FTZ R18, R149, R8, !PT ;  /* 0x0000000895127209 */ /* 0x002fe20007810000 */
[----:B------:R-:W-:Y:S01]  /*4940*/  FMUL.FTZ R8, R129, UR60 ;  /* 0x0000003c81087c20 */ /* 0x000fe20008410000 */
[----:B------:R-:W-:-:S05]  /*4950*/  FMUL.FTZ R129, R130, UR60 ;  /* 0x0000003c82817c20 */ /* 0x000fca0008410000 */
[----:B------:R-:W1:Y:S01]  /*4960*/  MUFU.TANH R91, R91 ;  /* 0x0000005b005b7308 */ /* 0x000e620000002400 */
[----:B--2---:R-:W-:-:S07]  /*4970*/  FMNMX.FTZ R10, R89, R10, !PT ;  /* 0x0000000a590a7209 */ /* 0x004fce0007810000 */
        /* <DEDUP_REMOVED lines=52> */
[----:B------:R1:W3:Y:S01]  /*4cc0*/  MUFU.TANH R171, R8 ;  /* 0x0000000800ab7308 */ /* 0x0002e20000002400 */
[----:B--2---:R-:W-:-:S07]  /*4cd0*/  FMNMX.FTZ R18, R169, R18, !PT ;  /* 0x00000012a9127209 */ /* 0x004fce0007810000 */
[----:B------:R-:W2:Y:S01]  /*4ce0*/  MUFU.TANH R127, R127 ;  /* 0x0000007f007f7308 */ /* 0x000ea20000002400 */
[----:B-1----:R-:W-:Y:S01]  /*4cf0*/  FMUL.FTZ R8, R133, UR60 ;  /* 0x0000003c85087c20 */ /* 0x002fe20008410000 */
[----:B------:R-:W-:Y:S01]  /*4d00*/  FMUL.FTZ R133, R134, UR60 ;  /* 0x0000003c86857c20 */ /* 0x000fe20008410000 */
[----:B0-----:R-:W-:-:S05]  /*4d10*/  FMNMX.FTZ R10, R123, R10, !PT ;  /* 0x0000000a7b0a7209 */ /* 0x001fca0007810000 */
[----:B------:R-:W0:Y:S01]  /*4d20*/  MUFU.TANH R173, R132 ;  /* 0x0000008400ad7308 */ /* 0x000e220000002400 */
[----:B---3--:R-:W-:-:S07]  /*4d30*/  FMNMX.FTZ R18, R171, R18, !PT ;  /* 0x00000012ab127209 */ /* 0x008fce0007810000 */
[----:B------:R-:W1:Y:S01]  /*4d40*/  MUFU.TANH R129, R129 ;  /* 0x0000008100817308 */ /* 0x000e620000002400 */
[----:B--2---:R-:W-:-:S07]  /*4d50*/  FMNMX.FTZ R10, R127, R10, !PT ;  /* 0x0000000a7f0a7209 */ /* 0x004fce0007810000 */
[----:B------:R-:W2:Y:S01]  /*4d60*/  MUFU.TANH R175, R8 ;  /* 0x0000000800af7308 */ /* 0x000ea20000002400 */
[----:B0-----:R-:W-:-:S07]  /*4d70*/  FMNMX.FTZ R18, R173, R18, !PT ;  /* 0x00000012ad127209 */ /* 0x001fce0007810000 */
[----:B------:R-:W0:Y:S01]  /*4d80*/  MUFU.TANH R131, R131 ;  /* 0x0000008300837308 */ /* 0x000e220000002400 */
[----:B-1----:R-:W-:-:S07]  /*4d90*/  FMNMX.FTZ R10, R129, R10, !PT ;  /* 0x0000000a810a7209 */ /* 0x002fce0007810000 */
[----:B------:R-:W1:Y:S01]  /*4da0*/  MUFU.TANH R133, R133 ;  /* 0x0000008500857308 */ /* 0x000e620000002400 */
[----:B--2---:R-:W-:-:S05]  /*4db0*/  FMNMX.FTZ R18, R175, R18, !PT ;  /* 0x00000012af127209 */ /* 0x004fca0007810000 */
[----:B------:R-:W2:Y:S02]  /*4dc0*/  SHFL.BFLY PT, R9, R18, 0x2, 0x1f ;  /* 0x0c401f0012097f89 */ /* 0x000ea400000e0000 */
[----:B------:R-:W3:Y:S01]  /*4dd0*/  MUFU.TANH R135, R135 ;  /* 0x0000008700877308 */ /* 0x000ee20000002400 */
[----:B0-----:R-:W-:-:S04]  /*4de0*/  FMNMX.FTZ R10, R131, R10, !PT ;  /* 0x0000000a830a7209 */ /* 0x001fc80007810000 */
[----:B-1----:R-:W-:-:S04]  /*4df0*/  FMNMX.FTZ R10, R133, R10, !PT ;  /* 0x0000000a850a7209 */ /* 0x002fc80007810000 */
[----:B---3--:R-:W-:Y:S02]  /*4e00*/  FMNMX.FTZ R8, R135, R10, !PT ;  /* 0x0000000a87087209 */ /* 0x008fe40007810000 */
[----:B------:R-:W0:Y:S03]  /*4e10*/  LDC R10, c[0x0][0x988] ;  /* 0x00026200ff0a7b82 */ /* 0x000e260000000800 */
[----:B------:R-:W1:Y:S01]  /*4e20*/  SHFL.BFLY PT, R11, R8, 0x2, 0x1f ;  /* 0x0c401f00080b7f89 */ /* 0x000e6200000e0000 */
[----:B--2---:R-:W-:-:S05]  /*4e30*/  FMNMX.FTZ R9, R18, R9, !PT ;  /* 0x0000000912097209 */ /* 0x004fca0007810000 */
[----:B------:R-:W2:Y:S01]  /*4e40*/  SHFL.BFLY PT, R20, R9, 0x1, 0x1f ;  /* 0x0c201f0009147f89 */ /* 0x000ea200000e0000 */
[----:B-1----:R-:W-:-:S05]  /*4e50*/  FMNMX.FTZ R22, R8, R11, !PT ;  /* 0x0000000b08167209 */ /* 0x002fca0007810000 */
[----:B------:R-:W1:Y:S01]  /*4e60*/  SHFL.BFLY PT, R11, R22, 0x1, 0x1f ;  /* 0x0c201f00160b7f89 */ /* 0x000e6200000e0000 */
[----:B--2---:R-:W-:-:S05]  /*4e70*/  FMNMX.FTZ R13, R9, R20, !PT ;  /* 0x00000014090d7209 */ /* 0x004fca0007810000 */
[C---:B------:R-:W-:Y:S01]  /*4e80*/  FADD.FTZ R177, -R13.reuse, R12 ;  /* 0x0000000c0db17221 */ /* 0x040fe20000010100 */
[----:B0-----:R-:W-:-:S03]  /*4e90*/  FMUL.FTZ R12, R13, R10 ;  /* 0x0000000a0d0c7220 */ /* 0x001fc60000410000 */
[-C--:B------:R-:W-:Y:S01]  /*4ea0*/  FMUL.FTZ R177, R177, R10.reuse ;  /* 0x0000000ab1b17220 */ /* 0x080fe20000410000 */
[-CC-:B------:R-:W-:Y:S01]  /*4eb0*/  FFMA.FTZ R138, R141, R10.reuse, -R12.reuse ;  /* 0x0000000a8d8a7223 */ /* 0x180fe2000001080c */
        /* <DEDUP_REMOVED lines=12> */
[----:B-1----:R-:W-:Y:S01]  /*4f80*/  FMNMX.FTZ R11, R22, R11, !PT ;  /* 0x0000000b160b7209 */ /* 0x002fe20007810000 */
        /* <DEDUP_REMOVED lines=10> */
[-C--:B------:R-:W-:Y:S01]  /*5030*/  FFMA.FTZ R159, R175, R10.reuse, -R12 ;  /* 0x0000000aaf9f7223 */ /* 0x080fe2000001080c */
[C---:B------:R-:W-:Y:S01]  /*5040*/  FADD.FTZ R179, -R11.reuse, R14 ;  /* 0x0000000e0bb37221 */ /* 0x040fe20000010100 */
[-C--:B------:R-:W-:Y:S01]  /*5050*/  FMUL.FTZ R12, R11, R10.reuse ;  /* 0x0000000a0b0c7220 */ /* 0x080fe20000410000 */
[----:B------:R-:W-:Y:S02]  /*5060*/  MUFU.EX2 R8, R177 ;  /* 0x000000b100087308 */ /* 0x000fe40000000800 */
[-C--:B------:R-:W-:Y:S01]  /*5070*/  FMUL.FTZ R179, R179, R10.reuse ;  /* 0x0000000ab3b37220 */ /* 0x080fe20000410000 */
        /* <DEDUP_REMOVED lines=13> */
[----:B------:R-:W0:Y:S01]  /*5150*/  MUFU.EX2 R137, R137 ;  /* 0x0000008900897308 */ /* 0x000e220000000800 */
[-CC-:B------:R-:W-:Y:S01]  /*5160*/  FFMA.FTZ R107, R107, R10.reuse, -R12.reuse ;  /* 0x0000000a6b6b7223 */ /* 0x180fe2000001080c */
[-CC-:B------:R-:W-:Y:S01]  /*5170*/  FFMA.FTZ R109, R109, R10.reuse, -R12.reuse ;  /* 0x0000000a6d6d7223 */ /* 0x180fe2000001080c */
[-CC-:B------:R-:W-:Y:S01]  /*5180*/  FFMA.FTZ R113, R113, R10.reuse, -R12.reuse ;  /* 0x0000000a71717223 */ /* 0x180fe2000001080c */
[-CC-:B------:R-:W-:Y:S01]  /*5190*/  FFMA.FTZ R115, R115, R10.reuse, -R12.reuse ;  /* 0x0000000a73737223 */ /* 0x180fe2000001080c */
[-CC-:B------:R-:W-:Y:S01]  /*51a0*/  FFMA.FTZ R119, R119, R10.reuse, -R12.reuse ;  /* 0x0000000a77777223 */ /* 0x180fe2000001080c */
[-CC-:B------:R-:W-:Y:S01]  /*51b0*/  FFMA.FTZ R121, R121, R10.reuse, -R12.reuse ;  /* 0x0000000a79797223 */ /* 0x180fe2000001080c */
[-CC-:B------:R-:W-:Y:S01]  /*51c0*/  FFMA.FTZ R123, R123, R10.reuse, -R12.reuse ;  /* 0x0000000a7b7b7223 */ /* 0x180fe2000001080c */
[----:B------:R-:W1:Y:S01]  /*51d0*/  MUFU.EX2 R18, R17 ;  /* 0x0000001100127308 */ /* 0x000e620000000800 */
[-CC-:B------:R-:W-:Y:S01]  /*51e0*/  FFMA.FTZ R127, R127, R10.reuse, -R12.reuse ;  /* 0x0000000a7f7f7223 */ /* 0x180fe2000001080c */
[-CC-:B------:R-:W-:Y:S01]  /*51f0*/  FFMA.FTZ R129, R129, R10.reuse, -R12.reuse ;  /* 0x0000000a81817223 */ /* 0x180fe2000001080c */
[-CC-:B------:R-:W-:Y:S01]  /*5200*/  FFMA.FTZ R131, R131, R10.reuse, -R12.reuse ;  /* 0x0000000a83837223 */ /* 0x180fe2000001080c */
[-CC-:B------:R-:W-:Y:S01]  /*5210*/  FFMA.FTZ R133, R133, R10.reuse, -R12.reuse ;  /* 0x0000000a85857223 */ /* 0x180fe2000001080c */
[----:B------:R-:W-:-:S03]  /*5220*/  FFMA.FTZ R12, R135, R10, -R12 ;  /* 0x0000000a870c7223 */ /* 0x000fc6000001080c */
[----:B------:R-:W2:Y:S01]  /*5230*/  MUFU.EX2 R136, R136 ;  /* 0x0000008800887308 */ /* 0x000ea20000000800 */
[----:B0-----:R-:W-:-:S07]  /*5240*/  FFMA.FTZ R3, R8, R3, R137 ;  /* 0x0000000308037223 */ /* 0x001fce0000010089 */
[----:B------:R-:W0:Y:S01]  /*5250*/  MUFU.EX2 R19, R19 ;  /* 0x0000001300137308 */ /* 0x000e220000000800 */
[----:B-1----:R-:W-:-:S07]  /*5260*/  FFMA.FTZ R6, R9, R6, R18 ;  /* 0x0000000609067223 */ /* 0x002fce0000010012 */
[----:B------:R-:W1:Y:S01]  /*5270*/  MUFU.EX2 R138, R138 ;  /* 0x0000008a008a7308 */ /* 0x000e620000000800 */
[----:B--2---:R-:W-:-:S07]  /*5280*/  FADD.FTZ R3, R136, R3 ;  /* 0x0000000388037221 */ /* 0x004fce0000010000 */
[----:B------:R-:W2:Y:S01]  /*5290*/  MUFU.EX2 R21, R21 ;  /* 0x0000001500157308 */ /* 0x000ea20000000800 */
[----:B0-----:R-:W-:-:S07]  /*52a0*/  FADD.FTZ R6, R19, R6 ;  /* 0x0000000613067221 */ /* 0x001fce0000010000 */
[----:B------:R-:W0:Y:S01]  /*52b0*/  MUFU.EX2 R139, R139 ;  /* 0x0000008b008b7308 */ /* 0x000e220000000800 */
[----:B-1----:R-:W-:-:S07]  /*52c0*/  FADD.FTZ R14, R138, R3 ;  /* 0x000000038a0e7221 */ /* 0x002fce0000010000 */
        /* <DEDUP_REMOVED lines=81> */
[----:B0-----:R-:W-:Y:S01]  /*57e0*/  FADD.FTZ R6, R133, R6 ;  /* 0x0000000685067221 */ /* 0x001fe20000010000 */
[----:B-1----:R-:W-:-:S03]  /*57f0*/  FADD.FTZ R3, R159, R14 ;  /* 0x0000000e9f037221 */ /* 0x002fc60000010000 */
[----:B--2---:R-:W-:Y:S01]  /*5800*/  FADD.FTZ R6, R12, R6 ;  /* 0x000000060c067221 */ /* 0x004fe20000010000 */
[----:B------:R-:W-:Y:S06]  /*5810*/  @!P0 BRA `(.L_x_28) ;  /* 0x0000000000048947 */ /* 0x000fec0003800000 */
[----:B------:R-:W-:Y:S01]  /*5820*/  BPT.TRAP 0x1 ;  /* 0x000000040000795c */ /* 0x000fe20000300000 */
.L_x_28:
[----:B------:R-:W-:Y:S01]  /*5830*/  UIADD3 UR4, UR5, 0x2a860, URZ ;  /* 0x0002a86005047890 */ /* 0x000fe2000fffe03f */
[C---:B------:R-:W-:Y:S01]  /*5840*/  ISETP.GT.AND P1, PT, R15.reuse, R16, PT ;  /* 0x000000100f00720c */ /* 0x040fe20003f24270 */
[----:B------:R-:W-:Y:S01]  /*5850*/  VIADD R15, R15, 0xffffffff ;  /* 0xffffffff0f0f7836 */ /* 0x000fe20000000000 */
[----:B------:R-:W-:Y:S01]  /*5860*/  R2UR UR56, R0 ;  /* 0x00000000003872ca */ /* 0x000fe200000e0000 */
[----:B------:R-:W-:Y:S01]  /*5870*/  UPRMT UR4, UR57, 0x654, UR4 ;  /* 0x0000065439047896 */ /* 0x000fe20008000004 */
[----:B------:R-:W-:Y:S01]  /*5880*/  F2FP.F16.F32.PACK_AB R158, R159, R158 ;  /* 0x0000009e9f9e723e */ /* 0x000fe200000000ff */
[----:B------:R-:W-:Y:S01]  /*5890*/  IMAD.MOV.U32 R14, RZ, RZ, R11 ;  /* 0x000000ffff0e7224 */ /* 0x000fe200078e000b */
[----:B------:R-:W-:Y:S01]  /*58a0*/  F2FP.F16.F32.PACK_AB R136, R136, R137 ;  /* 0x000000898888723e */ /* 0x000fe200000000ff */
[----:B------:R-:W-:Y:S01]  /*58b0*/  IMAD.MOV.U32 R17, RZ, RZ, R7 ;  /* 0x000000ffff117224 */ /* 0x000fe200078e0007 */
[----:B------:R-:W-:Y:S02]  /*58c0*/  F2FP.F16.F32.PACK_AB R138, R139, R138 ;  /* 0x0000008a8b8a723e */ /* 0x000fe400000000ff */
[----:B------:R-:W-:-:S02]  /*58d0*/  F2FP.F16.F32.PACK_AB R140, R141, R140 ;  /* 0x0000008c8d8c723e */ /* 0x000fc400000000ff */
[----:B------:R-:W-:Y:S01]  /*58e0*/  SYNCS.ARRIVE.TRANS64.RED.A1T0 RZ, [UR4], RZ ;  /* 0x000000ffffff79a7 */ /* 0x000fe20008100404 */
[----:B------:R-:W-:Y:S02]  /*58f0*/  F2FP.F16.F32.PACK_AB R144, R145, R144 ;  /* 0x000000909190723e */ /* 0x000fe400000000ff */
[----:B------:R-:W-:Y:S02]  /*5900*/  F2FP.F16.F32.PACK_AB R146, R147, R146 ;  /* 0x000000929392723e */ /* 0x000fe400000000ff */
[----:B------:R-:W-:Y:S02]  /*5910*/  F2FP.F16.F32.PACK_AB R152, R153, R152 ;  /* 0x000000989998723e */ /* 0x000fe400000000ff */
[----:B------:R-:W-:Y:S02]  /*5920*/  F2FP.F16.F32.PACK_AB R156, R157, R156 ;  /* 0x0000009c9d9c723e */ /* 0x000fe400000000ff */
[----:B------:R-:W-:Y:S02]  /*5930*/  F2FP.F16.F32.PACK_AB R159, R12, R133 ;  /* 0x000000850c9f723e */ /* 0x000fe400000000ff */
[----:B------:R-:W-:-:S02]  /*5940*/  F2FP.F16.F32.PACK_AB R137, R19, R18 ;  /* 0x000000121389723e */ /* 0x000fc400000000ff */
        /* <DEDUP_REMOVED lines=14> */
[----:B------:R-:W-:Y:S01]  /*5a30*/  MOV R12, R13 ;  /* 0x0000000d000c7202 */ /* 0x000fe20000000f00 */
[----:B------:R-:W-:Y:S06]  /*5a40*/  @P1 BRA `(.L_x_29) ;  /* 0xffffffdc00901947 */ /* 0x000fec000383ffff */
.L_x_18:
[----:B------:R-:W-:Y:S06]  /*5a50*/  BAR.ARV 0x8, 0x180 ;  /* 0x0206000000007b1d */ /* 0x000fec0000002000 */
        /* <DEDUP_REMOVED lines=64> */
[----:B------:R-:W-:Y:S06]  /*5e60*/  @!P0 BRA `(.L_x_30) ;  /* 0x0000000000048947 */ /* 0x000fec0003800000 */
[----:B------:R-:W-:Y:S01]  /*5e70*/  BPT.TRAP 0x1 ;  /* 0x000000040000795c */ /* 0x000fe20000300000 */
.L_x_30:
[----:B------:R-:W-:Y:S02]  /*5e80*/  R2UR UR5, R0 ;  /* 0x00000000000572ca */ /* 0x000fe400000e0000 */
[----:B------:R-:W-:-:S11]  /*5e90*/  SHF.L.U32 R7, R7, 0x1f, RZ ;  /* 0x0000001f07077819 */ /* 0x000fd600000006ff */
[----:B------:R-:W-:-:S09]  /*5ea0*/  ULEA UR5, UR5, UR37, 0x3 ;  /* 0x0000002505057291 */ /* 0x000fd2000f8e183f */
[----:B------:R0:W1:Y:S01]  /*5eb0*/  SYNCS.PHASECHK.TRANS64.TRYWAIT P1, [UR5+0x2a850], R7 ;  /* 0x02a85007ff0075a7 */ /* 0x0000620008020145 */
[----:B------:R-:W-:Y:S05]  /*5ec0*/  @!P0 BRA `(.L_x_31) ;  /* 0x0000000000048947 */ /* 0x000fea0003800000 */
[----:B------:R-:W-:Y:S01]  /*5ed0*/  BPT.TRAP 0x1 ;  /* 0x000000040000795c */ /* 0x000fe20000300000 */
.L_x_31:
[----:B-1----:R-:W-:Y:S05]  /*5ee0*/  @P1 BRA `(.L_x_32) ;  /* 0x0000000000081947 */ /* 0x002fea0003800000 */
[----:B------:R-:W1:Y:S02]  /*5ef0*/  SYNCS.PHASECHK.TRANS64.TRYWAIT P1, [UR5+0x2a850], R7 ;  /* 0x02a85007ff0075a7 */ /* 0x000e640008020145 */
[----:B-1----:R-:W-:Y:S05]  /*5f00*/  @!P1 BRA `(.L_x_33) ;  /* 0x0000005800e09947 */ /* 0x002fea0003800000 */
.L_x_32:
[----:B------:R-:W-:Y:S01]  /*5f10*/  UIADD3 UR37, UR37, 0x400, URZ ;  /* 0x0000040025257890 */ /* 0x000fe2000fffe03f */
[----:B------:R-:W-:Y:S01]  /*5f20*/  R2UR UR6, R0 ;  /* 0x00000000000672ca */ /* 0x000fe200000e0000 */
[----:B------:R-:W-:Y:S01]  /*5f30*/  WARPGROUP.ARRIVE ;  /* 0x00000000000079c5 */ /* 0x000fe20000000000 */
[----:B------:R-:W-:Y:S01]  /*5f40*/  UMOV UR7, 0x40000040 ;  /* 0x4000004000077882 */ /* 0x000fe20000000000 */
[----:B------:R-:W-:Y:S01]  /*5f50*/  USHF.R.U32.HI UR37, URZ, 0x4, UR37 ;  /* 0x000000043f257899 */ /* 0x000fe20008011625 */
[----:B------:R-:W2:Y:S01]  /*5f60*/  SHFL.BFLY PT, R0, R3, 0x2, 0x1f ;  /* 0x0c401f0003007f89 */ /* 0x000ea200000e0000 */
[----:B------:R-:W-:Y:S02]  /*5f70*/  MOV R8, RZ ;  /* 0x000000ff00087202 */ /* 0x000fe40000000f00 */
[----:B------:R-:W-:Y:S01]  /*5f80*/  ULOP3.LUT UR37, UR37, 0x3fff, URZ, 0xc0, !UPT ;  /* 0x00003fff25257892 */ /* 0x000fe2000f8ec03f */
[----:B------:R-:W1:Y:S03]  /*5f90*/  SHFL.BFLY PT, R5, R6, 0x2, 0x1f ;  /* 0x0c401f0006057f89 */ /* 0x000e6600000e0000 */
[----:B------:R-:W-:-:S04]  /*5fa0*/  ULOP3.LUT UR4, UR37, 0x3000000, URZ, 0xfc, !UPT ;  /* 0x0300000025047892 */ /* 0x000fc8000f8efc3f */
[----:B------:R-:W-:-:S07]  /*5fb0*/  UIMAD UR4, UR6, 0x600, UR4 ;  /* 0x00000600060478a4 */ /* 0x000fce000f8e0204 */
[----:B------:R-:W-:Y:S02]  /*5fc0*/  UMOV UR6, UR4 ;  /* 0x0000000400067c82 */ /* 0x000fe40008000000 */
[----:B------:R-:W-:Y:S01]  /*5fd0*/  HGMMA.64x128x16.F32 R24, R136, gdesc[UR4].tnspB, R24, gsb0 ;  /* 0x41e0000488187df0 */ /* 0x000fe20008000818 */
[----:B------:R-:W-:Y:S01]  /*5fe0*/  UIADD3 UR6, UR4, 0x80, URZ ;  /* 0x0000008004067890 */ /* 0x000fe2000fffe03f */
[----:B------:R-:W-:Y:S01]  /*5ff0*/  UMOV UR7, 0x40000040 ;  /* 0x4000004000077882 */ /* 0x000fe20000000000 */
[----:B--2---:R-:W-:Y:S01]  /*6000*/  FADD.FTZ R0, R0, R3 ;  /* 0x0000000300007221 */ /* 0x004fe20000010000 */
[----:B------:R-:W-:Y:S02]  /*6010*/  IMAD.MOV.U32 R3, RZ, RZ, -0x800000 ;  /* 0xff800000ff037424 */ /* 0x000fe400078e00ff */
[----:B-1----:R-:W-:Y:S02]  /*6020*/  FADD.FTZ R4, R5, R6 ;  /* 0x0000000605047221 */ /* 0x002fe40000010000 */
[----:B------:R-:W1:Y:S04]  /*6030*/  SHFL.BFLY PT, R5, R0, 0x1, 0x1f ;  /* 0x0c201f0000057f89 */ /* 0x000e6800000e0000 */
[----:B0-----:R-:W0:Y:S01]  /*6040*/  SHFL.BFLY PT, R7, R4, 0x1, 0x1f ;  /* 0x0c201f0004077f89 */ /* 0x001e2200000e0000 */
[----:B-1----:R-:W-:Y:S01]  /*6050*/  FADD.FTZ R12, R0, R5 ;  /* 0x00000005000c7221 */ /* 0x002fe20000010000 */
[----:B------:R-:W-:-:S02]  /*6060*/  IMAD.MOV.U32 R5, RZ, RZ, RZ ;  /* 0x000000ffff057224 */ /* 0x000fc400078e00ff */
[----:B------:R-:W-:Y:S02]  /*6070*/  IMAD.MOV.U32 R0, RZ, RZ, -0x800000 ;  /* 0xff800000ff007424 */ /* 0x000fe400078e00ff */
[----:B0-----:R-:W-:Y:S01]  /*6080*/  FADD.FTZ R14, R4, R7 ;  /* 0x00000007040e7221 */ /* 0x001fe20000010000 */
[----:B------:R-:W-:-:S04]  /*6090*/  FSETP.NE.FTZ.AND P1, PT, R12, RZ, PT ;  /* 0x000000ff0c00720b */ /* 0x000fc80003f35000 */
[----:B------:R-:W-:-:S09]  /*60a0*/  FSETP.NE.FTZ.AND P2, PT, R14, RZ, PT ;  /* 0x000000ff0e00720b */ /* 0x000fd20003f55000 */
[----:B------:R-:W0:Y:S01]  /*60b0*/  @P1 MUFU.LG2 R6, R12 ;  /* 0x0000000c00061308 */ /* 0x000e220000000c00 */
[----:B------:R-:W-:-:S03]  /*60c0*/  @P1 FMUL.FTZ R4, R10, 0.69314718246459960938 ;  /* 0x3f3172180a041820 */ /* 0x000fc60000410000 */
[----:B------:R-:W-:-:S04]  /*60d0*/  @P2 FMUL.FTZ R15, R10, 0.69314718246459960938 ;  /* 0x3f3172180a0f2820 */ /* 0x000fc80000410000 */
[----:B------:R-:W1:Y:S08]  /*60e0*/  @P2 MUFU.LG2 R9, R14 ;  /* 0x0000000e00092308 */ /* 0x000e700000000c00 */
[----:B------:R2:W3:Y:S01]  /*60f0*/  @P1 MUFU.RCP R5, R12 ;  /* 0x0000000c00051308 */ /* 0x0004e20000001000 */
[----:B0-----:R-:W-:-:S04]  /*6100*/  @P1 FMUL.FTZ R7, R6, 0.69314718246459960938 ;  /* 0x3f31721806071820 */ /* 0x001fc80000410000 */
[----:B------:R-:W-:-:S03]  /*6110*/  @P1 FFMA.FTZ R3, R4, R13, R7 ;  /* 0x0000000d04031223 */ /* 0x000fc60000010007 */
[----:B------:R2:W0:Y:S01]  /*6120*/  @P2 MUFU.RCP R8, R14 ;  /* 0x0000000e00082308 */ /* 0x0004220000001000 */
[----:B-1----:R-:W-:-:S04]  /*6130*/  @P2 FMUL.FTZ R6, R9, 0.69314718246459960938 ;  /* 0x3f31721809062820 */ /* 0x002fc80000410000 */
[----:B------:R-:W-:Y:S01]  /*6140*/  @P2 FFMA.FTZ R0, R15, R11, R6 ;  /* 0x0000000b0f002223 */ /* 0x000fe20000010006 */
[----:B------:R-:W-:Y:S02]  /*6150*/  WARPGROUP.DEPBAR.LE gsb0, 0x0 ;  /* 0x00008000000079c5 */ /* 0x000fe40000010000 */
[----:B------:R-:W-:-:S06]  /*6160*/  WARPGROUP.ARRIVE ;  /* 0x00000000000079c5 */ /* 0x000fcc0000000000 */
[----:B------:R-:W-:Y:S01]  /*6170*/  HGMMA.64x128x16.F32 R24, R140, gdesc[UR4].tnspB, R24, gsb0 ;  /* 0x41e000048c187df0 */ /* 0x000fe20008000818 */
[----:B------:R-:W-:Y:S01]  /*6180*/  UIADD3 UR6, UR4, 0x100, URZ ;  /* 0x0000010004067890 */ /* 0x000fe2000fffe03f */
[----:B------:R-:W-:Y:S01]  /*6190*/  UMOV UR7, 0x40000040 ;  /* 0x4000004000077882 */ /* 0x000fe20000000000 */
[----:B------:R-:W-:Y:S02]  /*61a0*/  WARPGROUP.DEPBAR.LE gsb0, 0x0 ;  /* 0x00008000000079c5 */ /* 0x000fe40000010000 */
[----:B------:R-:W-:-:S07]  /*61b0*/  WARPGROUP.ARRIVE ;  /* 0x00000000000079c5 */ /* 0x000fce0000000000 */
        /* <DEDUP_REMOVED lines=16> */
[----:B------:R-:W-:Y:S03]  /*62c0*/  HGMMA.64x128x16.F32 R24, R156, gdesc[UR4].tnspB, R24, gsb0 ;  /* 0x41e000049c187df0 */ /* 0x000fe60008000818 */
[----:B------:R-:W-:Y:S02]  /*62d0*/  WARPGROUP.DEPBAR.LE gsb0, 0x0 ;  /* 0x00008000000079c5 */ /* 0x000fe40000010000 */
[----:B0-23--:R-:W-:Y:S05]  /*62e0*/  @!P0 BRA `(.L_x_34) ;  /* 0x0000000000048947 */ /* 0x00dfea0003800000 */
[----:B------:R-:W-:Y:S01]  /*62f0*/  BPT.TRAP 0x1 ;  /* 0x000000040000795c */ /* 0x000fe20000300000 */
.L_x_34:
[----:B------:R-:W-:Y:S01]  /*6300*/  UIADD3 UR4, UR5, 0x2a860, URZ ;  /* 0x0002a86005047890 */ /* 0x000fe2000fffe03f */
[-C--:B------:R-:W-:Y:S01]  /*6310*/  FMUL.FTZ R24, R24, R5.reuse ;  /* 0x0000000518187220 */ /* 0x080fe20000410000 */
[-C--:B------:R-:W-:Y:S01]  /*6320*/  FMUL.FTZ R25, R25, R5.reuse ;  /* 0x0000000519197220 */ /* 0x080fe20000410000 */
[-C--:B------:R-:W-:Y:S01]  /*6330*/  FMUL.FTZ R28, R28, R5.reuse ;  /* 0x000000051c1c7220 */ /* 0x080fe20000410000 */
[----:B------:R-:W-:Y:S01]  /*6340*/  UPRMT UR4, UR57, 0x654, UR4 ;  /* 0x0000065439047896 */ /* 0x000fe20008000004 */
        /* <DEDUP_REMOVED lines=8> */
[----:B------:R-:W-:Y:S01]  /*63d0*/  SYNCS.ARRIVE.TRANS64.RED.A1T0 RZ, [UR4], RZ ;  /* 0x000000ffffff79a7 */ /* 0x000fe20008100404 */
        /* <DEDUP_REMOVED lines=21> */
[----:B------:R-:W-:Y:S01]  /*6530*/  PLOP3.LUT P0, PT, PT, PT, PT, 0x8, 0x0 ;  /* 0x000000000000781c */ /* 0x000fe20003f0e170 */
        /* <DEDUP_REMOVED lines=31> */
[----:B------:R-:W-:-:S07]  /*6730*/  FMUL.FTZ R87, R87, R8 ;  /* 0x0000000857577220 */ /* 0x000fce0000410000 */
.L_x_10:
[----:B------:R-:W-:Y:S05]  /*6740*/  @P0 BRA `(.L_x_35) ;  /* 0x0000001400340947 */ /* 0x000fea0003800000 */
[----:B------:R-:W0:Y:S01]  /*6750*/  S2R R4, SR_TID.X ;  /* 0x0000000000047919 */ /* 0x000e220000002100 */
[----:B------:R-:W1:Y:S01]  /*6760*/  LDC R16, c[0x0][0xbe8] ;  /* 0x0002fa00ff107b82 */ /* 0x000e620000000800 */
[----:B------:R-:W-:Y:S01]  /*6770*/  SHF.R.S32.HI R13, RZ, 0x1f, R2 ;  /* 0x0000001fff0d7819 */ /* 0x000fe20000011402 */
[----:B------:R-:W-:Y:S01]  /*6780*/  ULDC.64 UR4, c[0x0][0xbd0] ;  /* 0x0002f40000047ab9 */ /* 0x000fe20000000a00 */
[----:B------:R-:W2:Y:S01]  /*6790*/  S2R R10, SR_CTAID.X ;  /* 0x00000000000a7919 */ /* 0x000ea20000002500 */
[----:B------:R-:W-:Y:S01]  /*67a0*/  ULDC.64 UR6, c[0x0][0xb38] ;  /* 0x0002ce0000067ab9 */ /* 0x000fe20000000a00 */
[----:B------:R-:W-:Y:S01]  /*67b0*/  IADD3 R17, -R2, RZ, RZ ;  /* 0x000000ff02117210 */ /* 0x000fe20007ffe1ff */
[----:B------:R-:W-:Y:S02]  /*67c0*/  BSSY B0, `(.L_x_36) ;  /* 0x00000e1000007945 */ /* 0x000fe40003800000 */
[----:B------:R-:W3:Y:S08]  /*67d0*/  S2UR UR9, SR_CTAID.Z ;  /* 0x00000000000979c3 */ /* 0x000ef00000002700 */
[----:B------:R-:W4:Y:S08]  /*67e0*/  LDC.64 R18, c[0x0][0xbd8] ;  /* 0x0002f600ff127b82 */ /* 0x000f300000000a00 */
[----:B------:R-:W-:Y:S01]  /*67f0*/  BAR.SYNC.DEFER_BLOCKING 0x1, 0x100 ;  /* 0x0044000000007b1d */ /* 0x000fe20000010000 */
[----:B-1----:R-:W-:-:S07]  /*6800*/  ISETP.NE.AND P0, PT, R16, 0x1, PT ;  /* 0x000000011000780c */ /* 0x002fce0003f05270 */
[----:B------:R-:W1:Y:S01]  /*6810*/  S2UR UR8, SR_CTAID.Y ;  /* 0x00000000000879c3 */ /* 0x000e620000002600 */
[----:B0-----:R-:W-:-:S07]  /*6820*/  IADD3 R7, R4, -0x80, RZ ;  /* 0xffffff8004077810 */ /* 0x001fce0007ffe0ff */
[----:B------:R-:W1:Y:S01]  /*6830*/  LDC R22, c[0x0][0xc50] ;  /* 0x00031400ff167b82 */ /* 0x000e620000000800 */
[----:B------:R-:W-:-:S04]  /*6840*/  SHF.R.S32.HI R6, RZ, 0x1f, R7 ;  /* 0x0000001fff067819 */ /* 0x000fc80000011407 */
[CC--:B------:R-:W-:Y:S02]  /*6850*/  LEA.HI R8, R6.reuse, R7.reuse, RZ, 0x7 ;  /* 0x0000000706087211 */ /* 0x0c0fe400078f38ff */
[----:B------:R-:W-:Y:S01]  /*6860*/  LEA.HI R6, R6, R7, RZ, 0x2 ;  /* 0x0000000706067211 */ /* 0x000fe200078f10ff */
[----:B------:R-:W0:Y:S01]  /*6870*/  @P0 LDC R14, c[0x0][0xbec] ;  /* 0x0002fb00ff0e0b82 */ /* 0x000e220000000800 */
[----:B------:R-:W-:Y:S02]  /*6880*/  LOP3.LUT R4, R8, 0xffffff80, RZ, 0xc0, !PT ;  /* 0xffffff8008047812 */ /* 0x000fe400078ec0ff */
[----:B------:R-:W-:Y:S02]  /*6890*/  LOP3.LUT R6, R6, 0xfffffffc, RZ, 0xc0, !PT ;  /* 0xfffffffc06067812 */ /* 0x000fe400078ec0ff */
[----:B------:R-:W-:Y:S01]  /*68a0*/  SHF.R.S32.HI R9, RZ, 0x7, R8 ;  /* 0x00000007ff097819 */ /* 0x000fe20000011408 */
[C---:B------:R-:W-:Y:S02]  /*68b0*/  IMAD.IADD R23, R7.reuse, 0x1, -R4 ;  /* 0x0000000107177824 */ /* 0x040fe400078e0a04 */
[----:B------:R-:W-:Y:S01]  /*68c0*/  IMAD.IADD R7, R7, 0x1, -R6 ;  /* 0x0000000107077824 */ /* 0x000fe200078e0a06 */
[----:B------:R-:W5:Y:S02]  /*68d0*/  LDC.64 R20, c[0x0][0xb40] ;  /* 0x0002d000ff147b82 */ /* 0x000f640000000a00 */
[----:B------:R-:W-:-:S04]  /*68e0*/  SHF.R.S32.HI R12, RZ, 0x1f, R23 ;  /* 0x0000001fff0c7819 */ /* 0x000fc80000011417 */
[----:B------:R-:W-:Y:S02]  /*68f0*/  LEA.HI R88, R12, R23, RZ, 0x2 ;  /* 0x000000170c587211 */ /* 0x000fe400078f10ff */
[----:B------:R-:W5:Y:S02]  /*6900*/  @P0 LDC R90, c[0x0][0xbec] ;  /* 0x0002fb00ff5a0b82 */ /* 0x000f640000000800 */
[--C-:B------:R-:W-:Y:S02]  /*6910*/  SHF.R.S32.HI R4, RZ, 0x2, R88.reuse ;  /* 0x00000002ff047819 */ /* 0x100fe40000011458 */
[----:B------:R-:W-:Y:S02]  /*6920*/  SHF.R.S32.HI R5, RZ, 0x1f, R88 ;  /* 0x0000001fff057819 */ /* 0x000fe40000011458 */
[----:B------:R-:W-:Y:S02]  /*6930*/  LOP3.LUT R88, R88, 0x7ffffffc, RZ, 0xc0, !PT ;  /* 0x7ffffffc58587812 */ /* 0x000fe400078ec0ff */
[----:B------:R-:W-:Y:S01]  /*6940*/  LEA.HI R5, R5, R4, RZ, 0x3 ;  /* 0x0000000405057211 */ /* 0x000fe200078f18ff */
[----:B------:R-:W5:Y:S03]  /*6950*/  @P0 LDC R15, c[0x0][0xbf0] ;  /* 0x0002fc00ff0f0b82 */ /* 0x000f660000000800 */
[----:B------:R-:W-:-:S04]  /*6960*/  LOP3.LUT R5, R5, 0xfffffff8, RZ, 0xc0, !PT ;  /* 0xfffffff805057812 */ /* 0x000fc800078ec0ff */
[----:B------:R-:W-:Y:S01]  /*6970*/  IADD3 R6, R4, -R5, RZ ;  /* 0x8000000504067210 */ /* 0x000fe20007ffe0ff */
[----:B------:R-:W5:Y:S01]  /*6980*/  @P0 LDC R89, c[0x0][0xbf0] ;  /* 0x0002fc00ff590b82 */ /* 0x000f620000000800 */
[----:B------:R-:W-:Y:S02]  /*6990*/  LEA.HI R4, R8, R9, RZ, 0x1 ;  /* 0x0000000908047211 */ /* 0x000fe400078f08ff */
[----:B------:R-:W-:Y:S02]  /*69a0*/  LEA.HI R5, R12, R23, RZ, 0x5 ;  /* 0x000000170c057211 */ /* 0x000fe400078f28ff */
[----:B------:R-:W-:Y:S02]  /*69b0*/  LOP3.LUT R4, R4, 0x3fffffe, RZ, 0xc0, !PT ;  /* 0x03fffffe04047812 */ /* 0x000fe400078ec0ff */
[----:B------:R-:W-:Y:S02]  /*69c0*/  LEA.HI R8, R7, R7, RZ, 0x1 ;  /* 0x0000000707087211 */ /* 0x000fe400078f08ff */
[----:B------:R-:W-:Y:S01]  /*69d0*/  SHF.R.S32.HI R5, RZ, 0x5, R5 ;  /* 0x00000005ff057819 */ /* 0x000fe20000011405 */
[----:B------:R-:W-:Y:S01]  /*69e0*/  IMAD.IADD R4, R9, 0x1, -R4 ;  /* 0x0000000109047824 */ /* 0x000fe200078e0a04 */
[----:B------:R-:W-:-:S03]  /*69f0*/  LOP3.LUT R8, R8, 0x1ffffffe, RZ, 0xc0, !PT ;  /* 0x1ffffffe08087812 */ /* 0x000fc600078ec0ff */
[----:B------:R-:W-:Y:S01]  /*6a00*/  IMAD R5, R5, 0x10, R6 ;  /* 0x0000001005057824 */ /* 0x000fe200078e0206 */
[----:B------:R-:W-:Y:S01]  /*6a10*/  IADD3 R9, R7, -R8, RZ ;  /* 0x8000000807097210 */ /* 0x000fe20007ffe0ff */
[----:B------:R-:W-:Y:S02]  /*6a20*/  IMAD R7, R13, UR4, RZ ;  /* 0x000000040d077c24 */ /* 0x000fe4000f8e02ff */
[----:B------:R-:W-:Y:S02]  /*6a30*/  IMAD R8, R4, 0x40, R5 ;  /* 0x0000004004087824 */ /* 0x000fe400078e0205 */
[C---:B------:R-:W-:Y:S01]  /*6a40*/  IMAD.WIDE.U32 R4, R2.reuse, UR4, RZ ;  /* 0x0000000402047c25 */ /* 0x040fe2000f8e00ff */
[----:B---3--:R-:W-:Y:S02]  /*6a50*/  USHF.R.S32.HI UR4, URZ, 0x1f, UR9 ;  /* 0x0000001f3f047899 */ /* 0x008fe40008011409 */
[----:B------:R-:W-:Y:S01]  /*6a60*/  LEA R9, R9, R8, 0x3 ;  /* 0x0000000809097211 */ /* 0x000fe200078e18ff */
[----:B------:R-:W-:-:S02]  /*6a70*/  IMAD R11, R2, UR5, R7 ;  /* 0x00000005020b7c24 */ /* 0x000fc4000f8e0207 */
[----:B------:R-:W-:Y:S02]  /*6a80*/  IMAD R13, R13, UR6, RZ ;  /* 0x000000060d0d7c24 */ /* 0x000fe4000f8e02ff */
[----:B----4-:R-:W-:Y:S02]  /*6a90*/  IMAD R12, R18, UR4, RZ ;  /* 0x00000004120c7c24 */ /* 0x010fe4000f8e02ff */
[----:B------:R-:W-:Y:S02]  /*6aa0*/  IMAD.IADD R5, R5, 0x1, R11 ;  /* 0x0000000105057824 */ /* 0x000fe400078e020b */
[----:B------:R-:W-:Y:S02]  /*6ab0*/  IMAD R11, R2, UR7, R13 ;  /* 0x00000007020b7c24 */ /* 0x000fe4000f8e020d */
[----:B------:R-:W-:Y:S02]  /*6ac0*/  IMAD R13, R19, UR9, R12 ;  /* 0x00000009130d7c24 */ /* 0x000fe4000f8e020c */
[----:B--2---:R-:W-:-:S02]  /*6ad0*/  IMAD R9, R10, 0x80, R9 ;  /* 0x000000800a097824 */ /* 0x004fc400078e0209 */
[----:B-1----:R-:W-:Y:S02]  /*6ae0*/  IMAD R19, R22, R17, UR8 ;  /* 0x0000000816137e24 */ /* 0x002fe4000f8e0211 */
[----:B------:R-:W-:Y:S01]  /*6af0*/  IMAD.WIDE.U32 R6, R2, UR6, RZ ;  /* 0x0000000602067c25 */ /* 0x000fe2000f8e00ff */
[----:B------:R-:W-:-:S03]  /*6b00*/  ULDC.64 UR6, c[0x0][0xb48] ;  /* 0x0002d20000067ab9 */ /* 0x000fc60000000a00 */
[----:B------:R-:W-:-:S04]  /*6b10*/  IMAD.WIDE.U32 R4, R18, UR9, R4 ;  /* 0x0000000912047c25 */ /* 0x000fc8000f8e0004 */
[----:B0-----:R-:W-:Y:S01]  /*6b20*/  @P0 IMAD.HI.U32 R2, R9, R14, RZ ;  /* 0x0000000e09020227 */ /* 0x001fe200078e00ff */
[----:B------:R-:W-:-:S03]  /*6b30*/  SHF.R.S32.HI R14, RZ, 0x1f, R19 ;  /* 0x0000001fff0e7819 */ /* 0x000fc60000011413 */
[----:B------:R-:W-:Y:S02]  /*6b40*/  IMAD.IADD R7, R7, 0x1, R11 ;  /* 0x0000000107077824 */ /* 0x000fe400078e020b */
[----:B------:R-:W-:Y:S01]  /*6b50*/  IMAD.IADD R5, R5, 0x1, R13 ;  /* 0x0000000105057824 */ /* 0x000fe200078e020d */
[----:B------:R-:W-:Y:S01]  /*6b60*/  MOV R13, R9 ;  /* 0x00000009000d7202 */ /* 0x000fe20000000f00 */
[----:B-----5:R-:W-:Y:S01]  /*6b70*/  IMAD R12, R20, UR4, RZ ;  /* 0x00000004140c7c24 */ /* 0x020fe2000f8e02ff */
[----:B------:R-:W-:Y:S01]  /*6b80*/  ULDC.64 UR4, c[0x0][0xbe0] ;  /* 0x0002f80000047ab9 */ /* 0x000fe20000000a00 */
[----:B------:R-:W-:-:S04]  /*6b90*/  @P0 IMAD.HI.U32 R90, R9, R90, RZ ;  /* 0x0000005a095a0227 */ /* 0x000fc800078e00ff */
[----:B------:R-:W-:Y:S01]  /*6ba0*/  IMAD.MOV.U32 R11, RZ, RZ, R9 ;  /* 0x000000ffff0b7224 */ /* 0x000fe200078e0009 */
[----:B------:R-:W-:Y:S01]  /*6bb0*/  @P0 SHF.R.U32.HI R11, RZ, R15, R2 ;  /* 0x0000000fff0b0219 */ /* 0x000fe20000011602 */
[----:B------:R-:W-:Y:S01]  /*6bc0*/  IMAD R15, R21, UR9, R12 ;  /* 0x00000009150f7c24 */ /* 0x000fe2000f8e020c */
[----:B------:R-:W-:Y:S01]  /*6bd0*/  @P0 SHF.R.U32.HI R13, RZ, R89, R90 ;  /* 0x00000059ff0d0219 */ /* 0x000fe2000001165a */
[----:B------:R-:W-:Y:S01]  /*6be0*/  IMAD.WIDE.U32 R6, R20, UR9, R6 ;  /* 0x0000000914067c25 */ /* 0x000fe2000f8e0006 */
[----:B------:R-:W-:-:S03]  /*6bf0*/  ULDC.64 UR8, c[0x0][0xb28] ;  /* 0x0002ca0000087ab9 */ /* 0x000fc60000000a00 */
[----:B------:R-:W-:Y:S02]  /*6c00*/  IMAD R2, R14, UR4, RZ ;  /* 0x000000040e027c24 */ /* 0x000fe4000f8e02ff */
[----:B------:R-:W-:-:S04]  /*6c10*/  IMAD.WIDE.U32 R4, R19, UR4, R4 ;  /* 0x0000000413047c25 */ /* 0x000fc8000f8e0004 */
[----:B------:R-:W-:Y:S01]  /*6c20*/  IMAD.IADD R7, R7, 0x1, R15 ;  /* 0x0000000107077824 */ /* 0x000fe200078e020f */
[----:B------:R-:W-:Y:S01]  /*6c30*/  SHF.R.S32.HI R15, RZ, 0x1f, R11 ;  /* 0x0000001fff0f7819 */ /* 0x000fe2000001140b */
[----:B------:R-:W-:Y:S01]  /*6c40*/  IMAD R14, R14, UR6, RZ ;  /* 0x000000060e0e7c24 */ /* 0x000fe2000f8e02ff */
[----:B------:R-:W-:Y:S01]  /*6c50*/  IADD3 R4, P0, R11, R4, RZ ;  /* 0x000000040b047210 */ /* 0x000fe20007f1e0ff */
[C---:B------:R-:W-:Y:S01]  /*6c60*/  IMAD R12, R19.reuse, UR5, R2 ;  /* 0x00000005130c7c24 */ /* 0x040fe2000f8e0202 */
[----:B------:R-:W-:Y:S01]  /*6c70*/  SHF.R.S32.HI R2, RZ, 0x1f, R13 ;  /* 0x0000001fff027819 */ /* 0x000fe2000001140d */
[----:B------:R-:W-:Y:S01]  /*6c80*/  IMAD.MOV R11, RZ, RZ, -R11 ;  /* 0x000000ffff0b7224 */ /* 0x000fe200078e0a0b */
[----:B------:R-:W-:Y:S01]  /*6c90*/  ULDC.64 UR4, c[0x0][0xb30] ;  /* 0x0002cc0000047ab9 */ /* 0x000fe20000000a00 */
[----:B------:R-:W-:Y:S01]  /*6ca0*/  IMAD R17, R19, UR7, R14 ;  /* 0x0000000713117c24 */ /* 0x000fe2000f8e020e */
[----:B------:R-:W-:Y:S01]  /*6cb0*/  IADD3 R14, -R13, RZ, RZ ;  /* 0x000000ff0d0e7210 */ /* 0x000fe20007ffe1ff */
[----:B------:R-:W-:Y:S01]  /*6cc0*/  IMAD R2, R2, UR4, RZ ;  /* 0x0000000402027c24 */ /* 0x000fe2000f8e02ff */
[----:B------:R-:W-:Y:S01]  /*6cd0*/  IADD3.X R5, R15, R5, R12, P0, !PT ;  /* 0x000000050f057210 */ /* 0x000fe200007fe40c */
[----:B------:R-:W-:-:S02]  /*6ce0*/  IMAD R11, R16, R11, R9 ;  /* 0x0000000b100b7224 */ /* 0x000fc400078e0209 */
[----:B------:R-:W-:Y:S01]  /*6cf0*/  IMAD.WIDE.U32 R6, R19, UR6, R6 ;  /* 0x0000000613067c25 */ /* 0x000fe2000f8e0006 */
[----:B------:R-:W-:-:S03]  /*6d00*/  ULDC.64 UR6, c[0x0][0xbc8] ;  /* 0x0002f20000067ab9 */ /* 0x000fc60000000a00 */
[----:B------:R-:W-:Y:S02]  /*6d10*/  IMAD R9, R16, R14, R9 ;  /* 0x0000000e10097224 */ /* 0x000fe400078e0209 */
[----:B------:R-:W-:Y:S01]  /*6d20*/  IMAD R15, R13, UR5, R2 ;  /* 0x000000050d0f7c24 */ /* 0x000fe2000f8e0202 */
[----:B------:R-:W-:Y:S01]  /*6d30*/  SHF.R.S32.HI R2, RZ, 0x1f, R11 ;  /* 0x0000001fff027819 */ /* 0x000fe2000001140b */
[----:B------:R-:W-:Y:S01]  /*6d40*/  IMAD.IADD R7, R7, 0x1, R17 ;  /* 0x0000000107077824 */ /* 0x000fe200078e0211 */
[----:B------:R-:W-:Y:S01]  /*6d50*/  SHF.R.S32.HI R12, RZ, 0x1f, R9 ;  /* 0x0000001fff0c7819 */ /* 0x000fe20000011409 */
[----:B------:R-:W0:Y:S01]  /*6d60*/  S2UR UR5, SR_CgaCtaId ;  /* 0x00000000000579c3 */ /* 0x000e220000008800 */
[----:B------:R-:W-:-:S04]  /*6d70*/  IMAD.WIDE.U32 R4, R11, UR6, R4 ;  /* 0x000000060b047c25 */ /* 0x000fc8000f8e0004 */
[----:B------:R-:W-:Y:S01]  /*6d80*/  IMAD.WIDE.U32 R6, R13, UR4, R6 ;  /* 0x000000040d067c25 */ /* 0x000fe2000f8e0006 */
[----:B------:R-:W-:-:S03]  /*6d90*/  UMOV UR4, 0x400 ;  /* 0x0000040000047882 */ /* 0x000fc60000000000 */
[----:B------:R-:W-:Y:S02]  /*6da0*/  IMAD R2, R2, UR6, RZ ;  /* 0x0000000602027c24 */ /* 0x000fe4000f8e02ff */
[----:B------:R-:W-:Y:S02]  /*6db0*/  IMAD.IADD R7, R7, 0x1, R15 ;  /* 0x0000000107077824 */ /* 0x000fe400078e020f */
[----:B------:R-:W-:Y:S02]  /*6dc0*/  IMAD R12, R12, UR8, RZ ;  /* 0x000000080c0c7c24 */ /* 0x000fe4000f8e02ff */
[----:B------:R-:W-:Y:S01]  /*6dd0*/  IMAD R13, R11, UR7, R2 ;  /* 0x000000070b0d7c24 */ /* 0x000fe2000f8e0202 */
[----:B------:R-:W-:Y:S01]  /*6de0*/  ULDC.64 UR6, c[0x0][0xba8] ;  /* 0x0002ea0000067ab9 */ /* 0x000fe20000000a00 */
[C---:B------:R-:W-:Y:S01]  /*6df0*/  IMAD R11, R9.reuse, UR9, R12 ;  /* 0x00000009090b7c24 */ /* 0x040fe2000f8e020c */
[----:B------:R-:W-:Y:S01]  /*6e00*/  LEA R2, P0, R4, UR6, 0x2 ;  /* 0x0000000604027c11 */ /* 0x000fe2000f8010ff */
[----:B------:R-:W-:Y:S01]  /*6e10*/  IMAD.WIDE.U32 R6, R9, UR8, R6 ;  /* 0x0000000809067c25 */ /* 0x000fe2000f8e0006 */
[----:B------:R-:W-:Y:S01]  /*6e20*/  IADD3 R9, R5, R13, RZ ;  /* 0x0000000d05097210 */ /* 0x000fe20007ffe0ff */
[----:B------:R-:W-:Y:S01]  /*6e30*/  ULDC.64 UR8, c[0x0][0xb00] ;  /* 0x0002c00000087ab9 */ /* 0x000fe20000000a00 */
[----:B------:R-:W-:Y:S01]  /*6e40*/  ULDC UR6, c[0x0][0xa88] ;  /* 0x0002a20000067ab9 */ /* 0x000fe20000000800 */
[----:B------:R-:W-:Y:S01]  /*6e50*/  IMAD.IADD R5, R7, 0x1, R11 ;  /* 0x0000000107057824 */ /* 0x000fe200078e020b */
[----:B------:R-:W-:Y:S01]  /*6e60*/  LEA R20, P1, R6, UR8, 0x2 ;  /* 0x0000000806147c11 */ /* 0x000fe2000f8210ff */
[----:B------:R-:W-:Y:S01]  /*6e70*/  IMAD R8, R10, 0x80, R8 ;  /* 0x000000800a087824 */ /* 0x000fe200078e0208 */
[----:B------:R-:W-:Y:S01]  /*6e80*/  LEA.HI.X R9, R4, UR7, R9, 0x2, P0 ;  /* 0x0000000704097c11 */ /* 0x000fe200080f1409 */
[----:B0-----:R-:W-:Y:S01]  /*6e90*/  ULEA UR4, UR5, UR4, 0x18 ;  /* 0x0000000405047291 */ /* 0x001fe2000f8ec03f */
[----:B------:R-:W-:Y:S01]  /*6ea0*/  LEA.HI.X R22, R6, UR9, R5, 0x2, P1 ;  /* 0x0000000906167c11 */ /* 0x000fe200088f1405 */
[----:B------:R-:W-:Y:S01]  /*6eb0*/  SHFL.IDX PT, R4, R2, RZ, 0x1c1f ;  /* 0x001c1fff02047589 */ /* 0x000fe200000e0000 */
[----:B------:R-:W-:Y:S01]  /*6ec0*/  IMAD R17, R16, UR6, RZ ;  /* 0x0000000610117c24 */ /* 0x000fe2000f8e02ff */
[C---:B------:R-:W-:Y:S01]  /*6ed0*/  LOP3.LUT P0, RZ, R23.reuse, 0x3, RZ, 0xc0, !PT ;  /* 0x0000000317ff7812 */ /* 0x040fe2000780c0ff */
[----:B------:R-:W-:Y:S01]  /*6ee0*/  UIADD3 UR4, UR4, 0x2a820, URZ ;  /* 0x0002a82004047890 */ /* 0x000fe2000fffe03f */
[----:B------:R-:W0:Y:S01]  /*6ef0*/  SHFL.IDX PT, R5, R9, RZ, 0x1c1f ;  /* 0x001c1fff09057589 */ /* 0x000e2200000e0000 */
[C---:B------:R-:W-:Y:S01]  /*6f00*/  IADD3 R16, R8.reuse, 0x8, RZ ;  /* 0x0000000808107810 */ /* 0x040fe20007ffe0ff */
[----:B------:R-:W-:Y:S01]  /*6f10*/  IMAD.IADD R19, R23, 0x1, -R88 ;  /* 0x0000000117137824 */ /* 0x000fe200078e0a58 */
[-C--:B------:R-:W-:Y:S01]  /*6f20*/  ISETP.GE.OR P1, PT, R8, R17.reuse, P0 ;  /* 0x000000110800720c */ /* 0x080fe20000726670 */
[----:B------:R-:W-:Y:S01]  /*6f30*/  SHFL.IDX PT, R6, R2, 0x1, 0x1c1f ;  /* 0x003c1f0002067f89 */ /* 0x000fe200000e0000 */
[-C--:B------:R-:W-:Y:S01]  /*6f40*/  ISETP.GE.OR P0, PT, R16, R17.reuse, P0 ;  /* 0x000000111000720c */ /* 0x080fe20000706670 */
[----:B------:R-:W-:Y:S01]  /*6f50*/  UPRMT UR4, URZ, 0x654, UR4 ;  /* 0x000006543f047896 */ /* 0x000fe20008000004 */
[----:B------:R-:W-:Y:S01]  /*6f60*/  ISETP.GE.AND P2, PT, R8, R17, PT ;  /* 0x000000110800720c */ /* 0x000fe20003f46270 */
[----:B------:R-:W1:Y:S01]  /*6f70*/  SHFL.IDX PT, R7, R9, 0x1, 0x1c1f ;  /* 0x003c1f0009077f89 */ /* 0x000e6200000e0000 */
[----:B------:R-:W-:-:S03]  /*6f80*/  IMAD.SHL.U32 R19, R19, 0x2, RZ ;  /* 0x0000000213137824 */ /* 0x000fc600078e00ff */
[----:B------:R2:W3:Y:S03]  /*6f90*/  SHFL.IDX PT, R14, R20, RZ, 0x1c1f ;  /* 0x001c1fff140e7589 */ /* 0x0004e600000e0000 */
[----:B------:R-:W-:Y:S01]  /*6fa0*/  SYNCS.ARRIVE.TRANS64.RED.A1T0 RZ, [UR4], RZ ;  /* 0x000000ffffff79a7 */ /* 0x000fe20008100404 */
[----:B------:R2:W4:Y:S04]  /*6fb0*/  SHFL.IDX PT, R15, R22, RZ, 0x1c1f ;  /* 0x001c1fff160f7589 */ /* 0x00052800000e0000 */
[----:B0-----:R2:W-:Y:S04]  /*6fc0*/  @!P1 ST.E desc[UR38][R4.64], R3 ;  /* 0x0000000304009985 */ /* 0x0015e8000c101926 */
[----:B-1----:R2:W-:Y:S01]  /*6fd0*/  @!P0 ST.E desc[UR38][R6.64], R0 ;  /* 0x0000000006008985 */ /* 0x0025e2000c101926 */
[----:B------:R-:W-:Y:S05]  /*6fe0*/  @P2 BRA `(.L_x_37) ;  /* 0x0000000400782947 */ /* 0x000fea0003800000 */
[C---:B--2---:R-:W-:Y:S01]  /*6ff0*/  IADD3 R0, R19.reuse, 0x8, RZ ;  /* 0x0000000813007810 */ /* 0x044fe20007ffe0ff */
[----:B------:R-:W-:Y:S01]  /*7000*/  ULDC UR4, c[0x0][0xac8] ;  /* 0x0002b20000047ab9 */ /* 0x000fe20000000800 */
[C---:B------:R-:W-:Y:S01]  /*7010*/  VIADD R6, R19.reuse, 0x10 ;  /* 0x0000001013067836 */ /* 0x040fe20000000000 */
[C---:B------:R-:W-:Y:S01]  /*7020*/  ISETP.GE.AND P2, PT, R19.reuse, UR4, PT ;  /* 0x0000000413007c0c */ /* 0x040fe2000bf46270 */
[C---:B------:R-:W-:Y:S01]  /*7030*/  VIADD R7, R19.reuse, 0x18 ;  /* 0x0000001813077836 */ /* 0x040fe20000000000 */
[----:B------:R-:W-:Y:S01]  /*7040*/  ISETP.GE.AND P3, PT, R0, UR4, PT ;  /* 0x0000000400007c0c */ /* 0x000fe2000bf66270 */
[C---:B------:R-:W-:Y:S01]  /*7050*/  VIADD R8, R19.reuse, 0x28 ;  /* 0x0000002813087836 */ /* 0x040fe20000000000 */
[----:B------:R-:W-:Y:S01]  /*7060*/  ISETP.GE.AND P0, PT, R6, UR4, PT ;  /* 0x0000000406007c0c */ /* 0x000fe2000bf06270 */
[----:B------:R-:W-:Y:S01]  /*7070*/  VIADD R9, R19, 0x30 ;  /* 0x0000003013097836 */ /* 0x000fe20000000000 */
[----:B------:R-:W-:Y:S01]  /*7080*/  ISETP.GE.AND P1, PT, R7, UR4, PT ;  /* 0x0000000407007c0c */ /* 0x000fe2000bf26270 */
[C---:B------:R-:W-:Y:S01]  /*7090*/  VIADD R11, R19.reuse, 0x40 ;  /* 0x00000040130b7836 */ /* 0x040fe20000000000 */
[C---:B------:R-:W-:Y:S01]  /*70a0*/  IADD3 R10, R19.reuse, 0x38, RZ ;  /* 0x00000038130a7810 */ /* 0x040fe20007ffe0ff */
[----:B------:R-:W-:Y:S01]  /*70b0*/  VIADD R18, R19, 0x60 ;  /* 0x0000006013127836 */ /* 0x000fe20000000000 */
[----:B------:R-:W-:-:S02]  /*70c0*/  ISETP.GE.AND P4, PT, R9, UR4, PT ;  /* 0x0000000409007c0c */ /* 0x000fc4000bf86270 */
[----:B------:R-:W-:Y:S01]  /*70d0*/  ISETP.GE.AND P5, PT, R10, UR4, PT ;  /* 0x000000040a007c0c */ /* 0x000fe2000bfa6270 */
[----:B---34-:R-:W-:Y:S01]  /*70e0*/  @!P2 IMAD.WIDE R2, R19, 0x4, R14 ;  /* 0x000000041302a825 */ /* 0x018fe200078e020e */
[----:B------:R-:W-:Y:S02]  /*70f0*/  ISETP.GE.AND P6, PT, R11, UR4, PT ;  /* 0x000000040b007c0c */ /* 0x000fe4000bfc6270 */
[----:B------:R-:W-:Y:S02]  /*7100*/  @!P3 LEA.HI R0, R0, R0, RZ, 0x1 ;  /* 0x000000000000b211 */ /* 0x000fe400078f08ff */
[----:B------:R0:W-:Y:S01]  /*7110*/  @!P2 ST.E.64 desc[UR38][R2.64], R24 ;  /* 0x000000180200a985 */ /* 0x0001e2000c101b26 */
[----:B------:R-:W-:Y:S02]  /*7120*/  @!P0 LEA.HI R6, R6, R6, RZ, 0x1 ;  /* 0x0000000606068211 */ /* 0x000fe400078f08ff */
[----:B------:R-:W-:Y:S02]  /*7130*/  @!P3 LOP3.LUT R5, R0, 0xfffffffe, RZ, 0xc0, !PT ;  /* 0xfffffffe0005b812 */ /* 0x000fe400078ec0ff */
[----:B------:R-:W-:-:S02]  /*7140*/  IADD3 R0, R19, 0x20, RZ ;  /* 0x0000002013007810 */ /* 0x000fc40007ffe0ff */
[----:B------:R-:W-:Y:S01]  /*7150*/  @!P1 LEA.HI R7, R7, R7, RZ, 0x1 ;  /* 0x0000000707079211 */ /* 0x000fe200078f08ff */
[----:B------:R-:W-:Y:S01]  /*7160*/  @!P3 IMAD.WIDE R4, R5, 0x4, R14 ;  /* 0x000000040504b825 */ /* 0x000fe200078e020e */
[----:B------:R-:W-:Y:S02]  /*7170*/  ISETP.GE.AND P2, PT, R0, UR4, PT ;  /* 0x0000000400007c0c */ /* 0x000fe4000bf46270 */
[----:B------:R-:W-:Y:S02]  /*7180*/  @!P5 LEA.HI R10, R10, R10, RZ, 0x1 ;  /* 0x0000000a0a0ad211 */ /* 0x000fe400078f08ff */
[----:B------:R1:W-:Y:S01]  /*7190*/  @!P3 ST.E.64 desc[UR38][R4.64], R28 ;  /* 0x0000001c0400b985 */ /* 0x0003e2000c101b26 */
[----:B------:R-:W-:Y:S02]  /*71a0*/  ISETP.GE.AND P3, PT, R8, UR4, PT ;  /* 0x0000000408007c0c */ /* 0x000fe4000bf66270 */
[----:B0-----:R-:W-:Y:S02]  /*71b0*/  @!P0 LOP3.LUT R3, R6, 0xfffffffe, RZ, 0xc0, !PT ;  /* 0xfffffffe06038812 */ /* 0x001fe400078ec0ff */
[----:B------:R-:W-:-:S02]  /*71c0*/  @!P4 LEA.HI R6, R9, R9, RZ, 0x1 ;  /* 0x000000090906c211 */ /* 0x000fc400078f08ff */
[----:B------:R-:W-:Y:S01]  /*71d0*/  @!P5 LOP3.LUT R13, R10, 0xfffffffe, RZ, 0xc0, !PT ;  /* 0xfffffffe0a0dd812 */ /* 0x000fe200078ec0ff */
[----:B------:R-:W-:Y:S01]  /*71e0*/  @!P0 IMAD.WIDE R2, R3, 0x4, R14 ;  /* 0x0000000403028825 */ /* 0x000fe200078e020e */
[----:B------:R-:W-:Y:S02]  /*71f0*/  @!P2 LEA.HI R0, R0, R0, RZ, 0x1 ;  /* 0x000000000000a211 */ /* 0x000fe400078f08ff */
[----:B------:R-:W-:Y:S02]  /*7200*/  IADD3 R12, R19, 0x50, RZ ;  /* 0x00000050130c7810 */ /* 0x000fe40007ffe0ff */
[----:B------:R0:W-:Y:S01]  /*7210*/  @!P0 ST.E.64 desc[UR38][R2.64], R32 ;  /* 0x0000002002008985 */ /* 0x0001e2000c101b26 */
[----:B------:R-:W-:Y:S02]  /*7220*/  @!P3 LEA.HI R8, R8, R8, RZ, 0x1 ;  /* 0x000000080808b211 */ /* 0x000fe400078f08ff */
[----:B-1----:R-:W-:Y:S02]  /*7230*/  @!P1 LOP3.LUT R5, R7, 0xfffffffe, RZ, 0xc0, !PT ;  /* 0xfffffffe07059812 */ /* 0x002fe400078ec0ff */
[----:B------:R-:W-:-:S02]  /*7240*/  @!P2 LOP3.LUT R7, R0, 0xfffffffe, RZ, 0xc0, !PT ;  /* 0xfffffffe0007a812 */ /* 0x000fc400078ec0ff */
[----:B------:R-:W-:Y:S01]  /*7250*/  @!P3 LOP3.LUT R9, R8, 0xfffffffe, RZ, 0xc0, !PT ;  /* 0xfffffffe0809b812 */ /* 0x000fe200078ec0ff */
[--C-:B------:R-:W-:Y:S01]  /*7260*/  @!P1 IMAD.WIDE R4, R5, 0x4, R14.reuse ;  /* 0x0000000405049825 */ /* 0x100fe200078e020e */
[----:B------:R-:W-:Y:S02]  /*7270*/  @!P6 LEA.HI R0, R11, R11, RZ, 0x1 ;  /* 0x0000000b0b00e211 */ /* 0x000fe400078f08ff */
[----:B------:R-:W-:Y:S01]  /*7280*/  @!P4 LOP3.LUT R11, R6, 0xfffffffe, RZ, 0xc0, !PT ;  /* 0xfffffffe060bc812 */ /* 0x000fe200078ec0ff */
[--C-:B------:R-:W-:Y:S01]  /*7290*/  @!P2 IMAD.WIDE R6, R7, 0x4, R14.reuse ;  /* 0x000000040706a825 */ /* 0x100fe200078e020e */
[----:B------:R-:W-:Y:S01]  /*72a0*/  @!P6 LOP3.LUT R21, R0, 0xfffffffe, RZ, 0xc0, !PT ;  /* 0xfffffffe0015e812 */ /* 0x000fe200078ec0ff */
[----:B------:R1:W-:Y:S01]  /*72b0*/  @!P1 ST.E.64 desc[UR38][R4.64], R36 ;  /* 0x0000002404009985 */ /* 0x0003e2000c101b26 */
[----:B------:R-:W-:Y:S01]  /*72c0*/  ISETP.GE.AND P1, PT, R12, UR4, PT ;  /* 0x000000040c007c0c */ /* 0x000fe2000bf26270 */
[----:B0-----:R-:W-:Y:S02]  /*72d0*/  @!P3 IMAD.WIDE R2, R9, 0x4, R14 ;  /* 0x000000040902b825 */ /* 0x001fe400078e020e */
[----:B------:R0:W-:Y:S02]  /*72e0*/  @!P2 ST.E.64 desc[UR38][R6.64], R40 ;  /* 0x000000280600a985 */ /* 0x0001e4000c101b26 */
[----:B------:R-:W-:-:S02]  /*72f0*/  VIADD R0, R19, 0x48 ;  /* 0x0000004813007836 */ /* 0x000fc40000000000 */
[--C-:B------:R-:W-:Y:S01]  /*7300*/  @!P5 IMAD.WIDE R8, R13, 0x4, R14.reuse ;  /* 0x000000040d08d825 */ /* 0x100fe200078e020e */
[----:B------:R2:W-:Y:S01]  /*7310*/  @!P3 ST.E.64 desc[UR38][R2.64], R44 ;  /* 0x0000002c0200b985 */ /* 0x0005e2000c101b26 */
[----:B------:R-:W-:Y:S02]  /*7320*/  ISETP.GE.AND P3, PT, R18, UR4, PT ;  /* 0x0000000412007c0c */ /* 0x000fe4000bf66270 */
[----:B------:R-:W-:Y:S01]  /*7330*/  VIADD R13, R19, 0x58 ;  /* 0x00000058130d7836 */ /* 0x000fe20000000000 */
[----:B------:R-:W-:Y:S01]  /*7340*/  ISETP.GE.AND P0, PT, R0, UR4, PT ;  /* 0x0000000400007c0c */ /* 0x000fe2000bf06270 */
[--C-:B-1----:R-:W-:Y:S01]  /*7350*/  @!P4 IMAD.WIDE R4, R11, 0x4, R14.reuse ;  /* 0x000000040b04c825 */ /* 0x102fe200078e020e */
[----:B------:R-:W-:Y:S02]  /*7360*/  @!P1 LEA.HI R12, R12, R12, RZ, 0x1 ;  /* 0x0000000c0c0c9211 */ /* 0x000fe400078f08ff */
[----:B------:R-:W-:Y:S01]  /*7370*/  ISETP.GE.AND P2, PT, R13, UR4, PT ;  /* 0x000000040d007c0c */ /* 0x000fe2000bf46270 */
[----:B------:R-:W-:Y:S01]  /*7380*/  @!P6 IMAD.WIDE R10, R21, 0x4, R14 ;  /* 0x00000004150ae825 */ /* 0x000fe200078e020e */
[----:B------:R1:W-:Y:S01]  /*7390*/  @!P4 ST.E.64 desc[UR38][R4.64], R48 ;  /* 0x000000300400c985 */ /* 0x0003e2000c101b26 */
[----:B0-----:R-:W-:-:S02]  /*73a0*/  IADD3 R6, R19, 0x68, RZ ;  /* 0x0000006813067810 */ /* 0x001fc40007ffe0ff */
[C---:B------:R-:W-:Y:S01]  /*73b0*/  VIADD R7, R19.reuse, 0x70 ;  /* 0x0000007013077836 */ /* 0x040fe20000000000 */
[----:B------:R0:W-:Y:S01]  /*73c0*/  @!P5 ST.E.64 desc[UR38][R8.64], R52 ;  /* 0x000000340800d985 */ /* 0x0001e2000c101b26 */
[----:B--2---:R-:W-:Y:S01]  /*73d0*/  VIADD R3, R19, 0x78 ;  /* 0x0000007813037836 */ /* 0x004fe20000000000 */
[----:B------:R-:W-:Y:S02]  /*73e0*/  ISETP.GE.AND P4, PT, R6, UR4, PT ;  /* 0x0000000406007c0c */ /* 0x000fe4000bf86270 */
[----:B------:R2:W-:Y:S01]  /*73f0*/  @!P6 ST.E.64 desc[UR38][R10.64], R56 ;  /* 0x000000380a00e985 */ /* 0x0005e2000c101b26 */
[----:B------:R-:W-:Y:S02]  /*7400*/  ISETP.GE.AND P5, PT, R7, UR4, PT ;  /* 0x0000000407007c0c */ /* 0x000fe4000bfa6270 */
[----:B------:R-:W-:Y:S02]  /*7410*/  ISETP.GE.AND P6, PT, R3, UR4, PT ;  /* 0x0000000403007c0c */ /* 0x000fe4000bfc6270 */
[----:B------:R-:W-:-:S02]  /*7420*/  @!P0 LEA.HI R0, R0, R0, RZ, 0x1 ;  /* 0x0000000000008211 */ /* 0x000fc400078f08ff */
[----:B------:R-:W-:Y:S02]  /*7430*/  @!P2 LEA.HI R13, R13, R13, RZ, 0x1 ;  /* 0x0000000d0d0da211 */ /* 0x000fe400078f08ff */
[----:B------:R-:W-:Y:S02]  /*7440*/  @!P3 LEA.HI R18, R18, R18, RZ, 0x1 ;  /* 0x000000121212b211 */ /* 0x000fe400078f08ff */
[----:B------:R-:W-:Y:S02]  /*7450*/  @!P4 LEA.HI R6, R6, R6, RZ, 0x1 ;  /* 0x000000060606c211 */ /* 0x000fe400078f08ff */
[----:B-1----:R-:W-:Y:S02]  /*7460*/  @!P1 LOP3.LUT R5, R12, 0xfffffffe, RZ, 0xc0, !PT ;  /* 0xfffffffe0c059812 */ /* 0x002fe400078ec0ff */
[----:B------:R-:W-:Y:S02]  /*7470*/  @!P5 LEA.HI R2, R7, R7, RZ, 0x1 ;  /* 0x000000070702d211 */ /* 0x000fe400078f08ff */
[----:B------:R-:W-:-:S02]  /*7480*/  @!P6 LEA.HI R4, R3, R3, RZ, 0x1 ;  /* 0x000000030304e211 */ /* 0x000fc400078f08ff */
[----:B------:R-:W-:Y:S02]  /*7490*/  @!P0 LOP3.LUT R3, R0, 0xfffffffe, RZ, 0xc0, !PT ;  /* 0xfffffffe00038812 */ /* 0x000fe400078ec0ff */
[----:B------:R-:W-:Y:S02]  /*74a0*/  @!P2 LOP3.LUT R7, R13, 0xfffffffe, RZ, 0xc0, !PT ;  /* 0xfffffffe0d07a812 */ /* 0x000fe400078ec0ff */
[----:B0-----:R-:W-:Y:S02]  /*74b0*/  @!P3 LOP3.LUT R9, R18, 0xfffffffe, RZ, 0xc0, !PT ;  /* 0xfffffffe1209b812 */ /* 0x001fe400078ec0ff */
[----:B--2---:R-:W-:Y:S01]  /*74c0*/  @!P4 LOP3.LUT R11, R6, 0xfffffffe, RZ, 0xc0, !PT ;  /* 0xfffffffe060bc812 */ /* 0x004fe200078ec0ff */
[--C-:B------:R-:W-:Y:S01]  /*74d0*/  @!P2 IMAD.WIDE R6, R7, 0x4, R14.reuse ;  /* 0x000000040706a825 */ /* 0x100fe200078e020e */
[----:B------:R-:W-:Y:S02]  /*74e0*/  @!P5 LOP3.LUT R13, R2, 0xfffffffe, RZ, 0xc0, !PT ;  /* 0xfffffffe020dd812 */ /* 0x000fe400078ec0ff */
[----:B------:R-:W-:Y:S01]  /*74f0*/  @!P6 LOP3.LUT R21, R4, 0xfffffffe, RZ, 0xc0, !PT ;  /* 0xfffffffe0415e812 */ /* 0x000fe200078ec0ff */
[----:B------:R-:W-:-:S04]  /*7500*/  @!P0 IMAD.WIDE R2, R3, 0x4, R14 ;  /* 0x0000000403028825 */ /* 0x000fc800078e020e */
[--C-:B------:R-:W-:Y:S01]  /*7510*/  @!P1 IMAD.WIDE R4, R5, 0x4, R14.reuse ;  /* 0x0000000405049825 */ /* 0x100fe200078e020e */
[----:B------:R0:W-:Y:S03]  /*7520*/  @!P0 ST.E.64 desc[UR38][R2.64], R60 ;  /* 0x0000003c02008985 */ /* 0x0001e6000c101b26 */
[--C-:B------:R-:W-:Y:S01]  /*7530*/  @!P3 IMAD.WIDE R8, R9, 0x4, R14.reuse ;  /* 0x000000040908b825 */ /* 0x100fe200078e020e */
[----:B------:R0:W-:Y:S03]  /*7540*/  @!P1 ST.E.64 desc[UR38][R4.64], R64 ;  /* 0x0000004004009985 */ /* 0x0001e6000c101b26 */
[--C-:B------:R-:W-:Y:S01]  /*7550*/  @!P4 IMAD.WIDE R10, R11, 0x4, R14.reuse ;  /* 0x000000040b0ac825 */ /* 0x100fe200078e020e */
[----:B------:R0:W-:Y:S03]  /*7560*/  @!P2 ST.E.64 desc[UR38][R6.64], R68 ;  /* 0x000000440600a985 */ /* 0x0001e6000c101b26 */
[--C-:B------:R-:W-:Y:S01]  /*7570*/  @!P5 IMAD.WIDE R12, R13, 0x4, R14.reuse ;  /* 0x000000040d0cd825 */ /* 0x100fe200078e020e */
[----:B------:R0:W-:Y:S03]  /*7580*/  @!P3 ST.E.64 desc[UR38][R8.64], R72 ;  /* 0x000000480800b985 */ /* 0x0001e6000c101b26 */
[----:B------:R-:W-:Y:S01]  /*7590*/  @!P6 IMAD.WIDE R14, R21, 0x4, R14 ;  /* 0x00000004150ee825 */ /* 0x000fe200078e020e */
[----:B------:R0:W-:Y:S04]  /*75a0*/  @!P4 ST.E.64 desc[UR38][R10.64], R76 ;  /* 0x0000004c0a00c985 */ /* 0x0001e8000c101b26 */
[----:B------:R0:W-:Y:S04]  /*75b0*/  @!P5 ST.E.64 desc[UR38][R12.64], R80 ;  /* 0x000000500c00d985 */ /* 0x0001e8000c101b26 */
[----:B------:R0:W-:Y:S02]  /*75c0*/  @!P6 ST.E.64 desc[UR38][R14.64], R84 ;  /* 0x000000540e00e985 */ /* 0x0001e4000c101b26 */
.L_x_37:
[----:B------:R-:W-:Y:S05]  /*75d0*/  BSYNC B0 ;  /* 0x0000000000007941 */ /* 0x000fea0003800000 */
.L_x_36:
[----:B------:R-:W-:Y:S01]  /*75e0*/  ISETP.GE.AND P0, PT, R16, R17, PT ;  /* 0x000000111000720c */ /* 0x000fe20003f06270 */
[----:B0-----:R0:W1:Y:S04]  /*75f0*/  SHFL.IDX PT, R13, R22, 0x1, 0x1c1f ;  /* 0x003c1f00160d7f89 */ /* 0x00106800000e0000 */
[----:B------:R0:W0:Y:S08]  /*7600*/  SHFL.IDX PT, R12, R20, 0x1, 0x1c1f ;  /* 0x003c1f00140c7f89 */ /* 0x00003000000e0000 */
[----:B------:R-:W-:Y:S05]  /*7610*/  @P0 BRA `(.L_x_8) ;  /* 0x0000004000b40947 */ /* 0x000fea0003800000 */
[----:B------:R-:W-:Y:S01]  /*7620*/  ULDC UR4, c[0x0][0xac8] ;  /* 0x0002b20000047ab9 */ /* 0x000fe20000000800 */
[C---:B--2---:R-:W-:Y:S01]  /*7630*/  IADD3 R0, R19.reuse, 0x8, RZ ;  /* 0x0000000813007810 */ /* 0x044fe20007ffe0ff */
[C---:B------:R-:W-:Y:S01]  /*7640*/  VIADD R4, R19.reuse, 0x10 ;  /* 0x0000001013047836 */ /* 0x040fe20000000000 */
[C---:B------:R-:W-:Y:S01]  /*7650*/  ISETP.GE.AND P0, PT, R19.reuse, UR4, PT ;  /* 0x0000000413007c0c */ /* 0x040fe2000bf06270 */
[C---:B------:R-:W-:Y:S01]  /*7660*/  VIADD R6, R19.reuse, 0x18 ;  /* 0x0000001813067836 */ /* 0x040fe20000000000 */
[----:B------:R-:W-:Y:S01]  /*7670*/  ISETP.GE.AND P5, PT, R0, UR4, PT ;  /* 0x0000000400007c0c */ /* 0x000fe2000bfa6270 */
[C---:B------:R-:W-:Y:S01]  /*7680*/  VIADD R9, R19.reuse, 0x28 ;  /* 0x0000002813097836 */ /* 0x040fe20000000000 */
[----:B------:R-:W-:Y:S01]  /*7690*/  ISETP.GE.AND P6, PT, R4, UR4, PT ;  /* 0x0000000404007c0c */ /* 0x000fe2000bfc6270 */
[C---:B------:R-:W-:Y:S01]  /*76a0*/  VIADD R10, R19.reuse, 0x30 ;  /* 0x00000030130a7836 */ /* 0x040fe20000000000 */
[C---:B------:R-:W-:Y:S01]  /*76b0*/  IADD3 R8, R19.reuse, 0x20, RZ ;  /* 0x0000002013087810 */ /* 0x040fe20007ffe0ff */
[C---:B------:R-:W-:Y:S01]  /*76c0*/  VIADD R16, R19.reuse, 0x40 ;  /* 0x0000004013107836 */ /* 0x040fe20000000000 */
[C---:B------:R-:W-:Y:S01]  /*76d0*/  IADD3 R11, R19.reuse, 0x38, RZ ;  /* 0x00000038130b7810 */ /* 0x040fe20007ffe0ff */
[C---:B------:R-:W-:Y:S01]  /*76e0*/  VIADD R18, R19.reuse, 0x48 ;  /* 0x0000004813127836 */ /* 0x040fe20000000000 */
[----:B------:R-:W-:Y:S01]  /*76f0*/  ISETP.GE.AND P4, PT, R8, UR4, PT ;  /* 0x0000000408007c0c */ /* 0x000fe2000bf86270 */
[----:B0-----:R-:W-:Y:S01]  /*7700*/  VIADD R20, R19, 0x70 ;  /* 0x0000007013147836 */ /* 0x001fe20000000000 */
[----:B------:R-:W-:Y:S01]  /*7710*/  ISETP.GE.AND P3, PT, R9, UR4, PT ;  /* 0x0000000409007c0c */ /* 0x000fe2000bf66270 */
[----:B-1----:R-:W-:Y:S01]  /*7720*/  @!P0 IMAD.WIDE R2, R19, 0x4, R12 ;  /* 0x0000000413028825 */ /* 0x002fe200078e020c */
[----:B------:R-:W-:-:S02]  /*7730*/  ISETP.GE.AND P2, PT, R10, UR4, PT ;  /* 0x000000040a007c0c */ /* 0x000fc4000bf46270 */
[----:B------:R-:W-:Y:S02]  /*7740*/  ISETP.GE.AND P1, PT, R11, UR4, PT ;  /* 0x000000040b007c0c */ /* 0x000fe4000bf26270 */
[----:B------:R0:W-:Y:S01]  /*7750*/  @!P0 ST.E.64 desc[UR38][R2.64], R26 ;  /* 0x0000001a02008985 */ /* 0x0001e2000c101b26 */
[----:B------:R-:W-:Y:S02]  /*7760*/  ISETP.GE.AND P0, PT, R6, UR4, PT ;  /* 0x0000000406007c0c */ /* 0x000fe4000bf06270 */
[----:B------:R-:W-:Y:S02]  /*7770*/  @!P5 LEA.HI R0, R0, R0, RZ, 0x1 ;  /* 0x000000000000d211 */ /* 0x000fe400078f08ff */
[----:B------:R-:W-:Y:S02]  /*7780*/  @!P6 LEA.HI R4, R4, R4, RZ, 0x1 ;  /* 0x000000040404e211 */ /* 0x000fe400078f08ff */
[----:B------:R-:W-:Y:S02]  /*7790*/  @!P5 LOP3.LUT R5, R0, 0xfffffffe, RZ, 0xc0, !PT ;  /* 0xfffffffe0005d812 */ /* 0x000fe400078ec0ff */
[----:B------:R-:W-:-:S02]  /*77a0*/  @!P6 LOP3.LUT R7, R4, 0xfffffffe, RZ, 0xc0, !PT ;  /* 0xfffffffe0407e812 */ /* 0x000fc400078ec0ff */
[----:B------:R-:W-:Y:S02]  /*77b0*/  @!P4 LEA.HI R8, R8, R8, RZ, 0x1 ;  /* 0x000000080808c211 */ /* 0x000fe400078f08ff */
[----:B------:R-:W-:Y:S01]  /*77c0*/  @!P3 LEA.HI R0, R9, R9, RZ, 0x1 ;  /* 0x000000090900b211 */ /* 0x000fe200078f08ff */
[--C-:B0-----:R-:W-:Y:S01]  /*77d0*/  @!P5 IMAD.WIDE R2, R5, 0x4, R12.reuse ;  /* 0x000000040502d825 */ /* 0x101fe200078e020c */
[----:B------:R-:W-:Y:S02]  /*77e0*/  @!P0 LEA.HI R6, R6, R6, RZ, 0x1 ;  /* 0x0000000606068211 */ /* 0x000fe400078f08ff */
[----:B------:R-:W-:Y:S01]  /*77f0*/  @!P2 LEA.HI R10, R10, R10, RZ, 0x1 ;  /* 0x0000000a0a0aa211 */ /* 0x000fe200078f08ff */
[----:B------:R-:W-:Y:S01]  /*7800*/  @!P6 IMAD.WIDE R4, R7, 0x4, R12 ;  /* 0x000000040704e825 */ /* 0x000fe200078e020c */
[----:B---3--:R-:W-:Y:S01]  /*7810*/  @!P1 LEA.HI R14, R11, R11, RZ, 0x1 ;  /* 0x0000000b0b0e9211 */ /* 0x008fe200078f08ff */
[----:B------:R0:W-:Y:S01]  /*7820*/  @!P5 ST.E.64 desc[UR38][R2.64], R30 ;  /* 0x0000001e0200d985 */ /* 0x0001e2000c101b26 */
[----:B------:R-:W-:-:S02]  /*7830*/  @!P0 LOP3.LUT R7, R6, 0xfffffffe, RZ, 0xc0, !PT ;  /* 0xfffffffe06078812 */ /* 0x000fc400078ec0ff */
[----:B------:R-:W-:Y:S01]  /*7840*/  @!P4 LOP3.LUT R9, R8, 0xfffffffe, RZ, 0xc0, !PT ;  /* 0xfffffffe0809c812 */ /* 0x000fe200078ec0ff */
[----:B------:R1:W-:Y:S01]  /*7850*/  @!P6 ST.E.64 desc[UR38][R4.64], R34 ;  /* 0x000000220400e985 */ /* 0x0003e2000c101b26 */
[----:B------:R-:W-:Y:S02]  /*7860*/  @!P3 LOP3.LUT R11, R0, 0xfffffffe, RZ, 0xc0, !PT ;  /* 0xfffffffe000bb812 */ /* 0x000fe400078ec0ff */
[----:B----4-:R-:W-:Y:S02]  /*7870*/  @!P2 LOP3.LUT R15, R10, 0xfffffffe, RZ, 0xc0, !PT ;  /* 0xfffffffe0a0fa812 */ /* 0x010fe400078ec0ff */
[----:B------:R-:W-:Y:S01]  /*7880*/  @!P1 LOP3.LUT R17, R14, 0xfffffffe, RZ, 0xc0, !PT ;  /* 0xfffffffe0e119812 */ /* 0x000fe200078ec0ff */
[----:B------:R-:W-:Y:S01]  /*7890*/  VIADD R14, R19, 0x58 ;  /* 0x00000058130e7836 */ /* 0x000fe20000000000 */
[----:B------:R-:W-:Y:S02]  /*78a0*/  ISETP.GE.AND P5, PT, R16, UR4, PT ;  /* 0x0000000410007c0c */ /* 0x000fe4000bfa6270 */
[----:B------:R-:W-:Y:S01]  /*78b0*/  ISETP.GE.AND P6, PT, R18, UR4, PT ;  /* 0x0000000412007c0c */ /* 0x000fe2000bfc6270 */
[----:B0-----:R-:W-:Y:S01]  /*78c0*/  @!P0 IMAD.WIDE R2, R7, 0x4, R12 ;  /* 0x0000000407028825 */ /* 0x001fe200078e020c */
[----:B------:R-:W-:-:S03]  /*78d0*/  IADD3 R0, R19, 0x50, RZ ;  /* 0x0000005013007810 */ /* 0x000fc60007ffe0ff */
[--C-:B-1----:R-:W-:Y:S01]  /*78e0*/  @!P4 IMAD.WIDE R4, R9, 0x4, R12.reuse ;  /* 0x000000040904c825 */ /* 0x102fe200078e020c */
[----:B------:R0:W-:Y:S01]  /*78f0*/  @!P0 ST.E.64 desc[UR38][R2.64], R38 ;  /* 0x0000002602008985 */ /* 0x0001e2000c101b26 */
[----:B------:R-:W-:Y:S02]  /*7900*/  ISETP.GE.AND P0, PT, R0, UR4, PT ;  /* 0x0000000400007c0c */ /* 0x000fe4000bf06270 */
[--C-:B------:R-:W-:Y:S01]  /*7910*/  @!P3 IMAD.WIDE R6, R11, 0x4, R12.reuse ;  /* 0x000000040b06b825 */ /* 0x100fe200078e020c */
[----:B------:R1:W-:Y:S01]  /*7920*/  @!P4 ST.E.64 desc[UR38][R4.64], R42 ;  /* 0x0000002a0400c985 */ /* 0x0003e2000c101b26 */
[----:B------:R-:W-:Y:S02]  /*7930*/  ISETP.GE.AND P4, PT, R20, UR4, PT ;  /* 0x0000000414007c0c */ /* 0x000fe4000bf86270 */
[----:B------:R-:W-:Y:S01]  /*7940*/  @!P2 IMAD.WIDE R8, R15, 0x4, R12 ;  /* 0x000000040f08a825 */ /* 0x000fe200078e020c */
[----:B------:R2:W-:Y:S01]  /*7950*/  @!P3 ST.E.64 desc[UR38][R6.64], R46 ;  /* 0x0000002e0600b985 */ /* 0x0005e2000c101b26 */
[----:B------:R-:W-:-:S02]  /*7960*/  @!P5 LEA.HI R16, R16, R16, RZ, 0x1 ;  /* 0x000000101010d211 */ /* 0x000fc400078f08ff */
[----:B------:R-:W-:Y:S01]  /*7970*/  @!P1 IMAD.WIDE R10, R17, 0x4, R12 ;  /* 0x00000004110a9825 */ /* 0x000fe200078e020c */
[----:B------:R3:W-:Y:S01]  /*7980*/  @!P2 ST.E.64 desc[UR38][R8.64], R50 ;  /* 0x000000320800a985 */ /* 0x0007e2000c101b26 */
[C---:B------:R-:W-:Y:S02]  /*7990*/  IADD3 R17, R19.reuse, 0x68, RZ ;  /* 0x0000006813117810 */ /* 0x040fe40007ffe0ff */
[C---:B------:R-:W-:Y:S01]  /*79a0*/  VIADD R15, R19.reuse, 0x60 ;  /* 0x00000060130f7836 */ /* 0x040fe20000000000 */
[----:B------:R4:W-:Y:S01]  /*79b0*/  @!P1 ST.E.64 desc[UR38][R10.64], R54 ;  /* 0x000000360a009985 */ /* 0x0009e2000c101b26 */
[----:B------:R-:W-:Y:S01]  /*79c0*/  ISETP.GE.AND P1, PT, R14, UR4, PT ;  /* 0x000000040e007c0c */ /* 0x000fe2000bf26270 */
[----:B------:R-:W-:Y:S01]  /*79d0*/  VIADD R19, R19, 0x78 ;  /* 0x0000007813137836 */ /* 0x000fe20000000000 */
[----:B------:R-:W-:Y:S02]  /*79e0*/  ISETP.GE.AND P3, PT, R17, UR4, PT ;  /* 0x0000000411007c0c */ /* 0x000fe4000bf66270 */
[----:B------:R-:W-:-:S02]  /*79f0*/  ISETP.GE.AND P2, PT, R15, UR4, PT ;  /* 0x000000040f007c0c */ /* 0x000fc4000bf46270 */
[----:B------:R-:W-:Y:S02]  /*7a00*/  @!P6 LEA.HI R18, R18, R18, RZ, 0x1 ;  /* 0x000000121212e211 */ /* 0x000fe400078f08ff */
[----:B0-----:R-:W-:Y:S02]  /*7a10*/  @!P5 LOP3.LUT R3, R16, 0xfffffffe, RZ, 0xc0, !PT ;  /* 0xfffffffe1003d812 */ /* 0x001fe400078ec0ff */
[----:B-1----:R-:W-:Y:S02]  /*7a20*/  @!P6 LOP3.LUT R5, R18, 0xfffffffe, RZ, 0xc0, !PT ;  /* 0xfffffffe1205e812 */ /* 0x002fe400078ec0ff */
[----:B------:R-:W-:Y:S01]  /*7a30*/  @!P0 LEA.HI R0, R0, R0, RZ, 0x1 ;  /* 0x0000000000008211 */ /* 0x000fe200078f08ff */
[--C-:B------:R-:W-:Y:S01]  /*7a40*/  @!P5 IMAD.WIDE R2, R3, 0x4, R12.reuse ;  /* 0x000000040302d825 */ /* 0x100fe200078e020c */
[----:B------:R-:W-:Y:S02]  /*7a50*/  @!P1 LEA.HI R14, R14, R14, RZ, 0x1 ;  /* 0x0000000e0e0e9211 */ /* 0x000fe400078f08ff */
[----:B------:R-:W-:Y:S01]  /*7a60*/  @!P3 LEA.HI R17, R17, R17, RZ, 0x1 ;  /* 0x000000111111b211 */ /* 0x000fe200078f08ff */
[----:B------:R-:W-:Y:S01]  /*7a70*/  @!P6 IMAD.WIDE R4, R5, 0x4, R12 ;  /* 0x000000040504e825 */ /* 0x000fe200078e020c */
[----:B------:R-:W-:Y:S01]  /*7a80*/  @!P2 LEA.HI R15, R15, R15, RZ, 0x1 ;  /* 0x0000000f0f0fa211 */ /* 0x000fe200078f08ff */
[----:B------:R0:W-:Y:S01]  /*7a90*/  @!P5 ST.E.64 desc[UR38][R2.64], R58 ;  /* 0x0000003a0200d985 */ /* 0x0001e2000c101b26 */
[----:B------:R-:W-:-:S02]  /*7aa0*/  @!P4 LEA.HI R20, R20, R20, RZ, 0x1 ;  /* 0x000000141414c211 */ /* 0x000fc400078f08ff */
[----:B--2---:R-:W-:Y:S01]  /*7ab0*/  @!P0 LOP3.LUT R7, R0, 0xfffffffe, RZ, 0xc0, !PT ;  /* 0xfffffffe00078812 */ /* 0x004fe200078ec0ff */
[----:B------:R1:W-:Y:S01]  /*7ac0*/  @!P6 ST.E.64 desc[UR38][R4.64], R62 ;  /* 0x0000003e0400e985 */ /* 0x0003e2000c101b26 */
[----:B---3--:R-:W-:Y:S02]  /*7ad0*/  @!P1 LOP3.LUT R9, R14, 0xfffffffe, RZ, 0xc0, !PT ;  /* 0xfffffffe0e099812 */ /* 0x008fe400078ec0ff */
[----:B------:R-:W-:Y:S02]  /*7ae0*/  @!P2 LOP3.LUT R15, R15, 0xfffffffe, RZ, 0xc0, !PT ;  /* 0xfffffffe0f0fa812 */ /* 0x000fe400078ec0ff */
[----:B------:R-:W-:Y:S02]  /*7af0*/  @!P3 LOP3.LUT R17, R17, 0xfffffffe, RZ, 0xc0, !PT ;  /* 0xfffffffe1111b812 */ /* 0x000fe400078ec0ff */
[----:B----4-:R-:W-:Y:S01]  /*7b00*/  @!P4 LOP3.LUT R11, R20, 0xfffffffe, RZ, 0xc0, !PT ;  /* 0xfffffffe140bc812 */ /* 0x010fe200078ec0ff */
[----:B0-----:R-:W-:-:S04]  /*7b10*/  @!P0 IMAD.WIDE R2, R7, 0x4, R12 ;  /* 0x0000000407028825 */ /* 0x001fc800078e020c */
[--C-:B-1----:R-:W-:Y:S01]  /*7b20*/  @!P1 IMAD.WIDE R4, R9, 0x4, R12.reuse ;  /* 0x0000000409049825 */ /* 0x102fe200078e020c */
[----:B------:R0:W-:Y:S01]  /*7b30*/  @!P0 ST.E.64 desc[UR38][R2.64], R66 ;  /* 0x0000004202008985 */ /* 0x0001e2000c101b26 */
[----:B------:R-:W-:Y:S02]  /*7b40*/  ISETP.GE.AND P0, PT, R19, UR4, PT ;  /* 0x0000000413007c0c */ /* 0x000fe4000bf06270 */
[--C-:B------:R-:W-:Y:S01]  /*7b50*/  @!P2 IMAD.WIDE R6, R15, 0x4, R12.reuse ;  /* 0x000000040f06a825 */ /* 0x100fe200078e020c */
[----:B------:R0:W-:Y:S03]  /*7b60*/  @!P1 ST.E.64 desc[UR38][R4.64], R70 ;  /* 0x0000004604009985 */ /* 0x0001e6000c101b26 */
[--C-:B------:R-:W-:Y:S01]  /*7b70*/  @!P3 IMAD.WIDE R8, R17, 0x4, R12.reuse ;  /* 0x000000041108b825 */ /* 0x100fe200078e020c */
[----:B------:R0:W-:Y:S03]  /*7b80*/  @!P2 ST.E.64 desc[UR38][R6.64], R74 ;  /* 0x0000004a0600a985 */ /* 0x0001e6000c101b26 */
[----:B------:R-:W-:Y:S01]  /*7b90*/  @!P4 IMAD.WIDE R10, R11, 0x4, R12 ;  /* 0x000000040b0ac825 */ /* 0x000fe200078e020c */
[----:B------:R0:W-:Y:S04]  /*7ba0*/  @!P3 ST.E.64 desc[UR38][R8.64], R78 ;  /* 0x0000004e0800b985 */ /* 0x0001e8000c101b26 */
[----:B------:R0:W-:Y:S01]  /*7bb0*/  @!P4 ST.E.64 desc[UR38][R10.64], R82 ;  /* 0x000000520a00c985 */ /* 0x0001e2000c101b26 */
[----:B------:R-:W-:Y:S05]  /*7bc0*/  @P0 BRA `(.L_x_8) ;  /* 0x0000003c00480947 */ /* 0x000fea0003800000 */
[----:B------:R-:W-:-:S04]  /*7bd0*/  LEA.HI R19, R19, R19, RZ, 0x1 ;  /* 0x0000001313137211 */ /* 0x000fc800078f08ff */
[----:B0-----:R-:W-:-:S05]  /*7be0*/  LOP3.LUT R3, R19, 0xfffffffe, RZ, 0xc0, !PT ;  /* 0xfffffffe13037812 */ /* 0x001fca00078ec0ff */
[----:B------:R-:W-:-:S05]  /*7bf0*/  IMAD.WIDE R2, R3, 0x4, R12 ;  /* 0x0000000403027825 */ /* 0x000fca00078e020c */
[----:B------:R0:W-:Y:S01]  /*7c00*/  ST.E.64 desc[UR38][R2.64], R86 ;  /* 0x0000005602007985 */ /* 0x0001e2000c101b26 */
[----:B------:R-:W-:Y:S05]  /*7c10*/  BRA `(.L_x_8) ;  /* 0x0000003c00347947 */ /* 0x000fea0003800000 */
.L_x_35:
[----:B------:R-:W0:Y:S02]  /*7c20*/  S2R R0, SR_TID.X ;  /* 0x0000000000007919 */ /* 0x000e240000002100 */
[----:B0-----:R-:W-:-:S04]  /*7c30*/  IADD3 R3, R0, -0x80, RZ ;  /* 0xffffff8000037810 */ /* 0x001fc80007ffe0ff */
[----:B------:R-:W-:-:S13]  /*7c40*/  ISETP.GT.AND P0, PT, R3, 0x7f, PT ;  /* 0x0000007f0300780c */ /* 0x000fda0003f04270 */
[----:B------:R-:W-:Y:S05]  /*7c50*/  @P0 BRA `(.L_x_8) ;  /* 0x0000003c00240947 */ /* 0x000fea0003800000 */
[----:B------:R-:W0:Y:S01]  /*7c60*/  S2R R3, SR_CTAID.X ;  /* 0x0000000000037919 */ /* 0x000e220000002500 */
[----:B------:R-:W1:Y:S01]  /*7c70*/  LDC R8, c[0x0][0xbe8] ;  /* 0x0002fa00ff087b82 */ /* 0x000e620000000800 */
[----:B------:R-:W-:Y:S01]  /*7c80*/  ULDC UR4, c[0x0][0xa88] ;  /* 0x0002a20000047ab9 */ /* 0x000fe20000000800 */
[----:B0-----:R-:W-:Y:S02]  /*7c90*/  IMAD R0, R3, 0x80, R0 ;  /* 0x0000008003007824 */ /* 0x001fe400078e0200 */
[----:B-1----:R-:W-:Y:S02]  /*7ca0*/  IMAD R3, R8, UR4, RZ ;  /* 0x0000000408037c24 */ /* 0x002fe4000f8e02ff */
[----:B------:R-:W-:-:S05]  /*7cb0*/  VIADD R0, R0, 0xffffff80 ;  /* 0xffffff8000007836 */ /* 0x000fca0000000000 */
[----:B------:R-:W-:-:S13]  /*7cc0*/  ISETP.GE.AND P0, PT, R0, R3, PT ;  /* 0x000000030000720c */ /* 0x000fda0003f06270 */
[----:B------:R-:W-:Y:S05]  /*7cd0*/  @P0 BRA `(.L_x_8) ;  /* 0x0000003c00040947 */ /* 0x000fea0003800000 */
[----:B------:R-:W-:Y:S01]  /*7ce0*/  ISETP.NE.AND P0, PT, R8, 0x1, PT ;  /* 0x000000010800780c */ /* 0x000fe20003f05270 */
[----:B------:R-:W0:Y:S01]  /*7cf0*/  S2UR UR4, SR_CTAID.Z ;  /* 0x00000000000479c3 */ /* 0x000e220000002700 */
[----:B------:R-:W-:Y:S01]  /*7d00*/  SHF.R.S32.HI R3, RZ, 0x1f, R2 ;  /* 0x0000001fff037819 */ /* 0x000fe20000011402 */
[----:B------:R-:W-:Y:S01]  /*7d10*/  ULDC.64 UR6, c[0x0][0xbd0] ;  /* 0x0002f40000067ab9 */ /* 0x000fe20000000a00 */
[C---:B------:R-:W-:Y:S01]  /*7d20*/  IADD3 R7, -R2.reuse, RZ, RZ ;  /* 0x000000ff02077210 */ /* 0x040fe20007ffe1ff */
[----:B------:R-:W-:-:S04]  /*7d30*/  IMAD.WIDE.U32 R4, R2, UR6, RZ ;  /* 0x0000000602047c25 */ /* 0x000fc8000f8e00ff */
[----:B------:R-:W1:Y:S01]  /*7d40*/  LDC.64 R12, c[0x0][0xbd8] ;  /* 0x0002f600ff0c7b82 */ /* 0x000e620000000a00 */
[----:B------:R-:W-:-:S04]  /*7d50*/  IMAD R3, R3, UR6, RZ ;  /* 0x0000000603037c24 */ /* 0x000fc8000f8e02ff */
[----:B------:R-:W-:Y:S01]  /*7d60*/  IMAD R3, R2, UR7, R3 ;  /* 0x0000000702037c24 */ /* 0x000fe2000f8e0203 */
[----:B------:R-:W-:Y:S02]  /*7d70*/  MOV R2, R4 ;  /* 0x0000000400027202 */ /* 0x000fe40000000f00 */
[----:B------:R-:W2:Y:S01]  /*7d80*/  @P0 LDC R9, c[0x0][0xbec] ;  /* 0x0002fb00ff090b82 */ /* 0x000ea20000000800 */
[----:B------:R-:W-:Y:S02]  /*7d90*/  IMAD.IADD R3, R5, 0x1, R3 ;  /* 0x0000000105037824 */ /* 0x000fe400078e0203 */
[----:B------:R-:W-:-:S05]  /*7da0*/  IMAD.MOV.U32 R5, RZ, RZ, R0 ;  /* 0x000000ffff057224 */ /* 0x000fca00078e0000 */
[----:B------:R-:W3:Y:S01]  /*7db0*/  S2UR UR8, SR_CTAID.Y ;  /* 0x00000000000879c3 */ /* 0x000ee20000002600 */
[----:B0-----:R-:W-:-:S07]  /*7dc0*/  USHF.R.S32.HI UR5, URZ, 0x1f, UR4 ;  /* 0x0000001f3f057899 */ /* 0x001fce0008011404 */
[----:B------:R-:W3:Y:S01]  /*7dd0*/  LDC R10, c[0x0][0xc50] ;  /* 0x00031400ff0a7b82 */ /* 0x000ee20000000800 */
[C---:B-1----:R-:W-:Y:S02]  /*7de0*/  IMAD R14, R12.reuse, UR5, RZ ;  /* 0x000000050c0e7c24 */ /* 0x042fe4000f8e02ff */
[----:B------:R-:W-:-:S04]  /*7df0*/  IMAD.WIDE.U32 R2, R12, UR4, R2 ;  /* 0x000000040c027c25 */ /* 0x000fc8000f8e0002 */
[----:B------:R-:W-:Y:S01]  /*7e00*/  IMAD R13, R13, UR4, R14 ;  /* 0x000000040d0d7c24 */ /* 0x000fe2000f8e020e */
[----:B------:R-:W0:Y:S01]  /*7e10*/  @P0 LDC R11, c[0x0][0xbf0] ;  /* 0x0002fc00ff0b0b82 */ /* 0x000e220000000800 */
[----:B--2---:R-:W-:Y:S01]  /*7e20*/  @P0 IMAD.HI.U32 R6, R0, R9, RZ ;  /* 0x0000000900060227 */ /* 0x004fe200078e00ff */
[----:B------:R-:W-:-:S03]  /*7e30*/  ULDC.64 UR4, c[0x0][0xbe0] ;  /* 0x0002f80000047ab9 */ /* 0x000fc60000000a00 */
[----:B------:R-:W-:Y:S02]  /*7e40*/  IMAD.IADD R3, R13, 0x1, R3 ;  /* 0x000000010d037824 */ /* 0x000fe400078e0203 */
[----:B---3--:R-:W-:-:S04]  /*7e50*/  IMAD R9, R10, R7, UR8 ;  /* 0x000000080a097e24 */ /* 0x008fc8000f8e0207 */
[----:B------:R-:W-:Y:S01]  /*7e60*/  IMAD.WIDE.U32 R2, R9, UR4, R2 ;  /* 0x0000000409027c25 */ /* 0x000fe2000f8e0002 */
[----:B------:R-:W-:Y:S02]  /*7e70*/  SHF.R.S32.HI R4, RZ, 0x1f, R9 ;  /* 0x0000001fff047819 */ /* 0x000fe40000011409 */
[----:B0-----:R-:W-:-:S03]  /*7e80*/  @P0 SHF.R.U32.HI R5, RZ, R11, R6 ;  /* 0x0000000bff050219 */ /* 0x001fc60000011606 */
[----:B------:R-:W-:Y:S01]  /*7e90*/  IMAD R4, R4, UR4, RZ ;  /* 0x0000000404047c24 */ /* 0x000fe2000f8e02ff */
[----:B------:R-:W-:Y:S01]  /*7ea0*/  IADD3 R2, P0, R5, R2, RZ ;  /* 0x0000000205027210 */ /* 0x000fe20007f1e0ff */
[--C-:B------:R-:W-:Y:S02]  /*7eb0*/  IMAD.MOV R7, RZ, RZ, -R5.reuse ;  /* 0x000000ffff077224 */ /* 0x100fe400078e0a05 */
[----:B------:R-:W-:Y:S01]  /*7ec0*/  IMAD R4, R9, UR5, R4 ;  /* 0x0000000509047c24 */ /* 0x000fe2000f8e0204 */
[----:B------:R-:W-:Y:S01]  /*7ed0*/  SHF.R.S32.HI R9, RZ, 0x1f, R5 ;  /* 0x0000001fff097819 */ /* 0x000fe20000011405 */
[----:B------:R-:W-:Y:S01]  /*7ee0*/  IMAD R7, R8, R7, R0 ;  /* 0x0000000708077224 */ /* 0x000fe200078e0200 */
[----:B------:R-:W-:Y:S02]  /*7ef0*/  ULDC.64 UR4, c[0x0][0xbc8] ;  /* 0x0002f20000047ab9 */ /* 0x000fe40000000a00 */
[----:B------:R-:W-:Y:S02]  /*7f00*/  IADD3.X R3, R9, R3, R4, P0, !PT ;  /* 0x0000000309037210 */ /* 0x000fe400007fe404 */
[----:B------:R-:W-:Y:S01]  /*7f10*/  SHF.R.S32.HI R0, RZ, 0x1f, R7 ;  /* 0x0000001fff007819 */ /* 0x000fe20000011407 */
[----:B------:R-:W-:-:S04]  /*7f20*/  IMAD.WIDE.U32 R2, R7, UR4, R2 ;  /* 0x0000000407027c25 */ /* 0x000fc8000f8e0002 */
[----:B------:R-:W-:-:S04]  /*7f30*/  IMAD R0, R0, UR4, RZ ;  /* 0x0000000400007c24 */ /* 0x000fc8000f8e02ff */
[----:B------:R-:W-:Y:S01]  /*7f40*/  IMAD R5, R7, UR5, R0 ;  /* 0x0000000507057c24 */ /* 0x000fe2000f8e0200 */
[----:B------:R-:W-:Y:S02]  /*7f50*/  ULDC.64 UR4, c[0x0][0xba8] ;  /* 0x0002ea0000047ab9 */ /* 0x000fe40000000a00 */
[----:B------:R-:W-:Y:S02]  /*7f60*/  LEA R4, P0, R2, UR4, 0x2 ;  /* 0x0000000402047c11 */ /* 0x000fe4000f8010ff */
[----:B------:R-:W-:-:S04]  /*7f70*/  IADD3 R3, R3, R5, RZ ;  /* 0x0000000503037210 */ /* 0x000fc80007ffe0ff */
[----:B------:R-:W-:Y:S01]  /*7f80*/  LEA.HI.X R5, R2, UR5, R3, 0x2, P0 ;  /* 0x0000000502057c11 */ /* 0x000fe200080f1403 */
[----:B------:R-:W-:-:S05]  /*7f90*/  IMAD.MOV.U32 R3, RZ, RZ, -0x800000 ;  /* 0xff800000ff037424 */ /* 0x000fca00078e00ff */
[----:B------:R0:W-:Y:S01]  /*7fa0*/  STG.E desc[UR38][R4.64], R3 ;  /* 0x0000000304007986 */ /* 0x0001e2000c101926 */
[----:B------:R-:W-:Y:S05]  /*7fb0*/  BRA `(.L_x_8) ;  /* 0x00000038004c7947 */ /* 0x000fea0003800000 */
.L_x_6:
[----:B------:R-:W-:-:S08]  /*7fc0*/  NOP ;  /* 0x0000000000007918 */ /* 0x000fd00000000000 */
[----:B------:R-:W0:-:S00]  /*7fd0*/  USETMAXREG.DEALLOC.CTAPOOL 0x28 ;  /* 0x00000028000079c8 */ /* 0x000e0000080e0500 */
[----:B0-----:R-:W-:Y:S01]  /*7fe0*/  LOP3.LUT R17, R0, 0x3, RZ, 0xc0, !PT ;  /* 0x0000000300117812 */ /* 0x001fe200078ec0ff */
[----:B------:R-:W0:Y:S05]  /*7ff0*/  S2R R27, SR_CTAID.Z ;  /* 0x00000000001b7919 */ /* 0x000e2a0000002700 */
[----:B------:R-:W1:Y:S01]  /*8000*/  S2UR UR6, SR_CTAID.Y ;  /* 0x00000000000679c3 */ /* 0x000e620000002600 */
[----:B------:R-:W2:Y:S02]  /*8010*/  SHFL.IDX PT, R0, R17, RZ, 0x1f ;  /* 0x00001fff11007589 */ /* 0x000ea400000e0000 */
[----:B--2---:R-:W-:-:S13]  /*8020*/  ISETP.NE.AND P0, PT, R0, RZ, PT ;  /* 0x000000ff0000720c */ /* 0x004fda0003f05270 */
[----:B01----:R-:W-:Y:S05]  /*8030*/  @!P0 BRA `(.L_x_38) ;  /* 0x0000000000288947 */ /* 0x003fea0003800000 */
[----:B------:R-:W-:Y:S01]  /*8040*/  ULDC UR7, c[0x0][0xc50] ;  /* 0x0003140000077ab9 */ /* 0x000fe20000000800 */
[----:B------:R-:W-:Y:S01]  /*8050*/  UMOV UR42, UR6 ;  /* 0x00000006002a7c82 */ /* 0x000fe20008000000 */
[----:B------:R-:W-:-:S06]  /*8060*/  UISETP.NE.AND UP0, UPT, UR7, 0x1, UPT ;  /* 0x000000010700788c */ /* 0x000fcc000bf05270 */
[----:B------:R-:W-:-:S13]  /*8070*/  PLOP3.LUT P0, PT, PT, PT, UP0, 0x80, 0x0 ;  /* 0x000000000000781c */ /* 0x000fda0003f0f008 */
[----:B------:R-:W-:Y:S05]  /*8080*/  @!P0 BRA `(.L_x_39) ;  /* 0x0000000000308947 */ /* 0x000fea0003800000 */
[----:B------:R-:W-:Y:S01]  /*8090*/  ULDC UR4, c[0x0][0xc54] ;  /* 0x0003150000047ab9 */ /* 0x000fe20000000800 */
[----:B------:R-:W-:Y:S01]  /*80a0*/  ULDC UR42, c[0x0][0xc58] ;  /* 0x00031600002a7ab9 */ /* 0x000fe20000000800 */
[----:B------:R-:W-:-:S04]  /*80b0*/  UIMAD.WIDE.U32 UR4, UR6, UR4, URZ ;  /* 0x00000004060472a5 */ /* 0x000fc8000f8e003f */
[----:B------:R-:W-:Y:S01]  /*80c0*/  USHF.R.U32.HI UR42, URZ, UR42, UR5 ;  /* 0x0000002a3f2a7299 */ /* 0x000fe20008011605 */
[----:B------:R-:W-:Y:S11]  /*80d0*/  BRA `(.L_x_39) ;  /* 0x00000000001c7947 */ /* 0x000ff60003800000 */
.L_x_38:
[----:B------:R-:W-:Y:S01]  /*80e0*/  ULDC UR7, c[0x0][0xc50] ;  /* 0x0003140000077ab9 */ /* 0x000fe20000000800 */
[----:B------:R-:W-:Y:S01]  /*80f0*/  UMOV UR42, UR6 ;  /* 0x00000006002a7c82 */ /* 0x000fe20008000000 */
[----:B------:R-:W-:-:S11]  /*8100*/  UISETP.NE.AND UP0, UPT, UR7, 0x1, UPT ;  /* 0x000000010700788c */ /* 0x000fd6000bf05270 */
[----:B------:R-:W-:Y:S01]  /*8110*/  @UP0 ULDC UR4, c[0x0][0xc54] ;  /* 0x0003150000040ab9 */ /* 0x000fe20000000800 */
[----:B------:R-:W-:Y:S01]  /*8120*/  @UP0 ULDC UR8, c[0x0][0xc58] ;  /* 0x0003160000080ab9 */ /* 0x000fe20000000800 */
[----:B------:R-:W-:-:S04]  /*8130*/  UIMAD.WIDE.U32 UR4, UR6, UR4, URZ ;  /* 0x00000004060472a5 */ /* 0x000fc8000f8e003f */
[----:B------:R-:W-:-:S12]  /*8140*/  @UP0 USHF.R.U32.HI UR42, URZ, UR8, UR5 ;  /* 0x000000083f2a0299 */ /* 0x000fd80008011605 */
.L_x_39:
[----:B------:R-:W-:Y:S01]  /*8150*/  ISETP.GE.AND P0, PT, R27, RZ, PT ;  /* 0x000000ff1b00720c */ /* 0x000fe20003f06270 */
[----:B------:R-:W-:Y:S01]  /*8160*/  UIADD3 UR4, -UR42, URZ, URZ ;  /* 0x0000003f2a047290 */ /* 0x000fe2000fffe13f */
[----:B------:R-:W-:Y:S01]  /*8170*/  IMAD.MOV.U32 R0, RZ, RZ, 0x1 ;  /* 0x00000001ff007424 */ /* 0x000fe200078e00ff */
[----:B------:R-:W-:Y:S01]  /*8180*/  MOV R2, RZ ;  /* 0x000000ff00027202 */ /* 0x000fe20000000f00 */
[----:B------:R-:W-:Y:S01]  /*8190*/  IMAD.MOV.U32 R8, RZ, RZ, 0x1 ;  /* 0x00000001ff087424 */ /* 0x000fe200078e00ff */
[----:B------:R-:W-:-:S08]  /*81a0*/  UIMAD UR6, UR7, UR4, UR6 ;  /* 0x00000004070672a4 */ /* 0x000fd0000f8e0206 */
[----:B------:R-:W-:Y:S05]  /*81b0*/  @!P0 BRA `(.L_x_40) ;  /* 0x00000034000c8947 */ /* 0x000fea0003800000 */
[----:B------:R-:W0:Y:S01]  /*81c0*/  LDC.64 R2, c[0x0][0xa28] ;  /* 0x00028a00ff027b82 */ /* 0x000e220000000a00 */
[----:B------:R-:W-:Y:S01]  /*81d0*/  ULDC.64 UR4, c[0x0][0x418] ;  /* 0x0001060000047ab9 */ /* 0x000fe20000000a00 */
[----:B------:R-:W-:Y:S01]  /*81e0*/  ULDC UR43, c[0x0][0x2f0] ;  /* 0x0000bc00002b7ab9 */ /* 0x000fe20000000800 */
[----:B------:R-:W-:Y:S01]  /*81f0*/  IMAD.MOV.U32 R18, RZ, RZ, RZ ;  /* 0x000000ffff127224 */ /* 0x000fe200078e00ff */
[----:B0-----:R-:W-:-:S04]  /*8200*/  ISETP.NE.U32.AND P0, PT, R2, RZ, PT ;  /* 0x000000ff0200720c */ /* 0x001fc80003f05070 */
[----:B------:R-:W-:Y:S01]  /*8210*/  ISETP.NE.AND.EX P0, PT, R3, RZ, PT, P0 ;  /* 0x000000ff0300720c */ /* 0x000fe20003f05300 */
[----:B------:R-:W-:-:S03]  /*8220*/  UISETP.NE.U32.AND UP0, UPT, UR4, URZ, UPT ;  /* 0x0000003f0400728c */ /* 0x000fc6000bf05070 */
[----:B------:R-:W-:-:S09]  /*8230*/  ULDC UR4, c[0x0][0x424] ;  /* 0x0001090000047ab9 */ /* 0x000fd20000000800 */
[----:B------:R-:W0:Y:S01]  /*8240*/  @P0 LDC.64 R2, c[0x0][0xa28] ;  /* 0x00028a00ff020b82 */ /* 0x000e220000000a00 */
[----:B------:R-:W-:-:S04]  /*8250*/  UISETP.NE.AND.EX UP0, UPT, UR5, URZ, UPT, UP0 ;  /* 0x0000003f0500728c */ /* 0x000fc8000bf05300 */
[----:B------:R-:W-:-:S04]  /*8260*/  USEL UR4, UR4, 0x1, UP0 ;  /* 0x0000000104047887 */ /* 0x000fc80008000000 */
[----:B------:R-:W-:Y:S01]  /*8270*/  UIMAD UR43, UR4, UR43, URZ ;  /* 0x0000002b042b72a4 */ /* 0x000fe2000f8e023f */
[----:B------:R-:W1:Y:S03]  /*8280*/  S2R R24, SR_CTAID.X ;  /* 0x0000000000187919 */ /* 0x000e660000002500 */
[----:B------:R-:W-:Y:S02]  /*8290*/  UISETP.GE.AND UP0, UPT, UR43, 0x1, UPT ;  /* 0x000000012b00788c */ /* 0x000fe4000bf06270 */
[----:B------:R-:W-:Y:S01]  /*82a0*/  UIADD3 UR4, UR43, 0x5f, URZ ;  /* 0x0000005f2b047890 */ /* 0x000fe2000fffe03f */
[----:B0-----:R-:W-:-:S05]  /*82b0*/  @P0 IMAD.WIDE R2, R27, 0x4, R2 ;  /* 0x000000041b020825 */ /* 0x001fca00078e0202 */
[----:B------:R0:W5:Y:S01]  /*82c0*/  @P0 LDG.E R18, desc[UR38][R2.64] ;  /* 0x0000002602120981 */ /* 0x000162000c1e1900 */
[----:B------:R-:W-:Y:S01]  /*82d0*/  PLOP3.LUT P0, PT, PT, PT, UP0, 0x80, 0x0 ;  /* 0x000000000000781c */ /* 0x000fe20003f0f008 */
[----:B------:R-:W-:Y:S02]  /*82e0*/  UIMAD.WIDE UR4, UR4, 0x2aaaaaab, URZ ;  /* 0x2aaaaaab040478a5 */ /* 0x000fe4000f8e023f */
[----:B------:R-:W-:Y:S02]  /*82f0*/  ULOP3.LUT UR47, UR6, 0xffff, URZ, 0xc0, !UPT ;  /* 0x0000ffff062f7892 */ /* 0x000fe4000f8ec03f */
[----:B------:R-:W-:Y:S01]  /*8300*/  USHF.R.U32.HI UR44, URZ, 0x1f, UR5 ;  /* 0x0000001f3f2c7899 */ /* 0x000fe20008011605 */
[----:B------:R-:W-:-:S03]  /*8310*/  UMOV UR37, URZ ;  /* 0x0000003f00257c82 */ /* 0x000fc60008000000 */
[----:B------:R-:W-:-:S04]  /*8320*/  ULEA.HI.SX32 UR44, UR5, UR44, 0x1c ;  /* 0x0000002c052c7291 */ /* 0x000fc8000f8fe23f */
[----:B01----:R-:W-:Y:S08]  /*8330*/  @!P0 BRA `(.L_x_41) ;  /* 0x0000000000848947 */ /* 0x003ff00003800000 */
[----:B------:R-:W-:Y:S01]  /*8340*/  USHF.R.U32.HI UR6, URZ, 0x10, UR6 ;  /* 0x000000103f067899 */ /* 0x000fe20008011606 */
[----:B------:R-:W-:-:S03]  /*8350*/  UMOV UR4, URZ ;  /* 0x0000003f00047c82 */ /* 0x000fc60008000000 */
[----:B------:R-:W-:-:S11]  /*8360*/  UISETP.NE.AND UP0, UPT, UR6, URZ, UPT ;  /* 0x0000003f0600728c */ /* 0x000fd6000bf05270 */
[----:B------:R-:W-:Y:S02]  /*8370*/  @!UP0 ULDC UR6, c[0x0][0x9f0] ;  /* 0x00027c0000068ab9 */ /* 0x000fe40000000800 */
[----:B------:R-:W-:Y:S01]  /*8380*/  IABS R2, UR6 ;  /* 0x0000000600027c13 */ /* 0x000fe20008000000 */
[----:B------:R-:W-:Y:S02]  /*8390*/  UIADD3 UR7, UR44, -0x1, UR6 ;  /* 0xffffffff2c077890 */ /* 0x000fe4000fffe006 */
[----:B------:R-:W-:Y:S02]  /*83a0*/  IABS R5, UR6 ;  /* 0x0000000600057c13 */ /* 0x000fe40008000000 */
[----:B------:R-:W-:Y:S02]  /*83b0*/  R2UR UR10, R2 ;  /* 0x00000000020a72ca */ /* 0x000fe400000e0000 */
[----:B------:R-:W-:Y:S01]  /*83c0*/  IABS R4, UR7 ;  /* 0x0000000700047c13 */ /* 0x000fe20008000000 */
[----:B------:R-:W-:-:S03]  /*83d0*/  ULOP3.LUT UR7, UR7, UR6, URZ, 0x3c, !UPT ;  /* 0x0000000607077292 */ /* 0x000fc6000f8e3c3f */
[----:B------:R-:W-:-:S07]  /*83e0*/  R2UR UR9, R4 ;  /* 0x00000000040972ca */ /* 0x000fce00000e0000 */
[----:B------:R-:W0:Y:S08]  /*83f0*/  I2F.RP R2, UR10 ;  /* 0x0000000a00027d06 */ /* 0x000e300008209400 */
[----:B0-----:R-:W0:Y:S02]  /*8400*/  MUFU.RCP R2, R2 ;  /* 0x0000000200027308 */ /* 0x001e240000001000 */
[----:B0-----:R-:W-:Y:S01]  /*8410*/  IADD3 R3, R2, 0xffffffe, RZ ;  /* 0x0ffffffe02037810 */ /* 0x001fe20007ffe0ff */
[----:B------:R-:W-:-:S05]  /*8420*/  IMAD.MOV R2, RZ, RZ, -R5 ;  /* 0x000000ffff027224 */ /* 0x000fca00078e0a05 */
[----:B------:R-:W0:Y:S02]  /*8430*/  F2I.FTZ.U32.TRUNC.NTZ R3, R3 ;  /* 0x0000000300037305 */ /* 0x000e24000021f000 */
[----:B0-----:R-:W-:-:S13]  /*8440*/  R2UR UR5, R3 ;  /* 0x00000000030572ca */ /* 0x001fda00000e0000 */
[----:B------:R-:W-:-:S04]  /*8450*/  UIADD3 UR8, URZ, -UR5, URZ ;  /* 0x800000053f087290 */ /* 0x000fc8000fffe03f */
[----:B------:R-:W-:-:S04]  /*8460*/  UIMAD UR8, UR8, UR10, URZ ;  /* 0x0000000a080872a4 */ /* 0x000fc8000f8e023f */
[----:B------:R-:W-:-:S03]  /*8470*/  UIMAD.WIDE.U32 UR4, UR5, UR8, UR4 ;  /* 0x00000008050472a5 */ /* 0x000fc6000f8e0004 */
[----:B------:R-:W-:Y:S01]  /*8480*/  R2UR UR8, R2 ;  /* 0x00000000020872ca */ /* 0x000fe200000e0000 */
[----:B------:R-:W-:-:S12]  /*8490*/  UIMAD.WIDE.U32 UR4, UR5, UR9, URZ ;  /* 0x00000009050472a5 */ /* 0x000fd8000f8e003f */
[----:B------:R-:W-:-:S04]  /*84a0*/  UIMAD UR4, UR5, UR8, UR9 ;  /* 0x00000008050472a4 */ /* 0x000fc8000f8e0209 */
[----:B------:R-:W-:-:S11]  /*84b0*/  UISETP.GT.U32.AND UP0, UPT, UR10, UR4, UPT ;  /* 0x000000040a00728c */ /* 0x000fd6000bf04070 */
[----:B------:R-:W-:Y:S02]  /*84c0*/  @!UP0 UIADD3 UR4, UR4, -UR10, URZ ;  /* 0x8000000a04048290 */ /* 0x000fe4000fffe03f */
[----:B------:R-:W-:Y:S02]  /*84d0*/  @!UP0 UIADD3 UR5, UR5, 0x1, URZ ;  /* 0x0000000105058890 */ /* 0x000fe4000fffe03f */
[----:B------:R-:W-:Y:S02]  /*84e0*/  UISETP.GE.U32.AND UP1, UPT, UR4, UR10, UPT ;  /* 0x0000000a0400728c */ /* 0x000fe4000bf26070 */
[----:B------:R-:W-:-:S09]  /*84f0*/  UISETP.GE.AND UP0, UPT, UR7, URZ, UPT ;  /* 0x0000003f0700728c */ /* 0x000fd2000bf06270 */
[----:B------:R-:W-:Y:S02]  /*8500*/  @UP1 UIADD3 UR5, UR5, 0x1, URZ ;  /* 0x0000000105051890 */ /* 0x000fe4000fffe03f */
[----:B------:R-:W-:Y:S02]  /*8510*/  UISETP.NE.AND UP1, UPT, UR6, URZ, UPT ;  /* 0x0000003f0600728c */ /* 0x000fe4000bf25270 */
[----:B------:R-:W-:-:S09]  /*8520*/  @!UP0 UIADD3 UR5, -UR5, URZ, URZ ;  /* 0x0000003f05058290 */ /* 0x000fd2000fffe13f */
[----:B------:R-:W-:-:S07]  /*8530*/  @!UP1 ULOP3.LUT UR5, URZ, UR6, URZ, 0x33, !UPT ;  /* 0x000000063f059292 */ /* 0x000fce000f8e333f */
[----:B------:R-:W-:-:S05]  /*8540*/  UMOV UR37, UR5 ;  /* 0x0000000500257c82 */ /* 0x000fca0008000000 */
.L_x_41:
[----:B------:R-:W-:Y:S02]  /*8550*/  UIMAD UR48, UR47, UR37, URZ ;  /* 0x000000252f3072a4 */ /* 0x000fe4000f8e023f */
[----:B------:R-:W-:Y:S02]  /*8560*/  IMAD.U32 R3, RZ, RZ, UR37 ;  /* 0x00000025ff037e24 */ /* 0x000fe4000f8e00ff */
[----:B------:R-:W-:Y:S02]  /*8570*/  IMAD.MOV.U32 R8, RZ, RZ, 0x1 ;  /* 0x00000001ff087424 */ /* 0x000fe400078e00ff */
[----:B------:R-:W-:-:S04]  /*8580*/  MOV R2, UR48 ;  /* 0x0000003000027c02 */ /* 0x000fc80008000f00 */
[----:B------:R-:W-:-:S04]  /*8590*/  VIADDMNMX R2, R2, R3, UR44, PT ;  /* 0x0000002c02027e46 */ /* 0x000fc8000b800103 */
[----:B------:R-:W-:Y:S01]  /*85a0*/  R2UR UR49, R2 ;  /* 0x00000000023172ca */ /* 0x000fe200000e0000 */
[----:B------:R-:W-:-:S12]  /*85b0*/  IMAD.MOV.U32 R2, RZ, RZ, RZ ;  /* 0x000000ffff027224 */ /* 0x000fd800078e00ff */
[----:B------:R-:W-:-:S06]  /*85c0*/  UISETP.GT.AND UP0, UPT, UR49, UR48, UPT ;  /* 0x000000303100728c */ /* 0x000fcc000bf04270 */
[----:B------:R-:W-:-:S13]  /*85d0*/  PLOP3.LUT P0, PT, PT, PT, UP0, 0x80, 0x0 ;  /* 0x000000000000781c */ /* 0x000fda0003f0f008 */
[----:B------:R-:W-:Y:S05]  /*85e0*/  @!P0 BRA `(.L_x_40) ;  /* 0x0000003000008947 */ /* 0x000fea0003800000 */
[----:B------:R-:W0:Y:S01]  /*85f0*/  S2UR UR4, SR_CgaCtaId ;  /* 0x00000000000479c3 */ /* 0x000e220000008800 */
[----:B------:R-:W-:Y:S02]  /*8600*/  UMOV UR45, 0x400 ;  /* 0x00000400002d7882 */ /* 0x000fe40000000000 */
[----:B0-----:R-:W-:-:S04]  /*8610*/  ULEA UR45, UR4, UR45, 0x18 ;  /* 0x0000002d042d7291 */ /* 0x001fc8000f8ec03f */
[----:B------:R-:W-:-:S04]  /*8620*/  UIADD3 UR4, UR45, 0x18400, URZ ;  /* 0x000184002d047890 */ /* 0x000fc8000fffe03f */
[----:B------:R-:W-:-:S06]  /*8630*/  ULOP3.LUT UP0, URZ, UR4, 0x3ff, URZ, 0xc0, !UPT ;  /* 0x000003ff043f7892 */ /* 0x000fcc000f80c03f */
[----:B------:R-:W-:-:S13]  /*8640*/  PLOP3.LUT P0, PT, PT, PT, UP0, 0x80, 0x0 ;  /* 0x000000000000781c */ /* 0x000fda0003f0f008 */
[----:B------:R-:W-:Y:S05]  /*8650*/  @!P0 BRA `(.L_x_42) ;  /* 0x0000000000408947 */ /* 0x000fea0003800000 */
[----:B------:R-:W-:Y:S01]  /*8660*/  MOV R2, 0x0 ;  /* 0x0000000000027802 */ /* 0x000fe20000000f00 */
[----:B------:R-:W-:Y:S01]  /*8670*/  ULDC.64 UR4, c[0x4][0x90] ;  /* 0x0100240000047ab9 */ /* 0x000fe20000000a00 */
[----:B------:R-:W-:Y:S01]  /*8680*/  ULDC.64 UR6, c[0x4][0x98] ;  /* 0x0100260000067ab9 */ /* 0x000fe20000000a00 */
[----:B------:R-:W-:Y:S01]  /*8690*/  MOV R4, UR4 ;  /* 0x0000000400047c02 */ /* 0x000fe20008000f00 */
[----:B------:R-:W-:Y:S01]  /*86a0*/  IMAD.U32 R5, RZ, RZ, UR5 ;  /* 0x00000005ff057e24 */ /* 0x000fe2000f8e00ff */
[----:B------:R-:W-:Y:S01]  /*86b0*/  ULDC.64 UR4, c[0x4][0x8] ;  /* 0x0100020000047ab9 */ /* 0x000fe20000000a00 */
[----:B------:R-:W0:Y:S01]  /*86c0*/  LDC.64 R2, c[0x4][R2] ;  /* 0x0100000002027b82 */ /* 0x000e220000000a00 */
[----:B------:R-:W-:Y:S01]  /*86d0*/  IMAD.U32 R6, RZ, RZ, UR6 ;  /* 0x00000006ff067e24 */ /* 0x000fe2000f8e00ff */
[----:B------:R-:W-:Y:S01]  /*86e0*/  MOV R7, UR7 ;  /* 0x0000000700077c02 */ /* 0x000fe20008000f00 */
[----:B------:R-:W-:Y:S01]  /*86f0*/  IMAD.U32 R10, RZ, RZ, UR4 ;  /* 0x00000004ff0a7e24 */ /* 0x000fe2000f8e00ff */
[----:B------:R-:W-:Y:S01]  /*8700*/  MOV R8, 0x70 ;  /* 0x0000007000087802 */ /* 0x000fe20000000f00 */
[----:B------:R-:W-:-:S02]  /*8710*/  IMAD.U32 R11, RZ, RZ, UR5 ;  /* 0x00000005ff0b7e24 */ /* 0x000fc4000f8e00ff */
[----:B------:R-:W-:Y:S02]  /*8720*/  IMAD.MOV.U32 R12, RZ, RZ, 0x1 ;  /* 0x00000001ff0c7424 */ /* 0x000fe400078e00ff */
[----:B------:R-:W-:-:S07]  /*8730*/  IMAD.MOV.U32 R13, RZ, RZ, RZ ;  /* 0x000000ffff0d7224 */ /* 0x000fce00078e00ff */
[----:B------:R-:W-:-:S07]  /*8740*/  LEPC R20, `(.L_x_42) ;  /* 0x000000001014794e */ /* 0x000fce0000000000 */
[----:B0----5:R-:W-:Y:S05]  /*8750*/  CALL.ABS.NOINC R2 ;  /* 0x0000000002007343 */ /* 0x021fea0003c00000 */
.L_x_42:
        /* <DEDUP_REMOVED lines=19> */
[----:B-1---5:R-:W-:Y:S05]  /*8890*/  CALL.ABS.NOINC R2 ;  /* 0x0000000002007343 */ /* 0x022fea0003c00000 */
.L_x_44:
[----:B------:R0:W1:Y:S01]  /*88a0*/  LDC.64 R2, c[0x4][R16] ;  /* 0x0100000010027b82 */ /* 0x0000620000000a00 */
[----:B------:R-:W-:Y:S01]  /*88b0*/  ULDC.64 UR4, c[0x4][0x90] ;  /* 0x0100240000047ab9 */ /* 0x000fe20000000a00 */
[----:B------:R-:W-:Y:S01]  /*88c0*/  ULDC.64 UR6, c[0x4][0x98] ;  /* 0x0100260000067ab9 */ /* 0x000fe20000000a00 */
[----:B------:R-:W-:Y:S01]  /*88d0*/  MOV R4, UR4 ;  /* 0x0000000400047c02 */ /* 0x000fe20008000f00 */
        /* <DEDUP_REMOVED lines=11> */
.L_x_43:
[----:B------:R-:W0:Y:S01]  /*8990*/  LDC.64 R2, c[0x0][0x9f8] ;  /* 0x00027e00ff027b82 */ /* 0x000e220000000a00 */
[----:B------:R-:W-:Y:S01]  /*89a0*/  IMAD.SHL.U32 R6, R25, 0x8, RZ ;  /* 0x0000000819067824 */ /* 0x000fe200078e00ff */
[----:B------:R-:W-:Y:S01]  /*89b0*/  MOV R32, R27 ;  /* 0x0000001b00207202 */ /* 0x000fe20000000f00 */
[----:B------:R-:W-:Y:S01]  /*89c0*/  ULDC UR4, c[0x0][0x2f4] ;  /* 0x0000bd0000047ab9 */ /* 0x000fe20000000800 */
[----:B------:R-:W-:-:S04]  /*89d0*/  ULDC UR5, c[0x0][0x320] ;  /* 0x0000c80000057ab9 */ /* 0x000fc80000000800 */
[----:B------:R-:W1:Y:S01]  /*89e0*/  LDC R16, c[0x0][0x430] ;  /* 0x00010c00ff107b82 */ /* 0x000e620000000800 */
[----:B0-----:R-:W-:-:S04]  /*89f0*/  ISETP.NE.U32.AND P0, PT, R2, RZ, PT ;  /* 0x000000ff0200720c */ /* 0x001fc80003f05070 */
[----:B------:R-:W-:-:S13]  /*8a00*/  ISETP.NE.AND.EX P0, PT, R3, RZ, PT, P0 ;  /* 0x000000ff0300720c */ /* 0x000fda0003f05300 */
[----:B------:R-:W0:Y:S01]  /*8a10*/  @P0 LDC.64 R2, c[0x0][0x9f8] ;  /* 0x00027e00ff020b82 */ /* 0x000e220000000a00 */
[----:B------:R-:W-:-:S04]  /*8a20*/  LOP3.LUT R30, R6, 0x38, RZ, 0xc0, !PT ;  /* 0x00000038061e7812 */ /* 0x000fc800078ec0ff */
[----:B------:R-:W-:Y:S02]  /*8a30*/  LOP3.LUT R19, R30, 0x40, RZ, 0xfc, !PT ;  /* 0x000000401e137812 */ /* 0x000fe400078efcff */
[----:B------:R-:W-:Y:S02]  /*8a40*/  LOP3.LUT R22, R22, 0xfffffffb, RZ, 0xc0, !PT ;  /* 0xfffffffb16167812 */ /* 0x000fe400078ec0ff */
[----:B------:R-:W-:Y:S01]  /*8a50*/  ISETP.GE.AND P2, PT, R19, UR4, PT ;  /* 0x0000000413007c0c */ /* 0x000fe2000bf46270 */
[----:B0-----:R-:W-:-:S05]  /*8a60*/  @P0 IMAD.WIDE R2, R27, 0x4, R2 ;  /* 0x000000041b020825 */ /* 0x001fca00078e0202 */
[----:B------:R0:W5:Y:S01]  /*8a70*/  @P0 LDG.E R32, desc[UR38][R2.64] ;  /* 0x0000002602200981 */ /* 0x000162000c1e1900 */
[C---:B------:R-:W-:Y:S01]  /*8a80*/  ISETP.GE.AND P0, PT, R30.reuse, UR4, PT ;  /* 0x000000041e007c0c */ /* 0x040fe2000bf06270 */
[----:B------:R-:W-:Y:S01]  /*8a90*/  IMAD.SHL.U32 R26, R25, 0x10, RZ ;  /* 0x00000010191a7824 */ /* 0x000fe200078e00ff */
[C---:B------:R-:W-:Y:S01]  /*8aa0*/  LOP3.LUT R23, R30.reuse, 0x80, RZ, 0xfc, !PT ;  /* 0x000000801e177812 */ /* 0x040fe200078efcff */
[----:B------:R-:W-:Y:S01]  /*8ab0*/  UMOV UR6, 0xffffffff ;  /* 0xffffffff00067882 */ /* 0x000fe20000000000 */
[----:B------:R-:W-:Y:S02]  /*8ac0*/  ISETP.GE.AND P3, PT, R30, UR5, PT ;  /* 0x000000051e007c0c */ /* 0x000fe4000bf66270 */
[----:B------:R-:W-:Y:S02]  /*8ad0*/  ISETP.GE.AND P1, PT, R23, UR4, PT ;  /* 0x0000000417007c0c */ /* 0x000fe4000bf26270 */
[----:B------:R-:W-:Y:S02]  /*8ae0*/  LOP3.LUT R10, R25, 0x7f, RZ, 0xc0, !PT ;  /* 0x0000007f190a7812 */ /* 0x000fe400078ec0ff */
[----:B------:R-:W-:-:S03]  /*8af0*/  LOP3.LUT R26, R26, 0x70, RZ, 0xc0, !PT ;  /* 0x000000701a1a7812 */ /* 0x000fc600078ec0ff */
[----:B------:R-:W-:Y:S02]  /*8b00*/  @P0 LOP3.LUT R22, R22, 0x4, RZ, 0xfc, !PT ;  /* 0x0000000416160812 */ /* 0x000fe400078efcff */
[----:B------:R-:W-:Y:S02]  /*8b10*/  ISETP.GE.AND P0, PT, R19, UR5, PT ;  /* 0x0000000513007c0c */ /* 0x000fe4000bf06270 */
[----:B------:R-:W-:-:S04]  /*8b20*/  LOP3.LUT R22, R22, 0xfffffffd, RZ, 0xc0, !PT ;  /* 0xfffffffd16167812 */ /* 0x000fc800078ec0ff */
[----:B------:R-:W-:-:S04]  /*8b30*/  @P2 LOP3.LUT R22, R22, 0x2, RZ, 0xfc, !PT ;  /* 0x0000000216162812 */ /* 0x000fc800078efcff */
[----:B------:R-:W-:-:S04]  /*8b40*/  LOP3.LUT R22, R22, 0xfffffffe, RZ, 0xc0, !PT ;  /* 0xfffffffe16167812 */ /* 0x000fc800078ec0ff */
[----:B------:R-:W-:Y:S01]  /*8b50*/  @P1 LOP3.LUT R22, R22, 0x1, RZ, 0xfc, !PT ;  /* 0x0000000116161812 */ /* 0x000fe200078efcff */
[----:B01----:R-:W-:Y:S06]  /*8b60*/  BRA.DIV UR6, `(.L_x_45) ;  /* 0x0000002e06e07947 */ /* 0x003fec000b800000 */
.L_x_87:
[----:B------:R-:W-:Y:S01]  /*8b70*/  UIADD3 UR4, UR49, -0x1, URZ ;  /* 0xffffffff31047890 */ /* 0x000fe2000fffe03f */
[----:B------:R-:W-:Y:S02]  /*8b80*/  SHF.R.U32.HI R37, RZ, 0x3, R10 ;  /* 0x00000003ff257819 */ /* 0x000fe4000001160a */
[----:B------:R-:W-:Y:S02]  /*8b90*/  ISETP.NE.AND P2, PT, R16, 0x1, PT ;  /* 0x000000011000780c */ /* 0x000fe40003f45270 */
[----:B------:R-:W-:Y:S02]  /*8ba0*/  LOP3.LUT R33, R26, R37, RZ, 0xfc, !PT ;  /* 0x000000251a217212 */ /* 0x000fe400078efcff */
[----:B------:R-:W-:Y:S02]  /*8bb0*/  MOV R0, UR4 ;  /* 0x0000000400007c02 */ /* 0x000fe40008000f00 */
[----:B-----5:R-:W-:Y:S02]  /*8bc0*/  SHF.R.S32.HI R34, RZ, 0x1f, R32 ;  /* 0x0000001fff227819 */ /* 0x020fe40000011420 */
[----:B------:R-:W-:Y:S01]  /*8bd0*/  LOP3.LUT R22, R22, 0xffffffdf, RZ, 0xc0, !PT ;  /* 0xffffffdf16167812 */ /* 0x000fe200078ec0ff */
[----:B------:R-:W-:-:S04]  /*8be0*/  IMAD R7, R0, 0x60, R33 ;  /* 0x0000006000077824 */ /* 0x000fc800078e0221 */
[----:B------:R-:W0:Y:S01]  /*8bf0*/  @P2 LDC R0, c[0x0][0x434] ;  /* 0x00010d00ff002b82 */ /* 0x000e220000000800 */
[C---:B------:R-:W-:Y:S01]  /*8c00*/  ISETP.GE.AND P1, PT, R7.reuse, UR43, PT ;  /* 0x0000002b07007c0c */ /* 0x040fe2000bf26270 */
[----:B------:R-:W-:Y:S01]  /*8c10*/  IMAD.IADD R7, R7, 0x1, R18 ;  /* 0x0000000107077824 */ /* 0x000fe200078e0212 */
[----:B------:R-:W-:Y:S02]  /*8c20*/  @P2 LOP3.LUT R22, R22, 0x20, RZ, 0xfc, !PT ;  /* 0x0000002016162812 */ /* 0x000fe400078efcff */
[----:B------:R-:W-:Y:S01]  /*8c30*/  ISETP.GT.U32.OR P1, PT, R33, 0x5f, P1 ;  /* 0x0000005f2100780c */ /* 0x000fe20000f24470 */
[----:B------:R-:W-:Y:S02]  /*8c40*/  IMAD.MOV.U32 R11, RZ, RZ, R7 ;  /* 0x000000ffff0b7224 */ /* 0x000fe400078e0007 */
[----:B------:R-:W1:Y:S10]  /*8c50*/  @P2 LDC R3, c[0x0][0x438] ;  /* 0x00010e00ff032b82 */ /* 0x000e740000000800 */
[----:B------:R-:W2:Y:S01]  /*8c60*/  @!P1 LDC.64 R8, c[0x0][0x428] ;  /* 0x00010a00ff089b82 */ /* 0x000ea20000000a00 */
[----:B0-----:R-:W-:-:S07]  /*8c70*/  @P2 IMAD.HI.U32 R0, R7, R0, RZ ;  /* 0x0000000007002227 */ /* 0x001fce00078e00ff */
[----:B------:R-:W0:Y:S01]  /*8c80*/  @!P1 LDC.64 R4, c[0x0][0x418] ;  /* 0x00010600ff049b82 */ /* 0x000e220000000a00 */
[----:B-1----:R-:W-:-:S04]  /*8c90*/  @P2 SHF.R.U32.HI R11, RZ, R3, R0 ;  /* 0x00000003ff0b2219 */ /* 0x002fc80000011600 */
[----:B------:R-:W-:Y:S02]  /*8ca0*/  @!P1 SHF.R.S32.HI R3, RZ, 0x1f, R11 ;  /* 0x0000001fff039819 */ /* 0x000fe4000001140b */
[----:B------:R-:W-:Y:S01]  /*8cb0*/  @!P1 MOV R2, R11 ;  /* 0x0000000b00029202 */ /* 0x000fe20000000f00 */
[----:B--2---:R-:W-:-:S04]  /*8cc0*/  @!P1 IMAD R0, R34, R8, RZ ;  /* 0x0000000822009224 */ /* 0x004fc800078e02ff */
[----:B------:R-:W-:-:S04]  /*8cd0*/  @!P1 IMAD.WIDE.U32 R2, R32, R8, R2 ;  /* 0x0000000820029225 */ /* 0x000fc800078e0002 */
[----:B------:R-:W-:Y:S01]  /*8ce0*/  @!P1 IMAD R9, R32, R9, R0 ;  /* 0x0000000920099224 */ /* 0x000fe200078e0200 */
[----:B0-----:R-:W-:-:S03]  /*8cf0*/  @!P1 LEA R4, P2, R2, R4, 0x2 ;  /* 0x0000000402049211 */ /* 0x001fc600078410ff */
[----:B------:R-:W-:-:S05]  /*8d00*/  @!P1 IMAD.IADD R0, R3, 0x1, R9 ;  /* 0x0000000103009824 */ /* 0x000fca00078e0209 */
[----:B------:R-:W-:Y:S01]  /*8d10*/  @!P1 LEA.HI.X R5, R2, R5, R0, 0x2, P2 ;  /* 0x0000000502059211 */ /* 0x000fe200010f1400 */
[----:B------:R-:W-:-:S06]  /*8d20*/  IMAD.MOV.U32 R0, RZ, RZ, RZ ;  /* 0x000000ffff007224 */ /* 0x000fcc00078e00ff */
[----:B------:R0:W5:Y:S01]  /*8d30*/  @!P1 LDG.E R0, desc[UR38][R4.64] ;  /* 0x0000002604009981 */ /* 0x000162000c1e1900 */
[----:B------:R-:W-:Y:S01]  /*8d40*/  ULOP3.LUT UR5, UR36, 0x2, URZ, 0xfc, !UPT ;  /* 0x0000000224057892 */ /* 0x000fe2000f8efc3f */
[----:B------:R-:W-:Y:S01]  /*8d50*/  IADD3 R2, -R11, RZ, RZ ;  /* 0x000000ff0b027210 */ /* 0x000fe20007ffe1ff */
[----:B------:R-:W-:Y:S01]  /*8d60*/  IMAD.U32 R28, RZ, RZ, UR4 ;  /* 0x00000004ff1c7e24 */ /* 0x000fe2000f8e00ff */
[----:B------:R-:W-:Y:S02]  /*8d70*/  LOP3.LUT R22, R22, 0xffffffef, RZ, 0xc0, !PT ;  /* 0xffffffef16167812 */ /* 0x000fe400078ec0ff */
[----:B------:R-:W-:Y:S01]  /*8d80*/  SEL R29, RZ, 0x1, P3 ;  /* 0x00000001ff1d7807 */ /* 0x000fe20001800000 */
[----:B------:R-:W-:Y:S01]  /*8d90*/  IMAD.U32 R36, RZ, RZ, UR5 ;  /* 0x00000005ff247e24 */ /* 0x000fe2000f8e00ff */
[----:B------:R-:W-:Y:S01]  /*8da0*/  LOP3.LUT R22, R22, 0xfffffff7, RZ, 0xc0, !PT ;  /* 0xfffffff716167812 */ /* 0x000fe200078ec0ff */
[----:B------:R-:W-:Y:S01]  /*8db0*/  IMAD R7, R16, R2, R7 ;  /* 0x0000000210077224 */ /* 0x000fe200078e0207 */
[----:B------:R-:W-:-:S02]  /*8dc0*/  SEL R2, RZ, 0xffffffff, P0 ;  /* 0xffffffffff027807 */ /* 0x000fc40000000000 */
[----:B------:R-:W-:Y:S02]  /*8dd0*/  ISETP.GT.U32.AND P0, PT, R33, 0x5f, PT ;  /* 0x0000005f2100780c */ /* 0x000fe40003f04070 */
[----:B------:R-:W-:Y:S01]  /*8de0*/  ISETP.NE.AND P4, PT, R36, 0x3, PT ;  /* 0x000000032400780c */ /* 0x000fe20003f85270 */
[----:B------:R-:W-:Y:S01]  /*8df0*/  IMAD.SHL.U32 R2, R2, 0x2, RZ ;  /* 0x0000000202027824 */ /* 0x000fe200078e00ff */
[----:B------:R-:W-:-:S04]  /*8e00*/  MOV R31, UR42 ;  /* 0x0000002a001f7c02 */ /* 0x000fc80008000f00 */
[----:B------:R-:W-:Y:S02]  /*8e10*/  LOP3.LUT R29, R2, 0x2, R29, 0xe2, !PT ;  /* 0x00000002021d7812 */ /* 0x000fe400078ee21d */
[----:B------:R-:W-:-:S03]  /*8e20*/  SHF.R.S32.HI R31, RZ, 0x1f, R31 ;  /* 0x0000001fff1f7819 */ /* 0x000fc6000001141f */
[----:B------:R-:W-:-:S04]  /*8e30*/  @P0 LOP3.LUT R22, R22, 0x8, RZ, 0xfc, !PT ;  /* 0x0000000816160812 */ /* 0x000fc800078efcff */
[----:B------:R-:W-:Y:S01]  /*8e40*/  @P4 LOP3.LUT R22, R22, 0x10, RZ, 0xfc, !PT ;  /* 0x0000001016164812 */ /* 0x000fe200078efcff */
[----:B0-----:R-:W-:Y:S06]  /*8e50*/  @!P4 BRA `(.L_x_46) ;  /* 0x000000000004c947 */ /* 0x001fec0003800000 */
[----:B------:R-:W-:Y:S01]  /*8e60*/  BPT.TRAP 0x1 ;  /* 0x000000040000795c */ /* 0x000fe20000300000 */
.L_x_46:
[----:B------:R-:W-:Y:S01]  /*8e70*/  SHF.R.S32.HI R5, RZ, 0x1f, R7 ;  /* 0x0000001fff057819 */ /* 0x000fe20000011407 */
[----:B------:R-:W-:Y:S01]  /*8e80*/  ULDC.64 UR4, c[0x0][0x328] ;  /* 0x0000ca0000047ab9 */ /* 0x000fe20000000a00 */
[----:B-----5:R-:W-:Y:S02]  /*8e90*/  SHF.R.S32.HI R4, RZ, 0x1f, R0 ;  /* 0x0000001fff047819 */ /* 0x020fe40000011400 */
[----:B------:R-:W-:Y:S01]  /*8ea0*/  R2UR UR6, R31 ;  /* 0x000000001f0672ca */ /* 0x000fe200000e0000 */
[----:B------:R-:W-:-:S04]  /*8eb0*/  IMAD R2, R5, UR4, RZ ;  /* 0x0000000405027c24 */ /* 0x000fc8000f8e02ff */
[C---:B------:R-:W-:Y:S02]  /*8ec0*/  IMAD R9, R7.reuse, UR5, R2 ;  /* 0x0000000507097c24 */ /* 0x040fe4000f8e0202 */
[----:B------:R-:W-:Y:S01]  /*8ed0*/  IMAD.WIDE.U32 R2, R7, UR4, RZ ;  /* 0x0000000407027c25 */ /* 0x000fe2000f8e00ff */
[----:B------:R-:W-:-:S03]  /*8ee0*/  ULDC.64 UR4, c[0x0][0x338] ;  /* 0x0000ce0000047ab9 */ /* 0x000fc60000000a00 */
[----:B------:R-:W-:Y:S02]  /*8ef0*/  IMAD.IADD R3, R3, 0x1, R9 ;  /* 0x0000000103037824 */ /* 0x000fe400078e0209 */
[----:B------:R-:W-:Y:S02]  /*8f00*/  IMAD R9, R4, UR4, RZ ;  /* 0x0000000404097c24 */ /* 0x000fe4000f8e02ff */
[----:B------:R-:W-:-:S04]  /*8f10*/  IMAD.WIDE.U32 R2, R0, UR4, R2 ;  /* 0x0000000400027c25 */ /* 0x000fc8000f8e0002 */
[----:B------:R-:W-:Y:S01]  /*8f20*/  IMAD R9, R0, UR5, R9 ;  /* 0x0000000500097c24 */ /* 0x000fe2000f8e0209 */
[----:B------:R-:W-:-:S04]  /*8f30*/  ULDC.64 UR4, c[0x0][0x330] ;  /* 0x0000cc0000047ab9 */ /* 0x000fc80000000a00 */
[----:B------:R-:W-:Y:S01]  /*8f40*/  IADD3 R3, R3, R9, RZ ;  /* 0x0000000903037210 */ /* 0x000fe20007ffe0ff */
[----:B------:R-:W-:Y:S01]  /*8f50*/  IMAD.U32 R9, RZ, RZ, UR4 ;  /* 0x00000004ff097e24 */ /* 0x000fe2000f8e00ff */
[----:B------:R-:W-:-:S03]  /*8f60*/  UIMAD UR4, UR6, UR4, URZ ;  /* 0x00000004060472a4 */ /* 0x000fc6000f8e023f */
[----:B------:R-:W-:Y:S01]  /*8f70*/  IMAD.WIDE.U32 R2, R9, UR42, R2 ;  /* 0x0000002a09027c25 */ /* 0x000fe2000f8e0002 */
[----:B------:R-:W-:Y:S01]  /*8f80*/  UIMAD UR4, UR42, UR5, UR4 ;  /* 0x000000052a0472a4 */ /* 0x000fe2000f8e0204 */
[----:B------:R-:W-:Y:S02]  /*8f90*/  ULDC.64 UR6, c[0x0][0x318] ;  /* 0x0000c60000067ab9 */ /* 0x000fe40000000a00 */
[----:B------:R-:W-:-:S03]  /*8fa0*/  LEA R16, P0, R2, UR6, 0x1 ;  /* 0x0000000602107c11 */ /* 0x000fc6000f8008ff */
[----:B------:R-:W-:-:S05]  /*8fb0*/  VIADD R17, R3, UR4 ;  /* 0x0000000403117c36 */ /* 0x000fca0008000000 */
[----:B------:R-:W-:Y:S02]  /*8fc0*/  LEA.HI.X R17, R2, UR7, R17, 0x1, P0 ;  /* 0x0000000702117c11 */ /* 0x000fe400080f0c11 */
[----:B------:R-:W-:-:S04]  /*8fd0*/  MOV R2, 0x1 ;  /* 0x0000000100027802 */ /* 0x000fc80000000f00 */
[----:B------:R-:W-:-:S04]  /*8fe0*/  SHF.L.U32 R2, R2, 0x1f, RZ ;  /* 0x0000001f02027819 */ /* 0x000fc800000006ff */
[----:B------:R-:W0:Y:S02]  /*8ff0*/  SYNCS.PHASECHK.TRANS64.TRYWAIT P0, [UR45+0x2a840], R2 ;  /* 0x02a84002ff0075a7 */ /* 0x000e24000800016d */
[----:B0-----:R-:W-:Y:S05]  /*9000*/  @!P0 BRA `(.L_x_47) ;  /* 0x0000002800d88947 */ /* 0x001fea0003800000 */
.L_x_88:
[----:B------:R-:W-:Y:S01]  /*9010*/  ULDC.64 UR4, c[0x0][0x300] ;  /* 0x0000c00000047ab9 */ /* 0x000fe20000000a00 */
[----:B------:R-:W-:Y:S01]  /*9020*/  R2UR UR6, R31 ;  /* 0x000000001f0672ca */ /* 0x000fe200000e0000 */
[----:B0-----:R-:W-:Y:S01]  /*9030*/  IMAD R2, R5, UR4, RZ ;  /* 0x0000000405027c24 */ /* 0x001fe2000f8e02ff */
[C---:B------:R-:W-:Y:S02]  /*9040*/  LOP3.LUT P3, RZ, R22.reuse, 0x4, RZ, 0xc0, !PT ;  /* 0x0000000416ff7812 */ /* 0x040fe4000786c0ff */
[C---:B------:R-:W-:Y:S01]  /*9050*/  LOP3.LUT P2, RZ, R22.reuse, 0x2, RZ, 0xc0, !PT ;  /* 0x0000000216ff7812 */ /* 0x040fe2000784c0ff */
[C---:B------:R-:W-:Y:S01]  /*9060*/  IMAD R5, R7.reuse, UR5, R2 ;  /* 0x0000000507057c24 */ /* 0x040fe2000f8e0202 */
[----:B------:R-:W-:Y:S01]  /*9070*/  LOP3.LUT P1, RZ, R22, 0x1, RZ, 0xc0, !PT ;  /* 0x0000000116ff7812 */ /* 0x000fe2000782c0ff */
[----:B------:R-:W-:Y:S01]  /*9080*/  IMAD.WIDE.U32 R2, R7, UR4, RZ ;  /* 0x0000000407027c25 */ /* 0x000fe2000f8e00ff */
[----:B------:R-:W-:-:S03]  /*9090*/  ULDC.64 UR4, c[0x0][0x310] ;  /* 0x0000c40000047ab9 */ /* 0x000fc60000000a00 */
[----:B------:R-:W-:Y:S02]  /*90a0*/  IMAD.IADD R3, R3, 0x1, R5 ;  /* 0x0000000103037824 */ /* 0x000fe400078e0205 */
[----:B------:R-:W-:Y:S02]  /*90b0*/  IMAD R5, R4, UR4, RZ ;  /* 0x0000000404057c24 */ /* 0x000fe4000f8e02ff */
[----:B------:R-:W-:-:S04]  /*90c0*/  IMAD.WIDE.U32 R2, R0, UR4, R2 ;  /* 0x0000000400027c25 */ /* 0x000fc8000f8e0002 */
[----:B------:R-:W-:Y:S01]  /*90d0*/  IMAD R5, R0, UR5, R5 ;  /* 0x0000000500057c24 */ /* 0x000fe2000f8e0205 */
[----:B------:R-:W-:-:S03]  /*90e0*/  ULDC.64 UR4, c[0x0][0x308] ;  /* 0x0000c20000047ab9 */ /* 0x000fc60000000a00 */
[----:B------:R-:W-:Y:S01]  /*90f0*/  IMAD.IADD R3, R3, 0x1, R5 ;  /* 0x0000000103037824 */ /* 0x000fe200078e0205 */
[----:B------:R-:W-:Y:S01]  /*9100*/  MOV R5, UR4 ;  /* 0x0000000400057c02 */ /* 0x000fe20008000f00 */
[----:B------:R-:W-:-:S03]  /*9110*/  UIMAD UR4, UR6, UR4, URZ ;  /* 0x00000004060472a4 */ /* 0x000fc6000f8e023f */
[----:B------:R-:W-:Y:S01]  /*9120*/  ULDC.64 UR6, c[0x0][0x2e8] ;  /* 0x0000ba0000067ab9 */ /* 0x000fe20000000a00 */
[----:B------:R-:W-:Y:S02]  /*9130*/  UIMAD UR4, UR42, UR5, UR4 ;  /* 0x000000052a0472a4 */ /* 0x000fe4000f8e0204 */
[----:B------:R-:W-:-:S04]  /*9140*/  IMAD.WIDE.U32 R2, R5, UR42, R2 ;  /* 0x0000002a05027c25 */ /* 0x000fc8000f8e0002 */
[----:B------:R-:W-:Y:S01]  /*9150*/  VIADD R7, R3, UR4 ;  /* 0x0000000403077c36 */ /* 0x000fe20008000000 */
[C---:B------:R-:W-:Y:S01]  /*9160*/  LEA R0, P0, R2.reuse, UR6, 0x1 ;  /* 0x0000000602007c11 */ /* 0x040fe2000f8008ff */
[----:B------:R-:W-:Y:S01]  /*9170*/  IMAD.MOV.U32 R3, RZ, RZ, -0x60 ;  /* 0xffffffa0ff037424 */ /* 0x000fe200078e00ff */
[----:B------:R-:W-:Y:S02]  /*9180*/  UMOV UR4, 0xffffffff ;  /* 0xffffffff00047882 */ /* 0x000fe40000000000 */
[----:B------:R-:W-:Y:S01]  /*9190*/  LEA.HI.X R7, R2, UR7, R7, 0x1, P0 ;  /* 0x0000000702077c11 */ /* 0x000fe200080f0c07 */
[----:B------:R-:W-:Y:S01]  /*91a0*/  IMAD R4, R28, R3, UR43 ;  /* 0x0000002b1c047e24 */ /* 0x000fe2000f8e0203 */
[----:B------:R-:W-:-:S04]  /*91b0*/  LOP3.LUT R3, R6, 0x1c0, RZ, 0xc0, !PT ;  /* 0x000001c006037812 */ /* 0x000fc800078ec0ff */
[----:B------:R-:W-:Y:S02]  /*91c0*/  LOP3.LUT R2, R3, 0x38, R6, 0xf8, !PT ;  /* 0x0000003803027812 */ /* 0x000fe400078ef806 */
[----:B------:R-:W-:Y:S02]  /*91d0*/  IADD3 R6, -R37, R4, RZ ;  /* 0x0000000425067210 */ /* 0x000fe40007ffe1ff */
[----:B------:R-:W-:Y:S01]  /*91e0*/  LOP3.LUT R2, R2, 0x38, R25, 0x78, !PT ;  /* 0x0000003802027812 */ /* 0x000fe200078e7819 */
[----:B------:R-:W-:Y:S01]  /*91f0*/  IMAD.SHL.U32 R25, R10, 0x8, RZ ;  /* 0x000000080a197824 */ /* 0x000fe200078e00ff */
[----:B------:R-:W-:-:S04]  /*9200*/  ISETP.GE.AND P0, PT, R6, 0x1, PT ;  /* 0x000000010600780c */ /* 0x000fc80003f06270 */
[----:B------:R-:W-:Y:S01]  /*9210*/  LOP3.LUT R25, R2, 0x200, R25, 0xf8, !PT ;  /* 0x0000020002197812 */ /* 0x000fe200078ef819 */
[----:B------:R-:W-:Y:S08]  /*9220*/  BRA.DIV UR4, `(.L_x_48) ;  /* 0x0000002a04687947 */ /* 0x000ff0000b800000 */
[----:B------:R-:W-:Y:S01]  /*9230*/  SHFL.IDX PT, R3, R7, RZ, 0x181f ;  /* 0x00181fff07037589 */ /* 0x000fe200000e0000 */
[----:B------:R-:W-:-:S03]  /*9240*/  @P0 LEA R9, R25, UR45, 0x1 ;  /* 0x0000002d19090c11 */ /* 0x000fc6000f8e08ff */
[----:B------:R-:W0:Y:S04]  /*9250*/  SHFL.IDX PT, R2, R0, RZ, 0x181f ;  /* 0x00181fff00027589 */ /* 0x000e2800000e0000 */
[----:B------:R-:W-:Y:S04]  /*9260*/  SHFL.IDX PT, R5, R7, 0x1, 0x181f ;  /* 0x00381f0007057f89 */ /* 0x000fe800000e0000 */
[----:B------:R-:W-:Y:S04]  /*9270*/  SHFL.IDX PT, R4, R0, 0x1, 0x181f ;  /* 0x00381f0000047f89 */ /* 0x000fe800000e0000 */
[----:B------:R-:W1:Y:S04]  /*9280*/  SHFL.IDX PT, R8, R7, 0x2, 0x181f ;  /* 0x00581f0007087f89 */ /* 0x000e6800000e0000 */
[----:B------:R-:W2:Y:S04]  /*9290*/  SHFL.IDX PT, R14, R0, 0x2, 0x181f ;  /* 0x00581f00000e7f89 */ /* 0x000ea800000e0000 */
[----:B------:R-:W3:Y:S01]  /*92a0*/  SHFL.IDX PT, R10, R0, 0x3, 0x181f ;  /* 0x00781f00000a7f89 */ /* 0x000ee200000e0000 */
[----:B0-----:R-:W-:-:S05]  /*92b0*/  @P0 IMAD.WIDE.U32 R2, R30, 0x2, R2 ;  /* 0x000000021e020825 */ /* 0x001fca00078e0002 */
[----:B------:R-:W-:Y:S04]  /*92c0*/  @P0 LDGSTS.E.BYPASS.LTC128B.128 [R9+0x18400], desc[UR38][R2.64], !P3 ;  /* 0x1840000002090fae */ /* 0x000fe8000d901d66 */
[----:B------:R-:W-:Y:S04]  /*92d0*/  @P0 LDGSTS.E.BYPASS.LTC128B.128 [R9+0x1b400], desc[UR38][R2.64+0x80], !P2 ;  /* 0x1b40008002090fae */ /* 0x000fe8000d101d66 */
[----:B------:R0:W-:Y:S01]  /*92e0*/  @P0 LDGSTS.E.BYPASS.LTC128B.128 [R9+0x1e400], desc[UR38][R2.64+0x100], !P1 ;  /* 0x1e40010002090fae */ /* 0x0001e2000c901d66 */
[----:B------:R-:W-:-:S03]  /*92f0*/  ISETP.GE.AND P0, PT, R6, 0x11, PT ;  /* 0x000000110600780c */ /* 0x000fc60003f06270 */
[----:B0-----:R-:W0:Y:S01]  /*9300*/  SHFL.IDX PT, R9, R7, 0x3, 0x181f ;  /* 0x00781f0007097f89 */ /* 0x001e2200000e0000 */
[----:B-1----:R-:W-:-:S09]  /*9310*/  MOV R3, R8 ;  /* 0x0000000800037202 */ /* 0x002fd20000000f00 */
[----:B------:R-:W-:Y:S01]  /*9320*/  @P0 IMAD.WIDE.U32 R4, R30, 0x2, R4 ;  /* 0x000000021e040825 */ /* 0x000fe200078e0004 */
[----:B------:R-:W-:Y:S01]  /*9330*/  @P0 LEA R21, R25, UR45, 0x1 ;  /* 0x0000002d19150c11 */ /* 0x000fe2000f8e08ff */
[----:B------:R-:W-:Y:S02]  /*9340*/  SHFL.IDX PT, R8, R7, 0x4, 0x181f ;  /* 0x00981f0007087f89 */ /* 0x000fe400000e0000 */
[----:B--2---:R-:W-:Y:S02]  /*9350*/  IMAD.MOV.U32 R2, RZ, RZ, R14 ;  /* 0x000000ffff027224 */ /* 0x004fe400078e000e */
[----:B------:R-:W-:Y:S04]  /*9360*/  @P0 LDGSTS.E.BYPASS.LTC128B.128 [R21+0x18c00], desc[UR38][R4.64], !P3 ;  /* 0x18c0000004150fae */ /* 0x000fe8000d901d66 */
[----:B------:R-:W-:Y:S04]  /*9370*/  @P0 LDGSTS.E.BYPASS.LTC128B.128 [R21+0x1bc00], desc[UR38][R4.64+0x80], !P2 ;  /* 0x1bc0008004150fae */ /* 0x000fe8000d101d66 */
[----:B------:R3:W-:Y:S01]  /*9380*/  @P0 LDGSTS.E.BYPASS.LTC128B.128 [R21+0x1ec00], desc[UR38][R4.64+0x100], !P1 ;  /* 0x1ec0010004150fae */ /* 0x0007e2000c901d66 */
[----:B------:R-:W-:-:S03]  /*9390*/  ISETP.GE.AND P0, PT, R6, 0x21, PT ;  /* 0x000000210600780c */ /* 0x000fc60003f06270 */
[----:B------:R-:W1:Y:S04]  /*93a0*/  SHFL.IDX PT, R14, R0, 0x4, 0x181f ;  /* 0x00981f00000e7f89 */ /* 0x000e6800000e0000 */
[----:B------:R-:W2:Y:S01]  /*93b0*/  SHFL.IDX PT, R7, R7, 0x5, 0x181f ;  /* 0x00b81f0007077f89 */ /* 0x000ea200000e0000 */
[----:B---3--:R-:W-:-:S05]  /*93c0*/  IMAD.MOV.U32 R4, RZ, RZ, R10 ;  /* 0x000000ffff047224 */ /* 0x008fca00078e000a */
[----:B------:R-:W-:Y:S01]  /*93d0*/  @P0 IMAD.WIDE.U32 R2, R30, 0x2, R2 ;  /* 0x000000021e020825 */ /* 0x000fe200078e0002 */
[----:B------:R-:W-:-:S03]  /*93e0*/  @P0 LEA R35, R25, UR45, 0x1 ;  /* 0x0000002d19230c11 */ /* 0x000fc6000f8e08ff */
[----:B0-----:R-:W-:Y:S02]  /*93f0*/  IMAD.MOV.U32 R5, RZ, RZ, R9 ;  /* 0x000000ffff057224 */ /* 0x001fe400078e0009 */
[----:B------:R-:W-:Y:S04]  /*9400*/  @P0 LDGSTS.E.BYPASS.LTC128B.128 [R35+0x19400], desc[UR38][R2.64], !P3 ;  /* 0x1940000002230fae */ /* 0x000fe8000d901d66 */
[----:B------:R-:W-:Y:S04]  /*9410*/  @P0 LDGSTS.E.BYPASS.LTC128B.128 [R35+0x1c400], desc[UR38][R2.64+0x80], !P2 ;  /* 0x1c40008002230fae */ /* 0x000fe8000d101d66 */
[----:B------:R1:W-:Y:S01]  /*9420*/  @P0 LDGSTS.E.BYPASS.LTC128B.128 [R35+0x1f400], desc[UR38][R2.64+0x100], !P1 ;  /* 0x1f40010002230fae */ /* 0x0003e2000c901d66 */
[----:B------:R-:W-:-:S02]  /*9430*/  ISETP.GE.AND P0, PT, R6, 0x31, PT ;  /* 0x000000310600780c */ /* 0x000fc40003f06270 */
[----:B-1----:R-:W-:Y:S01]  /*9440*/  MOV R2, R14 ;  /* 0x0000000e00027202 */ /* 0x002fe20000000f00 */
[----:B------:R-:W-:-:S10]  /*9450*/  IMAD.MOV.U32 R3, RZ, RZ, R8 ;  /* 0x000000ffff037224 */ /* 0x000fd400078e0008 */
[----:B------:R-:W-:Y:S01]  /*9460*/  @P0 LEA R9, R25, UR45, 0x1 ;  /* 0x0000002d19090c11 */ /* 0x000fe2000f8e08ff */
[----:B------:R-:W-:Y:S01]  /*9470*/  @P0 IMAD.WIDE.U32 R4, R30, 0x2, R4 ;  /* 0x000000021e040825 */ /* 0x000fe200078e0004 */
[----:B------:R0:W1:Y:S04]  /*9480*/  SHFL.IDX PT, R14, R0, 0x5, 0x181f ;  /* 0x00b81f00000e7f89 */ /* 0x00006800000e0000 */
[----:B------:R0:W-:Y:S04]  /*9490*/  @P0 LDGSTS.E.BYPASS.LTC128B.128 [R9+0x19c00], desc[UR38][R4.64], !P3 ;  /* 0x19c0000004090fae */ /* 0x0001e8000d901d66 */
[----:B------:R0:W-:Y:S04]  /*94a0*/  @P0 LDGSTS.E.BYPASS.LTC128B.128 [R9+0x1cc00], desc[UR38][R4.64+0x80], !P2 ;  /* 0x1cc0008004090fae */ /* 0x0001e8000d101d66 */
[----:B------:R0:W-:Y:S01]  /*94b0*/  @P0 LDGSTS.E.BYPASS.LTC128B.128 [R9+0x1fc00], desc[UR38][R4.64+0x100], !P1 ;  /* 0x1fc0010004090fae */ /* 0x0001e2000c901d66 */
[----:B------:R-:W-:-:S13]  /*94c0*/  ISETP.GE.AND P0, PT, R6, 0x41, PT ;  /* 0x000000410600780c */ /* 0x000fda0003f06270 */
[----:B------:R-:W-:Y:S01]  /*94d0*/  @P0 IMAD.WIDE.U32 R2, R30, 0x2, R2 ;  /* 0x000000021e020825 */ /* 0x000fe200078e0002 */
[----:B------:R-:W-:-:S05]  /*94e0*/  @P0 LEA R21, R25, UR45, 0x1 ;  /* 0x0000002d19150c11 */ /* 0x000fca000f8e08ff */
[----:B------:R0:W-:Y:S04]  /*94f0*/  @P0 LDGSTS.E.BYPASS.LTC128B.128 [R21+0x1a400], desc[UR38][R2.64], !P3 ;  /* 0x1a40000002150fae */ /* 0x0001e8000d901d66 */
[----:B------:R0:W-:Y:S04]  /*9500*/  @P0 LDGSTS.E.BYPASS.LTC128B.128 [R21+0x1d400], desc[UR38][R2.64+0x80], !P2 ;  /* 0x1d40008002150fae */ /* 0x0001e8000d101d66 */
[----:B-12---:R0:W-:Y:S02]  /*9510*/  @P0 LDGSTS.E.BYPASS.LTC128B.128 [R21+0x20400], desc[UR38][R2.64+0x100], !P1 ;  /* 0x2040010002150fae */ /* 0x0061e4000c901d66 */
.L_x_102:
[----:B------:R-:W-:Y:S01]  /*9520*/  ISETP.GE.AND P0, PT, R6, 0x51, PT ;  /* 0x000000510600780c */ /* 0x000fe20003f06270 */
[----:B0-----:R-:W-:Y:S01]  /*9530*/  IMAD.MOV.U32 R2, RZ, RZ, R14 ;  /* 0x000000ffff027224 */ /* 0x001fe200078e000e */
[----:B------:R-:W-:-:S11]  /*9540*/  MOV R3, R7 ;  /* 0x0000000700037202 */ /* 0x000fd60000000f00 */
[----:B------:R-:W-:Y:S01]  /*9550*/  @P0 IMAD.WIDE.U32 R2, R30, 0x2, R2 ;  /* 0x000000021e020825 */ /* 0x000fe200078e0002 */
[----:B------:R-:W-:-:S05]  /*9560*/  @P0 LEA R5, R25, UR45, 0x1 ;  /* 0x0000002d19050c11 */ /* 0x000fca000f8e08ff */
[----:B------:R-:W-:Y:S01]  /*9570*/  @!PT LDS RZ, [RZ] ;  /* 0x00000000fffff984 */ /* 0x000fe20000000800 */
[----:B------:R-:W-:Y:S01]  /*9580*/  @!PT LDS RZ, [RZ] ;  /* 0x00000000fffff984 */ /* 0x000fe20000000800 */
[----:B------:R-:W-:Y:S01]  /*9590*/  @!PT LDS RZ, [RZ] ;  /* 0x00000000fffff984 */ /* 0x000fe20000000800 */
[----:B------:R0:W-:Y:S04]  /*95a0*/  @P0 LDGSTS.E.BYPASS.LTC128B.128 [R5+0x1ac00], desc[UR38][R2.64], !P3 ;  /* 0x1ac0000002050fae */ /* 0x0001e8000d901d66 */
[----:B------:R0:W-:Y:S04]  /*95b0*/  @P0 LDGSTS.E.BYPASS.LTC128B.128 [R5+0x1dc00], desc[UR38][R2.64+0x80], !P2 ;  /* 0x1dc0008002050fae */ /* 0x0001e8000d101d66 */
[----:B------:R0:W-:Y:S01]  /*95c0*/  @P0 LDGSTS.E.BYPASS.LTC128B.128 [R5+0x20c00], desc[UR38][R2.64+0x100], !P1 ;  /* 0x20c0010002050fae */ /* 0x0001e2000c901d66 */
[----:B------:R-:W-:Y:S01]  /*95d0*/  NOP ;  /* 0x0000000000007918 */ /* 0x000fe20000000000 */
[----:B------:R-:W-:Y:S02]  /*95e0*/  SYNCS.ARRIVE.TRANS64.RED.A0T1 RZ, [UR45+0x2a830], RZ ;  /* 0x02a830ffffff79a7 */ /* 0x000fe4000820042d */
[----:B------:R-:W-:Y:S01]  /*95f0*/  ARRIVES.LDGSTSBAR.64.TRANSCNT [UR45+0x2a830] ;  /* 0x02a83000ff0079b0 */ /* 0x000fe20008000aad */
[----:B------:R-:W-:Y:S01]  /*9600*/  NOP ;  /* 0x0000000000007918 */ /* 0x000fe20000000000 */
[----:B------:R-:W-:-:S13]  /*9610*/  ISETP.NE.AND P1, PT, R36, 0x3, PT ;  /* 0x000000032400780c */ /* 0x000fda0003f25270 */
[----:B0-----:R-:W-:Y:S05]  /*9620*/  @!P1 BRA `(.L_x_49) ;  /* 0x0000000000049947 */ /* 0x001fea0003800000 */
[----:B------:R-:W-:Y:S01]  /*9630*/  BPT.TRAP 0x1 ;  /* 0x000000040000795c */ /* 0x000fe20000300000 */
.L_x_49:
[----:B------:R-:W-:Y:S01]  /*9640*/  SYNCS.ARRIVE.TRANS64.A1T0 RZ, [UR45+0x2a830], RZ ;  /* 0x02a830ffffff79a7 */ /* 0x000fe2000810002d */
[----:B------:R-:W-:Y:S05]  /*9650*/  WARPSYNC.ALL ;  /* 0x0000000000007948 */ /* 0x000fea0003800000 */
[----:B------:R-:W-:Y:S01]  /*9660*/  UIADD3 UR5, UR45, 0xc400, URZ ;  /* 0x0000c4002d057890 */ /* 0x000fe2000fffe03f */
[----:B------:R-:W-:Y:S01]  /*9670*/  R2UR UR4, R31 ;  /* 0x000000001f0472ca */ /* 0x000fe200000e0000 */
[----:B------:R-:W-:Y:S01]  /*9680*/  ULDC.64 UR6, c[0x0][0x2d8] ;  /* 0x0000b60000067ab9 */ /* 0x000fe20000000a00 */
[----:B------:R-:W-:Y:S01]  /*9690*/  SHF.R.S32.HI R35, RZ, 0x1f, R27 ;  /* 0x0000001fff237819 */ /* 0x000fe2000001141b */
[----:B------:R-:W-:Y:S02]  /*96a0*/  ULOP3.LUT UP0, URZ, UR5, 0x3ff, URZ, 0xc0, !UPT ;  /* 0x000003ff053f7892 */ /* 0x000fe4000f80c03f */
[----:B------:R-:W-:Y:S01]  /*96b0*/  UIMAD.WIDE.U32 UR40, UR42, UR6, URZ ;  /* 0x000000062a2872a5 */ /* 0x000fe2000f8e003f */
[----:B------:R-:W-:Y:S03]  /*96c0*/  BAR.SYNC.DEFER_BLOCKING 0x8, 0x180 ;  /* 0x0206000000007b1d */ /* 0x000fe60000010000 */
[----:B------:R-:W-:-:S04]  /*96d0*/  PLOP3.LUT P0, PT, PT, PT, UP0, 0x80, 0x0 ;  /* 0x000000000000781c */ /* 0x000fc80003f0f008 */
[----:B------:R-:W-:-:S04]  /*96e0*/  UIMAD UR4, UR4, UR6, URZ ;  /* 0x00000006040472a4 */ /* 0x000fc8000f8e023f */
[----:B------:R-:W-:-:S04]  /*96f0*/  UIMAD UR4, UR42, UR7, UR4 ;  /* 0x000000072a0472a4 */ /* 0x000fc8000f8e0204 */
[----:B------:R-:W-:Y:S01]  /*9700*/  UIADD3 UR46, UR41, UR4, URZ ;  /* 0x00000004292e7290 */ /* 0x000fe2000fffe03f */
[----:B------:R-:W-:Y:S11]  /*9710*/  @!P0 BRA `(.L_x_50) ;  /* 0x0000000000408947 */ /* 0x000ff60003800000 */
[----:B------:R-:W-:Y:S01]  /*9720*/  MOV R2, 0x0 ;  /* 0x0000000000027802 */ /* 0x000fe20000000f00 */
[----:B------:R-:W-:Y:S01]  /*9730*/  ULDC.64 UR6, c[0x4][0x90] ;  /* 0x0100240000067ab9 */ /* 0x000fe20000000a00 */
[----:B------:R-:W-:Y:S01]  /*9740*/  ULDC.64 UR8, c[0x4][0x98] ;  /* 0x0100260000087ab9 */ /* 0x000fe20000000a00 */
[----:B------:R-:W-:Y:S01]  /*9750*/  ULDC.64 UR4, c[0x4][0x20] ;  /* 0x0100080000047ab9 */ /* 0x000fe20000000a00 */
[----:B------:R-:W-:Y:S01]  /*9760*/  IMAD.U32 R4, RZ, RZ, UR6 ;  /* 0x00000006ff047e24 */ /* 0x000fe2000f8e00ff */
[----:B------:R-:W-:Y:S01]  /*9770*/  MOV R6, UR8 ;  /* 0x0000000800067c02 */ /* 0x000fe20008000f00 */
[----:B------:R-:W0:Y:S01]  /*9780*/  LDC.64 R2, c[0x4][R2] ;  /* 0x0100000002027b82 */ /* 0x000e220000000a00 */
[----:B------:R-:W-:Y:S01]  /*9790*/  IMAD.U32 R5, RZ, RZ, UR7 ;  /* 0x00000007ff057e24 */ /* 0x000fe2000f8e00ff */
[----:B------:R-:W-:Y:S01]  /*97a0*/  MOV R11, UR5 ;  /* 0x00000005000b7c02 */ /* 0x000fe20008000f00 */
[----:B------:R-:W-:Y:S01]  /*97b0*/  IMAD.U32 R7, RZ, RZ, UR9 ;  /* 0x00000009ff077e24 */ /* 0x000fe2000f8e00ff */
[----:B------:R-:W-:Y:S01]  /*97c0*/  MOV R13, RZ ;  /* 0x000000ff000d7202 */ /* 0x000fe20000000f00 */
[----:B------:R-:W-:-:S02]  /*97d0*/  IMAD.U32 R10, RZ, RZ, UR4 ;  /* 0x00000004ff0a7e24 */ /* 0x000fc4000f8e00ff */
[----:B------:R-:W-:Y:S02]  /*97e0*/  IMAD.MOV.U32 R8, RZ, RZ, 0x70 ;  /* 0x00000070ff087424 */ /* 0x000fe400078e00ff */
[----:B------:R-:W-:-:S07]  /*97f0*/  IMAD.MOV.U32 R12, RZ, RZ, 0x1 ;  /* 0x00000001ff0c7424 */ /* 0x000fce00078e00ff */
[----:B------:R-:W-:-:S07]  /*9800*/  LEPC R20, `(.L_x_50) ;  /* 0x000000001014794e */ /* 0x000fce0000000000 */
[----:B0-----:R-:W-:Y:S05]  /*9810*/  CALL.ABS.NOINC R2 ;  /* 0x0000000002007343 */ /* 0x001fea0003c00000 */
.L_x_50:
[----:B------:R-:W0:Y:S01]  /*9820*/  LDC R6, c[0x0][0x448] ;  /* 0x00011200ff067b82 */ /* 0x000e220000000800 */
[----:B------:R-:W-:Y:S01]  /*9830*/  ULDC.64 UR4, c[0x0][0x2e0] ;  /* 0x0000b80000047ab9 */ /* 0x000fe20000000a00 */
[----:B------:R-:W-:Y:S01]  /*9840*/  IMAD R7, R24, 0x80, R33 ;  /* 0x0000008018077824 */ /* 0x000fe200078e0221 */
[----:B------:R-:W-:Y:S01]  /*9850*/  MOV R4, UR40 ;  /* 0x0000002800047c02 */ /* 0x000fe20008000f00 */
[----:B------:R-:W-:Y:S02]  /*9860*/  IMAD R0, R35, UR4, RZ ;  /* 0x0000000423007c24 */ /* 0x000fe4000f8e02ff */
[----:B------:R-:W-:Y:S01]  /*9870*/  IMAD.U32 R5, RZ, RZ, UR41 ;  /* 0x00000029ff057e24 */ /* 0x000fe2000f8e00ff */
[----:B------:R-:W-:Y:S01]  /*9880*/  MOV R5, R7 ;  /* 0x0000000700057202 */ /* 0x000fe20000000f00 */
[----:B------:R-:W-:Y:S02]  /*9890*/  IMAD R9, R27, UR5, R0 ;  /* 0x000000051b097c24 */ /* 0x000fe4000f8e0200 */
[----:B------:R-:W-:-:S02]  /*98a0*/  IMAD.U32 R3, RZ, RZ, UR46 ;  /* 0x0000002eff037e24 */ /* 0x000fc4000f8e00ff */
[----:B------:R-:W-:-:S04]  /*98b0*/  IMAD.MOV.U32 R2, RZ, RZ, R4 ;  /* 0x000000ffff027224 */ /* 0x000fc800078e0004 */
[----:B------:R-:W-:Y:S01]  /*98c0*/  IMAD.WIDE.U32 R2, R27, UR4, R2 ;  /* 0x000000041b027c25 */ /* 0x000fe2000f8e0002 */
[----:B------:R-:W-:-:S03]  /*98d0*/  ULDC.64 UR4, c[0x0][0x2d0] ;  /* 0x0000b40000047ab9 */ /* 0x000fc60000000a00 */
[----:B------:R-:W-:Y:S01]  /*98e0*/  IMAD.IADD R3, R3, 0x1, R9 ;  /* 0x0000000103037824 */ /* 0x000fe200078e0209 */
[----:B0-----:R-:W-:-:S13]  /*98f0*/  ISETP.NE.AND P0, PT, R6, 0x1, PT ;  /* 0x000000010600780c */ /* 0x001fda0003f05270 */
[----:B------:R-:W0:Y:S08]  /*9900*/  @P0 LDC R8, c[0x0][0x44c] ;  /* 0x00011300ff080b82 */ /* 0x000e300000000800 */
[----:B------:R-:W1:Y:S01]  /*9910*/  @P0 LDC R11, c[0x0][0x450] ;  /* 0x00011400ff0b0b82 */ /* 0x000e620000000800 */
[----:B0-----:R-:W-:-:S05]  /*9920*/  @P0 IMAD.HI.U32 R0, R7, R8, RZ ;  /* 0x0000000807000227 */ /* 0x001fca00078e00ff */
[----:B-1----:R-:W-:-:S05]  /*9930*/  @P0 SHF.R.U32.HI R5, RZ, R11, R0 ;  /* 0x0000000bff050219 */ /* 0x002fca0000011600 */
[----:B------:R-:W-:Y:S02]  /*9940*/  IMAD.MOV R0, RZ, RZ, -R5 ;  /* 0x000000ffff007224 */ /* 0x000fe400078e0a05 */
[----:B------:R-:W-:-:S04]  /*9950*/  IMAD.WIDE.U32 R2, R5, UR4, R2 ;  /* 0x0000000405027c25 */ /* 0x000fc8000f8e0002 */
[----:B------:R-:W-:Y:S01]  /*9960*/  IMAD R7, R6, R0, R7 ;  /* 0x0000000006077224 */ /* 0x000fe200078e0207 */
[----:B------:R-:W-:-:S05]  /*9970*/  SHF.R.S32.HI R0, RZ, 0x1f, R5 ;  /* 0x0000001fff007819 */ /* 0x000fca0000011405 */
[----:B------:R-:W-:-:S04]  /*9980*/  IMAD R0, R0, UR4, RZ ;  /* 0x0000000400007c24 */ /* 0x000fc8000f8e02ff */
[----:B------:R-:W-:Y:S01]  /*9990*/  IMAD R5, R5, UR5, R0 ;  /* 0x0000000505057c24 */ /* 0x000fe2000f8e0200 */
[----:B------:R-:W-:Y:S01]  /*99a0*/  SHF.R.S32.HI R0, RZ, 0x1f, R7 ;  /* 0x0000001fff007819 */ /* 0x000fe20000011407 */
[----:B------:R-:W-:-:S03]  /*99b0*/  ULDC.64 UR4, c[0x0][0x2c8] ;  /* 0x0000b20000047ab9 */ /* 0x000fc60000000a00 */
[----:B------:R-:W-:Y:S01]  /*99c0*/  IADD3 R3, R3, R5, RZ ;  /* 0x0000000503037210 */ /* 0x000fe20007ffe0ff */
[----:B------:R-:W-:-:S04]  /*99d0*/  IMAD R0, R0, UR4, RZ ;  /* 0x0000000400007c24 */ /* 0x000fc8000f8e02ff */
[C---:B------:R-:W-:Y:S02]  /*99e0*/  IMAD R5, R7.reuse, UR5, R0 ;  /* 0x0000000507057c24 */ /* 0x040fe4000f8e0200 */
[----:B------:R-:W-:Y:S01]  /*99f0*/  IMAD.WIDE.U32 R2, R7, UR4, R2 ;  /* 0x0000000407027c25 */ /* 0x000fe2000f8e0002 */
[----:B------:R-:W-:-:S03]  /*9a00*/  ULDC.64 UR4, c[0x0][0x280] ;  /* 0x0000a00000047ab9 */ /* 0x000fc60000000a00 */
[----:B------:R-:W-:Y:S01]  /*9a10*/  IMAD.IADD R3, R3, 0x1, R5 ;  /* 0x0000000103037824 */ /* 0x000fe200078e0205 */
[C---:B------:R-:W-:Y:S01]  /*9a20*/  LEA R0, P0, R2.reuse, UR4, 0x1 ;  /* 0x0000000402007c11 */ /* 0x040fe2000f8008ff */
[----:B------:R-:W-:Y:S02]  /*9a30*/  ULDC UR4, c[0x0][0x2b8] ;  /* 0x0000ae0000047ab9 */ /* 0x000fe40000000800 */
[----:B------:R-:W-:Y:S02]  /*9a40*/  ISETP.GE.AND P2, PT, R19, UR4, PT ;  /* 0x0000000413007c0c */ /* 0x000fe4000bf46270 */
[----:B------:R-:W-:Y:S01]  /*9a50*/  LEA.HI.X R8, R2, UR5, R3, 0x1, P0 ;  /* 0x0000000502087c11 */ /* 0x000fe200080f0c03 */
[----:B------:R-:W-:Y:S01]  /*9a60*/  UMOV UR5, 0xffffffff ;  /* 0xffffffff00057882 */ /* 0x000fe20000000000 */
[----:B------:R-:W-:Y:S02]  /*9a70*/  ISETP.GE.AND P0, PT, R23, UR4, PT ;  /* 0x0000000417007c0c */ /* 0x000fe4000bf06270 */
[----:B------:R-:W-:Y:S01]  /*9a80*/  ISETP.GE.AND P3, PT, R30, UR4, PT ;  /* 0x000000041e007c0c */ /* 0x000fe2000bf66270 */
[----:B------:R-:W-:-:S12]  /*9a90*/  BRA.DIV UR5, `(.L_x_51) ;  /* 0x0000002a05307947 */ /* 0x000fd8000b800000 */
[----:B------:R-:W-:Y:S01]  /*9aa0*/  SHFL.IDX PT, R3, R8, RZ, 0x181f ;  /* 0x00181fff08037589 */ /* 0x000fe200000e0000 */
[----:B------:R-:W-:Y:S01]  /*9ab0*/  ULDC UR4, c[0x0][0x288] ;  /* 0x0000a20000047ab9 */ /* 0x000fe20000000800 */
[----:B------:R-:W-:Y:S02]  /*9ac0*/  IMAD R7, R24, 0x80, R37 ;  /* 0x0000008018077824 */ /* 0x000fe400078e0225 */
[----:B------:R-:W0:Y:S01]  /*9ad0*/  SHFL.IDX PT, R2, R0, RZ, 0x181f ;  /* 0x00181fff00027589 */ /* 0x000e2200000e0000 */
[----:B------:R-:W-:Y:S02]  /*9ae0*/  IMAD R6, R6, UR4, RZ ;  /* 0x0000000406067c24 */ /* 0x000fe4000f8e02ff */
[C---:B------:R-:W-:Y:S01]  /*9af0*/  IADD3 R11, R7.reuse, 0x10, RZ ;  /* 0x00000010070b7810 */ /* 0x040fe20007ffe0ff */
[----:B------:R-:W-:Y:S02]  /*9b00*/  SHFL.IDX PT, R5, R8, 0x1, 0x181f ;  /* 0x00381f0008057f89 */ /* 0x000fe400000e0000 */
[----:B------:R-:W-:-:S02]  /*9b10*/  ISETP.GE.AND P1, PT, R7, R6, PT ;  /* 0x000000060700720c */ /* 0x000fc40003f26270 */
[----:B------:R-:W1:Y:S04]  /*9b20*/  SHFL.IDX PT, R4, R0, 0x1, 0x181f ;  /* 0x00381f0000047f89 */ /* 0x000e6800000e0000 */
[----:B------:R-:W-:Y:S07]  /*9b30*/  SHFL.IDX PT, R14, R0, 0x7, 0x181f ;  /* 0x00f81f00000e7f89 */ /* 0x000fee00000e0000 */
[----:B------:R-:W-:Y:S01]  /*9b40*/  @!P1 LEA R9, R25, UR45, 0x1 ;  /* 0x0000002d19099c11 */ /* 0x000fe2000f8e08ff */
[----:B0-----:R-:W-:-:S05]  /*9b50*/  @!P1 IMAD.WIDE.U32 R2, R30, 0x2, R2 ;  /* 0x000000021e029825 */ /* 0x001fca00078e0002 */
[----:B------:R-:W-:Y:S04]  /*9b60*/  @!P1 LDGSTS.E.BYPASS.LTC128B.128 [R9+0xc400], desc[UR38][R2.64], !P3 ;  /* 0x0c40000002099fae */ /* 0x000fe8000d901d66 */
[----:B------:R-:W-:Y:S04]  /*9b70*/  @!P1 LDGSTS.E.BYPASS.LTC128B.128 [R9+0x10400], desc[UR38][R2.64+0x80], !P2 ;  /* 0x1040008002099fae */ /* 0x000fe8000d101d66 */
[----:B------:R0:W-:Y:S01]  /*9b80*/  @!P1 LDGSTS.E.BYPASS.LTC128B.128 [R9+0x14400], desc[UR38][R2.64+0x100], !P0 ;  /* 0x1440010002099fae */ /* 0x0001e2000c101d66 */
[----:B------:R-:W-:Y:S01]  /*9b90*/  ISETP.GE.AND P1, PT, R11, R6, PT ;  /* 0x000000060b00720c */ /* 0x000fe20003f26270 */
[----:B------:R-:W-:-:S02]  /*9ba0*/  VIADD R11, R7, 0x30 ;  /* 0x00000030070b7836 */ /* 0x000fc40000000000 */
[----:B0-----:R-:W-:Y:S01]  /*9bb0*/  SHFL.IDX PT, R3, R8, 0x2, 0x181f ;  /* 0x00581f0008037f89 */ /* 0x001fe200000e0000 */
[----:B------:R-:W-:-:S09]  /*9bc0*/  VIADD R9, R7, 0x20 ;  /* 0x0000002007097836 */ /* 0x000fd20000000000 */
[----:B------:R-:W-:Y:S01]  /*9bd0*/  @!P1 LEA R19, R25, UR45, 0x1 ;  /* 0x0000002d19139c11 */ /* 0x000fe2000f8e08ff */
[----:B-1----:R-:W-:Y:S01]  /*9be0*/  @!P1 IMAD.WIDE.U32 R4, R30, 0x2, R4 ;  /* 0x000000021e049825 */ /* 0x002fe200078e0004 */
[----:B------:R-:W0:Y:S04]  /*9bf0*/  SHFL.IDX PT, R2, R0, 0x2, 0x181f ;  /* 0x00581f0000027f89 */ /* 0x000e2800000e0000 */
[----:B------:R-:W-:Y:S04]  /*9c00*/  @!P1 LDGSTS.E.BYPASS.LTC128B.128 [R19+0xcc00], desc[UR38][R4.64], !P3 ;  /* 0x0cc0000004139fae */ /* 0x000fe8000d901d66 */
[----:B------:R-:W-:Y:S04]  /*9c10*/  @!P1 LDGSTS.E.BYPASS.LTC128B.128 [R19+0x10c00], desc[UR38][R4.64+0x80], !P2 ;  /* 0x10c0008004139fae */ /* 0x000fe8000d101d66 */
[----:B------:R1:W-:Y:S01]  /*9c20*/  @!P1 LDGSTS.E.BYPASS.LTC128B.128 [R19+0x14c00], desc[UR38][R4.64+0x100], !P0 ;  /* 0x14c0010004139fae */ /* 0x0003e2000c101d66 */
[----:B------:R-:W-:-:S03]  /*9c30*/  ISETP.GE.AND P1, PT, R9, R6, PT ;  /* 0x000000060900720c */ /* 0x000fc60003f26270 */
[----:B-1----:R-:W-:Y:S10]  /*9c40*/  SHFL.IDX PT, R5, R8, 0x3, 0x181f ;  /* 0x00781f0008057f89 */ /* 0x002ff400000e0000 */
[----:B0-----:R-:W-:Y:S01]  /*9c50*/  @!P1 IMAD.WIDE.U32 R2, R30, 0x2, R2 ;  /* 0x000000021e029825 */ /* 0x001fe200078e0002 */
[----:B------:R-:W-:Y:S01]  /*9c60*/  @!P1 LEA R9, R25, UR45, 0x1 ;  /* 0x0000002d19099c11 */ /* 0x000fe2000f8e08ff */
[----:B------:R-:W0:Y:S04]  /*9c70*/  SHFL.IDX PT, R4, R0, 0x3, 0x181f ;  /* 0x00781f0000047f89 */ /* 0x000e2800000e0000 */
[----:B------:R-:W-:Y:S04]  /*9c80*/  @!P1 LDGSTS.E.BYPASS.LTC128B.128 [R9+0xd400], desc[UR38][R2.64], !P3 ;  /* 0x0d40000002099fae */ /* 0x000fe8000d901d66 */
[----:B------:R-:W-:Y:S04]  /*9c90*/  @!P1 LDGSTS.E.BYPASS.LTC128B.128 [R9+0x11400], desc[UR38][R2.64+0x80], !P2 ;  /* 0x1140008002099fae */ /* 0x000fe8000d101d66 */
[----:B------:R1:W-:Y:S01]  /*9ca0*/  @!P1 LDGSTS.E.BYPASS.LTC128B.128 [R9+0x15400], desc[UR38][R2.64+0x100], !P0 ;  /* 0x1540010002099fae */ /* 0x0003e2000c101d66 */
[----:B------:R-:W-:Y:S01]  /*9cb0*/  ISETP.GE.AND P1, PT, R11, R6, PT ;  /* 0x000000060b00720c */ /* 0x000fe20003f26270 */
[----:B------:R-:W-:-:S02]  /*9cc0*/  VIADD R11, R7, 0x50 ;  /* 0x00000050070b7836 */ /* 0x000fc40000000000 */
[----:B-1----:R-:W-:Y:S01]  /*9cd0*/  SHFL.IDX PT, R3, R8, 0x4, 0x181f ;  /* 0x00981f0008037f89 */ /* 0x002fe200000e0000 */
[----:B------:R-:W-:-:S09]  /*9ce0*/  IADD3 R9, R7, 0x40, RZ ;  /* 0x0000004007097810 */ /* 0x000fd20007ffe0ff */
[----:B0-----:R-:W-:Y:S01]  /*9cf0*/  @!P1 IMAD.WIDE.U32 R4, R30, 0x2, R4 ;  /* 0x000000021e049825 */ /* 0x001fe200078e0004 */
[----:B------:R-:W-:Y:S01]  /*9d00*/  @!P1 LEA R19, R25, UR45, 0x1 ;  /* 0x0000002d19139c11 */ /* 0x000fe2000f8e08ff */
        /* <DEDUP_REMOVED lines=12> */
[----:B------:R-:W-:-:S03]  /*9dd0*/  ISETP.GE.AND P1, PT, R11, R6, PT ;  /* 0x000000060b00720c */ /* 0x000fc60003f26270 */
[----:B-1----:R-:W-:Y:S01]  /*9de0*/  SHFL.IDX PT, R3, R8, 0x6, 0x181f ;  /* 0x00d81f0008037f89 */ /* 0x002fe200000e0000 */
[----:B------:R-:W-:-:S09]  /*9df0*/  VIADD R9, R7, 0x60 ;  /* 0x0000006007097836 */ /* 0x000fd20000000000 */
[----:B------:R-:W-:Y:S01]  /*9e00*/  @!P1 LEA R19, R25, UR45, 0x1 ;  /* 0x0000002d19139c11 */ /* 0x000fe2000f8e08ff */
[----:B0-----:R-:W-:Y:S01]  /*9e10*/  @!P1 IMAD.WIDE.U32 R4, R30, 0x2, R4 ;  /* 0x000000021e049825 */ /* 0x001fe200078e0004 */
[----:B------:R-:W0:Y:S04]  /*9e20*/  SHFL.IDX PT, R2, R0, 0x6, 0x181f ;  /* 0x00d81f0000027f89 */ /* 0x000e2800000e0000 */
[----:B------:R-:W-:Y:S04]  /*9e30*/  @!P1 LDGSTS.E.BYPASS.LTC128B.128 [R19+0xec00], desc[UR38][R4.64], !P3 ;  /* 0x0ec0000004139fae */ /* 0x000fe8000d901d66 */
[----:B------:R-:W-:Y:S04]  /*9e40*/  @!P1 LDGSTS.E.BYPASS.LTC128B.128 [R19+0x12c00], desc[UR38][R4.64+0x80], !P2 ;  /* 0x12c0008004139fae */ /* 0x000fe8000d101d66 */
[----:B------:R1:W-:Y:S01]  /*9e50*/  @!P1 LDGSTS.E.BYPASS.LTC128B.128 [R19+0x16c00], desc[UR38][R4.64+0x100], !P0 ;  /* 0x16c0010004139fae */ /* 0x0003e2000c101d66 */
[----:B------:R-:W-:-:S03]  /*9e60*/  ISETP.GE.AND P1, PT, R9, R6, PT ;  /* 0x000000060900720c */ /* 0x000fc60003f26270 */
[----:B-1----:R1:W2:Y:S10]  /*9e70*/  SHFL.IDX PT, R4, R8, 0x7, 0x181f ;  /* 0x00f81f0008047f89 */ /* 0x0022b400000e0000 */
[----:B0-----:R-:W-:Y:S01]  /*9e80*/  @!P1 IMAD.WIDE.U32 R2, R30, 0x2, R2 ;  /* 0x000000021e029825 */ /* 0x001fe200078e0002 */
[----:B------:R-:W-:-:S05]  /*9e90*/  @!P1 LEA R9, R25, UR45, 0x1 ;  /* 0x0000002d19099c11 */ /* 0x000fca000f8e08ff */
[----:B------:R1:W-:Y:S04]  /*9ea0*/  @!P1 LDGSTS.E.BYPASS.LTC128B.128 [R9+0xf400], desc[UR38][R2.64], !P3 ;  /* 0x0f40000002099fae */ /* 0x0003e8000d901d66 */
[----:B------:R1:W-:Y:S04]  /*9eb0*/  @!P1 LDGSTS.E.BYPASS.LTC128B.128 [R9+0x13400], desc[UR38][R2.64+0x80], !P2 ;  /* 0x1340008002099fae */ /* 0x0003e8000d101d66 */
[----:B------:R1:W-:Y:S02]  /*9ec0*/  @!P1 LDGSTS.E.BYPASS.LTC128B.128 [R9+0x17400], desc[UR38][R2.64+0x100], !P0 ;  /* 0x1740010002099fae */ /* 0x0003e4000c101d66 */
.L_x_119:
[----:B------:R-:W-:Y:S01]  /*9ed0*/  IADD3 R7, R7, 0x70, RZ ;  /* 0x0000007007077810 */ /* 0x000fe20007ffe0ff */
[----:B------:R-:W-:Y:S01]  /*9ee0*/  BSSY B0, `(.L_x_52) ;  /* 0x000000d000007945 */ /* 0x000fe20003800000 */
[----:B-1----:R-:W-:Y:S02]  /*9ef0*/  IMAD.MOV.U32 R2, RZ, RZ, R14 ;  /* 0x000000ffff027224 */ /* 0x002fe400078e000e */
[----:B------:R-:W-:Y:S01]  /*9f00*/  ISETP.GE.AND P1, PT, R7, R6, PT ;  /* 0x000000060700720c */ /* 0x000fe20003f26270 */
[----:B--2---:R-:W-:-:S12]  /*9f10*/  IMAD.MOV.U32 R3, RZ, RZ, R4 ;  /* 0x000000ffff037224 */ /* 0x004fd800078e0004 */
[----:B------:R-:W-:Y:S05]  /*9f20*/  @P1 BRA `(.L_x_53) ;  /* 0x0000000000201947 */ /* 0x000fea0003800000 */
[----:B------:R-:W-:Y:S01]  /*9f30*/  IMAD.WIDE.U32 R2, R30, 0x2, R2 ;  /* 0x000000021e027825 */ /* 0x000fe200078e0002 */
[----:B------:R-:W-:-:S05]  /*9f40*/  LEA R5, R25, UR45, 0x1 ;  /* 0x0000002d19057c11 */ /* 0x000fca000f8e08ff */
[----:B------:R-:W-:Y:S01]  /*9f50*/  @!PT LDS RZ, [RZ] ;  /* 0x00000000fffff984 */ /* 0x000fe20000000800 */
[----:B------:R-:W-:Y:S01]  /*9f60*/  @!PT LDS RZ, [RZ] ;  /* 0x00000000fffff984 */ /* 0x000fe20000000800 */
[----:B------:R-:W-:Y:S01]  /*9f70*/  @!PT LDS RZ, [RZ] ;  /* 0x00000000fffff984 */ /* 0x000fe20000000800 */
[----:B------:R0:W-:Y:S04]  /*9f80*/  LDGSTS.E.BYPASS.LTC128B.128 [R5+0xfc00], desc[UR38][R2.64], !P3 ;  /* 0x0fc0000002057fae */ /* 0x0001e8000d901d66 */
[----:B------:R0:W-:Y:S04]  /*9f90*/  LDGSTS.E.BYPASS.LTC128B.128 [R5+0x13c00], desc[UR38][R2.64+0x80], !P2 ;  /* 0x13c0008002057fae */ /* 0x0001e8000d101d66 */
[----:B------:R0:W-:Y:S02]  /*9fa0*/  LDGSTS.E.BYPASS.LTC128B.128 [R5+0x17c00], desc[UR38][R2.64+0x100], !P0 ;  /* 0x17c0010002057fae */ /* 0x0001e4000c101d66 */
.L_x_53:
[----:B------:R-:W-:Y:S05]  /*9fb0*/  BSYNC B0 ;  /* 0x0000000000007941 */ /* 0x000fea0003800000 */
.L_x_52:
[----:B------:R-:W-:Y:S01]  /*9fc0*/  NOP ;  /* 0x0000000000007918 */ /* 0x000fe20000000000 */
[----:B------:R-:W-:Y:S01]  /*9fd0*/  SYNCS.ARRIVE.TRANS64.RED.A0T1 RZ, [UR45+0x2a800], RZ ;  /* 0x02a800ffffff79a7 */ /* 0x000fe2000820042d */
[----:B------:R-:W-:Y:S01]  /*9fe0*/  MOV R0, 0x1 ;  /* 0x0000000100007802 */ /* 0x000fe20000000f00 */
[----:B------:R-:W-:Y:S03]  /*9ff0*/  ARRIVES.LDGSTSBAR.64.TRANSCNT [UR45+0x2a800] ;  /* 0x02a80000ff0079b0 */ /* 0x000fe60008000aad */
[----:B------:R-:W-:Y:S01]  /*a000*/  SHF.L.U32 R0, R0, 0x1f, RZ ;  /* 0x0000001f00007819 */ /* 0x000fe200000006ff */
[----:B------:R-:W-:Y:S01]  /*a010*/  NOP ;  /* 0x0000000000007918 */ /* 0x000fe20000000000 */
[----:B------:R-:W-:Y:S02]  /*a020*/  SYNCS.ARRIVE.TRANS64.A1T0 RZ, [UR45+0x2a800], RZ ;  /* 0x02a800ffffff79a7 */ /* 0x000fe4000810002d */
[----:B------:R-:W1:Y:S02]  /*a030*/  SYNCS.PHASECHK.TRANS64.TRYWAIT P0, [UR45+0x2a820], R0 ;  /* 0x02a82000ff0075a7 */ /* 0x000e64000800016d */
[----:B-1----:R-:W-:Y:S05]  /*a040*/  @!P0 BRA `(.L_x_54) ;  /* 0x0000002c004c8947 */ /* 0x002fea0003800000 */
.L_x_120:
[----:B------:R-:W-:Y:S01]  /*a050*/  UIADD3 UR4, UR49, -0x2, URZ ;  /* 0xfffffffe31047890 */ /* 0x000fe2000fffe03f */
[----:B------:R-:W-:Y:S02]  /*a060*/  IMAD.MOV.U32 R24, RZ, RZ, 0x1 ;  /* 0x00000001ff187424 */ /* 0x000fe400078e00ff */
[----:B------:R-:W-:Y:S01]  /*a070*/  IMAD.MOV.U32 R21, RZ, RZ, RZ ;  /* 0x000000ffff157224 */ /* 0x000fe200078e00ff */
[----:B------:R-:W-:-:S06]  /*a080*/  UISETP.GE.AND UP0, UPT, UR4, UR48, UPT ;  /* 0x000000300400728c */ /* 0x000fcc000bf06270 */
[----:B------:R-:W-:-:S13]  /*a090*/  PLOP3.LUT P0, PT, PT, PT, UP0, 0x80, 0x0 ;  /* 0x000000000000781c */ /* 0x000fda0003f0f008 */
[----:B------:R-:W-:Y:S05]  /*a0a0*/  @!P0 BRA `(.L_x_55) ;  /* 0x0000000c00dc8947 */ /* 0x000fea0003800000 */
[----:B------:R-:W-:Y:S01]  /*a0b0*/  UIADD3 UR4, UR47, 0x1, URZ ;  /* 0x000000012f047890 */ /* 0x000fe2000fffe03f */
[----:B0-----:R-:W-:Y:S01]  /*a0c0*/  LOP3.LUT R3, RZ, UR44, RZ, 0x33, !PT ;  /* 0x0000002cff037c12 */ /* 0x001fe2000f8e33ff */
[----:B------:R-:W-:Y:S01]  /*a0d0*/  BSSY B0, `(.L_x_55) ;  /* 0x00000f4000007945 */ /* 0x000fe20003800000 */
[----:B------:R-:W-:Y:S01]  /*a0e0*/  IADD3 R18, R26, R18, R37 ;  /* 0x000000121a127210 */ /* 0x000fe20007ffe025 */
[----:B------:R-:W-:Y:S01]  /*a0f0*/  UIMAD UR4, UR4, UR37, URZ ;  /* 0x00000025040472a4 */ /* 0x000fe2000f8e023f */
[----:B------:R-:W-:Y:S01]  /*a100*/  IADD3 R5, -R37, UR43, RZ ;  /* 0x0000002b25057c10 */ /* 0x000fe2000fffe1ff */
[----:B------:R-:W-:Y:S01]  /*a110*/  IMAD.SHL.U32 R35, R30, 0x2, RZ ;  /* 0x000000021e237824 */ /* 0x000fe200078e00ff */
[----:B------:R-:W-:Y:S01]  /*a120*/  IADD3 R9, R18, -0x120, RZ ;  /* 0xfffffee012097810 */ /* 0x000fe20007ffe0ff */
[----:B------:R-:W-:Y:S01]  /*a130*/  IMAD.MOV.U32 R23, RZ, RZ, 0x1 ;  /* 0x00000001ff177424 */ /* 0x000fe200078e00ff */
[----:B------:R-:W-:Y:S02]  /*a140*/  MOV R10, RZ ;  /* 0x000000ff000a7202 */ /* 0x000fe40000000f00 */
[----:B------:R-:W-:-:S04]  /*a150*/  LOP3.LUT R0, RZ, UR4, RZ, 0x33, !PT ;  /* 0x00000004ff007c12 */ /* 0x000fc8000f8e33ff */
[----:B------:R-:W-:-:S04]  /*a160*/  VIMNMX R0, R0, R3, !PT ;  /* 0x0000000300007248 */ /* 0x000fc80007fe0100 */
[C---:B------:R-:W-:Y:S01]  /*a170*/  IADD3 R28, -R0.reuse, -0x2, RZ ;  /* 0xfffffffe001c7810 */ /* 0x040fe20007ffe1ff */
[C---:B------:R-:W-:Y:S02]  /*a180*/  IMAD R5, R0.reuse, 0x60, R5 ;  /* 0x0000006000057824 */ /* 0x040fe400078e0205 */
[----:B------:R-:W-:Y:S02]  /*a190*/  IMAD R9, R0, -0x60, R9 ;  /* 0xffffffa000097824 */ /* 0x000fe400078e0209 */
[----:B------:R-:W-:-:S07]  /*a1a0*/  VIADD R0, R5, 0xc0 ;  /* 0x000000c005007836 */ /* 0x000fce0000000000 */
.L_x_68:
[----:B------:R-:W0:Y:S01]  /*a1b0*/  LDC R2, c[0x0][0x430] ;  /* 0x00010c00ff027b82 */ /* 0x000e220000000800 */
[----:B------:R-:W-:Y:S01]  /*a1c0*/  ISETP.GT.U32.AND P1, PT, R33, 0x5f, PT ;  /* 0x0000005f2100780c */ /* 0x000fe20003f24070 */
[----:B------:R-:W-:-:S12]  /*a1d0*/  IMAD.MOV.U32 R11, RZ, RZ, R9 ;  /* 0x000000ffff0b7224 */ /* 0x000fd800078e0009 */
[----:B------:R-:W1:Y:S08]  /*a1e0*/  @!P1 LDC.64 R6, c[0x0][0x428] ;  /* 0x00010a00ff069b82 */ /* 0x000e700000000a00 */
[----:B------:R-:W2:Y:S01]  /*a1f0*/  @!P1 LDC.64 R4, c[0x0][0x418] ;  /* 0x00010600ff049b82 */ /* 0x000ea20000000a00 */
[----:B0-----:R-:W-:-:S13]  /*a200*/  ISETP.NE.AND P0, PT, R2, 0x1, PT ;  /* 0x000000010200780c */ /* 0x001fda0003f05270 */
[----:B------:R-:W0:Y:S08]  /*a210*/  @P0 LDC R2, c[0x0][0x434] ;  /* 0x00010d00ff020b82 */ /* 0x000e300000000800 */
[----:B------:R-:W3:Y:S01]  /*a220*/  @P0 LDC R3, c[0x0][0x438] ;  /* 0x00010e00ff030b82 */ /* 0x000ee20000000800 */
[----:B0-----:R-:W-:-:S05]  /*a230*/  @P0 IMAD.HI.U32 R2, R9, R2, RZ ;  /* 0x0000000209020227 */ /* 0x001fca00078e00ff */
[----:B---3--:R-:W-:Y:S01]  /*a240*/  @P0 SHF.R.U32.HI R11, RZ, R3, R2 ;  /* 0x00000003ff0b0219 */ /* 0x008fe20000011602 */
[----:B-1----:R-:W-:-:S03]  /*a250*/  @!P1 IMAD R2, R34, R6, RZ ;  /* 0x0000000622029224 */ /* 0x002fc600078e02ff */
[----:B------:R-:W-:Y:S01]  /*a260*/  @!P1 SHF.R.S32.HI R3, RZ, 0x1f, R11 ;  /* 0x0000001fff039819 */ /* 0x000fe2000001140b */
[----:B------:R-:W-:Y:S01]  /*a270*/  @!P1 IMAD R7, R32, R7, R2 ;  /* 0x0000000720079224 */ /* 0x000fe200078e0202 */
[----:B------:R-:W-:-:S05]  /*a280*/  @!P1 MOV R2, R11 ;  /* 0x0000000b00029202 */ /* 0x000fca0000000f00 */
[----:B------:R-:W-:-:S04]  /*a290*/  @!P1 IMAD.WIDE.U32 R2, R32, R6, R2 ;  /* 0x0000000620029225 */ /* 0x000fc800078e0002 */
[----:B------:R-:W-:Y:S01]  /*a2a0*/  @!P1 IMAD.IADD R3, R7, 0x1, R3 ;  /* 0x0000000107039824 */ /* 0x000fe200078e0203 */
[----:B--2---:R-:W-:Y:S01]  /*a2b0*/  @!P1 LEA R4, P0, R2, R4, 0x2 ;  /* 0x0000000402049211 */ /* 0x004fe200078010ff */
[----:B------:R-:W-:-:S03]  /*a2c0*/  IMAD.MOV.U32 R6, RZ, RZ, RZ ;  /* 0x000000ffff067224 */ /* 0x000fc600078e00ff */
[----:B------:R-:W-:-:S05]  /*a2d0*/  @!P1 LEA.HI.X R5, R2, R5, R3, 0x2, P0 ;  /* 0x0000000502059211 */ /* 0x000fca00000f1403 */
[----:B------:R0:W5:Y:S01]  /*a2e0*/  @!P1 LDG.E R6, desc[UR38][R4.64] ;  /* 0x0000002604069981 */ /* 0x000162000c1e1900 */
[----:B------:R-:W-:Y:S02]  /*a2f0*/  ISETP.NE.AND P1, PT, R36, 0x3, PT ;  /* 0x000000032400780c */ /* 0x000fe40003f25270 */
[----:B------:R-:W-:-:S04]  /*a300*/  IADD3 R21, R10, 0x1, RZ ;  /* 0x000000010a157810 */ /* 0x000fc80007ffe0ff */
[----:B------:R-:W-:-:S04]  /*a310*/  ISETP.NE.AND P0, PT, R21, 0x2, PT ;  /* 0x000000021500780c */ /* 0x000fc80003f05270 */
[----:B------:R-:W-:Y:S02]  /*a320*/  SEL R24, RZ, 0x1, P0 ;  /* 0x00000001ff187807 */ /* 0x000fe40000000000 */
[----:B------:R-:W-:Y:S02]  /*a330*/  SEL R21, R21, RZ, P0 ;  /* 0x000000ff15157207 */ /* 0x000fe40000000000 */
[----:B------:R-:W-:Y:S01]  /*a340*/  LOP3.LUT R24, R23, R24, RZ, 0x3c, !PT ;  /* 0x0000001817187212 */ /* 0x000fe200078e3cff */
[----:B0-----:R-:W-:Y:S06]  /*a350*/  @!P1 BRA `(.L_x_56) ;  /* 0x0000000000049947 */ /* 0x001fec0003800000 */
[----:B------:R-:W-:Y:S01]  /*a360*/  BPT.TRAP 0x1 ;  /* 0x000000040000795c */ /* 0x000fe20000300000 */
.L_x_56:
[----:B------:R-:W-:Y:S01]  /*a370*/  LEA R8, R21, UR45, 0x3 ;  /* 0x0000002d15087c11 */ /* 0x000fe2000f8e18ff */
[----:B------:R-:W-:Y:S01]  /*a380*/  BSSY B1, `(.L_x_57) ;  /* 0x0000004000017945 */ /* 0x000fe20003800000 */
[----:B------:R-:W-:-:S04]  /*a390*/  SHF.L.U32 R3, R24, 0x1f, RZ ;  /* 0x0000001f18037819 */ /* 0x000fc800000006ff */
[----:B------:R-:W0:Y:S02]  /*a3a0*/  SYNCS.PHASECHK.TRANS64.TRYWAIT P0, [R8+URZ+0x2a840], R3 ;  /* 0x02a84003080075a7 */ /* 0x000e24000800017f */
[----:B0-----:R-:W-:Y:S05]  /*a3b0*/  @!P0 BRA `(.L_x_58) ;  /* 0x0000002800888947 */ /* 0x001fea0003800000 */
.L_x_121:
[----:B------:R-:W-:Y:S05]  /*a3c0*/  BSYNC B1 ;  /* 0x0000000000017941 */ /* 0x000fea0003800000 */
.L_x_57:
[----:B------:R-:W-:Y:S01]  /*a3d0*/  ULDC UR4, c[0x0][0x430] ;  /* 0x00010c0000047ab9 */ /* 0x000fe20000000800 */
[----:B-----5:R-:W-:Y:S01]  /*a3e0*/  SHF.R.S32.HI R27, RZ, 0x1f, R6 ;  /* 0x0000001fff1b7819 */ /* 0x020fe20000011406 */
[----:B------:R-:W-:Y:S01]  /*a3f0*/  UIADD3 UR4, -UR4, URZ, URZ ;  /* 0x0000003f04047290 */ /* 0x000fe2000fffe13f */
[----:B------:R-:W-:Y:S01]  /*a400*/  R2UR UR6, R31 ;  /* 0x000000001f0672ca */ /* 0x000fe200000e0000 */
[----:B------:R-:W-:Y:S01]  /*a410*/  IMAD R19, R21, 0x4800, R25 ;  /* 0x0000480015137824 */ /* 0x000fe200078e0219 */
[C---:B------:R-:W-:Y:S02]  /*a420*/  LOP3.LUT P3, RZ, R22.reuse, 0x4, RZ, 0xc0, !PT ;  /* 0x0000000416ff7812 */ /* 0x040fe4000786c0ff */
[C---:B------:R-:W-:Y:S01]  /*a430*/  LOP3.LUT P2, RZ, R22.reuse, 0x2, RZ, 0xc0, !PT ;  /* 0x0000000216ff7812 */ /* 0x040fe2000784c0ff */
[----:B------:R-:W-:Y:S01]  /*a440*/  IMAD R7, R11, UR4, R9 ;  /* 0x000000040b077c24 */ /* 0x000fe2000f8e0209 */
[----:B------:R-:W-:Y:S01]  /*a450*/  ULDC.64 UR4, c[0x0][0x300] ;  /* 0x0000c00000047ab9 */ /* 0x000fe20000000a00 */
[----:B------:R-:W-:-:S03]  /*a460*/  LOP3.LUT P1, RZ, R22, 0x1, RZ, 0xc0, !PT ;  /* 0x0000000116ff7812 */ /* 0x000fc6000782c0ff */
[----:B------:R-:W-:-:S05]  /*a470*/  SHF.R.S32.HI R26, RZ, 0x1f, R7 ;  /* 0x0000001fff1a7819 */ /* 0x000fca0000011407 */
[----:B------:R-:W-:-:S04]  /*a480*/  IMAD R2, R26, UR4, RZ ;  /* 0x000000041a027c24 */ /* 0x000fc8000f8e02ff */
[C---:B------:R-:W-:Y:S02]  /*a490*/  IMAD R5, R7.reuse, UR5, R2 ;  /* 0x0000000507057c24 */ /* 0x040fe4000f8e0202 */
[----:B0-----:R-:W-:Y:S01]  /*a4a0*/  IMAD.WIDE.U32 R2, R7, UR4, RZ ;  /* 0x0000000407027c25 */ /* 0x001fe2000f8e00ff */
        /* <DEDUP_REMOVED lines=13> */
[----:B------:R-:W-:Y:S01]  /*a580*/  LEA R18, P0, R2, UR6, 0x1 ;  /* 0x0000000602127c11 */ /* 0x000fe2000f8008ff */
[----:B------:R-:W-:-:S03]  /*a590*/  UMOV UR4, 0xffffffff ;  /* 0xffffffff00047882 */ /* 0x000fc60000000000 */
[----:B------:R-:W-:Y:S01]  /*a5a0*/  LEA.HI.X R20, R2, UR7, R3, 0x1, P0 ;  /* 0x0000000702147c11 */ /* 0x000fe200080f0c03 */
[----:B------:R-:W-:Y:S08]  /*a5b0*/  BRA.DIV UR4, `(.L_x_59) ;  /* 0x0000002a041c7947 */ /* 0x000ff0000b800000 */
[----:B------:R-:W0:Y:S01]  /*a5c0*/  SHFL.IDX PT, R14, R18, RZ, 0x181f ;  /* 0x00181fff120e7589 */ /* 0x000e2200000e0000 */
[----:B------:R-:W-:-:S03]  /*a5d0*/  LEA R19, R19, UR45, 0x1 ;  /* 0x0000002d13137c11 */ /* 0x000fc6000f8e08ff */
[----:B------:R-:W1:Y:S04]  /*a5e0*/  SHFL.IDX PT, R3, R20, RZ, 0x181f ;  /* 0x00181fff14037589 */ /* 0x000e6800000e0000 */
[----:B------:R-:W-:Y:S04]  /*a5f0*/  SHFL.IDX PT, R4, R20, 0x1, 0x181f ;  /* 0x00381f0014047f89 */ /* 0x000fe800000e0000 */
[----:B------:R-:W-:Y:S04]  /*a600*/  SHFL.IDX PT, R12, R18, 0x2, 0x181f ;  /* 0x00581f00120c7f89 */ /* 0x000fe800000e0000 */
[----:B------:R-:W-:Y:S01]  /*a610*/  SHFL.IDX PT, R5, R20, 0x2, 0x181f ;  /* 0x00581f0014057f89 */ /* 0x000fe200000e0000 */
[----:B0-----:R-:W-:-:S03]  /*a620*/  IADD3 R2, P0, R14, R35, RZ ;  /* 0x000000230e027210 */ /* 0x001fc60007f1e0ff */
[----:B------:R-:W0:Y:S02]  /*a630*/  SHFL.IDX PT, R14, R18, 0x1, 0x181f ;  /* 0x00381f00120e7f89 */ /* 0x000e2400000e0000 */
[----:B-1----:R-:W-:-:S05]  /*a640*/  IMAD.X R3, RZ, RZ, R3, P0 ;  /* 0x000000ffff037224 */ /* 0x002fca00000e0603 */
[----:B------:R-:W-:Y:S04]  /*a650*/  LDGSTS.E.BYPASS.LTC128B.128 [R19+0x18400], desc[UR38][R2.64], !P3 ;  /* 0x1840000002137fae */ /* 0x000fe8000d901d66 */
[----:B------:R-:W-:Y:S04]  /*a660*/  LDGSTS.E.BYPASS.LTC128B.128 [R19+0x1b400], desc[UR38][R2.64+0x80], !P2 ;  /* 0x1b40008002137fae */ /* 0x000fe8000d101d66 */
[----:B------:R0:W-:Y:S02]  /*a670*/  LDGSTS.E.BYPASS.LTC128B.128 [R19+0x1e400], desc[UR38][R2.64+0x100], !P1 ;  /* 0x1e40010002137fae */ /* 0x0001e4000c901d66 */
[----:B0-----:R-:W-:-:S02]  /*a680*/  IADD3 R2, P0, R14, R35, RZ ;  /* 0x000000230e027210 */ /* 0x001fc40007f1e0ff */
[----:B------:R-:W0:Y:S02]  /*a690*/  SHFL.IDX PT, R14, R18, 0x3, 0x181f ;  /* 0x00781f00120e7f89 */ /* 0x000e2400000e0000 */
[----:B------:R-:W-:Y:S02]  /*a6a0*/  IADD3.X R3, RZ, R4, RZ, P0, !PT ;  /* 0x00000004ff037210 */ /* 0x000fe400007fe4ff */
[-C--:B------:R-:W-:Y:S02]  /*a6b0*/  IADD3 R4, P0, R12, R35.reuse, RZ ;  /* 0x000000230c047210 */ /* 0x080fe40007f1e0ff */
[----:B------:R-:W-:Y:S03]  /*a6c0*/  SHFL.IDX PT, R12, R18, 0x4, 0x181f ;  /* 0x00981f00120c7f89 */ /* 0x000fe600000e0000 */
[----:B------:R-:W-:Y:S01]  /*a6d0*/  IMAD.X R5, RZ, RZ, R5, P0 ;  /* 0x000000ffff057224 */ /* 0x000fe200000e0605 */
[----:B------:R-:W-:Y:S04]  /*a6e0*/  LDGSTS.E.BYPASS.LTC128B.128 [R19+0x18c00], desc[UR38][R2.64], !P3 ;  /* 0x18c0000002137fae */ /* 0x000fe8000d901d66 */
[----:B------:R-:W-:Y:S04]  /*a6f0*/  LDGSTS.E.BYPASS.LTC128B.128 [R19+0x1bc00], desc[UR38][R2.64+0x80], !P2 ;  /* 0x1bc0008002137fae */ /* 0x000fe8000d101d66 */
[----:B------:R1:W-:Y:S04]  /*a700*/  LDGSTS.E.BYPASS.LTC128B.128 [R19+0x1ec00], desc[UR38][R2.64+0x100], !P1 ;  /* 0x1ec0010002137fae */ /* 0x0003e8000c901d66 */
[----:B------:R-:W-:Y:S04]  /*a710*/  LDGSTS.E.BYPASS.LTC128B.128 [R19+0x19400], desc[UR38][R4.64], !P3 ;  /* 0x1940000004137fae */ /* 0x000fe8000d901d66 */
[----:B------:R-:W-:Y:S04]  /*a720*/  LDGSTS.E.BYPASS.LTC128B.128 [R19+0x1c400], desc[UR38][R4.64+0x80], !P2 ;  /* 0x1c40008004137fae */ /* 0x000fe8000d101d66 */
[----:B-1----:R-:W1:Y:S01]  /*a730*/  SHFL.IDX PT, R3, R20, 0x3, 0x181f ;  /* 0x00781f0014037f89 */ /* 0x002e6200000e0000 */
[----:B0-----:R-:W-:-:S03]  /*a740*/  IADD3 R2, P0, R14, R35, RZ ;  /* 0x000000230e027210 */ /* 0x001fc60007f1e0ff */
[----:B------:R0:W-:Y:S04]  /*a750*/  LDGSTS.E.BYPASS.LTC128B.128 [R19+0x1f400], desc[UR38][R4.64+0x100], !P1 ;  /* 0x1f40010004137fae */ /* 0x0001e8000c901d66 */
[----:B------:R-:W-:Y:S04]  /*a760*/  SHFL.IDX PT, R14, R18, 0x5, 0x181f ;  /* 0x00b81f00120e7f89 */ /* 0x000fe800000e0000 */
[----:B0-----:R-:W0:Y:S04]  /*a770*/  SHFL.IDX PT, R4, R20, 0x4, 0x181f ;  /* 0x00981f0014047f89 */ /* 0x001e2800000e0000 */
[----:B------:R-:W2:Y:S01]  /*a780*/  SHFL.IDX PT, R20, R20, 0x5, 0x181f ;  /* 0x00b81f0014147f89 */ /* 0x000ea200000e0000 */
[----:B-1----:R-:W-:-:S05]  /*a790*/  IMAD.X R3, RZ, RZ, R3, P0 ;  /* 0x000000ffff037224 */ /* 0x002fca00000e0603 */
[----:B------:R-:W-:Y:S04]  /*a7a0*/  LDGSTS.E.BYPASS.LTC128B.128 [R19+0x19c00], desc[UR38][R2.64], !P3 ;  /* 0x19c0000002137fae */ /* 0x000fe8000d901d66 */
[----:B------:R-:W-:Y:S04]  /*a7b0*/  LDGSTS.E.BYPASS.LTC128B.128 [R19+0x1cc00], desc[UR38][R2.64+0x80], !P2 ;  /* 0x1cc0008002137fae */ /* 0x000fe8000d101d66 */
[----:B------:R1:W-:Y:S02]  /*a7c0*/  LDGSTS.E.BYPASS.LTC128B.128 [R19+0x1fc00], desc[UR38][R2.64+0x100], !P1 ;  /* 0x1fc0010002137fae */ /* 0x0003e4000c901d66 */
[----:B-1----:R-:W-:-:S04]  /*a7d0*/  IADD3 R2, P0, R12, R35, RZ ;  /* 0x000000230c027210 */ /* 0x002fc80007f1e0ff */
[----:B0-----:R-:W-:-:S05]  /*a7e0*/  IADD3.X R3, RZ, R4, RZ, P0, !PT ;  /* 0x00000004ff037210 */ /* 0x001fca00007fe4ff */
[----:B------:R0:W-:Y:S04]  /*a7f0*/  LDGSTS.E.BYPASS.LTC128B.128 [R19+0x1a400], desc[UR38][R2.64], !P3 ;  /* 0x1a40000002137fae */ /* 0x0001e8000d901d66 */
[----:B------:R0:W-:Y:S04]  /*a800*/  LDGSTS.E.BYPASS.LTC128B.128 [R19+0x1d400], desc[UR38][R2.64+0x80], !P2 ;  /* 0x1d40008002137fae */ /* 0x0001e8000d101d66 */
[----:B--2---:R0:W-:Y:S02]  /*a810*/  LDGSTS.E.BYPASS.LTC128B.128 [R19+0x20400], desc[UR38][R2.64+0x100], !P1 ;  /* 0x2040010002137fae */ /* 0x0041e4000c901d66 */
.L_x_135:
[----:B0-----:R-:W-:-:S05]  /*a820*/  IADD3 R2, P0, R14, R35, RZ ;  /* 0x000000230e027210 */ /* 0x001fca0007f1e0ff */
[----:B------:R-:W-:Y:S01]  /*a830*/  IMAD.X R3, RZ, RZ, R20, P0 ;  /* 0x000000ffff037224 */ /* 0x000fe200000e0614 */
[----:B------:R-:W-:-:S04]  /*a840*/  PLOP3.LUT P0, PT, PT, PT, PT, 0x80, 0x0 ;  /* 0x000000000000781c */ /* 0x000fc80003f0f070 */
[----:B------:R-:W-:Y:S01]  /*a850*/  @!PT LDS RZ, [RZ] ;  /* 0x00000000fffff984 */ /* 0x000fe20000000800 */
[----:B------:R-:W-:Y:S01]  /*a860*/  @!PT LDS RZ, [RZ] ;  /* 0x00000000fffff984 */ /* 0x000fe20000000800 */
[----:B------:R-:W-:Y:S01]  /*a870*/  @!PT LDS RZ, [RZ] ;  /* 0x00000000fffff984 */ /* 0x000fe20000000800 */
[----:B------:R0:W-:Y:S04]  /*a880*/  LDGSTS.E.BYPASS.LTC128B.128 [R19+0x1ac00], desc[UR38][R2.64], !P3 ;  /* 0x1ac0000002137fae */ /* 0x0001e8000d901d66 */
[----:B------:R0:W-:Y:S04]  /*a890*/  LDGSTS.E.BYPASS.LTC128B.128 [R19+0x1dc00], desc[UR38][R2.64+0x80], !P2 ;  /* 0x1dc0008002137fae */ /* 0x0001e8000d101d66 */
[----:B------:R0:W-:Y:S01]  /*a8a0*/  LDGSTS.E.BYPASS.LTC128B.128 [R19+0x20c00], desc[UR38][R2.64+0x100], !P1 ;  /* 0x20c0010002137fae */ /* 0x0001e2000c901d66 */
[----:B------:R-:W-:Y:S01]  /*a8b0*/  NOP ;  /* 0x0000000000007918 */ /* 0x000fe20000000000 */
.L_x_60:
[----:B------:R-:W-:Y:S02]  /*a8c0*/  PLOP3.LUT P1, PT, P1, P0, PT, 0xa2, 0x0 ;  /* 0x000000000000781c */ /* 0x000fe40000f21472 */
[----:B------:R-:W-:-:S08]  /*a8d0*/  @P0 R2UR P1, UR4, R8 ;  /* 0x00000000080402ca */ /* 0x000fd00000020000 */
[----:B------:R-:W-:-:S05]  /*a8e0*/  @P0 PLOP3.LUT P0, PT, P1, PT, PT, 0x80, 0x0 ;  /* 0x000000000000081c */ /* 0x000fca0000f0f070 */
[----:B------:R-:W-:Y:S01]  /*a8f0*/  @!P1 SYNCS.ARRIVE.TRANS64.RED.A0T1 RZ, [UR4+0x2a830], RZ ;  /* 0x02a830ffffff99a7 */ /* 0x000fe20008200404 */
[----:B------:R-:W-:Y:S07]  /*a900*/  @!P1 ARRIVES.LDGSTSBAR.64.TRANSCNT [UR4+0x2a830] ;  /* 0x02a83000ff0099b0 */ /* 0x000fee0008000a84 */
[----:B------:R-:W-:Y:S05]  /*a910*/  @P0 BRA.U.ANY `(.L_x_60) ;  /* 0xfffffffd00e80947 */ /* 0x000fea000393ffff */
[----:B------:R-:W-:Y:S01]  /*a920*/  NOP ;  /* 0x0000000000007918 */ /* 0x000fe20000000000 */
[----:B------:R-:W-:-:S13]  /*a930*/  ISETP.NE.AND P2, PT, R36, 0x3, PT ;  /* 0x000000032400780c */ /* 0x000fda0003f45270 */
[----:B------:R-:W-:Y:S05]  /*a940*/  @!P2 BRA `(.L_x_61) ;  /* 0x000000000004a947 */ /* 0x000fea0003800000 */
[----:B------:R-:W-:Y:S01]  /*a950*/  BPT.TRAP 0x1 ;  /* 0x000000040000795c */ /* 0x000fe20000300000 */
.L_x_61:
[----:B------:R1:W-:Y:S01]  /*a960*/  SYNCS.ARRIVE.TRANS64.A1T0 RZ, [R8+URZ+0x2a830], RZ ;  /* 0x02a830ff08ff79a7 */ /* 0x0003e2000810003f */
[----:B------:R-:W-:Y:S05]  /*a970*/  @!P2 BRA `(.L_x_62) ;  /* 0x000000000004a947 */ /* 0x000fea0003800000 */
[----:B------:R-:W-:Y:S01]  /*a980*/  BPT.TRAP 0x1 ;  /* 0x000000040000795c */ /* 0x000fe20000300000 */
.L_x_62:
[----:B0-----:R-:W-:Y:S01]  /*a990*/  SHF.L.U32 R3, R23, 0x1f, RZ ;  /* 0x0000001f17037819 */ /* 0x001fe200000006ff */
[----:B------:R-:W-:Y:S01]  /*a9a0*/  BSSY B1, `(.L_x_63) ;  /* 0x0000004000017945 */ /* 0x000fe20003800000 */
[----:B------:R-:W-:-:S04]  /*a9b0*/  LEA R4, R10, UR45, 0x3 ;  /* 0x0000002d0a047c11 */ /* 0x000fc8000f8e18ff */
[----:B------:R-:W0:Y:S02]  /*a9c0*/  SYNCS.PHASECHK.TRANS64.TRYWAIT P0, [R4+URZ+0x2a860], R3 ;  /* 0x02a86003040075a7 */ /* 0x000e24000800017f */
[----:B0-----:R-:W-:Y:S05]  /*a9d0*/  @!P0 BRA `(.L_x_64) ;  /* 0x0000002800d08947 */ /* 0x001fea0003800000 */
.L_x_136:
[----:B------:R-:W-:Y:S05]  /*a9e0*/  BSYNC B1 ;  /* 0x0000000000017941 */ /* 0x000fea0003800000 */
.L_x_63:
[----:B------:R-:W-:Y:S01]  /*a9f0*/  UMOV UR4, 0xffffffff ;  /* 0xffffffff00047882 */ /* 0x000fe20000000000 */
[----:B------:R-:W-:Y:S01]  /*aa00*/  LOP3.LUT P0, RZ, R29, 0x2, RZ, 0xc0, !PT ;  /* 0x000000021dff7812 */ /* 0x000fe2000780c0ff */
[----:B------:R-:W-:Y:S01]  /*aa10*/  IMAD R5, R10, 0x3000, R25 ;  /* 0x000030000a057824 */ /* 0x000fe200078e0219 */
[----:B------:R-:W-:Y:S11]  /*aa20*/  BRA.DIV UR4, `(.L_x_65) ;  /* 0x0000002a04d07947 */ /* 0x000ff6000b800000 */
[----:B------:R-:W2:Y:S01]  /*aa30*/  SHFL.IDX PT, R14, R16, RZ, 0x181f ;  /* 0x00181fff100e7589 */ /* 0x000ea200000e0000 */
[----:B------:R-:W-:-:S03]  /*aa40*/  LEA R5, R5, UR45, 0x1 ;  /* 0x0000002d05057c11 */ /* 0x000fc6000f8e08ff */
[----:B0-----:R-:W0:Y:S04]  /*aa50*/  SHFL.IDX PT, R3, R17, RZ, 0x181f ;  /* 0x00181fff11037589 */ /* 0x001e2800000e0000 */
[----:B-1----:R-:W-:Y:S01]  /*aa60*/  SHFL.IDX PT, R8, R17, 0x1, 0x181f ;  /* 0x00381f0011087f89 */ /* 0x002fe200000e0000 */
[----:B--2---:R-:W-:-:S03]  /*aa70*/  IADD3 R2, P1, R14, R35, RZ ;  /* 0x000000230e027210 */ /* 0x004fc60007f3e0ff */
[----:B------:R-:W1:Y:S02]  /*aa80*/  SHFL.IDX PT, R14, R16, 0x1, 0x181f ;  /* 0x00381f00100e7f89 */ /* 0x000e6400000e0000 */
[----:B0-----:R-:W-:Y:S01]  /*aa90*/  IMAD.X R3, RZ, RZ, R3, P1 ;  /* 0x000000ffff037224 */ /* 0x001fe200008e0603 */
[----:B------:R-:W-:-:S04]  /*aaa0*/  LOP3.LUT P1, RZ, R29, 0x1, RZ, 0xc0, !PT ;  /* 0x000000011dff7812 */ /* 0x000fc8000782c0ff */
[----:B------:R-:W-:-:S13]  /*aab0*/  ISETP.LT.OR P2, PT, R0, 0x1, !P1 ;  /* 0x000000010000780c */ /* 0x000fda0004f41670 */
[----:B------:R-:W-:Y:S01]  /*aac0*/  LDGSTS.E.BYPASS.LTC128B.128 [R5+0x400], desc[UR38][R2.64], !P2 ;  /* 0x0040000002057fae */ /* 0x000fe2000d101d66 */
[----:B------:R-:W-:-:S13]  /*aad0*/  ISETP.LT.OR P2, PT, R0, 0x1, !P0 ;  /* 0x000000010000780c */ /* 0x000fda0004741670 */
[----:B------:R1:W-:Y:S02]  /*aae0*/  LDGSTS.E.BYPASS.LTC128B.128 [R5+0x3400], desc[UR38][R2.64+0x80], !P2 ;  /* 0x0340008002057fae */ /* 0x0003e4000d101d66 */
[----:B-1----:R-:W-:Y:S02]  /*aaf0*/  IADD3 R2, P2, R14, R35, RZ ;  /* 0x000000230e027210 */ /* 0x002fe40007f5e0ff */
[----:B------:R-:W0:Y:S02]  /*ab00*/  SHFL.IDX PT, R14, R16, 0x2, 0x181f ;  /* 0x00581f00100e7f89 */ /* 0x000e2400000e0000 */
[----:B------:R-:W-:Y:S02]  /*ab10*/  IADD3.X R3, RZ, R8, RZ, P2, !PT ;  /* 0x00000008ff037210 */ /* 0x000fe400017fe4ff */
[----:B------:R-:W-:Y:S01]  /*ab20*/  ISETP.LT.OR P2, PT, R0, 0x11, !P1 ;  /* 0x000000110000780c */ /* 0x000fe20004f41670 */
[----:B------:R-:W1:-:S12]  /*ab30*/  SHFL.IDX PT, R8, R17, 0x2, 0x181f ;  /* 0x00581f0011087f89 */ /* 0x000e5800000e0000 */
[----:B------:R-:W-:Y:S01]  /*ab40*/  LDGSTS.E.BYPASS.LTC128B.128 [R5+0xc00], desc[UR38][R2.64], !P2 ;  /* 0x00c0000002057fae */ /* 0x000fe2000d101d66 */
[----:B------:R-:W-:-:S13]  /*ab50*/  ISETP.LT.OR P2, PT, R0, 0x11, !P0 ;  /* 0x000000110000780c */ /* 0x000fda0004741670 */
[----:B------:R0:W-:Y:S02]  /*ab60*/  LDGSTS.E.BYPASS.LTC128B.128 [R5+0x3c00], desc[UR38][R2.64+0x80], !P2 ;  /* 0x03c0008002057fae */ /* 0x0001e4000d101d66 */
[----:B0-----:R-:W-:Y:S02]  /*ab70*/  IADD3 R2, P2, R14, R35, RZ ;  /* 0x000000230e027210 */ /* 0x001fe40007f5e0ff */
[----:B------:R-:W0:Y:S03]  /*ab80*/  SHFL.IDX PT, R14, R16, 0x3, 0x181f ;  /* 0x00781f00100e7f89 */ /* 0x000e2600000e0000 */
[----:B-1----:R-:W-:Y:S01]  /*ab90*/  IMAD.X R3, RZ, RZ, R8, P2 ;  /* 0x000000ffff037224 */ /* 0x002fe200010e0608 */
        /* <DEDUP_REMOVED lines=14> */
[----:B------:R0:W2:Y:S02]  /*ac80*/  SHFL.IDX PT, R14, R16, 0x5, 0x181f ;  /* 0x00b81f00100e7f89 */ /* 0x0000a400000e0000 */
[----:B-1----:R-:W-:Y:S02]  /*ac90*/  IADD3.X R3, RZ, R8, RZ, P2, !PT ;  /* 0x00000008ff037210 */ /* 0x002fe400017fe4ff */
[----:B------:R-:W-:Y:S01]  /*aca0*/  ISETP.LT.OR P2, PT, R0, 0x41, !P1 ;  /* 0x000000410000780c */ /* 0x000fe20004f41670 */
[----:B------:R0:W1:-:S12]  /*acb0*/  SHFL.IDX PT, R8, R17, 0x5, 0x181f ;  /* 0x00b81f0011087f89 */ /* 0x00005800000e0000 */
[----:B------:R0:W-:Y:S01]  /*acc0*/  LDGSTS.E.BYPASS.LTC128B.128 [R5+0x2400], desc[UR38][R2.64], !P2 ;  /* 0x0240000002057fae */ /* 0x0001e2000d101d66 */
[----:B------:R-:W-:-:S13]  /*acd0*/  ISETP.LT.OR P2, PT, R0, 0x41, !P0 ;  /* 0x000000410000780c */ /* 0x000fda0004741670 */
[----:B-12---:R0:W-:Y:S02]  /*ace0*/  LDGSTS.E.BYPASS.LTC128B.128 [R5+0x5400], desc[UR38][R2.64+0x80], !P2 ;  /* 0x0540008002057fae */ /* 0x0061e4000d101d66 */
.L_x_150:
[C---:B------:R-:W-:Y:S01]  /*acf0*/  ISETP.LT.OR P1, PT, R0.reuse, 0x51, !P1 ;  /* 0x000000510000780c */ /* 0x040fe20004f21670 */
[----:B------:R-:W-:Y:S01]  /*ad00*/  ULDC.64 UR4, c[0x0][0x328] ;  /* 0x0000ca0000047ab9 */ /* 0x000fe20000000a00 */
[----:B------:R-:W-:Y:S01]  /*ad10*/  ISETP.LT.OR P0, PT, R0, 0x51, !P0 ;  /* 0x000000510000780c */ /* 0x000fe20004701670 */
[----:B------:R-:W-:Y:S01]  /*ad20*/  IMAD R26, R26, UR4, RZ ;  /* 0x000000041a1a7c24 */ /* 0x000fe2000f8e02ff */
[----:B01----:R-:W-:-:S03]  /*ad30*/  IADD3 R2, P2, R14, R35, RZ ;  /* 0x000000230e027210 */ /* 0x003fc60007f5e0ff */
[----:B------:R-:W-:Y:S02]  /*ad40*/  IMAD R11, R7, UR5, R26 ;  /* 0x00000005070b7c24 */ /* 0x000fe4000f8e021a */
[----:B------:R-:W-:-:S05]  /*ad50*/  IMAD.X R3, RZ, RZ, R8, P2 ;  /* 0x000000ffff037224 */ /* 0x000fca00010e0608 */
[----:B------:R-:W-:Y:S01]  /*ad60*/  @!PT LDS RZ, [RZ] ;  /* 0x00000000fffff984 */ /* 0x000fe20000000800 */
[----:B------:R-:W-:Y:S01]  /*ad70*/  @!PT LDS RZ, [RZ] ;  /* 0x00000000fffff984 */ /* 0x000fe20000000800 */
[----:B------:R-:W-:Y:S01]  /*ad80*/  @!PT LDS RZ, [RZ] ;  /* 0x00000000fffff984 */ /* 0x000fe20000000800 */
[----:B------:R-:W-:Y:S04]  /*ad90*/  LDGSTS.E.BYPASS.LTC128B.128 [R5+0x2c00], desc[UR38][R2.64], !P1 ;  /* 0x02c0000002057fae */ /* 0x000fe8000c901d66 */
[----:B------:R0:W-:Y:S01]  /*ada0*/  LDGSTS.E.BYPASS.LTC128B.128 [R5+0x5c00], desc[UR38][R2.64+0x80], !P0 ;  /* 0x05c0008002057fae */ /* 0x0001e2000c101d66 */
[----:B------:R-:W-:Y:S01]  /*adb0*/  PLOP3.LUT P0, PT, PT, PT, PT, 0x80, 0x0 ;  /* 0x000000000000781c */ /* 0x000fe20003f0f070 */
[----:B------:R-:W-:Y:S01]  /*adc0*/  NOP ;  /* 0x0000000000007918 */ /* 0x000fe20000000000 */
[----:B0-----:R-:W-:Y:S01]  /*add0*/  IMAD.WIDE.U32 R2, R7, UR4, RZ ;  /* 0x0000000407027c25 */ /* 0x001fe2000f8e00ff */
[----:B------:R-:W-:-:S03]  /*ade0*/  ULDC.64 UR4, c[0x0][0x338] ;  /* 0x0000ce0000047ab9 */ /* 0x000fc60000000a00 */
[----:B------:R-:W-:Y:S02]  /*adf0*/  IMAD.IADD R3, R3, 0x1, R11 ;  /* 0x0000000103037824 */ /* 0x000fe400078e020b */
[----:B------:R-:W-:Y:S02]  /*ae00*/  IMAD R27, R27, UR4, RZ ;  /* 0x000000041b1b7c24 */ /* 0x000fe4000f8e02ff */
[----:B------:R-:W-:-:S04]  /*ae10*/  IMAD.WIDE.U32 R2, R6, UR4, R2 ;  /* 0x0000000406027c25 */ /* 0x000fc8000f8e0002 */
[----:B------:R-:W-:-:S05]  /*ae20*/  IMAD R27, R6, UR5, R27 ;  /* 0x00000005061b7c24 */ /* 0x000fca000f8e021b */
[----:B------:R-:W-:-:S07]  /*ae30*/  IADD3 R27, R3, R27, RZ ;  /* 0x0000001b031b7210 */ /* 0x000fce0007ffe0ff */
.L_x_66:
        /* <DEDUP_REMOVED lines=10> */
.L_x_67:
[----:B------:R-:W-:Y:S01]  /*aee0*/  R2UR UR4, R31 ;  /* 0x000000001f0472ca */ /* 0x000fe200000e0000 */
[----:B------:R-:W-:Y:S01]  /*aef0*/  ULDC.64 UR6, c[0x0][0x330] ;  /* 0x0000cc0000067ab9 */ /* 0x000fe20000000a00 */
[----:B------:R-:W-:Y:S01]  /*af00*/  IMAD.MOV.U32 R3, RZ, RZ, R27 ;  /* 0x000000ffff037224 */ /* 0x000fe200078e001b */
[----:B------:R0:W-:Y:S01]  /*af10*/  SYNCS.ARRIVE.TRANS64.A1T0 RZ, [R4+URZ+0x2a850], RZ ;  /* 0x02a850ff04ff79a7 */ /* 0x0001e2000810003f */
[----:B------:R-:W-:Y:S01]  /*af20*/  IMAD.U32 R5, RZ, RZ, UR6 ;  /* 0x00000006ff057e24 */ /* 0x000fe2000f8e00ff */
[----:B------:R-:W-:Y:S01]  /*af30*/  IADD3 R9, R9, -0x60, RZ ;  /* 0xffffffa009097810 */ /* 0x000fe20007ffe0ff */
[----:B------:R-:W-:Y:S02]  /*af40*/  VIADD R28, R28, 0xffffffff ;  /* 0xffffffff1c1c7836 */ /* 0x000fe40000000000 */
[----:B------:R-:W-:-:S04]  /*af50*/  IMAD.WIDE.U32 R2, R5, UR42, R2 ;  /* 0x0000002a05027c25 */ /* 0x000fc8000f8e0002 */
[----:B------:R-:W-:Y:S01]  /*af60*/  VIADD R0, R0, 0x60 ;  /* 0x0000006000007836 */ /* 0x000fe20000000000 */
[----:B------:R-:W-:Y:S01]  /*af70*/  UIMAD UR4, UR4, UR6, URZ ;  /* 0x00000006040472a4 */ /* 0x000fe2000f8e023f */
[----:B------:R-:W-:Y:S02]  /*af80*/  IMAD.MOV.U32 R10, RZ, RZ, R21 ;  /* 0x000000ffff0a7224 */ /* 0x000fe400078e0015 */
[----:B------:R-:W-:Y:S01]  /*af90*/  IMAD.MOV.U32 R23, RZ, RZ, R24 ;  /* 0x000000ffff177224 */ /* 0x000fe200078e0018 */
[----:B------:R-:W-:-:S03]  /*afa0*/  UIMAD UR4, UR42, UR7, UR4 ;  /* 0x000000072a0472a4 */ /* 0x000fc6000f8e0204 */
[----:B------:R-:W-:Y:S02]  /*afb0*/  ULDC.64 UR6, c[0x0][0x318] ;  /* 0x0000c60000067ab9 */ /* 0x000fe40000000a00 */
[----:B------:R-:W-:Y:S02]  /*afc0*/  LEA R16, P0, R2, UR6, 0x1 ;  /* 0x0000000602107c11 */ /* 0x000fe4000f8008ff */
[----:B------:R-:W-:-:S04]  /*afd0*/  IADD3 R17, R3, UR4, RZ ;  /* 0x0000000403117c10 */ /* 0x000fc8000fffe0ff */
[----:B------:R-:W-:Y:S02]  /*afe0*/  LEA.HI.X R17, R2, UR7, R17, 0x1, P0 ;  /* 0x0000000702117c11 */ /* 0x000fe400080f0c11 */
[----:B------:R-:W-:-:S13]  /*aff0*/  ISETP.GT.AND P0, PT, R28, UR48, PT ;  /* 0x000000301c007c0c */ /* 0x000fda000bf04270 */
[----:B0-----:R-:W-:Y:S05]  /*b000*/  @P0 BRA `(.L_x_68) ;  /* 0xfffffff000680947 */ /* 0x001fea000383ffff */
[----:B------:R-:W-:Y:S05]  /*b010*/  BSYNC B0 ;  /* 0x0000000000007941 */ /* 0x000fea0003800000 */
.L_x_55:
[----:B------:R-:W-:-:S13]  /*b020*/  ISETP.NE.AND P0, PT, R36, 0x3, PT ;  /* 0x000000032400780c */ /* 0x000fda0003f05270 */
[----:B------:R-:W-:Y:S05]  /*b030*/  @!P0 BRA `(.L_x_69) ;  /* 0x0000000000048947 */ /* 0x000fea0003800000 */
[----:B------:R-:W-:Y:S01]  /*b040*/  BPT.TRAP 0x1 ;  /* 0x000000040000795c */ /* 0x000fe20000300000 */
.L_x_69:
[C---:B0-----:R-:W-:Y:S01]  /*b050*/  LEA R0, R21.reuse, UR45, 0x3 ;  /* 0x0000002d15007c11 */ /* 0x041fe2000f8e18ff */
[----:B------:R-:W-:Y:S01]  /*b060*/  BSSY B0, `(.L_x_70) ;  /* 0x0000008000007945 */ /* 0x000fe20003800000 */
[----:B------:R-:W-:Y:S01]  /*b070*/  SHF.L.U32 R3, R24, 0x1f, RZ ;  /* 0x0000001f18037819 */ /* 0x000fe200000006ff */
[----:B------:R-:W-:Y:S01]  /*b080*/  IMAD R25, R21, 0x3000, R25 ;  /* 0x0000300015197824 */ /* 0x000fe200078e0219 */
[----:B------:R-:W-:Y:S02]  /*b090*/  MOV R5, 0xffffffa0 ;  /* 0xffffffa000057802 */ /* 0x000fe40000000f00 */
[----:B------:R-:W0:Y:S03]  /*b0a0*/  SYNCS.PHASECHK.TRANS64.TRYWAIT P0, [R0+URZ+0x2a860], R3 ;  /* 0x02a86003000075a7 */ /* 0x000e26000800017f */
[----:B------:R-:W-:-:S04]  /*b0b0*/  IMAD R28, R28, R5, UR43 ;  /* 0x0000002b1c1c7e24 */ /* 0x000fc8000f8e0205 */
[----:B------:R-:W-:Y:S01]  /*b0c0*/  IMAD.IADD R5, R28, 0x1, -R37 ;  /* 0x000000011c057824 */ /* 0x000fe200078e0a25 */
[----:B0-----:R-:W-:Y:S06]  /*b0d0*/  @!P0 BRA `(.L_x_71) ;  /* 0x0000002c002c8947 */ /* 0x001fec0003800000 */
.L_x_151:
[----:B------:R-:W-:Y:S05]  /*b0e0*/  BSYNC B0 ;  /* 0x0000000000007941 */ /* 0x000fea0003800000 */
.L_x_70:
[----:B------:R-:W-:-:S03]  /*b0f0*/  UMOV UR4, 0xffffffff ;  /* 0xffffffff00047882 */ /* 0x000fc60000000000 */
[----:B------:R-:W-:Y:S05]  /*b100*/  BRA.DIV UR4, `(.L_x_72) ;  /* 0x0000002e04347947 */ /* 0x000fea000b800000 */
[----:B0-----:R-:W-:Y:S01]  /*b110*/  SHFL.IDX PT, R3, R17, RZ, 0x181f ;  /* 0x00181fff11037589 */ /* 0x001fe200000e0000 */
[C---:B------:R-:W-:Y:S02]  /*b120*/  LOP3.LUT R4, R29.reuse, 0x1, RZ, 0xc0, !PT ;  /* 0x000000011d047812 */ /* 0x040fe400078ec0ff */
[----:B------:R-:W-:Y:S01]  /*b130*/  LOP3.LUT P0, RZ, R29, 0x2, RZ, 0xc0, !PT ;  /* 0x000000021dff7812 */ /* 0x000fe2000780c0ff */
[----:B------:R-:W0:Y:S01]  /*b140*/  SHFL.IDX PT, R2, R16, RZ, 0x181f ;  /* 0x00181fff10027589 */ /* 0x000e2200000e0000 */
[----:B------:R-:W-:Y:S02]  /*b150*/  ISETP.NE.U32.AND P1, PT, R4, 0x1, PT ;  /* 0x000000010400780c */ /* 0x000fe40003f25070 */
[C---:B------:R-:W-:Y:S01]  /*b160*/  ISETP.LT.OR P3, PT, R5.reuse, 0x1, !P0 ;  /* 0x000000010500780c */ /* 0x040fe20004761670 */
[----:B------:R-:W1:Y:S01]  /*b170*/  SHFL.IDX PT, R6, R17, 0x1, 0x181f ;  /* 0x00381f0011067f89 */ /* 0x000e6200000e0000 */
[----:B------:R-:W-:Y:S02]  /*b180*/  ISETP.LT.OR P2, PT, R5, 0x1, P1 ;  /* 0x000000010500780c */ /* 0x000fe40000f41670 */
[----:B------:R-:W-:Y:S01]  /*b190*/  LEA R4, R25, UR45, 0x1 ;  /* 0x0000002d19047c11 */ /* 0x000fe2000f8e08ff */
[----:B------:R-:W2:Y:S01]  /*b1a0*/  SHFL.IDX PT, R14, R16, 0x1, 0x181f ;  /* 0x00381f00100e7f89 */ /* 0x000ea200000e0000 */
[----:B------:R-:W-:-:S02]  /*b1b0*/  ISETP.LT.OR P4, PT, R5, 0x11, P1 ;  /* 0x000000110500780c */ /* 0x000fc40000f81670 */
[----:B------:R-:W-:Y:S01]  /*b1c0*/  ISETP.LT.OR P5, PT, R5, 0x11, !P0 ;  /* 0x000000110500780c */ /* 0x000fe200047a1670 */
[----:B------:R-:W-:Y:S04]  /*b1d0*/  SHFL.IDX PT, R8, R17, 0x2, 0x181f ;  /* 0x00581f0011087f89 */ /* 0x000fe800000e0000 */
[----:B------:R-:W3:Y:S04]  /*b1e0*/  SHFL.IDX PT, R9, R16, 0x2, 0x181f ;  /* 0x00581f0010097f89 */ /* 0x000ee800000e0000 */
[----:B------:R-:W4:Y:S01]  /*b1f0*/  SHFL.IDX PT, R19, R16, 0x3, 0x181f ;  /* 0x00781f0010137f89 */ /* 0x000f2200000e0000 */
[----:B0-----:R-:W-:-:S03]  /*b200*/  IMAD.WIDE.U32 R2, R30, 0x2, R2 ;  /* 0x000000021e027825 */ /* 0x001fc600078e0002 */
[----:B------:R-:W0:Y:S04]  /*b210*/  SHFL.IDX PT, R10, R17, 0x3, 0x181f ;  /* 0x00781f00110a7f89 */ /* 0x000e2800000e0000 */
[----:B------:R-:W-:Y:S01]  /*b220*/  LDGSTS.E.BYPASS.LTC128B.128 [R4+0x400], desc[UR38][R2.64], !P2 ;  /* 0x0040000002047fae */ /* 0x000fe2000d101d66 */
[----:B------:R-:W-:-:S03]  /*b230*/  ISETP.LT.OR P2, PT, R5, 0x21, P1 ;  /* 0x000000210500780c */ /* 0x000fc60000f41670 */
[----:B------:R-:W5:Y:S04]  /*b240*/  SHFL.IDX PT, R18, R17, 0x4, 0x181f ;  /* 0x00981f0011127f89 */ /* 0x000f6800000e0000 */
[----:B------:R1:W-:Y:S01]  /*b250*/  LDGSTS.E.BYPASS.LTC128B.128 [R4+0x3400], desc[UR38][R2.64+0x80], !P3 ;  /* 0x0340008002047fae */ /* 0x0003e2000d901d66 */
[----:B------:R-:W-:-:S03]  /*b260*/  ISETP.LT.OR P3, PT, R5, 0x21, !P0 ;  /* 0x000000210500780c */ /* 0x000fc60004761670 */
[----:B------:R-:W5:Y:S04]  /*b270*/  SHFL.IDX PT, R23, R16, 0x4, 0x181f ;  /* 0x00981f0010177f89 */ /* 0x000f6800000e0000 */
[----:B------:R-:W0:Y:S01]  /*b280*/  SHFL.IDX PT, R17, R17, 0x5, 0x181f ;  /* 0x00b81f0011117f89 */ /* 0x000e2200000e0000 */
[----:B-1----:R-:W-:Y:S01]  /*b290*/  MOV R3, R6 ;  /* 0x0000000600037202 */ /* 0x002fe20000000f00 */
[----:B--2---:R-:W-:Y:S02]  /*b2a0*/  IMAD.MOV.U32 R2, RZ, RZ, R14 ;  /* 0x000000ffff027224 */ /* 0x004fe400078e000e */
[----:B------:R1:W2:Y:S02]  /*b2b0*/  SHFL.IDX PT, R14, R16, 0x5, 0x181f ;  /* 0x00b81f00100e7f89 */ /* 0x0002a400000e0000 */
[----:B------:R-:W-:-:S04]  /*b2c0*/  IMAD.WIDE.U32 R6, R30, 0x2, R2 ;  /* 0x000000021e067825 */ /* 0x000fc800078e0002 */
[----:B---3--:R-:W-:Y:S01]  /*b2d0*/  IMAD.MOV.U32 R2, RZ, RZ, R9 ;  /* 0x000000ffff027224 */ /* 0x008fe200078e0009 */
[----:B------:R-:W-:Y:S01]  /*b2e0*/  LDGSTS.E.BYPASS.LTC128B.128 [R4+0xc00], desc[UR38][R6.64], !P4 ;  /* 0x00c0000006047fae */ /* 0x000fe2000e101d66 */
[----:B------:R-:W-:Y:S01]  /*b2f0*/  IMAD.MOV.U32 R3, RZ, RZ, R8 ;  /* 0x000000ffff037224 */ /* 0x000fe200078e0008 */
[C---:B------:R-:W-:Y:S01]  /*b300*/  ISETP.LT.OR P4, PT, R5.reuse, 0x31, P1 ;  /* 0x000000310500780c */ /* 0x040fe20000f81670 */
[----:B------:R-:W-:Y:S01]  /*b310*/  IMAD.MOV.U32 R8, RZ, RZ, RZ ;  /* 0x000000ffff087224 */ /* 0x000fe200078e00ff */
[----:B------:R-:W-:Y:S01]  /*b320*/  LDGSTS.E.BYPASS.LTC128B.128 [R4+0x3c00], desc[UR38][R6.64+0x80], !P5 ;  /* 0x03c0008006047fae */ /* 0x000fe2000e901d66 */
[----:B------:R-:W-:Y:S01]  /*b330*/  IMAD.WIDE.U32 R2, R30, 0x2, R2 ;  /* 0x000000021e027825 */ /* 0x000fe200078e0002 */
[----:B------:R-:W-:-:S04]  /*b340*/  ISETP.LT.OR P5, PT, R5, 0x31, !P0 ;  /* 0x000000310500780c */ /* 0x000fc800047a1670 */
[----:B------:R-:W-:Y:S01]  /*b350*/  LDGSTS.E.BYPASS.LTC128B.128 [R4+0x1400], desc[UR38][R2.64], !P2 ;  /* 0x0140000002047fae */ /* 0x000fe2000d101d66 */
[----:B------:R-:W-:-:S03]  /*b360*/  ISETP.LT.OR P2, PT, R5, 0x41, P1 ;  /* 0x000000410500780c */ /* 0x000fc60000f41670 */
[----:B------:R4:W-:Y:S01]  /*b370*/  LDGSTS.E.BYPASS.LTC128B.128 [R4+0x4400], desc[UR38][R2.64+0x80], !P3 ;  /* 0x0440008002047fae */ /* 0x0009e2000d901d66 */
[----:B------:R-:W-:Y:S02]  /*b380*/  ISETP.LT.OR P3, PT, R5, 0x41, !P0 ;  /* 0x000000410500780c */ /* 0x000fe40004761670 */
[----:B----4-:R-:W-:Y:S01]  /*b390*/  MOV R2, R19 ;  /* 0x0000001300027202 */ /* 0x010fe20000000f00 */
[----:B0-----:R-:W-:-:S04]  /*b3a0*/  IMAD.MOV.U32 R3, RZ, RZ, R10 ;  /* 0x000000ffff037224 */ /* 0x001fc800078e000a */
[----:B------:R-:W-:Y:S01]  /*b3b0*/  IMAD.WIDE.U32 R6, R30, 0x2, R2 ;  /* 0x000000021e067825 */ /* 0x000fe200078e0002 */
[----:B-----5:R-:W-:-:S03]  /*b3c0*/  MOV R3, R18 ;  /* 0x0000001200037202 */ /* 0x020fc60000000f00 */
[----:B------:R-:W-:Y:S01]  /*b3d0*/  IMAD.MOV.U32 R2, RZ, RZ, R23 ;  /* 0x000000ffff027224 */ /* 0x000fe200078e0017 */
[----:B------:R1:W-:Y:S03]  /*b3e0*/  LDGSTS.E.BYPASS.LTC128B.128 [R4+0x1c00], desc[UR38][R6.64], !P4 ;  /* 0x01c0000006047fae */ /* 0x0003e6000e101d66 */
[----:B------:R-:W-:Y:S01]  /*b3f0*/  IMAD.WIDE.U32 R2, R30, 0x2, R2 ;  /* 0x000000021e027825 */ /* 0x000fe200078e0002 */
[----:B------:R1:W-:Y:S04]  /*b400*/  LDGSTS.E.BYPASS.LTC128B.128 [R4+0x4c00], desc[UR38][R6.64+0x80], !P5 ;  /* 0x04c0008006047fae */ /* 0x0003e8000e901d66 */
[----:B------:R1:W-:Y:S04]  /*b410*/  LDGSTS.E.BYPASS.LTC128B.128 [R4+0x2400], desc[UR38][R2.64], !P2 ;  /* 0x0240000002047fae */ /* 0x0003e8000d101d66 */
[----:B--2---:R1:W-:Y:S02]  /*b420*/  LDGSTS.E.BYPASS.LTC128B.128 [R4+0x5400], desc[UR38][R2.64+0x80], !P3 ;  /* 0x0540008002047fae */ /* 0x0043e4000d901d66 */
.L_x_165:
[C---:B------:R-:W-:Y:S01]  /*b430*/  ISETP.LT.OR P1, PT, R5.reuse, 0x51, P1 ;  /* 0x000000510500780c */ /* 0x040fe20000f21670 */
[----:B-1----:R-:W-:Y:S01]  /*b440*/  IMAD.MOV.U32 R2, RZ, RZ, R14 ;  /* 0x000000ffff027224 */ /* 0x002fe200078e000e */
[----:B------:R-:W-:Y:S02]  /*b450*/  ISETP.LT.OR P0, PT, R5, 0x51, !P0 ;  /* 0x000000510500780c */ /* 0x000fe40004701670 */
[----:B------:R-:W-:-:S03]  /*b460*/  MOV R3, R17 ;  /* 0x0000001100037202 */ /* 0x000fc60000000f00 */
[----:B------:R-:W-:-:S06]  /*b470*/  IMAD.WIDE.U32 R2, R30, 0x2, R2 ;  /* 0x000000021e027825 */ /* 0x000fcc00078e0002 */
[----:B------:R-:W-:Y:S01]  /*b480*/  @!PT LDS RZ, [RZ] ;  /* 0x00000000fffff984 */ /* 0x000fe20000000800 */
[----:B------:R-:W-:Y:S01]  /*b490*/  @!PT LDS RZ, [RZ] ;  /* 0x00000000fffff984 */ /* 0x000fe20000000800 */
[----:B------:R-:W-:Y:S01]  /*b4a0*/  @!PT LDS RZ, [RZ] ;  /* 0x00000000fffff984 */ /* 0x000fe20000000800 */
[----:B------:R0:W-:Y:S04]  /*b4b0*/  LDGSTS.E.BYPASS.LTC128B.128 [R4+0x2c00], desc[UR38][R2.64], !P1 ;  /* 0x02c0000002047fae */ /* 0x0001e8000c901d66 */
[----:B------:R0:W-:Y:S01]  /*b4c0*/  LDGSTS.E.BYPASS.LTC128B.128 [R4+0x5c00], desc[UR38][R2.64+0x80], !P0 ;  /* 0x05c0008002047fae */ /* 0x0001e2000c101d66 */
[----:B------:R-:W-:Y:S01]  /*b4d0*/  PLOP3.LUT P0, PT, PT, PT, PT, 0x80, 0x0 ;  /* 0x000000000000781c */ /* 0x000fe20003f0f070 */
[----:B------:R-:W-:-:S12]  /*b4e0*/  NOP ;  /* 0x0000000000007918 */ /* 0x000fd80000000000 */
.L_x_73:
        /* <DEDUP_REMOVED lines=10> */
.L_x_74:
[----:B0-----:R-:W-:Y:S01]  /*b590*/  VIADD R2, R21, 0x1 ;  /* 0x0000000115027836 */ /* 0x001fe20000000000 */
[----:B------:R0:W-:Y:S04]  /*b5a0*/  SYNCS.ARRIVE.TRANS64.A1T0 RZ, [R0+URZ+0x2a850], RZ ;  /* 0x02a850ff00ff79a7 */ /* 0x0001e8000810003f */
[----:B------:R-:W-:-:S04]  /*b5b0*/  ISETP.NE.AND P0, PT, R2, 0x2, PT ;  /* 0x000000020200780c */ /* 0x000fc80003f05270 */
[----:B------:R-:W-:Y:S02]  /*b5c0*/  SEL R3, RZ, 0x1, P0 ;  /* 0x00000001ff037807 */ /* 0x000fe40000000000 */
[----:B------:R-:W-:Y:S02]  /*b5d0*/  SEL R2, R2, RZ, P0 ;  /* 0x000000ff02027207 */ /* 0x000fe40000000000 */
[----:B0-----:R-:W-:-:S07]  /*b5e0*/  LOP3.LUT R0, R24, R3, RZ, 0x3c, !PT ;  /* 0x0000000318007212 */ /* 0x001fce00078e3cff */
.L_x_40:
[----:B------:R-:W0:Y:S01]  /*b5f0*/  S2R R4, SR_CgaCtaId ;  /* 0x0000000000047919 */ /* 0x000e220000008800 */
[----:B------:R-:W-:Y:S02]  /*b600*/  MOV R3, 0x400 ;  /* 0x0000040000037802 */ /* 0x000fe40000000f00 */
[----:B------:R-:W-:Y:S02]  /*b610*/  SHF.L.U32 R8, R8, 0x1f, RZ ;  /* 0x0000001f08087819 */ /* 0x000fe400000006ff */
[----:B0-----:R-:W-:-:S04]  /*b620*/  LEA R7, R4, R3, 0x18 ;  /* 0x0000000304077211 */ /* 0x001fc800078ec0ff */
[----:B------:R-:W0:Y:S02]  /*b630*/  SYNCS.PHASECHK.TRANS64.TRYWAIT P0, [R7+URZ+0x2a820], R8 ;  /* 0x02a82008070075a7 */ /* 0x000e24000800017f */
[----:B0-----:R-:W-:Y:S05]  /*b640*/  @!P0 BRA `(.L_x_75) ;  /* 0x0000002c00d88947 */ /* 0x001fea0003800000 */
.L_x_166:
[----:B------:R-:W-:-:S03]  /*b650*/  UMOV UR4, 0xffffffff ;  /* 0xffffffff00047882 */ /* 0x000fc60000000000 */
[----:B------:R-:W-:Y:S05]  /*b660*/  BRA.DIV UR4, `(.L_x_76) ;  /* 0x0000002e04e47947 */ /* 0x000fea000b800000 */
[----:B------:R-:W1:Y:S02]  /*b670*/  S2R R3, SR_TID.X ;  /* 0x0000000000037919 */ /* 0x000e640000002100 */
[----:B-1----:R-:W-:-:S04]  /*b680*/  SHF.R.U32.HI R3, RZ, 0x5, R3 ;  /* 0x00000005ff037819 */ /* 0x002fc80000011603 */
[----:B------:R-:W-:-:S05]  /*b690*/  LOP3.LUT R3, R3, 0x3, RZ, 0xc0, !PT ;  /* 0x0000000303037812 */ /* 0x000fca00078ec0ff */
[----:B------:R1:W2:Y:S02]  /*b6a0*/  SHFL.IDX PT, R14, R3, RZ, 0x1f ;  /* 0x00001fff030e7589 */ /* 0x0002a400000e0000 */
.L_x_169:
[----:B--2---:R-:W-:-:S13]  /*b6b0*/  ISETP.NE.AND P0, PT, R14, RZ, PT ;  /* 0x000000ff0e00720c */ /* 0x004fda0003f05270 */
[----:B------:R-:W-:Y:S05]  /*b6c0*/  @P0 BRA `(.L_x_8) ;  /* 0x0000000000880947 */ /* 0x000fea0003800000 */
[----:B------:R-:W-:-:S03]  /*b6d0*/  UMOV UR4, 0xffffffff ;  /* 0xffffffff00047882 */ /* 0x000fc60000000000 */
[----:B------:R-:W-:Y:S05]  /*b6e0*/  BRA.DIV UR4, `(.L_x_77) ;  /* 0x0000002e04f87947 */ /* 0x000fea000b800000 */
[----:B------:R-:W-:-:S13]  /*b6f0*/  ELECT P6, URZ, PT ;  /* 0x00000000003f782f */ /* 0x000fda00038c0000 */
.L_x_172:
[----:B------:R-:W-:Y:S05]  /*b700*/  @!P6 BRA `(.L_x_8) ;  /* 0x000000000078e947 */ /* 0x000fea0003800000 */
[----:B------:R-:W-:-:S06]  /*b710*/  ULOP3.LUT UR4, UR36, 0x2, URZ, 0xfc, !UPT ;  /* 0x0000000224047892 */ /* 0x000fcc000f8efc3f */
[----:B-1----:R-:W-:-:S05]  /*b720*/  IMAD.U32 R3, RZ, RZ, UR4 ;  /* 0x00000004ff037e24 */ /* 0x002fca000f8e00ff */
[----:B------:R-:W-:-:S13]  /*b730*/  ISETP.NE.AND P0, PT, R3, 0x3, PT ;  /* 0x000000030300780c */ /* 0x000fda0003f05270 */
[----:B------:R-:W-:Y:S05]  /*b740*/  @!P0 BRA `(.L_x_78) ;  /* 0x0000000000048947 */ /* 0x000fea0003800000 */
[----:B------:R-:W-:Y:S01]  /*b750*/  BPT.TRAP 0x1 ;  /* 0x000000040000795c */ /* 0x000fe20000300000 */
.L_x_78:
[C---:B------:R-:W-:Y:S01]  /*b760*/  LEA R5, R2.reuse, R7, 0x3 ;  /* 0x0000000702057211 */ /* 0x040fe200078e18ff */
[----:B------:R-:W-:Y:S01]  /*b770*/  VIADD R2, R2, 0x1 ;  /* 0x0000000102027836 */ /* 0x000fe20000000000 */
[----:B------:R-:W-:-:S04]  /*b780*/  SHF.L.U32 R4, R0, 0x1f, RZ ;  /* 0x0000001f00047819 */ /* 0x000fc800000006ff */
[----:B------:R-:W1:Y:S01]  /*b790*/  SYNCS.PHASECHK.TRANS64.TRYWAIT P1, [R5+URZ+0x2a840], R4 ;  /* 0x02a84004050075a7 */ /* 0x000e62000802017f */
[----:B------:R-:W-:-:S04]  /*b7a0*/  ISETP.NE.AND P2, PT, R2, 0x2, PT ;  /* 0x000000020200780c */ /* 0x000fc80003f45270 */
[----:B------:R-:W-:Y:S01]  /*b7b0*/  SEL R3, RZ, 0x1, P2 ;  /* 0x00000001ff037807 */ /* 0x000fe20001000000 */
[----:B-1----:R-:W-:Y:S08]  /*b7c0*/  @!P1 BRA `(.L_x_79) ;  /* 0x0000002c00e09947 */ /* 0x002ff00003800000 */
.L_x_173:
[----:B------:R-:W-:Y:S02]  /*b7d0*/  SEL R2, R2, RZ, P2 ;  /* 0x000000ff02027207 */ /* 0x000fe40001000000 */
[----:B------:R-:W-:Y:S01]  /*b7e0*/  LOP3.LUT R0, R0, R3, RZ, 0x3c, !PT ;  /* 0x0000000300007212 */ /* 0x000fe200078e3cff */
[----:B------:R-:W-:Y:S06]  /*b7f0*/  @!P0 BRA `(.L_x_80) ;  /* 0x0000000000048947 */ /* 0x000fec0003800000 */
[----:B------:R-:W-:Y:S01]  /*b800*/  BPT.TRAP 0x1 ;  /* 0x000000040000795c */ /* 0x000fe20000300000 */
.L_x_80:
[----:B------:R-:W-:Y:S01]  /*b810*/  IMAD R3, R2, 0x8, R7 ;  /* 0x0000000802037824 */ /* 0x000fe200078e0207 */
[----:B------:R-:W-:-:S04]  /*b820*/  SHF.L.U32 R0, R0, 0x1f, RZ ;  /* 0x0000001f00007819 */ /* 0x000fc800000006ff */
[----:B------:R-:W2:Y:S02]  /*b830*/  SYNCS.PHASECHK.TRANS64.TRYWAIT P1, [R3+URZ+0x2a840], R0 ;  /* 0x02a84000030075a7 */ /* 0x000ea4000802017f */
[----:B--2---:R-:W-:Y:S05]  /*b840*/  @!P1 BRA `(.L_x_81) ;  /* 0x0000002c00d49947 */ /* 0x004fea0003800000 */
.L_x_174:
[----:B------:R-:W-:Y:S05]  /*b850*/  @!P0 BRA `(.L_x_82) ;  /* 0x0000000000048947 */ /* 0x000fea0003800000 */
[----:B------:R-:W-:Y:S01]  /*b860*/  BPT.TRAP 0x1 ;  /* 0x000000040000795c */ /* 0x000fe20000300000 */
.L_x_82:
[----:B------:R-:W3:Y:S02]  /*b870*/  SYNCS.PHASECHK.TRANS64.TRYWAIT P1, [R5+URZ+0x2a860], R4 ;  /* 0x02a86004050075a7 */ /* 0x000ee4000802017f */
[----:B---3--:R-:W-:Y:S05]  /*b880*/  @!P1 BRA `(.L_x_83) ;  /* 0x0000002c00d89947 */ /* 0x008fea0003800000 */
.L_x_175:
[----:B------:R-:W-:Y:S05]  /*b890*/  @!P0 BRA `(.L_x_84) ;  /* 0x0000000000048947 */ /* 0x000fea0003800000 */
[----:B------:R-:W-:Y:S01]  /*b8a0*/  BPT.TRAP 0x1 ;  /* 0x000000040000795c */ /* 0x000fe20000300000 */
.L_x_84:
[----:B----4-:R4:W0:Y:S02]  /*b8b0*/  SYNCS.PHASECHK.TRANS64.TRYWAIT P0, [R3+URZ+0x2a860], R0 ;  /* 0x02a86000030075a7 */ /* 0x010824000800017f */
[----:B0-----:R-:W-:Y:S05]  /*b8c0*/  @!P0 NANOSLEEP.SYNCS 0x989680 ;  /* 0x009896800000895d */ /* 0x001fea0003900000 */
[----:B------:R-:W0:Y:S02]  /*b8d0*/  @!P0 SYNCS.PHASECHK.TRANS64 P0, [R3+URZ+0x2a860], R0 ;  /* 0x02a86000030085a7 */ /* 0x000e24000800007f */
[----:B0-----:R-:W-:Y:S05]  /*b8e0*/  @!P0 BRA `(.L_x_84) ;  /* 0xfffffffc00f08947 */ /* 0x001fea000383ffff */
.L_x_8:
[----:B------:R-:W-:Y:S05]  /*b8f0*/  BSYNC B6 ;  /* 0x0000000000067941 */ /* 0x000fea0003800000 */
.L_x_5:
[----:B------:R-:W-:Y:S05]  /*b900*/  EXIT ;  /* 0x000000000000794d */ /* 0x000fea0003800000 */
.L_x_12:
[----:B0-----:R-:W-:-:S04]  /*b910*/  MOV R0, UR37 ;  /* 0x0000002500007c02 */ /* 0x001fc80008000f00 */
[----:B------:R0:W1:Y:S03]  /*b920*/  SYNCS.PHASECHK.TRANS64.TRYWAIT P0, [R0+URZ+0x2a800], R3 ;  /* 0x02a80003000075a7 */ /* 0x000066000800017f */
[----:B-1----:R-:W-:Y:S05]  /*b930*/  @!P0 NANOSLEEP.SYNCS 0x989680 ;  /* 0x009896800000895d */ /* 0x002fea0003900000 */
[----:B------:R-:W1:Y:S02]  /*b940*/  @!P0 SYNCS.PHASECHK.TRANS64 P0, [R0+URZ+0x2a800], R3 ;  /* 0x02a80003000085a7 */ /* 0x000e64000800007f */
[----:B-1----:R-:W-:Y:S05]  /*b950*/  @!P0 BRA `(.L_x_12) ;  /* 0xfffffffc00ec8947 */ /* 0x002fea000383ffff */
[----:B------:R-:W-:Y:S05]  /*b960*/  BRA `(.L_x_85) ;  /* 0xffffff5400fc7947 */ /* 0x000fea000383ffff */
.L_x_16:
[----:B-1----:R-:W-:-:S04]  /*b970*/  IMAD.U32 R4, RZ, RZ, UR37 ;  /* 0x00000025ff047e24 */ /* 0x002fc8000f8e00ff */
[----:B------:R1:W2:Y:S03]  /*b980*/  SYNCS.PHASECHK.TRANS64.TRYWAIT P1, [R4+URZ+0x2a830], R3 ;  /* 0x02a83003040075a7 */ /* 0x0002a6000802017f */
[----:B--2---:R-:W-:Y:S05]  /*b990*/  @!P1 NANOSLEEP.SYNCS 0x989680 ;  /* 0x009896800000995d */ /* 0x004fea0003900000 */
[----:B------:R-:W2:Y:S02]  /*b9a0*/  @!P1 SYNCS.PHASECHK.TRANS64 P1, [R4+URZ+0x2a830], R3 ;  /* 0x02a83003040095a7 */ /* 0x000ea4000802007f */
[----:B--2---:R-:W-:Y:S05]  /*b9b0*/  @!P1 BRA `(.L_x_16) ;  /* 0xfffffffc00ec9947 */ /* 0x004fea000383ffff */
[----:B------:R-:W-:Y:S05]  /*b9c0*/  BRA `(.L_x_15) ;  /* 0xffffff5800187947 */ /* 0x000fea000383ffff */
.L_x_22:
[----:B-1----:R-:W-:-:S04]  /*b9d0*/  IMAD.U32 R11, RZ, RZ, UR59 ;  /* 0x0000003bff0b7e24 */ /* 0x002fc8000f8e00ff */
[----:B------:R1:W2:Y:S03]  /*b9e0*/  SYNCS.PHASECHK.TRANS64.TRYWAIT P1, [R11+URZ+0x2a830], R10 ;  /* 0x02a8300a0b0075a7 */ /* 0x0002a6000802017f */
[----:B--2---:R-:W-:Y:S05]  /*b9f0*/  @!P1 NANOSLEEP.SYNCS 0x989680 ;  /* 0x009896800000995d */ /* 0x004fea0003900000 */
[----:B------:R-:W2:Y:S02]  /*ba00*/  @!P1 SYNCS.PHASECHK.TRANS64 P1, [R11+URZ+0x2a830], R10 ;  /* 0x02a8300a0b0095a7 */ /* 0x000ea4000802007f */
[----:B--2---:R-:W-:Y:S05]  /*ba10*/  @!P1 BRA `(.L_x_22) ;  /* 0xfffffffc00ec9947 */ /* 0x004fea000383ffff */
[----:B------:R-:W-:Y:S05]  /*ba20*/  BRA `(.L_x_21) ;  /* 0xffffff7c00dc7947 */ /* 0x000fea000383ffff */
.L_x_26:
[----:B---3--:R-:W-:-:S04]  /*ba30*/  MOV R9, UR5 ;  /* 0x0000000500097c02 */ /* 0x008fc80008000f00 */
[----:B------:R3:W4:Y:S03]  /*ba40*/  SYNCS.PHASECHK.TRANS64.TRYWAIT P1, [R9+URZ+0x2a850], R8 ;  /* 0x02a85008090075a7 */ /* 0x000726000802017f */
[----:B----4-:R-:W-:Y:S05]  /*ba50*/  @!P1 NANOSLEEP.SYNCS 0x989680 ;  /* 0x009896800000995d */ /* 0x010fea0003900000 */
[----:B------:R-:W4:Y:S02]  /*ba60*/  @!P1 SYNCS.PHASECHK.TRANS64 P1, [R9+URZ+0x2a850], R8 ;  /* 0x02a85008090095a7 */ /* 0x000f24000802007f */
[----:B----4-:R-:W-:Y:S05]  /*ba70*/  @!P1 BRA `(.L_x_26) ;  /* 0xfffffffc00ec9947 */ /* 0x010fea000383ffff */
[----:B------:R-:W-:Y:S05]  /*ba80*/  BRA `(.L_x_25) ;  /* 0xffffff8400e87947 */ /* 0x000fea000383ffff */
.L_x_33:
[----:B-1----:R-:W-:-:S04]  /*ba90*/  IMAD.U32 R4, RZ, RZ, UR5 ;  /* 0x00000005ff047e24 */ /* 0x002fc8000f8e00ff */
[----:B------:R1:W2:Y:S03]  /*baa0*/  SYNCS.PHASECHK.TRANS64.TRYWAIT P1, [R4+URZ+0x2a850], R7 ;  /* 0x02a85007040075a7 */ /* 0x0002a6000802017f */
[----:B--2---:R-:W-:Y:S05]  /*bab0*/  @!P1 NANOSLEEP.SYNCS 0x989680 ;  /* 0x009896800000995d */ /* 0x004fea0003900000 */
[----:B------:R-:W2:Y:S02]  /*bac0*/  @!P1 SYNCS.PHASECHK.TRANS64 P1, [R4+URZ+0x2a850], R7 ;  /* 0x02a85007040095a7 */ /* 0x000ea4000802007f */
[----:B--2---:R-:W-:Y:S05]  /*bad0*/  @!P1 BRA `(.L_x_33) ;  /* 0xfffffffc00ec9947 */ /* 0x004fea000383ffff */
[----:B------:R-:W-:Y:S05]  /*bae0*/  BRA `(.L_x_32) ;  /* 0xffffffa400087947 */ /* 0x000fea000383ffff */
.L_x_45:
[----:B------:R-:W-:Y:S01]  /*baf0*/  IMAD.MOV.U32 R13, RZ, RZ, R17 ;  /* 0x000000ffff0d7224 */ /* 0x000fe200078e0011 */
[----:B------:R-:W-:Y:S01]  /*bb00*/  MOV R12, RZ ;  /* 0x000000ff000c7202 */ /* 0x000fe20000000f00 */
[----:B------:R-:W-:Y:S02]  /*bb10*/  IMAD.MOV.U32 R11, RZ, RZ, 0x1f ;  /* 0x0000001fff0b7424 */ /* 0x000fe400078e00ff */
[----:B------:R-:W-:-:S07]  /*bb20*/  IMAD.MOV.U32 R15, RZ, RZ, -0x1 ;  /* 0xffffffffff0f7424 */ /* 0x000fce00078e00ff */
[----:B-----5:R-:W-:Y:S05]  /*bb30*/  WARPSYNC.COLLECTIVE R15, `(.L_x_86) ;  /* 0x000000000f087348 */ /* 0x020fea0003c00000 */
[----:B------:R0:W1:Y:S02]  /*bb40*/  SHFL.IDX P6, R14, R13, R12, R11 ;  /* 0x0000000c0d0e7389 */ /* 0x00006400000c000b */
[----:B01---5:R-:W-:Y:S01]  /*bb50*/  ENDCOLLECTIVE ;  /* 0x000000000000791b */ /* 0x023fe20003800000 */
.L_x_86:
[----:B------:R-:W-:Y:S05]  /*bb60*/  BRA `(.L_x_87) ;  /* 0xffffffd000007947 */ /* 0x000fea000383ffff */
.L_x_47:
[----:B0-----:R-:W-:-:S04]  /*bb70*/  MOV R3, UR45 ;  /* 0x0000002d00037c02 */ /* 0x001fc80008000f00 */
[----:B------:R0:W1:Y:S03]  /*bb80*/  SYNCS.PHASECHK.TRANS64.TRYWAIT P0, [R3+URZ+0x2a840], R2 ;  /* 0x02a84002030075a7 */ /* 0x000066000800017f */
[----:B-1----:R-:W-:Y:S05]  /*bb90*/  @!P0 NANOSLEEP.SYNCS 0x989680 ;  /* 0x009896800000895d */ /* 0x002fea0003900000 */
[----:B------:R-:W1:Y:S02]  /*bba0*/  @!P0 SYNCS.PHASECHK.TRANS64 P0, [R3+URZ+0x2a840], R2 ;  /* 0x02a84002030085a7 */ /* 0x000e64000800007f */
[----:B-1----:R-:W-:Y:S05]  /*bbb0*/  @!P0 BRA `(.L_x_47) ;  /* 0xfffffffc00ec8947 */ /* 0x002fea000383ffff */
[----:B------:R-:W-:Y:S05]  /*bbc0*/  BRA `(.L_x_88) ;  /* 0xffffffd400107947 */ /* 0x000fea000383ffff */
.L_x_48:
[----:B------:R-:W-:Y:S01]  /*bbd0*/  BSSY B0, `(.L_x_89) ;  /* 0x0000008000007945 */ /* 0x000fe20003800000 */
[----:B------:R-:W-:Y:S01]  /*bbe0*/  IMAD.MOV.U32 R13, RZ, RZ, R7 ;  /* 0x000000ffff0d7224 */ /* 0x000fe200078e0007 */
[----:B------:R-:W-:Y:S01]  /*bbf0*/  MOV R11, 0x181f ;  /* 0x0000181f000b7802 */ /* 0x000fe20000000f00 */
[----:B------:R-:W-:Y:S02]  /*bc00*/  IMAD.MOV.U32 R12, RZ, RZ, RZ ;  /* 0x000000ffff0c7224 */ /* 0x000fe400078e00ff */
[----:B------:R-:W-:-:S07]  /*bc10*/  IMAD.MOV.U32 R15, RZ, RZ, -0x1 ;  /* 0xffffffffff0f7424 */ /* 0x000fce00078e00ff */
[----:B------:R-:W-:Y:S05]  /*bc20*/  WARPSYNC.COLLECTIVE R15, `(.L_x_90) ;  /* 0x000000000f087348 */ /* 0x000fea0003c00000 */
[----:B------:R0:W1:Y:S02]  /*bc30*/  SHFL.IDX P6, R14, R13, R12, R11 ;  /* 0x0000000c0d0e7389 */ /* 0x00006400000c000b */
[----:B01----:R-:W-:Y:S01]  /*bc40*/  ENDCOLLECTIVE ;  /* 0x000000000000791b */ /* 0x003fe20003800000 */
.L_x_90:
[----:B------:R-:W-:Y:S05]  /*bc50*/  BSYNC B0 ;  /* 0x0000000000007941 */ /* 0x000fea0003800000 */
.L_x_89:
[----:B------:R-:W-:Y:S01]  /*bc60*/  MOV R13, R0 ;  /* 0x00000000000d7202 */ /* 0x000fe20000000f00 */
[----:B------:R-:W-:Y:S01]  /*bc70*/  IMAD.MOV.U32 R12, RZ, RZ, RZ ;  /* 0x000000ffff0c7224 */ /* 0x000fe200078e00ff */
[----:B------:R-:W-:Y:S01]  /*bc80*/  MOV R11, 0x181f ;  /* 0x0000181f000b7802 */ /* 0x000fe20000000f00 */
[----:B------:R-:W-:Y:S01]  /*bc90*/  IMAD.MOV.U32 R15, RZ, RZ, -0x1 ;  /* 0xffffffffff0f7424 */ /* 0x000fe200078e00ff */
[----:B------:R-:W-:Y:S01]  /*bca0*/  @P0 LEA R9, R25, UR45, 0x1 ;  /* 0x0000002d19090c11 */ /* 0x000fe2000f8e08ff */
[----:B------:R-:W-:-:S07]  /*bcb0*/  IMAD.MOV.U32 R3, RZ, RZ, R14 ;  /* 0x000000ffff037224 */ /* 0x000fce00078e000e */
[----:B------:R-:W-:Y:S05]  /*bcc0*/  WARPSYNC.COLLECTIVE R15, `(.L_x_91) ;  /* 0x000000000f087348 */ /* 0x000fea0003c00000 */
[----:B------:R0:W1:Y:S02]  /*bcd0*/  SHFL.IDX P6, R14, R13, R12, R11 ;  /* 0x0000000c0d0e7389 */ /* 0x00006400000c000b */
[----:B01----:R-:W-:Y:S01]  /*bce0*/  ENDCOLLECTIVE ;  /* 0x000000000000791b */ /* 0x003fe20003800000 */
.L_x_91:
[----:B------:R-:W-:Y:S01]  /*bcf0*/  IMAD.MOV.U32 R13, RZ, RZ, R7 ;  /* 0x000000ffff0d7224 */ /* 0x000fe200078e0007 */
[----:B------:R-:W-:Y:S02]  /*bd00*/  MOV R12, 0x1 ;  /* 0x00000001000c7802 */ /* 0x000fe40000000f00 */
[----:B------:R-:W-:-:S07]  /*bd10*/  MOV R2, R14 ;  /* 0x0000000e00027202 */ /* 0x000fce0000000f00 */
[----:B------:R-:W-:Y:S05]  /*bd20*/  WARPSYNC.COLLECTIVE R15, `(.L_x_92) ;  /* 0x000000000f087348 */ /* 0x000fea0003c00000 */
[----:B------:R0:W1:Y:S02]  /*bd30*/  SHFL.IDX P6, R14, R13, R12, R11 ;  /* 0x0000000c0d0e7389 */ /* 0x00006400000c000b */
[----:B01----:R-:W-:Y:S01]  /*bd40*/  ENDCOLLECTIVE ;  /* 0x000000000000791b */ /* 0x003fe20003800000 */
.L_x_92:
[----:B------:R-:W-:-:S05]  /*bd50*/  @P0 IMAD.WIDE.U32 R2, R30, 0x2, R2 ;  /* 0x000000021e020825 */ /* 0x000fca00078e0002 */
[----:B------:R-:W-:Y:S01]  /*bd60*/  @!PT LDS RZ, [RZ] ;  /* 0x00000000fffff984 */ /* 0x000fe20000000800 */
[----:B------:R-:W-:Y:S01]  /*bd70*/  @!PT LDS RZ, [RZ] ;  /* 0x00000000fffff984 */ /* 0x000fe20000000800 */
[----:B------:R-:W-:Y:S01]  /*bd80*/  @!PT LDS RZ, [RZ] ;  /* 0x00000000fffff984 */ /* 0x000fe20000000800 */
[----:B------:R0:W-:Y:S04]  /*bd90*/  @P0 LDGSTS.E.BYPASS.LTC128B.128 [R9+0x18400], desc[UR38][R2.64], !P3 ;  /* 0x1840000002090fae */ /* 0x0001e8000d901d66 */
[----:B------:R0:W-:Y:S01]  /*bda0*/  @P0 LDGSTS.E.BYPASS.LTC128B.128 [R9+0x1b400], desc[UR38][R2.64+0x80], !P2 ;  /* 0x1b40008002090fae */ /* 0x0001e2000d101d66 */
[----:B------:R-:W-:-:S03]  /*bdb0*/  MOV R13, R0 ;  /* 0x00000000000d7202 */ /* 0x000fc60000000f00 */
[----:B------:R0:W-:Y:S01]  /*bdc0*/  @P0 LDGSTS.E.BYPASS.LTC128B.128 [R9+0x1e400], desc[UR38][R2.64+0x100], !P1 ;  /* 0x1e40010002090fae */ /* 0x0001e2000c901d66 */
[----:B------:R-:W-:Y:S01]  /*bdd0*/  ISETP.GE.AND P0, PT, R6, 0x11, PT ;  /* 0x000000110600780c */ /* 0x000fe20003f06270 */
[----:B------:R-:W-:-:S12]  /*bde0*/  IMAD.MOV.U32 R5, RZ, RZ, R14 ;  /* 0x000000ffff057224 */ /* 0x000fd800078e000e */
[----:B0-----:R-:W-:Y:S05]  /*bdf0*/  WARPSYNC.COLLECTIVE R15, `(.L_x_93) ;  /* 0x000000000f087348 */ /* 0x001fea0003c00000 */
[----:B------:R1:W2:Y:S02]  /*be00*/  SHFL.IDX P6, R14, R13, R12, R11 ;  /* 0x0000000c0d0e7389 */ /* 0x0002a400000c000b */
[----:B012---:R-:W-:Y:S01]  /*be10*/  ENDCOLLECTIVE ;  /* 0x000000000000791b */ /* 0x007fe20003800000 */
.L_x_93:
[----:B------:R-:W-:Y:S02]  /*be20*/  @P0 LEA R21, R25, UR45, 0x1 ;  /* 0x0000002d19150c11 */ /* 0x000fe4000f8e08ff */
[----:B------:R-:W-:Y:S01]  /*be30*/  MOV R13, R7 ;  /* 0x00000007000d7202 */ /* 0x000fe20000000f00 */
[----:B------:R-:W-:Y:S02]  /*be40*/  IMAD.MOV.U32 R12, RZ, RZ, 0x2 ;  /* 0x00000002ff0c7424 */ /* 0x000fe400078e00ff */
[----:B------:R-:W-:-:S07]  /*be50*/  IMAD.MOV.U32 R4, RZ, RZ, R14 ;  /* 0x000000ffff047224 */ /* 0x000fce00078e000e */
[----:B------:R-:W-:Y:S05]  /*be60*/  WARPSYNC.COLLECTIVE R15, `(.L_x_94) ;  /* 0x000000000f087348 */ /* 0x000fea0003c00000 */
[----:B------:R0:W1:Y:S02]  /*be70*/  SHFL.IDX P6, R14, R13, R12, R11 ;  /* 0x0000000c0d0e7389 */ /* 0x00006400000c000b */
[----:B01----:R-:W-:Y:S01]  /*be80*/  ENDCOLLECTIVE ;  /* 0x000000000000791b */ /* 0x003fe20003800000 */
.L_x_94:
[----:B------:R-:W-:-:S05]  /*be90*/  @P0 IMAD.WIDE.U32 R4, R30, 0x2, R4 ;  /* 0x000000021e040825 */ /* 0x000fca00078e0004 */
[----:B------:R-:W-:Y:S01]  /*bea0*/  @!PT LDS RZ, [RZ] ;  /* 0x00000000fffff984 */ /* 0x000fe20000000800 */
[----:B------:R-:W-:Y:S01]  /*beb0*/  @!PT LDS RZ, [RZ] ;  /* 0x00000000fffff984 */ /* 0x000fe20000000800 */
[----:B------:R-:W-:Y:S01]  /*bec0*/  @!PT LDS RZ, [RZ] ;  /* 0x00000000fffff984 */ /* 0x000fe20000000800 */
[----:B------:R0:W-:Y:S04]  /*bed0*/  @P0 LDGSTS.E.BYPASS.LTC128B.128 [R21+0x18c00], desc[UR38][R4.64], !P3 ;  /* 0x18c0000004150fae */ /* 0x0001e8000d901d66 */
[----:B------:R0:W-:Y:S01]  /*bee0*/  @P0 LDGSTS.E.BYPASS.LTC128B.128 [R21+0x1bc00], desc[UR38][R4.64+0x80], !P2 ;  /* 0x1bc0008004150fae */ /* 0x0001e2000d101d66 */
[----:B------:R-:W-:-:S03]  /*bef0*/  IMAD.MOV.U32 R13, RZ, RZ, R0 ;  /* 0x000000ffff0d7224 */ /* 0x000fc600078e0000 */
[----:B------:R0:W-:Y:S01]  /*bf00*/  @P0 LDGSTS.E.BYPASS.LTC128B.128 [R21+0x1ec00], desc[UR38][R4.64+0x100], !P1 ;  /* 0x1ec0010004150fae */ /* 0x0001e2000c901d66 */
[----:B------:R-:W-:Y:S02]  /*bf10*/  ISETP.GE.AND P0, PT, R6, 0x21, PT ;  /* 0x000000210600780c */ /* 0x000fe40003f06270 */
[----:B------:R-:W-:-:S11]  /*bf20*/  MOV R8, R14 ;  /* 0x0000000e00087202 */ /* 0x000fd60000000f00 */
[----:B0-----:R-:W-:Y:S05]  /*bf30*/  WARPSYNC.COLLECTIVE R15, `(.L_x_95) ;  /* 0x000000000f087348 */ /* 0x001fea0003c00000 */
[----:B------:R1:W2:Y:S02]  /*bf40*/  SHFL.IDX P6, R14, R13, R12, R11 ;  /* 0x0000000c0d0e7389 */ /* 0x0002a400000c000b */
[----:B012---:R-:W-:Y:S01]  /*bf50*/  ENDCOLLECTIVE ;  /* 0x000000000000791b */ /* 0x007fe20003800000 */
.L_x_95:
[----:B------:R-:W-:Y:S01]  /*bf60*/  IMAD.MOV.U32 R3, RZ, RZ, R8 ;  /* 0x000000ffff037224 */ /* 0x000fe200078e0008 */
[----:B------:R-:W-:Y:S02]  /*bf70*/  @P0 LEA R35, R25, UR45, 0x1 ;  /* 0x0000002d19230c11 */ /* 0x000fe4000f8e08ff */
[----:B------:R-:W-:Y:S01]  /*bf80*/  MOV R13, R7 ;  /* 0x00000007000d7202 */ /* 0x000fe20000000f00 */
[----:B------:R-:W-:Y:S01]  /*bf90*/  IMAD.MOV.U32 R12, RZ, RZ, 0x3 ;  /* 0x00000003ff0c7424 */ /* 0x000fe200078e00ff */
[----:B------:R-:W-:-:S07]  /*bfa0*/  MOV R2, R14 ;  /* 0x0000000e00027202 */ /* 0x000fce0000000f00 */
[----:B------:R-:W-:Y:S05]  /*bfb0*/  WARPSYNC.COLLECTIVE R15, `(.L_x_96) ;  /* 0x000000000f087348 */ /* 0x000fea0003c00000 */
[----:B------:R0:W1:Y:S02]  /*bfc0*/  SHFL.IDX P6, R14, R13, R12, R11 ;  /* 0x0000000c0d0e7389 */ /* 0x00006400000c000b */
[----:B01----:R-:W-:Y:S01]  /*bfd0*/  ENDCOLLECTIVE ;  /* 0x000000000000791b */ /* 0x003fe20003800000 */
.L_x_96:
        /* <DEDUP_REMOVED lines=13> */
.L_x_97:
[----:B------:R-:W-:Y:S02]  /*c0b0*/  MOV R5, R9 ;  /* 0x0000000900057202 */ /* 0x000fe40000000f00 */
[----:B------:R-:W-:Y:S01]  /*c0c0*/  @P0 LEA R9, R25, UR45, 0x1 ;  /* 0x0000002d19090c11 */ /* 0x000fe2000f8e08ff */
[----:B------:R-:W-:Y:S01]  /*c0d0*/  IMAD.MOV.U32 R13, RZ, RZ, R7 ;  /* 0x000000ffff0d7224 */ /* 0x000fe200078e0007 */
[----:B------:R-:W-:Y:S02]  /*c0e0*/  MOV R12, 0x4 ;  /* 0x00000004000c7802 */ /* 0x000fe40000000f00 */
[----:B------:R-:W-:-:S07]  /*c0f0*/  MOV R10, R14 ;  /* 0x0000000e000a7202 */ /* 0x000fce0000000f00 */
[----:B------:R-:W-:Y:S05]  /*c100*/  WARPSYNC.COLLECTIVE R15, `(.L_x_98) ;  /* 0x000000000f087348 */ /* 0x000fea0003c00000 */
[----:B------:R0:W1:Y:S02]  /*c110*/  SHFL.IDX P6, R14, R13, R12, R11 ;  /* 0x0000000c0d0e7389 */ /* 0x00006400000c000b */
[----:B01----:R-:W-:Y:S01]  /*c120*/  ENDCOLLECTIVE ;  /* 0x000000000000791b */ /* 0x003fe20003800000 */
.L_x_98:
[----:B------:R-:W-:-:S04]  /*c130*/  IMAD.MOV.U32 R4, RZ, RZ, R10 ;  /* 0x000000ffff047224 */ /* 0x000fc800078e000a */
[----:B------:R-:W-:-:S05]  /*c140*/  @P0 IMAD.WIDE.U32 R4, R30, 0x2, R4 ;  /* 0x000000021e040825 */ /* 0x000fca00078e0004 */
[----:B------:R-:W-:Y:S01]  /*c150*/  @!PT LDS RZ, [RZ] ;  /* 0x00000000fffff984 */ /* 0x000fe20000000800 */
[----:B------:R-:W-:Y:S01]  /*c160*/  @!PT LDS RZ, [RZ] ;  /* 0x00000000fffff984 */ /* 0x000fe20000000800 */
[----:B------:R-:W-:Y:S01]  /*c170*/  @!PT LDS RZ, [RZ] ;  /* 0x00000000fffff984 */ /* 0x000fe20000000800 */
[----:B------:R0:W-:Y:S01]  /*c180*/  @P0 LDGSTS.E.BYPASS.LTC128B.128 [R9+0x19c00], desc[UR38][R4.64], !P3 ;  /* 0x19c0000004090fae */ /* 0x0001e2000d901d66 */
[----:B------:R-:W-:-:S03]  /*c190*/  MOV R13, R0 ;  /* 0x00000000000d7202 */ /* 0x000fc60000000f00 */
[----:B------:R0:W-:Y:S04]  /*c1a0*/  @P0 LDGSTS.E.BYPASS.LTC128B.128 [R9+0x1cc00], desc[UR38][R4.64+0x80], !P2 ;  /* 0x1cc0008004090fae */ /* 0x0001e8000d101d66 */
[----:B------:R0:W-:Y:S01]  /*c1b0*/  @P0 LDGSTS.E.BYPASS.LTC128B.128 [R9+0x1fc00], desc[UR38][R4.64+0x100], !P1 ;  /* 0x1fc0010004090fae */ /* 0x0001e2000c901d66 */
[----:B------:R-:W-:Y:S01]  /*c1c0*/  ISETP.GE.AND P0, PT, R6, 0x41, PT ;  /* 0x000000410600780c */ /* 0x000fe20003f06270 */
[----:B------:R-:W-:-:S12]  /*c1d0*/  IMAD.MOV.U32 R8, RZ, RZ, R14 ;  /* 0x000000ffff087224 */ /* 0x000fd800078e000e */
[----:B0-----:R-:W-:Y:S05]  /*c1e0*/  WARPSYNC.COLLECTIVE R15, `(.L_x_99) ;  /* 0x000000000f087348 */ /* 0x001fea0003c00000 */
[----:B------:R1:W2:Y:S02]  /*c1f0*/  SHFL.IDX P6, R14, R13, R12, R11 ;  /* 0x0000000c0d0e7389 */ /* 0x0002a400000c000b */
[----:B012---:R-:W-:Y:S01]  /*c200*/  ENDCOLLECTIVE ;  /* 0x000000000000791b */ /* 0x007fe20003800000 */
.L_x_99:
[----:B------:R-:W-:Y:S02]  /*c210*/  MOV R3, R8 ;  /* 0x0000000800037202 */ /* 0x000fe40000000f00 */
[----:B------:R-:W-:Y:S01]  /*c220*/  @P0 LEA R21, R25, UR45, 0x1 ;  /* 0x0000002d19150c11 */ /* 0x000fe2000f8e08ff */
[----:B------:R-:W-:Y:S01]  /*c230*/  IMAD.MOV.U32 R13, RZ, RZ, R7 ;  /* 0x000000ffff0d7224 */ /* 0x000fe200078e0007 */
[----:B------:R-:W-:Y:S01]  /*c240*/  MOV R12, 0x5 ;  /* 0x00000005000c7802 */ /* 0x000fe20000000f00 */
[----:B------:R-:W-:-:S07]  /*c250*/  IMAD.MOV.U32 R2, RZ, RZ, R14 ;  /* 0x000000ffff027224 */ /* 0x000fce00078e000e */
[----:B------:R-:W-:Y:S05]  /*c260*/  WARPSYNC.COLLECTIVE R15, `(.L_x_100) ;  /* 0x000000000f087348 */ /* 0x000fea0003c00000 */
[----:B------:R0:W1:Y:S02]  /*c270*/  SHFL.IDX P6, R14, R13, R12, R11 ;  /* 0x0000000c0d0e7389 */ /* 0x00006400000c000b */
[----:B01----:R-:W-:Y:S01]  /*c280*/  ENDCOLLECTIVE ;  /* 0x000000000000791b */ /* 0x003fe20003800000 */
.L_x_100:
        /* <DEDUP_REMOVED lines=8> */
[----:B------:R-:W-:-:S07]  /*c310*/  IMAD.MOV.U32 R7, RZ, RZ, R14 ;  /* 0x000000ffff077224 */ /* 0x000fce00078e000e */
[----:B0-----:R-:W-:Y:S05]  /*c320*/  WARPSYNC.COLLECTIVE R15, `(.L_x_101) ;  /* 0x000000000f087348 */ /* 0x001fea0003c00000 */
[----:B------:R1:W2:Y:S02]  /*c330*/  SHFL.IDX P6, R14, R13, R12, R11 ;  /* 0x0000000c0d0e7389 */ /* 0x0002a400000c000b */
[----:B012---:R-:W-:Y:S01]  /*c340*/  ENDCOLLECTIVE ;  /* 0x000000000000791b */ /* 0x007fe20003800000 */
.L_x_101:
[----:B------:R-:W-:Y:S05]  /*c350*/  BRA `(.L_x_102) ;  /* 0xffffffd000707947 */ /* 0x000fea000383ffff */
.L_x_51:
[----:B------:R-:W-:Y:S01]  /*c360*/  IMAD.MOV.U32 R13, RZ, RZ, R8 ;  /* 0x000000ffff0d7224 */ /* 0x000fe200078e0008 */
[----:B------:R-:W-:Y:S01]  /*c370*/  MOV R12, RZ ;  /* 0x000000ff000c7202 */ /* 0x000fe20000000f00 */
[----:B------:R-:W-:Y:S01]  /*c380*/  IMAD.MOV.U32 R11, RZ, RZ, 0x181f ;  /* 0x0000181fff0b7424 */ /* 0x000fe200078e00ff */
[----:B------:R-:W-:Y:S02]  /*c390*/  MOV R15, 0xffffffff ;  /* 0xffffffff000f7802 */ /* 0x000fe40000000f00 */
[----:B------:R-:W-:-:S07]  /*c3a0*/  LEA R7, R24, R37, 0x7 ;  /* 0x0000002518077211 */ /* 0x000fce00078e38ff */
[----:B------:R-:W-:Y:S05]  /*c3b0*/  WARPSYNC.COLLECTIVE R15, `(.L_x_103) ;  /* 0x000000000f087348 */ /* 0x000fea0003c00000 */
[----:B------:R0:W1:Y:S02]  /*c3c0*/  SHFL.IDX P6, R14, R13, R12, R11 ;  /* 0x0000000c0d0e7389 */ /* 0x00006400000c000b */
[----:B01----:R-:W-:Y:S01]  /*c3d0*/  ENDCOLLECTIVE ;  /* 0x000000000000791b */ /* 0x003fe20003800000 */
.L_x_103:
[----:B------:R-:W-:Y:S01]  /*c3e0*/  VIADD R5, R7, 0x10 ;  /* 0x0000001007057836 */ /* 0x000fe20000000000 */
[----:B------:R-:W-:Y:S01]  /*c3f0*/  MOV R13, R0 ;  /* 0x00000000000d7202 */ /* 0x000fe20000000f00 */
[----:B------:R-:W-:-:S07]  /*c400*/  IMAD.MOV.U32 R3, RZ, RZ, R14 ;  /* 0x000000ffff037224 */ /* 0x000fce00078e000e */
[----:B------:R-:W-:Y:S05]  /*c410*/  WARPSYNC.COLLECTIVE R15, `(.L_x_104) ;  /* 0x000000000f087348 */ /* 0x000fea0003c00000 */
[----:B------:R0:W1:Y:S02]  /*c420*/  SHFL.IDX P6, R14, R13, R12, R11 ;  /* 0x0000000c0d0e7389 */ /* 0x00006400000c000b */
[----:B01----:R-:W-:Y:S01]  /*c430*/  ENDCOLLECTIVE ;  /* 0x000000000000791b */ /* 0x003fe20003800000 */
.L_x_104:
[----:B------:R-:W-:Y:S02]  /*c440*/  ULDC UR4, c[0x0][0x288] ;  /* 0x0000a20000047ab9 */ /* 0x000fe40000000800 */
[----:B------:R-:W-:-:S05]  /*c450*/  IMAD R6, R6, UR4, RZ ;  /* 0x0000000406067c24 */ /* 0x000fca000f8e02ff */
[----:B------:R-:W-:Y:S02]  /*c460*/  ISETP.GE.AND P1, PT, R7, R6, PT ;  /* 0x000000060700720c */ /* 0x000fe40003f26270 */
[----:B------:R-:W-:Y:S01]  /*c470*/  MOV R13, R8 ;  /* 0x00000008000d7202 */ /* 0x000fe20000000f00 */
[----:B------:R-:W-:-:S10]  /*c480*/  IMAD.MOV.U32 R12, RZ, RZ, 0x1 ;  /* 0x00000001ff0c7424 */ /* 0x000fd400078e00ff */
[----:B------:R-:W-:Y:S01]  /*c490*/  @!P1 LEA R9, R25, UR45, 0x1 ;  /* 0x0000002d19099c11 */ /* 0x000fe2000f8e08ff */
[----:B------:R-:W-:-:S07]  /*c4a0*/  IMAD.MOV.U32 R2, RZ, RZ, R14 ;  /* 0x000000ffff027224 */ /* 0x000fce00078e000e */
[----:B------:R-:W-:Y:S05]  /*c4b0*/  WARPSYNC.COLLECTIVE R15, `(.L_x_105) ;  /* 0x000000000f087348 */ /* 0x000fea0003c00000 */
[----:B------:R0:W1:Y:S02]  /*c4c0*/  SHFL.IDX P6, R14, R13, R12, R11 ;  /* 0x0000000c0d0e7389 */ /* 0x00006400000c000b */
[----:B01----:R-:W-:Y:S01]  /*c4d0*/  ENDCOLLECTIVE ;  /* 0x000000000000791b */ /* 0x003fe20003800000 */
.L_x_105:
[----:B------:R-:W-:-:S05]  /*c4e0*/  @!P1 IMAD.WIDE.U32 R2, R30, 0x2, R2 ;  /* 0x000000021e029825 */ /* 0x000fca00078e0002 */
[----:B------:R-:W-:Y:S01]  /*c4f0*/  @!PT LDS RZ, [RZ] ;  /* 0x00000000fffff984 */ /* 0x000fe20000000800 */
[----:B------:R-:W-:Y:S01]  /*c500*/  @!PT LDS RZ, [RZ] ;  /* 0x00000000fffff984 */ /* 0x000fe20000000800 */
[----:B------:R-:W-:Y:S01]  /*c510*/  @!PT LDS RZ, [RZ] ;  /* 0x00000000fffff984 */ /* 0x000fe20000000800 */
[----:B------:R0:W-:Y:S04]  /*c520*/  @!P1 LDGSTS.E.BYPASS.LTC128B.128 [R9+0xc400], desc[UR38][R2.64], !P3 ;  /* 0x0c40000002099fae */ /* 0x0001e8000d901d66 */
[----:B------:R0:W-:Y:S01]  /*c530*/  @!P1 LDGSTS.E.BYPASS.LTC128B.128 [R9+0x10400], desc[UR38][R2.64+0x80], !P2 ;  /* 0x1040008002099fae */ /* 0x0001e2000d101d66 */
[----:B------:R-:W-:-:S03]  /*c540*/  IMAD.MOV.U32 R13, RZ, RZ, R0 ;  /* 0x000000ffff0d7224 */ /* 0x000fc600078e0000 */
[----:B------:R0:W-:Y:S01]  /*c550*/  @!P1 LDGSTS.E.BYPASS.LTC128B.128 [R9+0x14400], desc[UR38][R2.64+0x100], !P0 ;  /* 0x1440010002099fae */ /* 0x0001e2000c101d66 */
[----:B------:R-:W-:Y:S02]  /*c560*/  ISETP.GE.AND P1, PT, R5, R6, PT ;  /* 0x000000060500720c */ /* 0x000fe40003f26270 */
[----:B------:R-:W-:-:S11]  /*c570*/  MOV R5, R14 ;  /* 0x0000000e00057202 */ /* 0x000fd60000000f00 */
[----:B0-----:R-:W-:Y:S05]  /*c580*/  WARPSYNC.COLLECTIVE R15, `(.L_x_106) ;  /* 0x000000000f087348 */ /* 0x001fea0003c00000 */
[----:B------:R1:W2:Y:S02]  /*c590*/  SHFL.IDX P6, R14, R13, R12, R11 ;  /* 0x0000000c0d0e7389 */ /* 0x0002a400000c000b */
[----:B012---:R-:W-:Y:S01]  /*c5a0*/  ENDCOLLECTIVE ;  /* 0x000000000000791b */ /* 0x007fe20003800000 */
.L_x_106:
[----:B------:R-:W-:Y:S01]  /*c5b0*/  VIADD R3, R7, 0x20 ;  /* 0x0000002007037836 */ /* 0x000fe20000000000 */
[----:B------:R-:W-:Y:S02]  /*c5c0*/  @!P1 LEA R19, R25, UR45, 0x1 ;  /* 0x0000002d19139c11 */ /* 0x000fe4000f8e08ff */
[----:B------:R-:W-:Y:S01]  /*c5d0*/  MOV R13, R8 ;  /* 0x00000008000d7202 */ /* 0x000fe20000000f00 */
[----:B------:R-:W-:Y:S01]  /*c5e0*/  IMAD.MOV.U32 R12, RZ, RZ, 0x2 ;  /* 0x00000002ff0c7424 */ /* 0x000fe200078e00ff */
[----:B------:R-:W-:-:S07]  /*c5f0*/  MOV R4, R14 ;  /* 0x0000000e00047202 */ /* 0x000fce0000000f00 */
[----:B------:R-:W-:Y:S05]  /*c600*/  WARPSYNC.COLLECTIVE R15, `(.L_x_107) ;  /* 0x000000000f087348 */ /* 0x000fea0003c00000 */
[----:B------:R0:W1:Y:S02]  /*c610*/  SHFL.IDX P6, R14, R13, R12, R11 ;  /* 0x0000000c0d0e7389 */ /* 0x00006400000c000b */
[----:B01----:R-:W-:Y:S01]  /*c620*/  ENDCOLLECTIVE ;  /* 0x000000000000791b */ /* 0x003fe20003800000 */
.L_x_107:
        /* <DEDUP_REMOVED lines=13> */
.L_x_108:
        /* <DEDUP_REMOVED lines=8> */
.L_x_109:
        /* <DEDUP_REMOVED lines=13> */
.L_x_110:
        /* <DEDUP_REMOVED lines=8> */
.L_x_111:
        /* <DEDUP_REMOVED lines=13> */
.L_x_112:
        /* <DEDUP_REMOVED lines=8> */
.L_x_113:
        /* <DEDUP_REMOVED lines=13> */
.L_x_114:
        /* <DEDUP_REMOVED lines=8> */
.L_x_115:
        /* <DEDUP_REMOVED lines=13> */
.L_x_116:
[----:B------:R-:W-:Y:S01]  /*cc40*/  @!P1 LEA R9, R25, UR45, 0x1 ;  /* 0x0000002d19099c11 */ /* 0x000fe2000f8e08ff */
[----:B------:R-:W-:Y:S01]  /*cc50*/  IMAD.MOV.U32 R13, RZ, RZ, R8 ;  /* 0x000000ffff0d7224 */ /* 0x000fe200078e0008 */
[----:B------:R-:W-:Y:S02]  /*cc60*/  MOV R12, 0x7 ;  /* 0x00000007000c7802 */ /* 0x000fe40000000f00 */
[----:B------:R-:W-:-:S07]  /*cc70*/  MOV R2, R14 ;  /* 0x0000000e00027202 */ /* 0x000fce0000000f00 */
[----:B------:R-:W-:Y:S05]  /*cc80*/  WARPSYNC.COLLECTIVE R15, `(.L_x_117) ;  /* 0x000000000f087348 */ /* 0x000fea0003c00000 */
[----:B------:R0:W1:Y:S02]  /*cc90*/  SHFL.IDX P6, R14, R13, R12, R11 ;  /* 0x0000000c0d0e7389 */ /* 0x00006400000c000b */
[----:B01----:R-:W-:Y:S01]  /*cca0*/  ENDCOLLECTIVE ;  /* 0x000000000000791b */ /* 0x003fe20003800000 */
.L_x_117:
[----:B------:R-:W-:-:S05]  /*ccb0*/  @!P1 IMAD.WIDE.U32 R2, R30, 0x2, R2 ;  /* 0x000000021e029825 */ /* 0x000fca00078e0002 */
[----:B------:R-:W-:Y:S01]  /*ccc0*/  @!PT LDS RZ, [RZ] ;  /* 0x00000000fffff984 */ /* 0x000fe20000000800 */
[----:B------:R-:W-:Y:S01]  /*ccd0*/  @!PT LDS RZ, [RZ] ;  /* 0x00000000fffff984 */ /* 0x000fe20000000800 */
[----:B------:R-:W-:Y:S01]  /*cce0*/  @!PT LDS RZ, [RZ] ;  /* 0x00000000fffff984 */ /* 0x000fe20000000800 */
[----:B------:R0:W-:Y:S04]  /*ccf0*/  @!P1 LDGSTS.E.BYPASS.LTC128B.128 [R9+0xf400], desc[UR38][R2.64], !P3 ;  /* 0x0f40000002099fae */ /* 0x0001e8000d901d66 */
[----:B------:R0:W-:Y:S01]  /*cd00*/  @!P1 LDGSTS.E.BYPASS.LTC128B.128 [R9+0x13400], desc[UR38][R2.64+0x80], !P2 ;  /* 0x1340008002099fae */ /* 0x0001e2000d101d66 */
[----:B------:R-:W-:-:S03]  /*cd10*/  MOV R13, R0 ;  /* 0x00000000000d7202 */ /* 0x000fc60000000f00 */
[----:B------:R0:W-:Y:S01]  /*cd20*/  @!P1 LDGSTS.E.BYPASS.LTC128B.128 [R9+0x17400], desc[UR38][R2.64+0x100], !P0 ;  /* 0x1740010002099fae */ /* 0x0001e2000c101d66 */
[----:B------:R-:W-:-:S07]  /*cd30*/  IMAD.MOV.U32 R4, RZ, RZ, R14 ;  /* 0x000000ffff047224 */ /* 0x000fce00078e000e */
[----:B0-----:R-:W-:Y:S05]  /*cd40*/  WARPSYNC.COLLECTIVE R15, `(.L_x_118) ;  /* 0x000000000f087348 */ /* 0x001fea0003c00000 */
[----:B------:R1:W2:Y:S02]  /*cd50*/  SHFL.IDX P6, R14, R13, R12, R11 ;  /* 0x0000000c0d0e7389 */ /* 0x0002a400000c000b */
[----:B012---:R-:W-:Y:S01]  /*cd60*/  ENDCOLLECTIVE ;  /* 0x000000000000791b */ /* 0x007fe20003800000 */
.L_x_118:
[----:B------:R-:W-:Y:S05]  /*cd70*/  BRA `(.L_x_119) ;  /* 0xffffffd000547947 */ /* 0x000fea000383ffff */
.L_x_54:
[----:B0-----:R-:W-:-:S04]  /*cd80*/  IMAD.U32 R3, RZ, RZ, UR45 ;  /* 0x0000002dff037e24 */ /* 0x001fc8000f8e00ff */
[----:B------:R0:W1:Y:S03]  /*cd90*/  SYNCS.PHASECHK.TRANS64.TRYWAIT P0, [R3+URZ+0x2a820], R0 ;  /* 0x02a82000030075a7 */ /* 0x000066000800017f */
[----:B-1----:R-:W-:Y:S05]  /*cda0*/  @!P0 NANOSLEEP.SYNCS 0x989680 ;  /* 0x009896800000895d */ /* 0x002fea0003900000 */
[----:B------:R-:W1:Y:S02]  /*cdb0*/  @!P0 SYNCS.PHASECHK.TRANS64 P0, [R3+URZ+0x2a820], R0 ;  /* 0x02a82000030085a7 */ /* 0x000e64000800007f */
[----:B-1----:R-:W-:Y:S05]  /*cdc0*/  @!P0 BRA `(.L_x_54) ;  /* 0xfffffffc00ec8947 */ /* 0x002fea000383ffff */
[----:B------:R-:W-:Y:S05]  /*cdd0*/  BRA `(.L_x_120) ;  /* 0xffffffd0009c7947 */ /* 0x000fea000383ffff */
.L_x_58:
[----:B0-----:R0:W1:Y:S02]  /*cde0*/  SYNCS.PHASECHK.TRANS64.TRYWAIT P0, [R8+URZ+0x2a840], R3 ;  /* 0x02a84003080075a7 */ /* 0x001064000800017f */
[----:B-1----:R-:W-:Y:S05]  /*cdf0*/  @!P0 NANOSLEEP.SYNCS 0x989680 ;  /* 0x009896800000895d */ /* 0x002fea0003900000 */
[----:B------:R-:W1:Y:S02]  /*ce00*/  @!P0 SYNCS.PHASECHK.TRANS64 P0, [R8+URZ+0x2a840], R3 ;  /* 0x02a84003080085a7 */ /* 0x000e64000800007f */
[----:B-1----:R-:W-:Y:S05]  /*ce10*/  @!P0 BRA `(.L_x_58) ;  /* 0xfffffffc00f08947 */ /* 0x002fea000383ffff */
[----:B------:R-:W-:Y:S05]  /*ce20*/  BRA `(.L_x_121) ;  /* 0xffffffd400647947 */ /* 0x000fea000383ffff */
.L_x_59:
[----:B------:R-:W-:Y:S01]  /*ce30*/  BSSY B1, `(.L_x_122) ;  /* 0x0000008000017945 */ /* 0x000fe20003800000 */
[----:B------:R-:W-:Y:S01]  /*ce40*/  MOV R13, R20 ;  /* 0x00000014000d7202 */ /* 0x000fe20000000f00 */
[----:B------:R-:W-:Y:S01]  /*ce50*/  IMAD.MOV.U32 R12, RZ, RZ, RZ ;  /* 0x000000ffff0c7224 */ /* 0x000fe200078e00ff */
[----:B------:R-:W-:Y:S01]  /*ce60*/  MOV R11, 0x181f ;  /* 0x0000181f000b7802 */ /* 0x000fe20000000f00 */
[----:B------:R-:W-:-:S07]  /*ce70*/  IMAD.MOV.U32 R15, RZ, RZ, -0x1 ;  /* 0xffffffffff0f7424 */ /* 0x000fce00078e00ff */
[----:B------:R-:W-:Y:S05]  /*ce80*/  WARPSYNC.COLLECTIVE R15, `(.L_x_123) ;  /* 0x000000000f087348 */ /* 0x000fea0003c00000 */
[----:B------:R0:W1:Y:S02]  /*ce90*/  SHFL.IDX P6, R14, R13, R12, R11 ;  /* 0x0000000c0d0e7389 */ /* 0x00006400000c000b */
[----:B01----:R-:W-:Y:S01]  /*cea0*/  ENDCOLLECTIVE ;  /* 0x000000000000791b */ /* 0x003fe20003800000 */
.L_x_123:
[----:B------:R-:W-:Y:S05]  /*ceb0*/  BSYNC B1 ;  /* 0x0000000000017941 */ /* 0x000fea0003800000 */
.L_x_122:
[----:B------:R-:W-:Y:S01]  /*cec0*/  IMAD.MOV.U32 R13, RZ, RZ, R18 ;  /* 0x000000ffff0d7224 */ /* 0x000fe200078e0012 */
[----:B------:R-:W-:Y:S01]  /*ced0*/  MOV R12, RZ ;  /* 0x000000ff000c7202 */ /* 0x000fe20000000f00 */
[----:B------:R-:W-:Y:S01]  /*cee0*/  IMAD.MOV.U32 R11, RZ, RZ, 0x181f ;  /* 0x0000181fff0b7424 */ /* 0x000fe200078e00ff */
[----:B------:R-:W-:Y:S02]  /*cef0*/  MOV R15, 0xffffffff ;  /* 0xffffffff000f7802 */ /* 0x000fe40000000f00 */
[----:B------:R-:W-:Y:S02]  /*cf00*/  MOV R3, R14 ;  /* 0x0000000e00037202 */ /* 0x000fe40000000f00 */
[----:B------:R-:W-:-:S07]  /*cf10*/  LEA R19, R19, UR45, 0x1 ;  /* 0x0000002d13137c11 */ /* 0x000fce000f8e08ff */
[----:B------:R-:W-:Y:S05]  /*cf20*/  WARPSYNC.COLLECTIVE R15, `(.L_x_124) ;  /* 0x000000000f087348 */ /* 0x000fea0003c00000 */
[----:B------:R0:W1:Y:S02]  /*cf30*/  SHFL.IDX P6, R14, R13, R12, R11 ;  /* 0x0000000c0d0e7389 */ /* 0x00006400000c000b */
[----:B01----:R-:W-:Y:S01]  /*cf40*/  ENDCOLLECTIVE ;  /* 0x000000000000791b */ /* 0x003fe20003800000 */
.L_x_124:
[----:B------:R-:W-:Y:S01]  /*cf50*/  MOV R13, R20 ;  /* 0x00000014000d7202 */ /* 0x000fe20000000f00 */
[----:B------:R-:W-:Y:S01]  /*cf60*/  IMAD.MOV.U32 R12, RZ, RZ, 0x1 ;  /* 0x00000001ff0c7424 */ /* 0x000fe200078e00ff */
[----:B------:R-:W-:-:S13]  /*cf70*/  IADD3 R2, P0, R14, R35, RZ ;  /* 0x000000230e027210 */ /* 0x000fda0007f1e0ff */
[----:B------:R-:W-:Y:S05]  /*cf80*/  WARPSYNC.COLLECTIVE R15, `(.L_x_125) ;  /* 0x000000000f087348 */ /* 0x000fea0003c00000 */
[----:B------:R0:W1:Y:S02]  /*cf90*/  SHFL.IDX P6, R14, R13, R12, R11 ;  /* 0x0000000c0d0e7389 */ /* 0x00006400000c000b */
[----:B01----:R-:W-:Y:S01]  /*cfa0*/  ENDCOLLECTIVE ;  /* 0x000000000000791b */ /* 0x003fe20003800000 */
.L_x_125:
[----:B------:R-:W-:-:S05]  /*cfb0*/  IMAD.X R3, RZ, RZ, R3, P0 ;  /* 0x000000ffff037224 */ /* 0x000fca00000e0603 */
[----:B------:R-:W-:Y:S01]  /*cfc0*/  @!PT LDS RZ, [RZ] ;  /* 0x00000000fffff984 */ /* 0x000fe20000000800 */
[----:B------:R-:W-:Y:S01]  /*cfd0*/  @!PT LDS RZ, [RZ] ;  /* 0x00000000fffff984 */ /* 0x000fe20000000800 */
[----:B------:R-:W-:Y:S01]  /*cfe0*/  @!PT LDS RZ, [RZ] ;  /* 0x00000000fffff984 */ /* 0x000fe20000000800 */
[----:B------:R0:W-:Y:S04]  /*cff0*/  LDGSTS.E.BYPASS.LTC128B.128 [R19+0x18400], desc[UR38][R2.64], !P3 ;  /* 0x1840000002137fae */ /* 0x0001e8000d901d66 */
[----:B------:R0:W-:Y:S01]  /*d000*/  LDGSTS.E.BYPASS.LTC128B.128 [R19+0x1b400], desc[UR38][R2.64+0x80], !P2 ;  /* 0x1b40008002137fae */ /* 0x0001e2000d101d66 */
[----:B------:R-:W-:-:S03]  /*d010*/  IMAD.MOV.U32 R13, RZ, RZ, R18 ;  /* 0x000000ffff0d7224 */ /* 0x000fc600078e0012 */
[----:B------:R0:W-:Y:S01]  /*d020*/  LDGSTS.E.BYPASS.LTC128B.128 [R19+0x1e400], desc[UR38][R2.64+0x100], !P1 ;  /* 0x1e40010002137fae */ /* 0x0001e2000c901d66 */
[----:B------:R-:W-:-:S07]  /*d030*/  MOV R4, R14 ;  /* 0x0000000e00047202 */ /* 0x000fce0000000f00 */
[----:B0-----:R-:W-:Y:S05]  /*d040*/  WARPSYNC.COLLECTIVE R15, `(.L_x_126) ;  /* 0x000000000f087348 */ /* 0x001fea0003c00000 */
[----:B------:R1:W2:Y:S02]  /*d050*/  SHFL.IDX P6, R14, R13, R12, R11 ;  /* 0x0000000c0d0e7389 */ /* 0x0002a400000c000b */
[----:B012---:R-:W-:Y:S01]  /*d060*/  ENDCOLLECTIVE ;  /* 0x000000000000791b */ /* 0x007fe20003800000 */
.L_x_126:
[----:B------:R-:W-:Y:S01]  /*d070*/  IMAD.MOV.U32 R13, RZ, RZ, R20 ;  /* 0x000000ffff0d7224 */ /* 0x000fe200078e0014 */
[----:B------:R-:W-:Y:S02]  /*d080*/  MOV R12, 0x2 ;  /* 0x00000002000c7802 */ /* 0x000fe40000000f00 */
[----:B------:R-:W-:-:S13]  /*d090*/  IADD3 R2, P0, R14, R35, RZ ;  /* 0x000000230e027210 */ /* 0x000fda0007f1e0ff */
[----:B------:R-:W-:Y:S05]  /*d0a0*/  WARPSYNC.COLLECTIVE R15, `(.L_x_127) ;  /* 0x000000000f087348 */ /* 0x000fea0003c00000 */
[----:B------:R0:W1:Y:S02]  /*d0b0*/  SHFL.IDX P6, R14, R13, R12, R11 ;  /* 0x0000000c0d0e7389 */ /* 0x00006400000c000b */
[----:B01----:R-:W-:Y:S01]  /*d0c0*/  ENDCOLLECTIVE ;  /* 0x000000000000791b */ /* 0x003fe20003800000 */
.L_x_127:
[----:B------:R-:W-:-:S05]  /*d0d0*/  IADD3.X R3, RZ, R4, RZ, P0, !PT ;  /* 0x00000004ff037210 */ /* 0x000fca00007fe4ff */
[----:B------:R-:W-:Y:S01]  /*d0e0*/  @!PT LDS RZ, [RZ] ;  /* 0x00000000fffff984 */ /* 0x000fe20000000800 */
[----:B------:R-:W-:Y:S01]  /*d0f0*/  @!PT LDS RZ, [RZ] ;  /* 0x00000000fffff984 */ /* 0x000fe20000000800 */
[----:B------:R-:W-:Y:S01]  /*d100*/  @!PT LDS RZ, [RZ] ;  /* 0x00000000fffff984 */ /* 0x000fe20000000800 */
[----:B------:R0:W-:Y:S04]  /*d110*/  LDGSTS.E.BYPASS.LTC128B.128 [R19+0x18c00], desc[UR38][R2.64], !P3 ;  /* 0x18c0000002137fae */ /* 0x0001e8000d901d66 */
[----:B------:R0:W-:Y:S01]  /*d120*/  LDGSTS.E.BYPASS.LTC128B.128 [R19+0x1bc00], desc[UR38][R2.64+0x80], !P2 ;  /* 0x1bc0008002137fae */ /* 0x0001e2000d101d66 */
[----:B------:R-:W-:-:S03]  /*d130*/  MOV R13, R18 ;  /* 0x00000012000d7202 */ /* 0x000fc60000000f00 */
[----:B------:R0:W-:Y:S01]  /*d140*/  LDGSTS.E.BYPASS.LTC128B.128 [R19+0x1ec00], desc[UR38][R2.64+0x100], !P1 ;  /* 0x1ec0010002137fae */ /* 0x0001e2000c901d66 */
[----:B------:R-:W-:-:S07]  /*d150*/  IMAD.MOV.U32 R5, RZ, RZ, R14 ;  /* 0x000000ffff057224 */ /* 0x000fce00078e000e */
[----:B0-----:R-:W-:Y:S05]  /*d160*/  WARPSYNC.COLLECTIVE R15, `(.L_x_128) ;  /* 0x000000000f087348 */ /* 0x001fea0003c00000 */
[----:B------:R1:W2:Y:S02]  /*d170*/  SHFL.IDX P6, R14, R13, R12, R11 ;  /* 0x0000000c0d0e7389 */ /* 0x0002a400000c000b */
[----:B012---:R-:W-:Y:S01]  /*d180*/  ENDCOLLECTIVE ;  /* 0x000000000000791b */ /* 0x007fe20003800000 */
.L_x_128:
[----:B------:R-:W-:Y:S02]  /*d190*/  IMAD.MOV.U32 R13, RZ, RZ, R20 ;  /* 0x000000ffff0d7224 */ /* 0x000fe400078e0014 */
[----:B------:R-:W-:-:S05]  /*d1a0*/  IMAD.MOV.U32 R12, RZ, RZ, R14 ;  /* 0x000000ffff0c7224 */ /* 0x000fca00078e000e */
[----:B------:R-:W-:Y:S02]  /*d1b0*/  IADD3 R2, P0, R12, R35, RZ ;  /* 0x000000230c027210 */ /* 0x000fe40007f1e0ff */
[----:B------:R-:W-:Y:S02]  /*d1c0*/  MOV R12, 0x3 ;  /* 0x00000003000c7802 */ /* 0x000fe40000000f00 */
[----:B------:R-:W-:-:S09]  /*d1d0*/  IADD3.X R3, RZ, R5, RZ, P0, !PT ;  /* 0x00000005ff037210 */ /* 0x000fd200007fe4ff */
[----:B------:R-:W-:Y:S05]  /*d1e0*/  WARPSYNC.COLLECTIVE R15, `(.L_x_129) ;  /* 0x000000000f087348 */ /* 0x000fea0003c00000 */
[----:B------:R0:W1:Y:S02]  /*d1f0*/  SHFL.IDX P6, R14, R13, R12, R11 ;  /* 0x0000000c0d0e7389 */ /* 0x00006400000c000b */
[----:B01----:R-:W-:Y:S01]  /*d200*/  ENDCOLLECTIVE ;  /* 0x000000000000791b */ /* 0x003fe20003800000 */
.L_x_129:
[----:B------:R-:W-:Y:S01]  /*d210*/  @!PT LDS RZ, [RZ] ;  /* 0x00000000fffff984 */ /* 0x000fe20000000800 */
[----:B------:R-:W-:Y:S01]  /*d220*/  @!PT LDS RZ, [RZ] ;  /* 0x00000000fffff984 */ /* 0x000fe20000000800 */
[----:B------:R-:W-:Y:S01]  /*d230*/  @!PT LDS RZ, [RZ] ;  /* 0x00000000fffff984 */ /* 0x000fe20000000800 */
[----:B------:R-:W-:Y:S04]  /*d240*/  LDGSTS.E.BYPASS.LTC128B.128 [R19+0x19400], desc[UR38][R2.64], !P3 ;  /* 0x1940000002137fae */ /* 0x000fe8000d901d66 */
[----:B------:R-:W-:Y:S04]  /*d250*/  LDGSTS.E.BYPASS.LTC128B.128 [R19+0x1c400], desc[UR38][R2.64+0x80], !P2 ;  /* 0x1c40008002137fae */ /* 0x000fe8000d101d66 */
[----:B------:R0:W-:Y:S01]  /*d260*/  LDGSTS.E.BYPASS.LTC128B.128 [R19+0x1f400], desc[UR38][R2.64+0x100], !P1 ;  /* 0x1f40010002137fae */ /* 0x0001e2000c901d66 */
[----:B------:R-:W-:Y:S01]  /*d270*/  MOV R13, R18 ;  /* 0x00000012000d7202 */ /* 0x000fe20000000f00 */
[----:B0-----:R-:W-:-:S07]  /*d280*/  IMAD.MOV.U32 R3, RZ, RZ, R14 ;  /* 0x000000ffff037224 */ /* 0x001fce00078e000e */
[----:B------:R-:W-:Y:S05]  /*d290*/  WARPSYNC.COLLECTIVE R15, `(.L_x_130) ;  /* 0x000000000f087348 */ /* 0x000fea0003c00000 */
[----:B------:R0:W1:Y:S02]  /*d2a0*/  SHFL.IDX P6, R14, R13, R12, R11 ;  /* 0x0000000c0d0e7389 */ /* 0x00006400000c000b */
[----:B01----:R-:W-:Y:S01]  /*d2b0*/  ENDCOLLECTIVE ;  /* 0x000000000000791b */ /* 0x003fe20003800000 */
.L_x_130:
[----:B------:R-:W-:Y:S01]  /*d2c0*/  MOV R13, R20 ;  /* 0x00000014000d7202 */ /* 0x000fe20000000f00 */
[----:B------:R-:W-:Y:S01]  /*d2d0*/  IMAD.MOV.U32 R12, RZ, RZ, 0x4 ;  /* 0x00000004ff0c7424 */ /* 0x000fe200078e00ff */
[----:B------:R-:W-:-:S13]  /*d2e0*/  IADD3 R2, P0, R14, R35, RZ ;  /* 0x000000230e027210 */ /* 0x000fda0007f1e0ff */
[----:B------:R-:W-:Y:S05]  /*d2f0*/  WARPSYNC.COLLECTIVE R15, `(.L_x_131) ;  /* 0x000000000f087348 */ /* 0x000fea0003c00000 */
[----:B------:R0:W1:Y:S02]  /*d300*/  SHFL.IDX P6, R14, R13, R12, R11 ;  /* 0x0000000c0d0e7389 */ /* 0x00006400000c000b */
[----:B01----:R-:W-:Y:S01]  /*d310*/  ENDCOLLECTIVE ;  /* 0x000000000000791b */ /* 0x003fe20003800000 */
.L_x_131:
        /* <DEDUP_REMOVED lines=12> */
.L_x_132:
[----:B------:R-:W-:Y:S02]  /*d3e0*/  MOV R13, R20 ;  /* 0x00000014000d7202 */ /* 0x000fe40000000f00 */
[----:B------:R-:W-:-:S04]  /*d3f0*/  MOV R12, R14 ;  /* 0x0000000e000c7202 */ /* 0x000fc80000000f00 */
[----:B------:R-:W-:Y:S01]  /*d400*/  IADD3 R2, P0, R12, R35, RZ ;  /* 0x000000230c027210 */ /* 0x000fe20007f1e0ff */
[----:B------:R-:W-:-:S04]  /*d410*/  IMAD.MOV.U32 R12, RZ, RZ, 0x5 ;  /* 0x00000005ff0c7424 */ /* 0x000fc800078e00ff */
[----:B------:R-:W-:-:S08]  /*d420*/  IMAD.X R3, RZ, RZ, R4, P0 ;  /* 0x000000ffff037224 */ /* 0x000fd000000e0604 */
[----:B------:R-:W-:Y:S05]  /*d430*/  WARPSYNC.COLLECTIVE R15, `(.L_x_133) ;  /* 0x000000000f087348 */ /* 0x000fea0003c00000 */
[----:B------:R0:W1:Y:S02]  /*d440*/  SHFL.IDX P6, R14, R13, R12, R11 ;  /* 0x0000000c0d0e7389 */ /* 0x00006400000c000b */
[----:B01----:R-:W-:Y:S01]  /*d450*/  ENDCOLLECTIVE ;  /* 0x000000000000791b */ /* 0x003fe20003800000 */
.L_x_133:
[----:B------:R-:W-:Y:S01]  /*d460*/  @!PT LDS RZ, [RZ] ;  /* 0x00000000fffff984 */ /* 0x000fe20000000800 */
[----:B------:R-:W-:Y:S01]  /*d470*/  @!PT LDS RZ, [RZ] ;  /* 0x00000000fffff984 */ /* 0x000fe20000000800 */
[----:B------:R-:W-:Y:S01]  /*d480*/  @!PT LDS RZ, [RZ] ;  /* 0x00000000fffff984 */ /* 0x000fe20000000800 */
[----:B------:R0:W-:Y:S04]  /*d490*/  LDGSTS.E.BYPASS.LTC128B.128 [R19+0x1a400], desc[UR38][R2.64], !P3 ;  /* 0x1a40000002137fae */ /* 0x0001e8000d901d66 */
[----:B------:R0:W-:Y:S04]  /*d4a0*/  LDGSTS.E.BYPASS.LTC128B.128 [R19+0x1d400], desc[UR38][R2.64+0x80], !P2 ;  /* 0x1d40008002137fae */ /* 0x0001e8000d101d66 */
[----:B------:R0:W-:Y:S01]  /*d4b0*/  LDGSTS.E.BYPASS.LTC128B.128 [R19+0x20400], desc[UR38][R2.64+0x100], !P1 ;  /* 0x2040010002137fae */ /* 0x0001e2000c901d66 */
[----:B------:R-:W-:Y:S01]  /*d4c0*/  IMAD.MOV.U32 R13, RZ, RZ, R18 ;  /* 0x000000ffff0d7224 */ /* 0x000fe200078e0012 */
[----:B------:R-:W-:-:S07]  /*d4d0*/  MOV R20, R14 ;  /* 0x0000000e00147202 */ /* 0x000fce0000000f00 */
[----:B0-----:R-:W-:Y:S05]  /*d4e0*/  WARPSYNC.COLLECTIVE R15, `(.L_x_134) ;  /* 0x000000000f087348 */ /* 0x001fea0003c00000 */
[----:B------:R1:W2:Y:S02]  /*d4f0*/  SHFL.IDX P6, R14, R13, R12, R11 ;  /* 0x0000000c0d0e7389 */ /* 0x0002a400000c000b */
[----:B012---:R-:W-:Y:S01]  /*d500*/  ENDCOLLECTIVE ;  /* 0x000000000000791b */ /* 0x007fe20003800000 */
.L_x_134:
[----:B------:R-:W-:Y:S05]  /*d510*/  BRA `(.L_x_135) ;  /* 0xffffffd000c07947 */ /* 0x000fea000383ffff */
.L_x_64:
[----:B0-----:R0:W2:Y:S02]  /*d520*/  SYNCS.PHASECHK.TRANS64.TRYWAIT P0, [R4+URZ+0x2a860], R3 ;  /* 0x02a86003040075a7 */ /* 0x0010a4000800017f */
[----:B--2---:R-:W-:Y:S05]  /*d530*/  @!P0 NANOSLEEP.SYNCS 0x989680 ;  /* 0x009896800000895d */ /* 0x004fea0003900000 */
[----:B------:R-:W2:Y:S02]  /*d540*/  @!P0 SYNCS.PHASECHK.TRANS64 P0, [R4+URZ+0x2a860], R3 ;  /* 0x02a86003040085a7 */ /* 0x000ea4000800007f */
[----:B--2---:R-:W-:Y:S05]  /*d550*/  @!P0 BRA `(.L_x_64) ;  /* 0xfffffffc00f08947 */ /* 0x004fea000383ffff */
[----:B------:R-:W-:Y:S05]  /*d560*/  BRA `(.L_x_136) ;  /* 0xffffffd4001c7947 */ /* 0x000fea000383ffff */
.L_x_65:
[----:B------:R-:W-:Y:S01]  /*d570*/  BSSY B1, `(.L_x_137) ;  /* 0x0000008000017945 */ /* 0x000fe20003800000 */
[----:B------:R-:W-:Y:S01]  /*d580*/  MOV R13, R17 ;  /* 0x00000011000d7202 */ /* 0x000fe20000000f00 */
[----:B------:R-:W-:Y:S01]  /*d590*/  IMAD.MOV.U32 R12, RZ, RZ, RZ ;  /* 0x000000ffff0c7224 */ /* 0x000fe200078e00ff */
[----:B------:R-:W-:Y:S01]  /*d5a0*/  MOV R11, 0x181f ;  /* 0x0000181f000b7802 */ /* 0x000fe20000000f00 */
[----:B------:R-:W-:-:S07]  /*d5b0*/  IMAD.MOV.U32 R15, RZ, RZ, -0x1 ;  /* 0xffffffffff0f7424 */ /* 0x000fce00078e00ff */
[----:B01----:R-:W-:Y:S05]  /*d5c0*/  WARPSYNC.COLLECTIVE R15, `(.L_x_138) ;  /* 0x000000000f087348 */ /* 0x003fea0003c00000 */
[----:B------:R2:W3:Y:S02]  /*d5d0*/  SHFL.IDX P6, R14, R13, R12, R11 ;  /* 0x0000000c0d0e7389 */ /* 0x0004e400000c000b */
[----:B0123--:R-:W-:Y:S01]  /*d5e0*/  ENDCOLLECTIVE ;  /* 0x000000000000791b */ /* 0x00ffe20003800000 */
.L_x_138:
[----:B------:R-:W-:Y:S05]  /*d5f0*/  BSYNC B1 ;  /* 0x0000000000017941 */ /* 0x000fea0003800000 */
.L_x_137:
        /* <DEDUP_REMOVED lines=9> */
.L_x_139:
[----:B------:R-:W-:Y:S01]  /*d690*/  MOV R13, R17 ;  /* 0x00000011000d7202 */ /* 0x000fe20000000f00 */
[----:B------:R-:W-:Y:S01]  /*d6a0*/  IMAD.MOV.U32 R12, RZ, RZ, 0x1 ;  /* 0x00000001ff0c7424 */ /* 0x000fe200078e00ff */
[----:B------:R-:W-:-:S13]  /*d6b0*/  IADD3 R2, P1, R14, R35, RZ ;  /* 0x000000230e027210 */ /* 0x000fda0007f3e0ff */
[----:B------:R-:W-:Y:S05]  /*d6c0*/  WARPSYNC.COLLECTIVE R15, `(.L_x_140) ;  /* 0x000000000f087348 */ /* 0x000fea0003c00000 */
[----:B------:R0:W1:Y:S02]  /*d6d0*/  SHFL.IDX P6, R14, R13, R12, R11 ;  /* 0x0000000c0d0e7389 */ /* 0x00006400000c000b */
[----:B01----:R-:W-:Y:S01]  /*d6e0*/  ENDCOLLECTIVE ;  /* 0x000000000000791b */ /* 0x003fe20003800000 */
.L_x_140:
[----:B------:R-:W-:Y:S01]  /*d6f0*/  IMAD.X R3, RZ, RZ, R3, P1 ;  /* 0x000000ffff037224 */ /* 0x000fe200008e0603 */
[----:B------:R-:W-:-:S04]  /*d700*/  LOP3.LUT P1, RZ, R29, 0x1, RZ, 0xc0, !PT ;  /* 0x000000011dff7812 */ /* 0x000fc8000782c0ff */
[----:B------:R-:W-:Y:S01]  /*d710*/  ISETP.LT.OR P2, PT, R0, 0x1, !P1 ;  /* 0x000000010000780c */ /* 0x000fe20004f41670 */
[----:B------:R-:W-:-:S12]  /*d720*/  IMAD.MOV.U32 R13, RZ, RZ, R16 ;  /* 0x000000ffff0d7224 */ /* 0x000fd800078e0010 */
[----:B------:R-:W-:Y:S01]  /*d730*/  @!PT LDS RZ, [RZ] ;  /* 0x00000000fffff984 */ /* 0x000fe20000000800 */
[----:B------:R-:W-:Y:S01]  /*d740*/  @!PT LDS RZ, [RZ] ;  /* 0x00000000fffff984 */ /* 0x000fe20000000800 */
[----:B------:R-:W-:Y:S01]  /*d750*/  @!PT LDS RZ, [RZ] ;  /* 0x00000000fffff984 */ /* 0x000fe20000000800 */
[----:B------:R0:W-:Y:S01]  /*d760*/  LDGSTS.E.BYPASS.LTC128B.128 [R5+0x400], desc[UR38][R2.64], !P2 ;  /* 0x0040000002057fae */ /* 0x0001e2000d101d66 */
[----:B------:R-:W-:Y:S02]  /*d770*/  ISETP.LT.OR P2, PT, R0, 0x1, !P0 ;  /* 0x000000010000780c */ /* 0x000fe40004741670 */
[----:B------:R-:W-:-:S11]  /*d780*/  MOV R8, R14 ;  /* 0x0000000e00087202 */ /* 0x000fd60000000f00 */
[----:B0-----:R-:W-:Y:S05]  /*d790*/  WARPSYNC.COLLECTIVE R15, `(.L_x_141) ;  /* 0x000000000f087348 */ /* 0x001fea0003c00000 */
[----:B------:R1:W2:Y:S02]  /*d7a0*/  SHFL.IDX P6, R14, R13, R12, R11 ;  /* 0x0000000c0d0e7389 */ /* 0x0002a400000c000b */
[----:B012---:R-:W-:Y:S01]  /*d7b0*/  ENDCOLLECTIVE ;  /* 0x000000000000791b */ /* 0x007fe20003800000 */
.L_x_141:
[----:B------:R-:W-:Y:S01]  /*d7c0*/  @!PT LDS RZ, [RZ] ;  /* 0x00000000fffff984 */ /* 0x000fe20000000800 */
[----:B------:R-:W-:Y:S01]  /*d7d0*/  @!PT LDS RZ, [RZ] ;  /* 0x00000000fffff984 */ /* 0x000fe20000000800 */
[----:B------:R-:W-:Y:S01]  /*d7e0*/  @!PT LDS RZ, [RZ] ;  /* 0x00000000fffff984 */ /* 0x000fe20000000800 */
[----:B------:R0:W-:Y:S01]  /*d7f0*/  LDGSTS.E.BYPASS.LTC128B.128 [R5+0x3400], desc[UR38][R2.64+0x80], !P2 ;  /* 0x0340008002057fae */ /* 0x0001e2000d101d66 */
[----:B------:R-:W-:Y:S01]  /*d800*/  IMAD.MOV.U32 R13, RZ, RZ, R17 ;  /* 0x000000ffff0d7224 */ /* 0x000fe200078e0011 */
[----:B------:R-:W-:Y:S02]  /*d810*/  MOV R12, 0x2 ;  /* 0x00000002000c7802 */ /* 0x000fe40000000f00 */
[----:B0-----:R-:W-:-:S13]  /*d820*/  IADD3 R2, P2, R14, R35, RZ ;  /* 0x000000230e027210 */ /* 0x001fda0007f5e0ff */
[----:B------:R-:W-:Y:S05]  /*d830*/  WARPSYNC.COLLECTIVE R15, `(.L_x_142) ;  /* 0x000000000f087348 */ /* 0x000fea0003c00000 */
[----:B------:R0:W1:Y:S02]  /*d840*/  SHFL.IDX P6, R14, R13, R12, R11 ;  /* 0x0000000c0d0e7389 */ /* 0x00006400000c000b */
[----:B01----:R-:W-:Y:S01]  /*d850*/  ENDCOLLECTIVE ;  /* 0x000000000000791b */ /* 0x003fe20003800000 */
.L_x_142:
[----:B------:R-:W-:Y:S02]  /*d860*/  IADD3.X R3, RZ, R8, RZ, P2, !PT ;  /* 0x00000008ff037210 */ /* 0x000fe400017fe4ff */
[----:B------:R-:W-:Y:S02]  /*d870*/  ISETP.LT.OR P2, PT, R0, 0x11, !P1 ;  /* 0x000000110000780c */ /* 0x000fe40004f41670 */
[----:B------:R-:W-:-:S11]  /*d880*/  MOV R13, R16 ;  /* 0x00000010000d7202 */ /* 0x000fd60000000f00 */
[----:B------:R-:W-:Y:S01]  /*d890*/  @!PT LDS RZ, [RZ] ;  /* 0x00000000fffff984 */ /* 0x000fe20000000800 */
[----:B------:R-:W-:Y:S01]  /*d8a0*/  @!PT LDS RZ, [RZ] ;  /* 0x00000000fffff984 */ /* 0x000fe20000000800 */
[----:B------:R-:W-:Y:S01]  /*d8b0*/  @!PT LDS RZ, [RZ] ;  /* 0x00000000fffff984 */ /* 0x000fe20000000800 */
[----:B------:R0:W-:Y:S01]  /*d8c0*/  LDGSTS.E.BYPASS.LTC128B.128 [R5+0xc00], desc[UR38][R2.64], !P2 ;  /* 0x00c0000002057fae */ /* 0x0001e2000d101d66 */
[----:B------:R-:W-:Y:S01]  /*d8d0*/  ISETP.LT.OR P2, PT, R0, 0x11, !P0 ;  /* 0x000000110000780c */ /* 0x000fe20004741670 */
[----:B------:R-:W-:-:S12]  /*d8e0*/  IMAD.MOV.U32 R8, RZ, RZ, R14 ;  /* 0x000000ffff087224 */ /* 0x000fd800078e000e */
[----:B0-----:R-:W-:Y:S05]  /*d8f0*/  WARPSYNC.COLLECTIVE R15, `(.L_x_143) ;  /* 0x000000000f087348 */ /* 0x001fea0003c00000 */
[----:B------:R1:W2:Y:S02]  /*d900*/  SHFL.IDX P6, R14, R13, R12, R11 ;  /* 0x0000000c0d0e7389 */ /* 0x0002a400000c000b */
[----:B012---:R-:W-:Y:S01]  /*d910*/  ENDCOLLECTIVE ;  /* 0x000000000000791b */ /* 0x007fe20003800000 */
.L_x_143:
[----:B------:R-:W-:Y:S01]  /*d920*/  @!PT LDS RZ, [RZ] ;  /* 0x00000000fffff984 */ /* 0x000fe20000000800 */
[----:B------:R-:W-:Y:S01]  /*d930*/  @!PT LDS RZ, [RZ] ;  /* 0x00000000fffff984 */ /* 0x000fe20000000800 */
[----:B------:R-:W-:Y:S01]  /*d940*/  @!PT LDS RZ, [RZ] ;  /* 0x00000000fffff984 */ /* 0x000fe20000000800 */
[----:B------:R0:W-:Y:S01]  /*d950*/  LDGSTS.E.BYPASS.LTC128B.128 [R5+0x3c00], desc[UR38][R2.64+0x80], !P2 ;  /* 0x03c0008002057fae */ /* 0x0001e2000d101d66 */
[----:B------:R-:W-:Y:S01]  /*d960*/  MOV R13, R17 ;  /* 0x00000011000d7202 */ /* 0x000fe20000000f00 */
[----:B------:R-:W-:Y:S01]  /*d970*/  IMAD.MOV.U32 R12, RZ, RZ, 0x3 ;  /* 0x00000003ff0c7424 */ /* 0x000fe200078e00ff */
[----:B0-----:R-:W-:-:S13]  /*d980*/  IADD3 R2, P2, R14, R35, RZ ;  /* 0x000000230e027210 */ /* 0x001fda0007f5e0ff */
[----:B------:R-:W-:Y:S05]  /*d990*/  WARPSYNC.COLLECTIVE R15, `(.L_x_144) ;  /* 0x000000000f087348 */ /* 0x000fea0003c00000 */
[----:B------:R0:W1:Y:S02]  /*d9a0*/  SHFL.IDX P6, R14, R13, R12, R11 ;  /* 0x0000000c0d0e7389 */ /* 0x00006400000c000b */
[----:B01----:R-:W-:Y:S01]  /*d9b0*/  ENDCOLLECTIVE ;  /* 0x000000000000791b */ /* 0x003fe20003800000 */
.L_x_144:
[----:B------:R-:W-:Y:S01]  /*d9c0*/  IMAD.X R3, RZ, RZ, R8, P2 ;  /* 0x000000ffff037224 */ /* 0x000fe200010e0608 */
        /* <DEDUP_REMOVED lines=11> */
.L_x_145:
        /* <DEDUP_REMOVED lines=10> */
.L_x_146:
        /* <DEDUP_REMOVED lines=12> */
.L_x_147:
        /* <DEDUP_REMOVED lines=10> */
.L_x_148:
        /* <DEDUP_REMOVED lines=12> */
.L_x_149:
[----:B------:R-:W-:Y:S01]  /*dd40*/  @!PT LDS RZ, [RZ] ;  /* 0x00000000fffff984 */ /* 0x000fe20000000800 */
[----:B------:R-:W-:Y:S01]  /*dd50*/  @!PT LDS RZ, [RZ] ;  /* 0x00000000fffff984 */ /* 0x000fe20000000800 */
[----:B------:R-:W-:Y:S01]  /*dd60*/  @!PT LDS RZ, [RZ] ;  /* 0x00000000fffff984 */ /* 0x000fe20000000800 */
[----:B------:R1:W-:Y:S01]  /*dd70*/  LDGSTS.E.BYPASS.LTC128B.128 [R5+0x5400], desc[UR38][R2.64+0x80], !P2 ;  /* 0x0540008002057fae */ /* 0x0003e2000d101d66 */
[----:B------:R-:W-:Y:S05]  /*dd80*/  BRA `(.L_x_150) ;  /* 0xffffffcc00d87947 */ /* 0x000fea000383ffff */
.L_x_71:
[----:B0-----:R0:W1:Y:S02]  /*dd90*/  SYNCS.PHASECHK.TRANS64.TRYWAIT P0, [R0+URZ+0x2a860], R3 ;  /* 0x02a86003000075a7 */ /* 0x001064000800017f */
[----:B-1----:R-:W-:Y:S05]  /*dda0*/  @!P0 NANOSLEEP.SYNCS 0x989680 ;  /* 0x009896800000895d */ /* 0x002fea0003900000 */
[----:B------:R-:W1:Y:S02]  /*ddb0*/  @!P0 SYNCS.PHASECHK.TRANS64 P0, [R0+URZ+0x2a860], R3 ;  /* 0x02a86003000085a7 */ /* 0x000e64000800007f */
[----:B-1----:R-:W-:Y:S05]  /*ddc0*/  @!P0 BRA `(.L_x_71) ;  /* 0xfffffffc00f08947 */ /* 0x002fea000383ffff */
[----:B------:R-:W-:Y:S05]  /*ddd0*/  BRA `(.L_x_151) ;  /* 0xffffffd000c07947 */ /* 0x000fea000383ffff */
.L_x_72:
[----:B------:R-:W-:Y:S01]  /*dde0*/  BSSY B0, `(.L_x_152) ;  /* 0x0000008000007945 */ /* 0x000fe20003800000 */
[----:B------:R-:W-:Y:S01]  /*ddf0*/  MOV R13, R17 ;  /* 0x00000011000d7202 */ /* 0x000fe20000000f00 */
[----:B------:R-:W-:Y:S01]  /*de00*/  IMAD.MOV.U32 R12, RZ, RZ, RZ ;  /* 0x000000ffff0c7224 */ /* 0x000fe200078e00ff */
[----:B------:R-:W-:Y:S01]  /*de10*/  MOV R11, 0x181f ;  /* 0x0000181f000b7802 */ /* 0x000fe20000000f00 */
[----:B------:R-:W-:-:S07]  /*de20*/  IMAD.MOV.U32 R15, RZ, RZ, -0x1 ;  /* 0xffffffffff0f7424 */ /* 0x000fce00078e00ff */
[----:B0-----:R-:W-:Y:S05]  /*de30*/  WARPSYNC.COLLECTIVE R15, `(.L_x_153) ;  /* 0x000000000f087348 */ /* 0x001fea0003c00000 */
[----:B------:R1:W2:Y:S02]  /*de40*/  SHFL.IDX P6, R14, R13, R12, R11 ;  /* 0x0000000c0d0e7389 */ /* 0x0002a400000c000b */
[----:B012---:R-:W-:Y:S01]  /*de50*/  ENDCOLLECTIVE ;  /* 0x000000000000791b */ /* 0x007fe20003800000 */
.L_x_153:
[----:B------:R-:W-:Y:S05]  /*de60*/  BSYNC B0 ;  /* 0x0000000000007941 */ /* 0x000fea0003800000 */
.L_x_152:
[----:B------:R-:W-:Y:S01]  /*de70*/  IMAD.MOV.U32 R13, RZ, RZ, R16 ;  /* 0x000000ffff0d7224 */ /* 0x000fe200078e0010 */
[----:B------:R-:W-:Y:S01]  /*de80*/  MOV R12, RZ ;  /* 0x000000ff000c7202 */ /* 0x000fe20000000f00 */
[----:B------:R-:W-:Y:S01]  /*de90*/  IMAD.MOV.U32 R11, RZ, RZ, 0x181f ;  /* 0x0000181fff0b7424 */ /* 0x000fe200078e00ff */
[----:B------:R-:W-:Y:S02]  /*dea0*/  MOV R15, 0xffffffff ;  /* 0xffffffff000f7802 */ /* 0x000fe40000000f00 */
[----:B------:R-:W-:Y:S02]  /*deb0*/  MOV R3, R14 ;  /* 0x0000000e00037202 */ /* 0x000fe40000000f00 */
[----:B------:R-:W-:-:S07]  /*dec0*/  LOP3.LUT R4, R29, 0x1, RZ, 0xc0, !PT ;  /* 0x000000011d047812 */ /* 0x000fce00078ec0ff */
[----:B------:R-:W-:Y:S05]  /*ded0*/  WARPSYNC.COLLECTIVE R15, `(.L_x_154) ;  /* 0x000000000f087348 */ /* 0x000fea0003c00000 */
[----:B------:R0:W1:Y:S02]  /*dee0*/  SHFL.IDX P6, R14, R13, R12, R11 ;  /* 0x0000000c0d0e7389 */ /* 0x00006400000c000b */
[----:B01----:R-:W-:Y:S01]  /*def0*/  ENDCOLLECTIVE ;  /* 0x000000000000791b */ /* 0x003fe20003800000 */
.L_x_154:
[----:B------:R-:W-:Y:S02]  /*df00*/  LOP3.LUT P0, RZ, R29, 0x2, RZ, 0xc0, !PT ;  /* 0x000000021dff7812 */ /* 0x000fe4000780c0ff */
[----:B------:R-:W-:Y:S02]  /*df10*/  ISETP.NE.U32.AND P1, PT, R4, 0x1, PT ;  /* 0x000000010400780c */ /* 0x000fe40003f25070 */
[C---:B------:R-:W-:Y:S02]  /*df20*/  ISETP.LT.OR P3, PT, R5.reuse, 0x1, !P0 ;  /* 0x000000010500780c */ /* 0x040fe40004761670 */
[----:B------:R-:W-:Y:S02]  /*df30*/  ISETP.LT.OR P2, PT, R5, 0x1, P1 ;  /* 0x000000010500780c */ /* 0x000fe40000f41670 */
[----:B------:R-:W-:Y:S02]  /*df40*/  LEA R4, R25, UR45, 0x1 ;  /* 0x0000002d19047c11 */ /* 0x000fe4000f8e08ff */
[----:B------:R-:W-:Y:S01]  /*df50*/  MOV R13, R17 ;  /* 0x00000011000d7202 */ /* 0x000fe20000000f00 */
[----:B------:R-:W-:-:S02]  /*df60*/  IMAD.MOV.U32 R12, RZ, RZ, 0x1 ;  /* 0x00000001ff0c7424 */ /* 0x000fc400078e00ff */
[----:B------:R-:W-:-:S07]  /*df70*/  IMAD.MOV.U32 R2, RZ, RZ, R14 ;  /* 0x000000ffff027224 */ /* 0x000fce00078e000e */
[----:B------:R-:W-:Y:S05]  /*df80*/  WARPSYNC.COLLECTIVE R15, `(.L_x_155) ;  /* 0x000000000f087348 */ /* 0x000fea0003c00000 */
[----:B------:R0:W1:Y:S02]  /*df90*/  SHFL.IDX P6, R14, R13, R12, R11 ;  /* 0x0000000c0d0e7389 */ /* 0x00006400000c000b */
[----:B01----:R-:W-:Y:S01]  /*dfa0*/  ENDCOLLECTIVE ;  /* 0x000000000000791b */ /* 0x003fe20003800000 */
.L_x_155:
[----:B------:R-:W-:-:S05]  /*dfb0*/  IMAD.WIDE.U32 R2, R30, 0x2, R2 ;  /* 0x000000021e027825 */ /* 0x000fca00078e0002 */
[----:B------:R-:W-:Y:S01]  /*dfc0*/  @!PT LDS RZ, [RZ] ;  /* 0x00000000fffff984 */ /* 0x000fe20000000800 */
[----:B------:R-:W-:Y:S01]  /*dfd0*/  @!PT LDS RZ, [RZ] ;  /* 0x00000000fffff984 */ /* 0x000fe20000000800 */
[----:B------:R-:W-:Y:S01]  /*dfe0*/  @!PT LDS RZ, [RZ] ;  /* 0x00000000fffff984 */ /* 0x000fe20000000800 */
[----:B------:R0:W-:Y:S01]  /*dff0*/  LDGSTS.E.BYPASS.LTC128B.128 [R4+0x400], desc[UR38][R2.64], !P2 ;  /* 0x0040000002047fae */ /* 0x0001e2000d101d66 */
[----:B------:R-:W-:-:S03]  /*e000*/  ISETP.LT.OR P2, PT, R5, 0x11, P1 ;  /* 0x000000110500780c */ /* 0x000fc60000f41670 */
[----:B------:R0:W-:Y:S01]  /*e010*/  LDGSTS.E.BYPASS.LTC128B.128 [R4+0x3400], desc[UR38][R2.64+0x80], !P3 ;  /* 0x0340008002047fae */ /* 0x0001e2000d901d66 */
[----:B------:R-:W-:Y:S01]  /*e020*/  ISETP.LT.OR P3, PT, R5, 0x11, !P0 ;  /* 0x000000110500780c */ /* 0x000fe20004761670 */
[----:B------:R-:W-:Y:S01]  /*e030*/  IMAD.MOV.U32 R13, RZ, RZ, R16 ;  /* 0x000000ffff0d7224 */ /* 0x000fe200078e0010 */
[----:B------:R-:W-:-:S11]  /*e040*/  MOV R6, R14 ;  /* 0x0000000e00067202 */ /* 0x000fd60000000f00 */
[----:B0-----:R-:W-:Y:S05]  /*e050*/  WARPSYNC.COLLECTIVE R15, `(.L_x_156) ;  /* 0x000000000f087348 */ /* 0x001fea0003c00000 */
[----:B------:R1:W2:Y:S02]  /*e060*/  SHFL.IDX P6, R14, R13, R12, R11 ;  /* 0x0000000c0d0e7389 */ /* 0x0002a400000c000b */
[----:B012---:R-:W-:Y:S01]  /*e070*/  ENDCOLLECTIVE ;  /* 0x000000000000791b */ /* 0x007fe20003800000 */
.L_x_156:
[----:B------:R-:W-:Y:S01]  /*e080*/  IMAD.MOV.U32 R3, RZ, RZ, R6 ;  /* 0x000000ffff037224 */ /* 0x000fe200078e0006 */
[----:B------:R-:W-:Y:S01]  /*e090*/  MOV R13, R17 ;  /* 0x00000011000d7202 */ /* 0x000fe20000000f00 */
[----:B------:R-:W-:Y:S01]  /*e0a0*/  IMAD.MOV.U32 R12, RZ, RZ, 0x2 ;  /* 0x00000002ff0c7424 */ /* 0x000fe200078e00ff */
[----:B------:R-:W-:-:S07]  /*e0b0*/  MOV R2, R14 ;  /* 0x0000000e00027202 */ /* 0x000fce0000000f00 */
[----:B------:R-:W-:Y:S05]  /*e0c0*/  WARPSYNC.COLLECTIVE R15, `(.L_x_157) ;  /* 0x000000000f087348 */ /* 0x000fea0003c00000 */
[----:B------:R0:W1:Y:S02]  /*e0d0*/  SHFL.IDX P6, R14, R13, R12, R11 ;  /* 0x0000000c0d0e7389 */ /* 0x00006400000c000b */
[----:B01----:R-:W-:Y:S01]  /*e0e0*/  ENDCOLLECTIVE ;  /* 0x000000000000791b */ /* 0x003fe20003800000 */
.L_x_157:
        /* <DEDUP_REMOVED lines=13> */
.L_x_158:
[----:B------:R-:W-:Y:S01]  /*e1c0*/  MOV R3, R8 ;  /* 0x0000000800037202 */ /* 0x000fe20000000f00 */
[----:B------:R-:W-:Y:S02]  /*e1d0*/  IMAD.MOV.U32 R8, RZ, RZ, RZ ;  /* 0x000000ffff087224 */ /* 0x000fe400078e00ff */
[----:B------:R-:W-:Y:S01]  /*e1e0*/  IMAD.MOV.U32 R13, RZ, RZ, R17 ;  /* 0x000000ffff0d7224 */ /* 0x000fe200078e0011 */
[----:B------:R-:W-:Y:S02]  /*e1f0*/  MOV R12, 0x3 ;  /* 0x00000003000c7802 */ /* 0x000fe40000000f00 */
[----:B------:R-:W-:-:S07]  /*e200*/  MOV R9, R14 ;  /* 0x0000000e00097202 */ /* 0x000fce0000000f00 */
[----:B------:R-:W-:Y:S05]  /*e210*/  WARPSYNC.COLLECTIVE R15, `(.L_x_159) ;  /* 0x000000000f087348 */ /* 0x000fea0003c00000 */
[----:B------:R0:W1:Y:S02]  /*e220*/  SHFL.IDX P6, R14, R13, R12, R11 ;  /* 0x0000000c0d0e7389 */ /* 0x00006400000c000b */
[----:B01----:R-:W-:Y:S01]  /*e230*/  ENDCOLLECTIVE ;  /* 0x000000000000791b */ /* 0x003fe20003800000 */
.L_x_159:
[----:B------:R-:W-:-:S04]  /*e240*/  IMAD.MOV.U32 R2, RZ, RZ, R9 ;  /* 0x000000ffff027224 */ /* 0x000fc800078e0009 */
[----:B------:R-:W-:-:S05]  /*e250*/  IMAD.WIDE.U32 R2, R30, 0x2, R2 ;  /* 0x000000021e027825 */ /* 0x000fca00078e0002 */
[----:B------:R-:W-:Y:S01]  /*e260*/  @!PT LDS RZ, [RZ] ;  /* 0x00000000fffff984 */ /* 0x000fe20000000800 */
[----:B------:R-:W-:Y:S01]  /*e270*/  @!PT LDS RZ, [RZ] ;  /* 0x00000000fffff984 */ /* 0x000fe20000000800 */
[----:B------:R-:W-:Y:S01]  /*e280*/  @!PT LDS RZ, [RZ] ;  /* 0x00000000fffff984 */ /* 0x000fe20000000800 */
[----:B------:R0:W-:Y:S01]  /*e290*/  LDGSTS.E.BYPASS.LTC128B.128 [R4+0x1400], desc[UR38][R2.64], !P2 ;  /* 0x0140000002047fae */ /* 0x0001e2000d101d66 */
[C---:B------:R-:W-:Y:S02]  /*e2a0*/  ISETP.LT.OR P2, PT, R5.reuse, 0x31, P1 ;  /* 0x000000310500780c */ /* 0x040fe40000f41670 */
[----:B------:R-:W-:Y:S01]  /*e2b0*/  MOV R13, R16 ;  /* 0x00000010000d7202 */ /* 0x000fe20000000f00 */
[----:B------:R0:W-:Y:S01]  /*e2c0*/  LDGSTS.E.BYPASS.LTC128B.128 [R4+0x4400], desc[UR38][R2.64+0x80], !P3 ;  /* 0x0440008002047fae */ /* 0x0001e2000d901d66 */
[----:B------:R-:W-:Y:S01]  /*e2d0*/  ISETP.LT.OR P3, PT, R5, 0x31, !P0 ;  /* 0x000000310500780c */ /* 0x000fe20004761670 */
[----:B------:R-:W-:-:S12]  /*e2e0*/  IMAD.MOV.U32 R10, RZ, RZ, R14 ;  /* 0x000000ffff0a7224 */ /* 0x000fd800078e000e */
[----:B0-----:R-:W-:Y:S05]  /*e2f0*/  WARPSYNC.COLLECTIVE R15, `(.L_x_160) ;  /* 0x000000000f087348 */ /* 0x001fea0003c00000 */
[----:B------:R1:W2:Y:S02]  /*e300*/  SHFL.IDX P6, R14, R13, R12, R11 ;  /* 0x0000000c0d0e7389 */ /* 0x0002a400000c000b */
[----:B012---:R-:W-:Y:S01]  /*e310*/  ENDCOLLECTIVE ;  /* 0x000000000000791b */ /* 0x007fe20003800000 */
.L_x_160:
[----:B------:R-:W-:Y:S01]  /*e320*/  IMAD.MOV.U32 R3, RZ, RZ, R10 ;  /* 0x000000ffff037224 */ /* 0x000fe200078e000a */
[----:B------:R-:W-:Y:S01]  /*e330*/  MOV R13, R17 ;  /* 0x00000011000d7202 */ /* 0x000fe20000000f00 */
[----:B------:R-:W-:Y:S02]  /*e340*/  IMAD.MOV.U32 R12, RZ, RZ, 0x4 ;  /* 0x00000004ff0c7424 */ /* 0x000fe400078e00ff */
[----:B------:R-:W-:-:S07]  /*e350*/  IMAD.MOV.U32 R19, RZ, RZ, R14 ;  /* 0x000000ffff137224 */ /* 0x000fce00078e000e */
[----:B------:R-:W-:Y:S05]  /*e360*/  WARPSYNC.COLLECTIVE R15, `(.L_x_161) ;  /* 0x000000000f087348 */ /* 0x000fea0003c00000 */
[----:B------:R0:W1:Y:S02]  /*e370*/  SHFL.IDX P6, R14, R13, R12, R11 ;  /* 0x0000000c0d0e7389 */ /* 0x00006400000c000b */
[----:B01----:R-:W-:Y:S01]  /*e380*/  ENDCOLLECTIVE ;  /* 0x000000000000791b */ /* 0x003fe20003800000 */
.L_x_161:
[----:B------:R-:W-:-:S05]  /*e390*/  MOV R2, R19 ;  /* 0x0000001300027202 */ /* 0x000fca0000000f00 */
[----:B------:R-:W-:-:S05]  /*e3a0*/  IMAD.WIDE.U32 R2, R30, 0x2, R2 ;  /* 0x000000021e027825 */ /* 0x000fca00078e0002 */
[----:B------:R-:W-:Y:S01]  /*e3b0*/  @!PT LDS RZ, [RZ] ;  /* 0x00000000fffff984 */ /* 0x000fe20000000800 */
[----:B------:R-:W-:Y:S01]  /*e3c0*/  @!PT LDS RZ, [RZ] ;  /* 0x00000000fffff984 */ /* 0x000fe20000000800 */
[----:B------:R-:W-:Y:S01]  /*e3d0*/  @!PT LDS RZ, [RZ] ;  /* 0x00000000fffff984 */ /* 0x000fe20000000800 */
[----:B------:R0:W-:Y:S01]  /*e3e0*/  LDGSTS.E.BYPASS.LTC128B.128 [R4+0x1c00], desc[UR38][R2.64], !P2 ;  /* 0x01c0000002047fae */ /* 0x0001e2000d101d66 */
[----:B------:R-:W-:Y:S01]  /*e3f0*/  IMAD.MOV.U32 R13, RZ, RZ, R16 ;  /* 0x000000ffff0d7224 */ /* 0x000fe200078e0010 */
[C---:B------:R-:W-:Y:S02]  /*e400*/  ISETP.LT.OR P2, PT, R5.reuse, 0x41, P1 ;  /* 0x000000410500780c */ /* 0x040fe40000f41670 */
[----:B------:R0:W-:Y:S01]  /*e410*/  LDGSTS.E.BYPASS.LTC128B.128 [R4+0x4c00], desc[UR38][R2.64+0x80], !P3 ;  /* 0x04c0008002047fae */ /* 0x0001e2000d901d66 */
[----:B------:R-:W-:Y:S02]  /*e420*/  ISETP.LT.OR P3, PT, R5, 0x41, !P0 ;  /* 0x000000410500780c */ /* 0x000fe40004761670 */
[----:B------:R-:W-:-:S11]  /*e430*/  MOV R18, R14 ;  /* 0x0000000e00127202 */ /* 0x000fd60000000f00 */
[----:B0-----:R-:W-:Y:S05]  /*e440*/  WARPSYNC.COLLECTIVE R15, `(.L_x_162) ;  /* 0x000000000f087348 */ /* 0x001fea0003c00000 */
[----:B------:R1:W2:Y:S02]  /*e450*/  SHFL.IDX P6, R14, R13, R12, R11 ;  /* 0x0000000c0d0e7389 */ /* 0x0002a400000c000b */
[----:B012---:R-:W-:Y:S01]  /*e460*/  ENDCOLLECTIVE ;  /* 0x000000000000791b */ /* 0x007fe20003800000 */
.L_x_162:
[----:B------:R-:W-:Y:S01]  /*e470*/  MOV R3, R18 ;  /* 0x0000001200037202 */ /* 0x000fe20000000f00 */
[----:B------:R-:W-:Y:S01]  /*e480*/  IMAD.MOV.U32 R13, RZ, RZ, R17 ;  /* 0x000000ffff0d7224 */ /* 0x000fe200078e0011 */
[----:B------:R-:W-:Y:S02]  /*e490*/  MOV R12, 0x5 ;  /* 0x00000005000c7802 */ /* 0x000fe40000000f00 */
[----:B------:R-:W-:-:S07]  /*e4a0*/  MOV R23, R14 ;  /* 0x0000000e00177202 */ /* 0x000fce0000000f00 */
[----:B------:R-:W-:Y:S05]  /*e4b0*/  WARPSYNC.COLLECTIVE R15, `(.L_x_163) ;  /* 0x000000000f087348 */ /* 0x000fea0003c00000 */
[----:B------:R0:W1:Y:S02]  /*e4c0*/  SHFL.IDX P6, R14, R13, R12, R11 ;  /* 0x0000000c0d0e7389 */ /* 0x00006400000c000b */
[----:B01----:R-:W-:Y:S01]  /*e4d0*/  ENDCOLLECTIVE ;  /* 0x000000000000791b */ /* 0x003fe20003800000 */
.L_x_163:
[----:B------:R-:W-:-:S04]  /*e4e0*/  IMAD.MOV.U32 R2, RZ, RZ, R23 ;  /* 0x000000ffff027224 */ /* 0x000fc800078e0017 */
[----:B------:R-:W-:-:S05]  /*e4f0*/  IMAD.WIDE.U32 R2, R30, 0x2, R2 ;  /* 0x000000021e027825 */ /* 0x000fca00078e0002 */
[----:B------:R-:W-:Y:S01]  /*e500*/  @!PT LDS RZ, [RZ] ;  /* 0x00000000fffff984 */ /* 0x000fe20000000800 */
[----:B------:R-:W-:Y:S01]  /*e510*/  @!PT LDS RZ, [RZ] ;  /* 0x00000000fffff984 */ /* 0x000fe20000000800 */
[----:B------:R-:W-:Y:S01]  /*e520*/  @!PT LDS RZ, [RZ] ;  /* 0x00000000fffff984 */ /* 0x000fe20000000800 */
[----:B------:R0:W-:Y:S01]  /*e530*/  LDGSTS.E.BYPASS.LTC128B.128 [R4+0x2400], desc[UR38][R2.64], !P2 ;  /* 0x0240000002047fae */ /* 0x0001e2000d101d66 */
[----:B------:R-:W-:-:S03]  /*e540*/  MOV R13, R16 ;  /* 0x00000010000d7202 */ /* 0x000fc60000000f00 */
[----:B------:R0:W-:Y:S01]  /*e550*/  LDGSTS.E.BYPASS.LTC128B.128 [R4+0x5400], desc[UR38][R2.64+0x80], !P3 ;  /* 0x0540008002047fae */ /* 0x0001e2000d901d66 */
[----:B------:R-:W-:-:S07]  /*e560*/  IMAD.MOV.U32 R17, RZ, RZ, R14 ;  /* 0x000000ffff117224 */ /* 0x000fce00078e000e */
[----:B0-----:R-:W-:Y:S05]  /*e570*/  WARPSYNC.COLLECTIVE R15, `(.L_x_164) ;  /* 0x000000000f087348 */ /* 0x001fea0003c00000 */
[----:B------:R1:W2:Y:S02]  /*e580*/  SHFL.IDX P6, R14, R13, R12, R11 ;  /* 0x0000000c0d0e7389 */ /* 0x0002a400000c000b */
[----:B012---:R-:W-:Y:S01]  /*e590*/  ENDCOLLECTIVE ;  /* 0x000000000000791b */ /* 0x007fe20003800000 */
.L_x_164:
[----:B------:R-:W-:Y:S05]  /*e5a0*/  BRA `(.L_x_165) ;  /* 0xffffffcc00a07947 */ /* 0x000fea000383ffff */
.L_x_75:
[----:B0-----:R0:W1:Y:S02]  /*e5b0*/  SYNCS.PHASECHK.TRANS64.TRYWAIT P0, [R7+URZ+0x2a820], R8 ;  /* 0x02a82008070075a7 */ /* 0x001064000800017f */
[----:B-1----:R-:W-:Y:S05]  /*e5c0*/  @!P0 NANOSLEEP.SYNCS 0x989680 ;  /* 0x009896800000895d */ /* 0x002fea0003900000 */
[----:B------:R-:W1:Y:S02]  /*e5d0*/  @!P0 SYNCS.PHASECHK.TRANS64 P0, [R7+URZ+0x2a820], R8 ;  /* 0x02a82008070085a7 */ /* 0x000e64000800007f */
[----:B-1----:R-:W-:Y:S05]  /*e5e0*/  @!P0 BRA `(.L_x_75) ;  /* 0xfffffffc00f08947 */ /* 0x002fea000383ffff */
[----:B------:R-:W-:Y:S05]  /*e5f0*/  BRA `(.L_x_166) ;  /* 0xffffffd000147947 */ /* 0x000fea000383ffff */
.L_x_76:
[----:B------:R-:W1:Y:S01]  /*e600*/  S2R R3, SR_TID.X ;  /* 0x0000000000037919 */ /* 0x000e620000002100 */
[----:B------:R-:W-:Y:S01]  /*e610*/  BSSY B0, `(.L_x_167) ;  /* 0x000000a000007945 */ /* 0x000fe20003800000 */
[----:B------:R-:W-:Y:S01]  /*e620*/  IMAD.MOV.U32 R12, RZ, RZ, RZ ;  /* 0x000000ffff0c7224 */ /* 0x000fe200078e00ff */
[----:B------:R-:W-:Y:S01]  /*e630*/  MOV R11, 0x1f ;  /* 0x0000001f000b7802 */ /* 0x000fe20000000f00 */
[----:B------:R-:W-:Y:S01]  /*e640*/  IMAD.MOV.U32 R15, RZ, RZ, -0x1 ;  /* 0xffffffffff0f7424 */ /* 0x000fe200078e00ff */
[----:B-1----:R-:W-:-:S04]  /*e650*/  SHF.R.U32.HI R3, RZ, 0x5, R3 ;  /* 0x00000005ff037819 */ /* 0x002fc80000011603 */
[----:B------:R-:W-:-:S04]  /*e660*/  LOP3.LUT R3, R3, 0x3, RZ, 0xc0, !PT ;  /* 0x0000000303037812 */ /* 0x000fc800078ec0ff */
[----:B------:R-:W-:-:S07]  /*e670*/  MOV R13, R3 ;  /* 0x00000003000d7202 */ /* 0x000fce0000000f00 */
[----:B0----5:R-:W-:Y:S05]  /*e680*/  WARPSYNC.COLLECTIVE R15, `(.L_x_168) ;  /* 0x000000000f087348 */ /* 0x021fea0003c00000 */
[----:B------:R1:W2:Y:S02]  /*e690*/  SHFL.IDX P6, R14, R13, R12, R11 ;  /* 0x0000000c0d0e7389 */ /* 0x0002a400000c000b */
[----:B012--5:R-:W-:Y:S01]  /*e6a0*/  ENDCOLLECTIVE ;  /* 0x000000000000791b */ /* 0x027fe20003800000 */
.L_x_168:
[----:B------:R-:W-:Y:S05]  /*e6b0*/  BSYNC B0 ;  /* 0x0000000000007941 */ /* 0x000fea0003800000 */
.L_x_167:
[----:B------:R-:W-:Y:S05]  /*e6c0*/  BRA `(.L_x_169) ;  /* 0xffffffcc00f87947 */ /* 0x000fea000383ffff */
.L_x_77:
[----:B------:R-:W-:Y:S01]  /*e6d0*/  BSSY B0, `(.L_x_170) ;  /* 0x0000006000007945 */ /* 0x000fe20003800000 */
[----:B------:R-:W-:-:S07]  /*e6e0*/  MOV R15, 0xffffffff ;  /* 0xffffffff000f7802 */ /* 0x000fce0000000f00 */
[----:B01---5:R-:W-:Y:S05]  /*e6f0*/  WARPSYNC.COLLECTIVE R15, `(.L_x_171) ;  /* 0x000000000f0c7348 */ /* 0x023fea0003c00000 */
[----:B------:R-:W-:Y:S02]  /*e700*/  ELECT P6, UR62, PT ;  /* 0x00000000003e782f */ /* 0x000fe400038c0000 */
[----:B------:R-:W-:Y:S01]  /*e710*/  MOV R14, UR62 ;  /* 0x0000003e000e7c02 */ /* 0x000fe20008000f00 */
[----:B01---5:R-:W-:Y:S10]  /*e720*/  ENDCOLLECTIVE ;  /* 0x000000000000791b */ /* 0x023ff40003800000 */
.L_x_171:
[----:B------:R-:W-:Y:S05]  /*e730*/  BSYNC B0 ;  /* 0x0000000000007941 */ /* 0x000fea0003800000 */
.L_x_170:
[----:B------:R-:W-:Y:S05]  /*e740*/  BRA `(.L_x_172) ;  /* 0xffffffcc00ec7947 */ /* 0x000fea000383ffff */
.L_x_79:
[----:B-1----:R1:W2:Y:S02]  /*e750*/  SYNCS.PHASECHK.TRANS64.TRYWAIT P1, [R5+URZ+0x2a840], R4 ;  /* 0x02a84004050075a7 */ /* 0x0022a4000802017f */
[----:B--2---:R-:W-:Y:S05]  /*e760*/  @!P1 NANOSLEEP.SYNCS 0x989680 ;  /* 0x009896800000995d */ /* 0x004fea0003900000 */
[----:B------:R-:W2:Y:S02]  /*e770*/  @!P1 SYNCS.PHASECHK.TRANS64 P1, [R5+URZ+0x2a840], R4 ;  /* 0x02a84004050095a7 */ /* 0x000ea4000802007f */
[----:B--2---:R-:W-:Y:S05]  /*e780*/  @!P1 BRA `(.L_x_79) ;  /* 0xfffffffc00f09947 */ /* 0x004fea000383ffff */
[----:B------:R-:W-:Y:S05]  /*e790*/  BRA `(.L_x_173) ;  /* 0xffffffd0000c7947 */ /* 0x000fea000383ffff */
.L_x_81:
[----:B--2---:R2:W3:Y:S02]  /*e7a0*/  SYNCS.PHASECHK.TRANS64.TRYWAIT P1, [R3+URZ+0x2a840], R0 ;  /* 0x02a84000030075a7 */ /* 0x0044e4000802017f */
[----:B---3--:R-:W-:Y:S05]  /*e7b0*/  @!P1 NANOSLEEP.SYNCS 0x989680 ;  /* 0x009896800000995d */ /* 0x008fea0003900000 */
[----:B------:R-:W3:Y:S02]  /*e7c0*/  @!P1 SYNCS.PHASECHK.TRANS64 P1, [R3+URZ+0x2a840], R0 ;  /* 0x02a84000030095a7 */ /* 0x000ee4000802007f */
[----:B---3--:R-:W-:Y:S05]  /*e7d0*/  @!P1 BRA `(.L_x_81) ;  /* 0xfffffffc00f09947 */ /* 0x008fea000383ffff */
[----:B------:R-:W-:Y:S05]  /*e7e0*/  BRA `(.L_x_174) ;  /* 0xffffffd000187947 */ /* 0x000fea000383ffff */
.L_x_83:
[----:B---3--:R3:W4:Y:S02]  /*e7f0*/  SYNCS.PHASECHK.TRANS64.TRYWAIT P1, [R5+URZ+0x2a860], R4 ;  /* 0x02a86004050075a7 */ /* 0x008724000802017f */
[----:B----4-:R-:W-:Y:S05]  /*e800*/  @!P1 NANOSLEEP.SYNCS 0x989680 ;  /* 0x009896800000995d */ /* 0x010fea0003900000 */
[----:B------:R-:W4:Y:S02]  /*e810*/  @!P1 SYNCS.PHASECHK.TRANS64 P1, [R5+URZ+0x2a860], R4 ;  /* 0x02a86004050095a7 */ /* 0x000f24000802007f */
[----:B----4-:R-:W-:Y:S05]  /*e820*/  @!P1 BRA `(.L_x_83) ;  /* 0xfffffffc00f09947 */ /* 0x010fea000383ffff */
[----:B------:R-:W-:Y:S05]  /*e830*/  BRA `(.L_x_175) ;  /* 0xffffffd000147947 */ /* 0x000fea000383ffff */
.L_x_176:
[----:B------:R-:W-:-:S00]  /*e840*/  BRA `(.L_x_176) ;  /* 0xfffffffc00fc7947 */ /* 0x000fc0000383ffff */
[----:B------:R-:W-:-:S00]  /*e850*/  NOP ;  /* 0x0000000000007918 */ /* 0x000fc00000000000 */
        /* <DEDUP_REMOVED lines=10> */
.L_x_3204:


//--------------------- .text._ZN7cutlass13device_kernelIN5flash11enable_sm90INS1_16FlashAttnFwdSm90INS1_25CollectiveMainloopFwdSm90ILi2EN4cute5tupleIJNS5_1CILi1EEES8_S8_EEENS6_IJNS7_ILi128EEENS7_ILi96EEENS7_ILi192EEEEEELi128ENS_6half_tEfNS_4arch4Sm90ELb0ELb0ELb1ELb1ELb1ELb0ELb0ELb1ELb1ELb1ELb1ELb0EEENS1_21CollectiveEpilogueFwdINS6_IJSA_SA_SB_EEES9_SE_SG_Li256ELb1ELb1ELb1ELb0EEENS1_36VarlenDynamicPersistentTileSchedulerILi128ELi96ELi256ELi128ELb1ELb1ELb1ELb0ELb1ELb1EEEEEEEEEvNT_6ParamsE --------------------------
	.section	.text._ZN7cutlass13device_kernelIN5flash11enable_sm90INS1_16FlashAttnFwdSm90INS1_25CollectiveMainloopFwdSm90ILi2EN4cute5tupleIJNS5_1CILi1EEES8_S8_EEENS6_IJNS7_ILi128EEENS7_ILi96EEENS7_ILi192EEEEEELi128ENS_6half_tEfNS_4arch4Sm90ELb0ELb0ELb1ELb1ELb1ELb0ELb0ELb1ELb1ELb1ELb1ELb0EEENS1_21CollectiveEpilogueFwdINS6_IJSA_SA_SB_EEES9_SE_SG_Li256ELb1ELb1ELb1ELb0EEENS1_36VarlenDynamicPersistentTileSchedulerILi128ELi96ELi256ELi128ELb1ELb1ELb1ELb0ELb1ELb1EEEEEEEEEvNT_6ParamsE,"ax",@progbits
	.align	128
.text._ZN7cutlass13device_kernelIN5flash11enable_sm90INS1_16FlashAttnFwdSm90INS1_25CollectiveMainloopFwdSm90ILi2EN4cute5tupleIJNS5_1CILi1EEES8_S8_EEENS6_IJNS7_ILi128EEENS7_ILi96EEENS7_ILi192EEEEEELi128ENS_6half_tEfNS_4arch4Sm90ELb0ELb0ELb1ELb1ELb1ELb0ELb0ELb1ELb1ELb1ELb1ELb0EEENS1_21CollectiveEpilogueFwdINS6_IJSA_SA_SB_EEES9_SE_SG_Li256ELb1ELb1ELb1ELb0EEENS1_36VarlenDynamicPersistentTileSchedulerILi128ELi96ELi256ELi128ELb1ELb1ELb1ELb0ELb1ELb1EEEEEEEEEvNT_6ParamsE:
        .type           _ZN7cutlass13device_kernelIN5flash11enable_sm90INS1_16FlashAttnFwdSm90INS1_25CollectiveMainloopFwdSm90ILi2EN4cute5tupleIJNS5_1CILi1EEES8_S8_EEENS6_IJNS7_ILi128EEENS7_ILi96EEENS7_ILi192EEEEEELi128ENS_6half_tEfNS_4arch4Sm90ELb0ELb0ELb1ELb1ELb1ELb0ELb0ELb1ELb1ELb1ELb1ELb0EEENS1_21CollectiveEpilogueFwdINS6_IJSA_SA_SB_EEES9_SE_SG_Li256ELb1ELb1ELb1ELb0EEENS1_36VarlenDynamicPersistentTileSchedulerILi128ELi96ELi256ELi128ELb1ELb1ELb1ELb0ELb1ELb1EEEEEEEEEvNT_6ParamsE,@function
        .size           _ZN7cutlass13device_kernelIN5flash11enable_sm90INS1_16FlashAttnFwdSm90INS1_25CollectiveMainloopFwdSm90ILi2EN4cute5tupleIJNS5_1CILi1EEES8_S8_EEENS6_IJNS7_ILi128EEENS7_ILi96EEENS7_ILi192EEEEEELi128ENS_6half_tEfNS_4arch4Sm90ELb0ELb0ELb1ELb1ELb1ELb0ELb0ELb1ELb1ELb1ELb1ELb0EEENS1_21CollectiveEpilogueFwdINS6_IJSA_SA_SB_EEES9_SE_SG_Li256ELb1ELb1ELb1ELb0EEENS1_36VarlenDynamicPersistentTileSchedulerILi128ELi96ELi256ELi128ELb1ELb1ELb1ELb0ELb1ELb1EEEEEEEEEvNT_6ParamsE,(.L_x_3205 - _ZN7cutlass13device_kernelIN5flash11enable_sm90INS1_16FlashAttnFwdSm90INS1_25CollectiveMainloopFwdSm90ILi2EN4cute5tupleIJNS5_1CILi1EEES8_S8_EEENS6_IJNS7_ILi128EEENS7_ILi96EEENS7_ILi192EEEEEELi128ENS_6half_tEfNS_4arch4Sm90ELb0ELb0ELb1ELb1ELb1ELb0ELb0ELb1ELb1ELb1ELb1ELb0EEENS1_21CollectiveEpilogueFwdINS6_IJSA_SA_SB_EEES9_SE_SG_Li256ELb1ELb1ELb1ELb0EEENS1_36VarlenDynamicPersistentTileSchedulerILi128ELi96ELi256ELi128ELb1ELb1ELb1ELb0ELb1ELb1EEEEEEEEEvNT_6ParamsE)
        .other          _ZN7cutlass13device_kernelIN5flash11enable_sm90INS1_16FlashAttnFwdSm90INS1_25CollectiveMainloopFwdSm90ILi2EN4cute5tupleIJNS5_1CILi1EEES8_S8_EEENS6_IJNS7_ILi128EEENS7_ILi96EEENS7_ILi192EEEEEELi128ENS_6half_tEfNS_4arch4Sm90ELb0ELb0ELb1ELb1ELb1ELb0ELb0ELb1ELb1ELb1ELb1ELb0EEENS1_21CollectiveEpilogueFwdINS6_IJSA_SA_SB_EEES9_SE_SG_Li256ELb1ELb1ELb1ELb0EEENS1_36VarlenDynamicPersistentTileSchedulerILi128ELi96ELi256ELi128ELb1ELb1ELb1ELb0ELb1ELb1EEEEEEEEEvNT_6ParamsE,@"STO_CUDA_ENTRY STV_DEFAULT"
_ZN7cutlass13device_kernelIN5flash11enable_sm90INS1_16FlashAttnFwdSm90INS1_25CollectiveMainloopFwdSm90ILi2EN4cute5tupleIJNS5_1CILi1EEES8_S8_EEENS6_IJNS7_ILi128EEENS7_ILi96EEENS7_ILi192EEEEEELi128ENS_6half_tEfNS_4arch4Sm90ELb0ELb0ELb1ELb1ELb1ELb0ELb0ELb1ELb1ELb1ELb1ELb0EEENS1_21CollectiveEpilogueFwdINS6_IJSA_SA_SB_EEES9_SE_SG_Li256ELb1ELb1ELb1ELb0EEENS1_36VarlenDynamicPersistentTileSchedulerILi128ELi96ELi256ELi128ELb1ELb1ELb1ELb0ELb1ELb1EEEEEEEEEvNT_6ParamsE:
[----:B------:R-:W0:Y:S02]  /*0000*/  LDC R1, c[0x0][0x28] ;  /* 0x00000a00ff017b82 */ /* 0x000e240000000800 */
[----:B0-----:R-:W-:Y:S01]  /*0010*/  VIADD R1, R1, 0xffffffe0 ;  /* 0xffffffe001017836 */ /* 0x001fe20000000000 */
[----:B------:R-:W0:Y:S01]  /*0020*/  S2R R3, SR_TID.X ;  /* 0x0000000000037919 */ /* 0x000e220000002100 */
[----:B------:R-:W-:Y:S01]  /*0030*/  ELECT P0, URZ, PT ;  /* 0x00000000003f782f */ /* 0x000fe20003800000 */
[----:B------:R-:W-:Y:S01]  /*0040*/  UMOV UR4, 0x80 ;  /* 0x0000008000047882 */ /* 0x000fe20000000000 */
[----:B------:R-:W-:Y:S01]  /*0050*/  UMOV UR7, 0x100 ;  /* 0x0000010000077882 */ /* 0x000fe20000000000 */
[----:B0-----:R-:W-:-:S05]  /*0060*/  SHF.R.U32.HI R0, RZ, 0x5, R3 ;  /* 0x00000005ff007819 */ /* 0x001fca0000011603 */
[----:B------:R-:W0:Y:S02]  /*0070*/  SHFL.IDX PT, R2, R0, RZ, 0x1f ;  /* 0x00001fff00027589 */ /* 0x000e2400000e0000 */
[C---:B0-----:R-:W-:Y:S02]  /*0080*/  ISETP.NE.OR P0, PT, R2.reuse, RZ, !P0 ;  /* 0x000000ff0200720c */ /* 0x041fe40004705670 */
[----:B------:R-:W-:Y:S02]  /*0090*/  ISETP.NE.AND P1, PT, R2, RZ, PT ;  /* 0x000000ff0200720c */ /* 0x000fe40003f25270 */
[----:B------:R-:W-:-:S06]  /*00a0*/  SHF.R.U32.HI R2, RZ, 0x7, R3 ;  /* 0x00000007ff027819 */ /* 0x000fcc0000011603 */
[----:B------:R-:W0:Y:S03]  /*00b0*/  SHFL.IDX PT, R2, R2, RZ, 0x1f ;  /* 0x00001fff02027589 */ /* 0x000e2600000e0000 */
[----:B------:R-:W-:Y:S01]  /*00c0*/  VOTEU.ALL UP0, P0 ;  /* 0x00000000003f7886 */ /* 0x000fe20000000000 */
[----:B------:R-:W-:-:S04]  /*00d0*/  VOTEU.ALL UP1, P0 ;  /* 0x00000000003f7886 */ /* 0x000fc80000020000 */
[----:B------:R-:W1:Y:S01]  /*00e0*/  @!UP0 S2UR UR8, SR_CgaCtaId ;  /* 0x00000000000889c3 */ /* 0x000e620000008800 */
[----:B------:R-:W-:Y:S01]  /*00f0*/  @!UP0 UMOV UR6, 0x400 ;  /* 0x0000040000068882 */ /* 0x000fe20000000000 */
[----:B------:R-:W-:-:S04]  /*0100*/  @!UP0 UIADD3 UR4, -UR4, 0x100000, URZ ;  /* 0x0010000004048890 */ /* 0x000fc8000fffe13f */
[----:B------:R-:W-:Y:S02]  /*0110*/  @!UP0 USHF.L.U32 UR5, UR4, 0xb, URZ ;  /* 0x0000000b04058899 */ /* 0x000fe4000800063f */
[----:B------:R-:W-:Y:S02]  /*0120*/  @!UP0 USHF.L.U32 UR4, UR4, 0x1, URZ ;  /* 0x0000000104048899 */ /* 0x000fe4000800063f */
[----:B-1----:R-:W-:Y:S02]  /*0130*/  @!UP0 ULEA UR8, UR8, UR6, 0x18 ;  /* 0x0000000608088291 */ /* 0x002fe4000f8ec03f */
[----:B------:R-:W-:-:S04]  /*0140*/  @!UP0 UIADD3 UR6, -UR7, 0x100000, URZ ;  /* 0x0010000007068890 */ /* 0x000fc8000fffe13f */
[----:B------:R-:W-:Y:S02]  /*0150*/  @!UP0 USHF.L.U32 UR7, UR6, 0xb, URZ ;  /* 0x0000000b06078899 */ /* 0x000fe4000800063f */
[----:B------:R-:W-:Y:S01]  /*0160*/  @!UP0 USHF.L.U32 UR6, UR6, 0x1, URZ ;  /* 0x0000000106068899 */ /* 0x000fe2000800063f */
[----:B------:R-:W-:-:S05]  /*0170*/  VOTEU.ALL UP0, P0 ;  /* 0x00000000003f7886 */ /* 0x000fca0000000000 */
[----:B------:R1:W2:Y:S06]  /*0180*/  @!UP0 SYNCS.EXCH.64 URZ, [UR8+0x2a800], UR4 ;  /* 0x02a80004083f85b2 */ /* 0x0002ac0008000100 */
[----:B------:R1:W3:Y:S02]  /*0190*/  @!UP1 SYNCS.EXCH.64 URZ, [UR8+0x2a820], UR6 ;  /* 0x02a82006083f95b2 */ /* 0x0002e40008000100 */
[----:B01----:R-:W-:Y:S05]  /*01a0*/  @P1 BRA `(.L_x_177) ;  /* 0x0000000000481947 */ /* 0x003fea0003800000 */
        /* <DEDUP_REMOVED lines=14> */
[----:B------:R0:W4:Y:S01]  /*0290*/  SYNCS.EXCH.64 URZ, [UR8+0x2a840], UR6 ;  /* 0x02a84006083f75b2 */ /* 0x0001220008000100 */
[----:B------:R0:W0:Y:S01]  /*02a0*/  SYNCS.EXCH.64 URZ, [UR8+0x2a838], UR4 ;  /* 0x02a83804083f75b2 */ /* 0x0000220008000100 */
[----:B------:R0:W0:Y:S01]  /*02b0*/  SYNCS.EXCH.64 URZ, [UR8+0x2a848], UR6 ;  /* 0x02a84806083f75b2 */ /* 0x0000220008000100 */
[----:B------:R-:W-:Y:S01]  /*02c0*/  NOP ;  /* 0x0000000000007918 */ /* 0x000fe20000000000 */
.L_x_177:
        /* <DEDUP_REMOVED lines=22> */
.L_x_178:
        /* <DEDUP_REMOVED lines=18> */
.L_x_179:
        /* <DEDUP_REMOVED lines=22> */
.L_x_180:
        /* <DEDUP_REMOVED lines=23> */
.L_x_181:
[----:B------:R-:W-:Y:S01]  /*0820*/  UISETP.NE.AND UP0, UPT, UR9, URZ, UPT ;  /* 0x0000003f0900728c */ /* 0x000fe2000bf05270 */
[----:B------:R-:W-:Y:S01]  /*0830*/  NOP ;  /* 0x0000000000007918 */ /* 0x000fe20000000000 */
[----:B0-----:R-:W-:Y:S01]  /*0840*/  UMOV UR4, 0x1 ;  /* 0x0000000100047882 */ /* 0x001fe20000000000 */
[----:B------:R-:W-:Y:S01]  /*0850*/  ULDC.64 UR36, c[0x0][0x208] ;  /* 0x0000820000247ab9 */ /* 0x000fe20000000a00 */
[----:B------:R-:W-:Y:S01]  /*0860*/  USEL UR4, UR4, 0x2, !UP0 ;  /* 0x0000000204047887 */ /* 0x000fe2000c000000 */
[----:B-1234-:R-:W-:Y:S01]  /*0870*/  BAR.SYNC.DEFER_BLOCKING 0x0 ;  /* 0x0000000000007b1d */ /* 0x01efe20000010000 */
[----:B------:R-:W-:-:S04]  /*0880*/  PLOP3.LUT P0, PT, PT, PT, UP0, 0x80, 0x0 ;  /* 0x000000000000781c */ /* 0x000fc80003f0f008 */
[----:B------:R-:W-:-:S05]  /*0890*/  IMAD.U32 R2, RZ, RZ, UR4 ;  /* 0x00000004ff027e24 */ /* 0x000fca000f8e00ff */
[----:B------:R0:W-:Y:S04]  /*08a0*/  STL [R1+0x1c], R2 ;  /* 0x00001c0201007387 */ /* 0x0001e80000100800 */
[----:B------:R-:W-:Y:S05]  /*08b0*/  @!P0 BRA `(.L_x_182) ;  /* 0x00000098009c8947 */ /* 0x000fea0003800000 */
.L_x_183:
[----:B------:R-:W-:-:S08]  /*08c0*/  NOP ;  /* 0x0000000000007918 */ /* 0x000fd00000000000 */
[----:B------:R-:W1:Y:S02]  /*08d0*/  USETMAXREG.TRY_ALLOC.CTAPOOL UP0, 0xe8 ;  /* 0x000000e8000079c8 */ /* 0x000e640008000600 */
[----:B-1----:R-:W-:-:S13]  /*08e0*/  PLOP3.LUT P0, PT, PT, PT, UP0, 0x80, 0x0 ;  /* 0x000000000000781c */ /* 0x002fda0003f0f008 */
[----:B------:R-:W-:Y:S05]  /*08f0*/  @!P0 BRA `(.L_x_183) ;  /* 0xfffffffc00f08947 */ /* 0x000fea000383ffff */
[----:B------:R-:W1:Y:S08]  /*0900*/  S2UR UR5, SR_CgaCtaId ;  /* 0x00000000000579c3 */ /* 0x000e700000008800 */
[----:B------:R-:W-:Y:S06]  /*0910*/  BAR.ARV 0x8, 0x180 ;  /* 0x0206000000007b1d */ /* 0x000fec0000002000 */
[----:B------:R-:W-:-:S02]  /*0920*/  UMOV UR4, 0x400 ;  /* 0x0000040000047882 */ /* 0x000fc40000000000 */
[----:B------:R-:W-:Y:S01]  /*0930*/  BAR.SYNC.DEFER_BLOCKING 0x5, 0x180 ;  /* 0x0146000000007b1d */ /* 0x000fe20000010000 */
[----:B-1----:R-:W-:-:S09]  /*0940*/  ULEA UR4, UR5, UR4, 0x18 ;  /* 0x0000000405047291 */ /* 0x002fd2000f8ec03f */
[----:B------:R-:W1:Y:S01]  /*0950*/  LDS.128 R24, [UR4+0x2a8d0] ;  /* 0x02a8d004ff187984 */ /* 0x000e620008000c00 */
[----:B------:R-:W-:Y:S01]  /*0960*/  ULDC UR4, c[0x0][0xc3c] ;  /* 0x00030f0000047ab9 */ /* 0x000fe20000000800 */
[----:B------:R-:W-:Y:S06]  /*0970*/  BAR.ARV 0x4, 0x180 ;  /* 0x0106000000007b1d */ /* 0x000fec0000002000 */
[----:B-1----:R-:W-:-:S13]  /*0980*/  ISETP.GE.AND P0, PT, R27, UR4, PT ;  /* 0x000000041b007c0c */ /* 0x002fda000bf06270 */
[----:B------:R-:W-:Y:S05]  /*0990*/  @P0 EXIT ;  /* 0x000000000000094d */ /* 0x000fea0003800000 */
[----:B0-----:R-:W2:Y:S01]  /*09a0*/  LDL R2, [R1+0x1c] ;  /* 0x00001c0001027983 */ /* 0x001ea20000100800 */
[----:B------:R-:W-:Y:S01]  /*09b0*/  R2UR UR6, R25 ;  /* 0x00000000190672ca */ /* 0x000fe200000e0000 */
[----:B------:R-:W-:Y:S01]  /*09c0*/  UMOV UR39, URZ ;  /* 0x0000003f00277c82 */ /* 0x000fe20008000000 */
[----:B------:R-:W-:Y:S01]  /*09d0*/  R2UR UR5, R26 ;  /* 0x000000001a0572ca */ /* 0x000fe200000e0000 */
[----:B------:R-:W0:Y:S01]  /*09e0*/  S2R R0, SR_TID.X ;  /* 0x0000000000007919 */ /* 0x000e220000002100 */
[----:B------:R-:W-:Y:S01]  /*09f0*/  UMOV UR38, URZ ;  /* 0x0000003f00267c82 */ /* 0x000fe20008000000 */
[----:B0-----:R-:W-:-:S05]  /*0a00*/  VIADD R202, R0, 0xffffff80 ;  /* 0xffffff8000ca7836 */ /* 0x001fca0000000000 */
[----:B------:R-:W-:-:S04]  /*0a10*/  SHF.R.S32.HI R3, RZ, 0x1f, R202 ;  /* 0x0000001fff037819 */ /* 0x000fc800000114ca */
[CC--:B------:R-:W-:Y:S02]  /*0a20*/  LEA.HI R0, R3.reuse, R202.reuse, RZ, 0x7 ;  /* 0x000000ca03007211 */ /* 0x0c0fe400078f38ff */
[----:B------:R-:W-:Y:S02]  /*0a30*/  LEA.HI R4, R3, R202, RZ, 0x5 ;  /* 0x000000ca03047211 */ /* 0x000fe400078f28ff */
[----:B------:R-:W-:Y:S02]  /*0a40*/  LOP3.LUT R179, R0, 0xffffff80, RZ, 0xc0, !PT ;  /* 0xffffff8000b37812 */ /* 0x000fe400078ec0ff */
[----:B------:R-:W-:Y:S01]  /*0a50*/  SHF.R.S32.HI R195, RZ, 0x7, R0 ;  /* 0x00000007ffc37819 */ /* 0x000fe20000011400 */
[----:B------:R-:W-:Y:S02]  /*0a60*/  IMAD.SHL.U32 R4, R4, 0x20, RZ ;  /* 0x0000002004047824 */ /* 0x000fe400078e00ff */
[----:B------:R-:W-:Y:S01]  /*0a70*/  IMAD.IADD R179, R202, 0x1, -R179 ;  /* 0x00000001cab37824 */ /* 0x000fe200078e0ab3 */
[----:B------:R-:W-:-:S02]  /*0a80*/  LEA.HI R0, R0, R195, RZ, 0x1 ;  /* 0x000000c300007211 */ /* 0x000fc400078f08ff */
[----:B------:R-:W-:Y:S02]  /*0a90*/  LOP3.LUT R4, R4, 0xfffffc00, RZ, 0xc0, !PT ;  /* 0xfffffc0004047812 */ /* 0x000fe400078ec0ff */
[----:B------:R-:W-:Y:S02]  /*0aa0*/  SHF.R.S32.HI R6, RZ, 0x1f, R179 ;  /* 0x0000001fff067819 */ /* 0x000fe400000114b3 */
[----:B------:R-:W-:Y:S02]  /*0ab0*/  LOP3.LUT R0, R0, 0x3fffffe, RZ, 0xc0, !PT ;  /* 0x03fffffe00007812 */ /* 0x000fe400078ec0ff */
[CC--:B------:R-:W-:Y:S02]  /*0ac0*/  LEA.HI R8, R6.reuse, R179.reuse, RZ, 0x2 ;  /* 0x000000b306087211 */ /* 0x0c0fe400078f10ff */
[----:B------:R-:W-:Y:S01]  /*0ad0*/  LEA.HI R6, R6, R179, RZ, 0x5 ;  /* 0x000000b306067211 */ /* 0x000fe200078f28ff */
[----:B------:R-:W-:Y:S01]  /*0ae0*/  IMAD.IADD R0, R195, 0x1, -R0 ;  /* 0x00000001c3007824 */ /* 0x000fe200078e0a00 */
[----:B------:R-:W-:-:S02]  /*0af0*/  SHF.R.S32.HI R9, RZ, 0x2, R8 ;  /* 0x00000002ff097819 */ /* 0x000fc40000011408 */
[----:B------:R-:W-:Y:S02]  /*0b00*/  SHF.R.S32.HI R10, RZ, 0x1f, R8 ;  /* 0x0000001fff0a7819 */ /* 0x000fe40000011408 */
[----:B------:R-:W-:Y:S02]  /*0b10*/  LOP3.LUT R8, R8, 0x7ffffffc, RZ, 0xc0, !PT ;  /* 0x7ffffffc08087812 */ /* 0x000fe400078ec0ff */
[----:B------:R-:W-:Y:S02]  /*0b20*/  LEA.HI R10, R10, R9, RZ, 0x3 ;  /* 0x000000090a0a7211 */ /* 0x000fe400078f18ff */
[----:B------:R-:W-:Y:S01]  /*0b30*/  SHF.R.S32.HI R6, RZ, 0x5, R6 ;  /* 0x00000005ff067819 */ /* 0x000fe20000011406 */
[----:B------:R-:W-:Y:S01]  /*0b40*/  IMAD.IADD R8, R179, 0x1, -R8 ;  /* 0x00000001b3087824 */ /* 0x000fe200078e0a08 */
[----:B------:R-:W-:-:S04]  /*0b50*/  LOP3.LUT R10, R10, 0xfffffff8, RZ, 0xc0, !PT ;  /* 0xfffffff80a0a7812 */ /* 0x000fc800078ec0ff */
[----:B------:R-:W-:Y:S01]  /*0b60*/  SHF.L.U32 R173, R8, 0x1, RZ ;  /* 0x0000000108ad7819 */ /* 0x000fe200000006ff */
[----:B------:R-:W-:-:S03]  /*0b70*/  IMAD.IADD R9, R9, 0x1, -R10 ;  /* 0x0000000109097824 */ /* 0x000fc600078e0a0a */
[C---:B------:R-:W-:Y:S01]  /*0b80*/  IADD3 R167, R173.reuse, 0x30, RZ ;  /* 0x00000030ada77810 */ /* 0x040fe20007ffe0ff */
[----:B------:R-:W-:Y:S01]  /*0b90*/  IMAD R9, R6, 0x10, R9 ;  /* 0x0000001006097824 */ /* 0x000fe200078e0209 */
[C---:B------:R-:W-:Y:S01]  /*0ba0*/  IADD3 R160, R173.reuse, 0x68, RZ ;  /* 0x00000068ada07810 */ /* 0x040fe20007ffe0ff */
[C---:B------:R-:W-:Y:S01]  /*0bb0*/  VIADD R172, R173.reuse, 0x8 ;  /* 0x00000008adac7836 */ /* 0x040fe20000000000 */
[----:B------:R-:W-:Y:S01]  /*0bc0*/  SHF.R.S32.HI R189, RZ, 0x1f, R167 ;  /* 0x0000001fffbd7819 */ /* 0x000fe200000114a7 */
        /* <DEDUP_REMOVED lines=22> */
[----:B------:R-:W-:Y:S01]  /*0d30*/  VIADD R22, R173, 0x78 ;  /* 0x00000078ad167836 */ /* 0x000fe20000000000 */
[----:B------:R-:W-:Y:S01]  /*0d40*/  SHF.R.S32.HI R183, RZ, 0x1f, R161 ;  /* 0x0000001fffb77819 */ /* 0x000fe200000114a1 */
[----:B------:R-:W-:Y:S01]  /*0d50*/  IMAD R196, R0, 0x40, R9 ;  /* 0x0000004000c47824 */ /* 0x000fe200078e0209 */
[----:B------:R-:W-:-:S02]  /*0d60*/  SHF.R.S32.HI R181, RZ, 0x1f, R23 ;  /* 0x0000001fffb57819 */ /* 0x000fc40000011417 */
[----:B------:R-:W-:Y:S02]  /*0d70*/  SHF.R.S32.HI R180, RZ, 0x1f, R22 ;  /* 0x0000001fffb47819 */ /* 0x000fe40000011416 */
[----:B--2---:R-:W-:Y:S02]  /*0d80*/  R2UR UR4, R2 ;  /* 0x00000000020472ca */ /* 0x004fe400000e0000 */
[----:B------:R-:W-:-:S04]  /*0d90*/  LEA.HI R2, R3, R202, RZ, 0x4 ;  /* 0x000000ca03027211 */ /* 0x000fc800078f20ff */
[----:B------:R-:W-:Y:S02]  /*0da0*/  LOP3.LUT R5, R2, 0x3fffff0, RZ, 0xc0, !PT ;  /* 0x03fffff002057812 */ /* 0x000fe400078ec0ff */
[----:B------:R-:W-:-:S03]  /*0db0*/  SHF.R.S32.HI R7, RZ, 0x4, R2 ;  /* 0x00000004ff077819 */ /* 0x000fc60000011402 */
[----:B------:R-:W-:Y:S01]  /*0dc0*/  IMAD.IADD R5, R202, 0x1, -R5 ;  /* 0x00000001ca057824 */ /* 0x000fe200078e0a05 */
[----:B------:R-:W-:Y:S01]  /*0dd0*/  LEA.HI R2, R2, R7, RZ, 0x1 ;  /* 0x0000000702027211 */ /* 0x000fe200078f08ff */
[----:B------:R-:W-:-:S03]  /*0de0*/  ULOP3.LUT UR7, UR4, 0x1, URZ, 0xfc, !UPT ;  /* 0x0000000104077892 */ /* 0x000fc6000f8efc3f */
[----:B------:R-:W-:Y:S01]  /*0df0*/  LOP3.LUT R2, R2, 0x1ffffffe, RZ, 0xc0, !PT ;  /* 0x1ffffffe02027812 */ /* 0x000fe200078ec0ff */
[----:B------:R-:W-:Y:S01]  /*0e00*/  UMOV UR4, URZ ;  /* 0x0000003f00047c82 */ /* 0x000fe20008000000 */
[----:B------:R-:W-:Y:S01]  /*0e10*/  LEA R5, R5, R4, 0x6 ;  /* 0x0000000405057211 */ /* 0x000fe200078e30ff */
[----:B------:R-:W-:Y:S01]  /*0e20*/  IMAD.U32 R199, RZ, RZ, UR7 ;  /* 0x00000007ffc77e24 */ /* 0x000fe2000f8e00ff */
[-C--:B------:R-:W-:Y:S01]  /*0e30*/  LEA.HI R4, R3, R202.reuse, RZ, 0x2 ;  /* 0x000000ca03047211 */ /* 0x080fe200078f10ff */
[----:B------:R-:W-:Y:S01]  /*0e40*/  IMAD.IADD R2, R7, 0x1, -R2 ;  /* 0x0000000107027824 */ /* 0x000fe200078e0a02 */
[----:B------:R-:W-:Y:S01]  /*0e50*/  LEA.HI R3, R3, R202, RZ, 0x3 ;  /* 0x000000ca03037211 */ /* 0x000fe200078f18ff */
[----:B------:R-:W-:Y:S01]  /*0e60*/  IMAD.U32 R177, RZ, RZ, UR4 ;  /* 0x00000004ffb17e24 */ /* 0x000fe2000f8e00ff */
[----:B------:R-:W-:Y:S01]  /*0e70*/  LOP3.LUT R7, R4, 0xfffffffc, RZ, 0xc0, !PT ;  /* 0xfffffffc04077812 */ /* 0x000fe200078ec0ff */
[----:B------:R-:W-:Y:S01]  /*0e80*/  IMAD R198, R2, 0x8, R5 ;  /* 0x0000000802c67824 */ /* 0x000fe200078e0205 */
[----:B------:R-:W-:-:S02]  /*0e90*/  LOP3.LUT R17, R3, 0xfffffff8, RZ, 0xc0, !PT ;  /* 0xfffffff803117812 */ /* 0x000fc400078ec0ff */
[----:B------:R-:W-:Y:S01]  /*0ea0*/  SHF.R.S32.HI R176, RZ, 0x3, R3 ;  /* 0x00000003ffb07819 */ /* 0x000fe20000011403 */
[C---:B------:R-:W-:Y:S02]  /*0eb0*/  IMAD.IADD R7, R202.reuse, 0x1, -R7 ;  /* 0x00000001ca077824 */ /* 0x040fe400078e0a07 */
[----:B------:R-:W-:-:S03]  /*0ec0*/  IMAD.IADD R17, R202, 0x1, -R17 ;  /* 0x00000001ca117824 */ /* 0x000fc600078e0a11 */
[----:B------:R-:W-:-:S04]  /*0ed0*/  LEA.HI R2, R7, R7, RZ, 0x1 ;  /* 0x0000000707027211 */ /* 0x000fc800078f08ff */
[----:B------:R-:W-:-:S04]  /*0ee0*/  LOP3.LUT R2, R2, 0x1ffffffe, RZ, 0xc0, !PT ;  /* 0x1ffffffe02027812 */ /* 0x000fc800078ec0ff */
[----:B------:R-:W-:Y:S01]  /*0ef0*/  IADD3 R197, R7, -R2, RZ ;  /* 0x8000000207c57210 */ /* 0x000fe20007ffe0ff */
[----:B------:R-:W-:-:S04]  /*0f00*/  IMAD.SHL.U32 R2, R17, 0x8, RZ ;  /* 0x0000000811027824 */ /* 0x000fc800078e00ff */
[----:B------:R-:W-:Y:S01]  /*0f10*/  VIADD R16, R2, 0x40 ;  /* 0x0000004002107836 */ /* 0x000fe20000000000 */
[----:B------:R-:W-:Y:S01]  /*0f20*/  SHF.R.S32.HI R201, RZ, 0x1f, R2 ;  /* 0x0000001fffc97819 */ /* 0x000fe20000011402 */
[----:B------:R-:W-:-:S03]  /*0f30*/  IMAD R197, R197, 0x8, R196 ;  /* 0x00000008c5c57824 */ /* 0x000fc600078e02c4 */
[----:B------:R-:W-:-:S07]  /*0f40*/  SHF.R.S32.HI R200, RZ, 0x1f, R16 ;  /* 0x0000001fffc87819 */ /* 0x000fce0000011410 */
.L_x_233:
[----:B0-2-4-:R-:W0:Y:S01]  /*0f50*/  LDC.64 R4, c[0x0][0xc88] ;  /* 0x00032200ff047b82 */ /* 0x015e220000000a00 */
[----:B------:R-:W-:Y:S01]  /*0f60*/  ULDC.64 UR8, c[0x0][0xa28] ;  /* 0x00028a0000087ab9 */ /* 0x000fe20000000a00 */
[----:B------:R-:W-:Y:S01]  /*0f70*/  ULDC.64 UR10, c[0x0][0xa20] ;  /* 0x00028800000a7ab9 */ /* 0x000fe20000000a00 */
[----:B------:R-:W-:Y:S01]  /*0f80*/  ULDC UR7, c[0x0][0x424] ;  /* 0x0001090000077ab9 */ /* 0x000fe20000000800 */
[----:B0-----:R-:W-:-:S06]  /*0f90*/  IMAD.WIDE R4, R27, 0x4, R4 ;  /* 0x000000041b047825 */ /* 0x001fcc00078e0204 */
[----:B------:R-:W2:Y:S01]  /*0fa0*/  LDG.E R4, desc[UR36][R4.64] ;  /* 0x0000002404047981 */ /* 0x000ea2000c1e1900 */
[----:B------:R-:W-:Y:S02]  /*0fb0*/  UISETP.NE.U32.AND UP0, UPT, UR8, URZ, UPT ;  /* 0x0000003f0800728c */ /* 0x000fe4000bf05070 */
[----:B------:R-:W-:Y:S02]  /*0fc0*/  UISETP.NE.U32.AND UP1, UPT, UR10, URZ, UPT ;  /* 0x0000003f0a00728c */ /* 0x000fe4000bf25070 */
[----:B------:R-:W-:Y:S02]  /*0fd0*/  UISETP.NE.AND.EX UP0, UPT, UR9, URZ, UPT, UP0 ;  /* 0x0000003f0900728c */ /* 0x000fe4000bf05300 */
[----:B------:R-:W-:-:S04]  /*0fe0*/  UISETP.NE.AND.EX UP1, UPT, UR11, URZ, UPT, UP1 ;  /* 0x0000003f0b00728c */ /* 0x000fc8000bf25310 */
[----:B------:R-:W-:Y:S02]  /*0ff0*/  PLOP3.LUT P0, PT, PT, PT, UP0, 0x80, 0x0 ;  /* 0x000000000000781c */ /* 0x000fe40003f0f008 */
[----:B------:R-:W-:Y:S02]  /*1000*/  PLOP3.LUT P1, PT, PT, PT, UP1, 0x80, 0x0 ;  /* 0x000000000000781c */ /* 0x000fe40003f2f018 */
[----:B--2---:R-:W-:-:S13]  /*1010*/  R2UR UR61, R4 ;  /* 0x00000000043d72ca */ /* 0x004fda00000e0000 */
[----:B------:R-:W-:Y:S02]  /*1020*/  USHF.R.S32.HI UR4, URZ, 0x1f, UR61 ;  /* 0x0000001f3f047899 */ /* 0x000fe4000801143d */
[----:B------:R-:W-:-:S04]  /*1030*/  @UP0 ULEA UR8, UP2, UR61, UR8, 0x2 ;  /* 0x000000083d080291 */ /* 0x000fc8000f84103f */
[----:B------:R-:W-:Y:S02]  /*1040*/  @UP0 ULEA.HI.X UR9, UR61, UR9, UR4, 0x2, UP2 ;  /* 0x000000093d090291 */ /* 0x000fe400090f1404 */
[----:B------:R-:W-:Y:S01]  /*1050*/  IMAD.U32 R178, RZ, RZ, UR4 ;  /* 0x00000004ffb27e24 */ /* 0x000fe2000f8e00ff */
[----:B------:R-:W-:Y:S01]  /*1060*/  @UP1 ULEA UR10, UP0, UR61, UR10, 0x2 ;  /* 0x0000000a3d0a1291 */ /* 0x000fe2000f80103f */
[----:B------:R-:W-:-:S03]  /*1070*/  IMAD.U32 R4, RZ, RZ, UR8 ;  /* 0x00000008ff047e24 */ /* 0x000fc6000f8e00ff */
[----:B------:R-:W-:Y:S01]  /*1080*/  @UP1 ULEA.HI.X UR11, UR61, UR11, UR4, 0x2, UP0 ;  /* 0x0000000b3d0b1291 */ /* 0x000fe200080f1404 */
[----:B------:R-:W-:Y:S01]  /*1090*/  IMAD.U32 R5, RZ, RZ, UR9 ;  /* 0x00000009ff057e24 */ /* 0x000fe2000f8e00ff */
[----:B------:R-:W-:Y:S01]  /*10a0*/  MOV R6, UR10 ;  /* 0x0000000a00067c02 */ /* 0x000fe20008000f00 */
[----:B------:R-:W-:-:S03]  /*10b0*/  ULDC.64 UR8, c[0x0][0x418] ;  /* 0x0001060000087ab9 */ /* 0x000fc60000000a00 */
[----:B---3--:R-:W-:Y:S01]  /*10c0*/  IMAD.U32 R7, RZ, RZ, UR11 ;  /* 0x0000000bff077e24 */ /* 0x008fe2000f8e00ff */
[----:B------:R-:W2:Y:S04]  /*10d0*/  @P0 LDG.E R4, desc[UR36][R4.64] ;  /* 0x0000002404040981 */ /* 0x000ea8000c1e1900 */
[----:B------:R-:W3:Y:S01]  /*10e0*/  @P1 LDG.E R6, desc[UR36][R6.64] ;  /* 0x0000002406061981 */ /* 0x000ee2000c1e1900 */
[----:B------:R-:W-:Y:S01]  /*10f0*/  UISETP.NE.U32.AND UP0, UPT, UR8, URZ, UPT ;  /* 0x0000003f0800728c */ /* 0x000fe2000bf05070 */
[----:B------:R-:W-:Y:S01]  /*1100*/  IMAD.U32 R175, RZ, RZ, UR6 ;  /* 0x00000006ffaf7e24 */ /* 0x000fe2000f8e00ff */
[----:B------:R-:W-:Y:S01]  /*1110*/  UMOV UR4, URZ ;  /* 0x0000003f00047c82 */ /* 0x000fe20008000000 */
[----:B------:R-:W-:Y:S02]  /*1120*/  ULOP3.LUT UR8, UR5, 0xff000000, URZ, 0xc0, !UPT ;  /* 0xff00000005087892 */ /* 0x000fe4000f8ec03f */
[----:B------:R-:W-:-:S03]  /*1130*/  UISETP.NE.AND.EX UP0, UPT, UR9, URZ, UPT, UP0 ;  /* 0x0000003f0900728c */ /* 0x000fc6000bf05300 */
[----:B------:R-:W-:Y:S01]  /*1140*/  ULDC UR9, c[0x0][0x2f0] ;  /* 0x0000bc0000097ab9 */ /* 0x000fe20000000800 */
[----:B------:R-:W-:-:S04]  /*1150*/  USEL UR7, UR7, 0x1, UP0 ;  /* 0x0000000107077887 */ /* 0x000fc80008000000 */
[----:B------:R-:W-:Y:S01]  /*1160*/  UIMAD UR7, UR7, UR9, URZ ;  /* 0x00000009070772a4 */ /* 0x000fe2000f8e023f */
[----:B--2---:R-:W-:-:S06]  /*1170*/  @P0 R2UR UR4, R4 ;  /* 0x00000000040402ca */ /* 0x004fcc00000e0000 */
[----:B---3--:R-:W-:Y:S01]  /*1180*/  @P1 R2UR UR7, R6 ;  /* 0x00000000060712ca */ /* 0x008fe200000e0000 */
[----:B-1---5:R-:W-:-:S14]  /*1190*/  @P1 BRA `(.L_x_184) ;  /* 0x0000000000341947 */ /* 0x022fdc0003800000 */
[----:B------:R-:W-:Y:S02]  /*11a0*/  ULDC.64 UR10, c[0x0][0xa08] ;  /* 0x00028200000a7ab9 */ /* 0x000fe40000000a00 */
[----:B------:R-:W-:-:S04]  /*11b0*/  ISETP.NE.U32.AND P0, PT, RZ, UR10, PT ;  /* 0x0000000aff007c0c */ /* 0x000fc8000bf05070 */
[----:B------:R-:W-:-:S13]  /*11c0*/  ISETP.NE.AND.EX P0, PT, RZ, UR11, PT, P0 ;  /* 0x0000000bff007c0c */ /* 0x000fda000bf05300 */
[----:B------:R-:W-:Y:S05]  /*11d0*/  @!P0 BRA `(.L_x_184) ;  /* 0x0000000000248947 */ /* 0x000fea0003800000 */
[----:B------:R-:W-:Y:S02]  /*11e0*/  ULDC.64 UR6, c[0x0][0xa08] ;  /* 0x0002820000067ab9 */ /* 0x000fe40000000a00 */
[----:B------:R-:W-:-:S06]  /*11f0*/  UIMAD.WIDE UR6, UR61, 0x4, UR6 ;  /* 0x000000043d0678a5 */ /* 0x000fcc000f8e0206 */
[----:B------:R-:W-:Y:S02]  /*1200*/  IMAD.U32 R4, RZ, RZ, UR6 ;  /* 0x00000006ff047e24 */ /* 0x000fe4000f8e00ff */
[----:B------:R-:W-:-:S05]  /*1210*/  IMAD.U32 R5, RZ, RZ, UR7 ;  /* 0x00000007ff057e24 */ /* 0x000fca000f8e00ff */
[----:B------:R-:W2:Y:S04]  /*1220*/  LDG.E R3, desc[UR36][R4.64] ;  /* 0x0000002404037981 */ /* 0x000ea8000c1e1900 */
[----:B------:R-:W3:Y:S01]  /*1230*/  LDG.E R0, desc[UR36][R4.64+0x4] ;  /* 0x0000042404007981 */ /* 0x000ee2000c1e1900 */
[----:B--2---:R-:W-:Y:S02]  /*1240*/  R2UR UR7, R3 ;  /* 0x00000000030772ca */ /* 0x004fe400000e0000 */
[----:B---3--:R-:W-:-:S13]  /*1250*/  R2UR UR6, R0 ;  /* 0x00000000000672ca */ /* 0x008fda00000e0000 */
[----:B------:R-:W-:-:S12]  /*1260*/  UIADD3 UR7, -UR7, UR6, URZ ;  /* 0x0000000607077290 */ /* 0x000fd8000fffe13f */
.L_x_184:
[----:B------:R-:W-:Y:S02]  /*1270*/  UIADD3 UR7, -UR4, UR7, URZ ;  /* 0x0000000704077290 */ /* 0x000fe4000fffe13f */
[----:B------:R-:W-:Y:S02]  /*1280*/  ULOP3.LUT UR4, UR5, 0xff0000, URZ, 0xc0, !UPT ;  /* 0x00ff000005047892 */ /* 0x000fe4000f8ec03f */
[----:B------:R-:W-:Y:S02]  /*1290*/  UISETP.GE.AND UP0, UPT, UR7, 0x1, UPT ;  /* 0x000000010700788c */ /* 0x000fe4000bf06270 */
[----:B------:R-:W-:Y:S01]  /*12a0*/  USHF.R.U32.HI UR8, URZ, 0x8, UR8 ;  /* 0x000000083f087899 */ /* 0x000fe20008011608 */
[----:B------:R-:W-:Y:S01]  /*12b0*/  IMAD.U32 R98, RZ, RZ, UR7 ;  /* 0x00000007ff627e24 */ /* 0x000fe2000f8e00ff */
[----:B------:R-:W-:Y:S02]  /*12c0*/  UIADD3 UR6, UR7, 0x5f, URZ ;  /* 0x0000005f07067890 */ /* 0x000fe4000fffe03f */
[----:B------:R-:W-:Y:S01]  /*12d0*/  PLOP3.LUT P0, PT, PT, PT, UP0, 0x80, 0x0 ;  /* 0x000000000000781c */ /* 0x000fe20003f0f008 */
[----:B------:R-:W-:-:S02]  /*12e0*/  ULEA.HI UR8, UR4, UR8, URZ, 0x10 ;  /* 0x0000000804087291 */ /* 0x000fc4000f8f803f */
[----:B------:R-:W-:Y:S02]  /*12f0*/  UIMAD.WIDE UR6, UR6, 0x2aaaaaab, URZ ;  /* 0x2aaaaaab060678a5 */ /* 0x000fe4000f8e023f */
[----:B------:R-:W-:Y:S02]  /*1300*/  ULOP3.LUT UR4, UR8, 0xff, URZ, 0xc0, !UPT ;  /* 0x000000ff08047892 */ /* 0x000fe4000f8ec03f */
[----:B------:R-:W-:Y:S02]  /*1310*/  ULOP3.LUT UR9, UR5, 0xffff, URZ, 0xc0, !UPT ;  /* 0x0000ffff05097892 */ /* 0x000fe4000f8ec03f */
[----:B------:R-:W-:Y:S02]  /*1320*/  USHF.R.U32.HI UR5, URZ, 0x10, UR8 ;  /* 0x000000103f057899 */ /* 0x000fe40008011608 */
[----:B------:R-:W-:Y:S01]  /*1330*/  USHF.R.U32.HI UR6, URZ, 0x1f, UR7 ;  /* 0x0000001f3f067899 */ /* 0x000fe20008011607 */
[----:B------:R-:W-:Y:S01]  /*1340*/  IMAD.U32 R19, RZ, RZ, UR4 ;  /* 0x00000004ff137e24 */ /* 0x000fe2000f8e00ff */
[----:B------:R-:W-:Y:S01]  /*1350*/  MOV R174, UR9 ;  /* 0x0000000900ae7c02 */ /* 0x000fe20008000f00 */
[----:B------:R-:W-:Y:S01]  /*1360*/  UMOV UR4, URZ ;  /* 0x0000003f00047c82 */ /* 0x000fe20008000000 */
[----:B------:R-:W-:Y:S01]  /*1370*/  ULEA.HI.SX32 UR9, UR7, UR6, 0x1c ;  /* 0x0000000607097291 */ /* 0x000fe2000f8fe23f */
[----:B------:R-:W-:Y:S01]  /*1380*/  IMAD.U32 R18, RZ, RZ, UR5 ;  /* 0x00000005ff127e24 */ /* 0x000fe2000f8e00ff */
[----:B------:R-:W-:Y:S10]  /*1390*/  @!P0 BRA `(.L_x_185) ;  /* 0x0000000000948947 */ /* 0x000ff40003800000 */
[----:B------:R-:W-:Y:S01]  /*13a0*/  R2UR UR5, R18 ;  /* 0x00000000120572ca */ /* 0x000fe200000e0000 */
[----:B------:R-:W-:-:S12]  /*13b0*/  ULDC UR4, c[0x0][0x9f0] ;  /* 0x00027c0000047ab9 */ /* 0x000fd80000000800 */
[----:B------:R-:W-:-:S04]  /*13c0*/  UISETP.NE.AND UP0, UPT, UR5, URZ, UPT ;  /* 0x0000003f0500728c */ /* 0x000fc8000bf05270 */
[----:B------:R-:W-:-:S03]  /*13d0*/  USEL UR10, UR5, UR4, UP0 ;  /* 0x00000004050a7287 */ /* 0x000fc60008000000 */
[----:B------:R-:W-:Y:S01]  /*13e0*/  UMOV UR4, URZ ;  /* 0x0000003f00047c82 */ /* 0x000fe20008000000 */
[----:B------:R-:W-:Y:S02]  /*13f0*/  UIADD3 UR6, UR9, -0x1, UR10 ;  /* 0xffffffff09067890 */ /* 0x000fe4000fffe00a */
[----:B------:R-:W-:-:S04]  /*1400*/  IMAD.U32 R4, RZ, RZ, UR10 ;  /* 0x0000000aff047e24 */ /* 0x000fc8000f8e00ff */
[----:B------:R-:W-:Y:S01]  /*1410*/  IMAD.U32 R5, RZ, RZ, UR6 ;  /* 0x00000006ff057e24 */ /* 0x000fe2000f8e00ff */
[-C--:B------:R-:W-:Y:S01]  /*1420*/  IABS R0, R4.reuse ;  /* 0x0000000400007213 */ /* 0x080fe20000000000 */
[----:B------:R-:W-:Y:S01]  /*1430*/  ULOP3.LUT UR6, UR6, UR10, URZ, 0x3c, !UPT ;  /* 0x0000000a06067292 */ /* 0x000fe2000f8e3c3f */
[----:B------:R-:W-:Y:S02]  /*1440*/  IABS R6, R4 ;  /* 0x0000000400067213 */ /* 0x000fe40000000000 */
[----:B------:R-:W-:Y:S02]  /*1450*/  R2UR UR11, R0 ;  /* 0x00000000000b72ca */ /* 0x000fe400000e0000 */
[----:B------:R-:W-:-:S05]  /*1460*/  IABS R5, R5 ;  /* 0x0000000500057213 */ /* 0x000fca0000000000 */
[----:B------:R-:W-:-:S05]  /*1470*/  IMAD.MOV.U32 R4, RZ, RZ, R5 ;  /* 0x000000ffff047224 */ /* 0x000fca00078e0005 */
[----:B------:R-:W-:Y:S01]  /*1480*/  R2UR UR8, R4 ;  /* 0x00000000040872ca */ /* 0x000fe200000e0000 */
[----:B------:R-:W0:Y:S08]  /*1490*/  I2F.RP R0, UR11 ;  /* 0x0000000b00007d06 */ /* 0x000e300008209400 */
[----:B0-----:R-:W0:Y:S02]  /*14a0*/  MUFU.RCP R0, R0 ;  /* 0x0000000000007308 */ /* 0x001e240000001000 */
[----:B0-----:R-:W-:-:S02]  /*14b0*/  VIADD R3, R0, 0xffffffe ;  /* 0x0ffffffe00037836 */ /* 0x001fc40000000000 */
[----:B------:R-:W-:-:S04]  /*14c0*/  IMAD.MOV R0, RZ, RZ, -R6 ;  /* 0x000000ffff007224 */ /* 0x000fc800078e0a06 */
        /* <DEDUP_REMOVED lines=14> */
[----:B------:R-:W-:-:S05]  /*15b0*/  UISETP.NE.AND UP0, UPT, UR10, URZ, UPT ;  /* 0x0000003f0a00728c */ /* 0x000fca000bf05270 */
[----:B------:R-:W-:Y:S02]  /*15c0*/  UMOV UR4, UR5 ;  /* 0x0000000500047c82 */ /* 0x000fe40008000000 */
[----:B------:R-:W-:-:S04]  /*15d0*/  @!UP1 UIADD3 UR4, -UR4, URZ, URZ ;  /* 0x0000003f04049290 */ /* 0x000fc8000fffe13f */
[----:B------:R-:W-:-:S12]  /*15e0*/  @!UP0 ULOP3.LUT UR4, URZ, UR10, URZ, 0x33, !UPT ;  /* 0x0000000a3f048292 */ /* 0x000fd8000f8e333f */
.L_x_185:
[----:B------:R-:W-:Y:S01]  /*15f0*/  R2UR UR5, R19 ;  /* 0x00000000130572ca */ /* 0x000fe200000e0000 */
[----:B------:R-:W-:Y:S01]  /*1600*/  IMAD.U32 R3, RZ, RZ, UR4 ;  /* 0x00000004ff037e24 */ /* 0x000fe2000f8e00ff */
[----:B------:R-:W-:Y:S02]  /*1610*/  MOV R0, UR9 ;  /* 0x0000000900007c02 */ /* 0x000fe40008000f00 */
[----:B------:R-:W-:Y:S02]  /*1620*/  CS2R R86, SRZ ;  /* 0x0000000000567805 */ /* 0x000fe4000001ff00 */
[----:B------:R-:W-:Y:S02]  /*1630*/  PLOP3.LUT P0, PT, PT, PT, PT, 0x80, 0x0 ;  /* 0x000000000000781c */ /* 0x000fe40003f0f070 */
        /* <DEDUP_REMOVED lines=8> */
[----:B------:R-:W-:Y:S01]  /*16c0*/  UIMAD UR60, UR5, UR4, URZ ;  /* 0x00000004053c72a4 */ /* 0x000fe2000f8e023f */
[----:B------:R-:W-:-:S02]  /*16d0*/  CS2R R68, SRZ ;  /* 0x0000000000447805 */ /* 0x000fc4000001ff00 */
[----:B------:R-:W-:Y:S02]  /*16e0*/  CS2R R66, SRZ ;  /* 0x0000000000427805 */ /* 0x000fe4000001ff00 */
[----:B------:R-:W-:Y:S02]  /*16f0*/  CS2R R64, SRZ ;  /* 0x0000000000407805 */ /* 0x000fe4000001ff00 */
[----:B------:R-:W-:Y:S02]  /*1700*/  CS2R R62, SRZ ;  /* 0x00000000003e7805 */ /* 0x000fe4000001ff00 */
[----:B------:R-:W-:Y:S02]  /*1710*/  CS2R R60, SRZ ;  /* 0x00000000003c7805 */ /* 0x000fe4000001ff00 */
[----:B------:R-:W-:Y:S01]  /*1720*/  VIADDMNMX R3, R3, UR60, R0, PT ;  /* 0x0000003c03037c46 */ /* 0x000fe2000b800100 */
[----:B------:R-:W-:Y:S01]  /*1730*/  IMAD.MOV.U32 R0, RZ, RZ, RZ ;  /* 0x000000ffff007224 */ /* 0x000fe200078e00ff */
[----:B------:R-:W-:-:S02]  /*1740*/  CS2R R58, SRZ ;  /* 0x00000000003a7805 */ /* 0x000fc4000001ff00 */
[----:B------:R-:W-:Y:S02]  /*1750*/  CS2R R56, SRZ ;  /* 0x0000000000387805 */ /* 0x000fe4000001ff00 */
[----:B------:R-:W-:Y:S01]  /*1760*/  R2UR UR5, R3 ;  /* 0x00000000030572ca */ /* 0x000fe200000e0000 */
[----:B------:R-:W-:Y:S01]  /*1770*/  IMAD.MOV.U32 R3, RZ, RZ, RZ ;  /* 0x000000ffff037224 */ /* 0x000fe200078e00ff */
        /* <DEDUP_REMOVED lines=10> */
[----:B------:R-:W-:Y:S01]  /*1820*/  CS2R R96, SRZ ;  /* 0x0000000000607805 */ /* 0x000fe2000001ff00 */
[----:B------:R-:W-:Y:S02]  /*1830*/  UISETP.GT.AND UP0, UPT, UR5, UR60, UPT ;  /* 0x0000003c0500728c */ /* 0x000fe4000bf04270 */
[----:B------:R-:W-:Y:S01]  /*1840*/  IMAD.U32 R99, RZ, RZ, UR5 ;  /* 0x00000005ff637e24 */ /* 0x000fe2000f8e00ff */
[----:B------:R-:W-:Y:S02]  /*1850*/  CS2R R90, SRZ ;  /* 0x00000000005a7805 */ /* 0x000fe4000001ff00 */
[----:B------:R-:W-:Y:S02]  /*1860*/  CS2R R94, SRZ ;  /* 0x00000000005e7805 */ /* 0x000fe4000001ff00 */
[----:B------:R-:W-:Y:S02]  /*1870*/  CS2R R88, SRZ ;  /* 0x0000000000587805 */ /* 0x000fe4000001ff00 */
[----:B------:R-:W-:-:S02]  /*1880*/  CS2R R92, SRZ ;  /* 0x00000000005c7805 */ /* 0x000fc4000001ff00 */
[----:B------:R-:W-:Y:S02]  /*1890*/  PLOP3.LUT P1, PT, PT, PT, UP0, 0x80, 0x0 ;  /* 0x000000000000781c */ /* 0x000fe40003f2f008 */
[----:B------:R-:W-:-:S11]  /*18a0*/  CS2R R20, SRZ ;  /* 0x0000000000147805 */ /* 0x000fd6000001ff00 */
[----:B------:R-:W-:Y:S05]  /*18b0*/  @!P1 BRA `(.L_x_186) ;  /* 0x0000005800849947 */ /* 0x000fea0003800000 */
[----:B------:R-:W0:Y:S01]  /*18c0*/  SHFL.IDX PT, R0, R195, RZ, 0x1f ;  /* 0x00001fffc3007589 */ /* 0x000e2200000e0000 */
[----:B------:R-:W1:Y:S01]  /*18d0*/  S2UR UR6, SR_CgaCtaId ;  /* 0x00000000000679c3 */ /* 0x000e620000008800 */
[----:B------:R-:W-:Y:S01]  /*18e0*/  UMOV UR40, 0x400 ;  /* 0x0000040000287882 */ /* 0x000fe20000000000 */
[----:B0-----:R-:W-:Y:S01]  /*18f0*/  R2UR UR4, R0 ;  /* 0x00000000000472ca */ /* 0x001fe200000e0000 */
[----:B-1----:R-:W-:-:S04]  /*1900*/  ULEA UR40, UR6, UR40, 0x18 ;  /* 0x0000002806287291 */ /* 0x002fc8000f8ec03f */
[----:B------:R-:W-:-:S04]  /*1910*/  UIADD3 UR6, UR40, 0xc400, URZ ;  /* 0x0000c40028067890 */ /* 0x000fc8000fffe03f */
[----:B------:R-:W-:-:S04]  /*1920*/  ULOP3.LUT UP0, URZ, UR6, 0x1bf, URZ, 0xc0, !UPT ;  /* 0x000001bf063f7892 */ /* 0x000fc8000f80c03f */
[----:B------:R-:W-:Y:S02]  /*1930*/  ULEA.HI UR5, UR4, UR4, URZ, 0x1 ;  /* 0x0000000404057291 */ /* 0x000fe4000f8f083f */
[----:B------:R-:W-:Y:S02]  /*1940*/  PLOP3.LUT P0, PT, PT, PT, UP0, 0x80, 0x0 ;  /* 0x000000000000781c */ /* 0x000fe40003f0f008 */
        /* <DEDUP_REMOVED lines=9> */
[----:B------:R-:W-:Y:S01]  /*19e0*/  IMAD.U32 R4, RZ, RZ, UR4 ;  /* 0x00000004ff047e24 */ /* 0x000fe2000f8e00ff */
[----:B------:R0:W1:Y:S01]  /*19f0*/  LDC.64 R14, c[0x4][R0] ;  /* 0x01000000000e7b82 */ /* 0x0000620000000a00 */
[----:B------:R-:W-:Y:S01]  /*1a00*/  IMAD.U32 R5, RZ, RZ, UR5 ;  /* 0x00000005ff057e24 */ /* 0x000fe2000f8e00ff */
[----:B------:R-:W-:Y:S01]  /*1a10*/  ULDC.64 UR4, c[0x4][0x98] ;  /* 0x0100260000047ab9 */ /* 0x000fe20000000a00 */
[----:B------:R-:W-:Y:S01]  /*1a20*/  IMAD.U32 R10, RZ, RZ, UR6 ;  /* 0x00000006ff0a7e24 */ /* 0x000fe2000f8e00ff */
[----:B------:R-:W-:Y:S01]  /*1a30*/  MOV R6, UR4 ;  /* 0x0000000400067c02 */ /* 0x000fe20008000f00 */
[----:B------:R-:W-:Y:S02]  /*1a40*/  IMAD.U32 R7, RZ, RZ, UR5 ;  /* 0x00000005ff077e24 */ /* 0x000fe4000f8e00ff */
[----:B------:R-:W-:-:S02]  /*1a50*/  IMAD.U32 R11, RZ, RZ, UR7 ;  /* 0x00000007ff0b7e24 */ /* 0x000fc4000f8e00ff */
[----:B------:R-:W-:Y:S02]  /*1a60*/  IMAD.MOV.U32 R8, RZ, RZ, 0x70 ;  /* 0x00000070ff087424 */ /* 0x000fe400078e00ff */
[----:B------:R-:W-:Y:S02]  /*1a70*/  IMAD.MOV.U32 R12, RZ, RZ, 0x1 ;  /* 0x00000001ff0c7424 */ /* 0x000fe400078e00ff */
[----:B0-----:R-:W-:-:S07]  /*1a80*/  IMAD.MOV.U32 R13, RZ, RZ, RZ ;  /* 0x000000ffff0d7224 */ /* 0x001fce00078e00ff */
[----:B------:R-:W-:-:S07]  /*1a90*/  LEPC R20, `(.L_x_187) ;  /* 0x000000001014794e */ /* 0x000fce0000000000 */
[----:B-1----:R-:W-:Y:S05]  /*1aa0*/  CALL.ABS.NOINC R14 ;  /* 0x000000000e007343 */ /* 0x002fea0003c00000 */
.L_x_187:
[----:B------:R-:W-:Y:S02]  /*1ab0*/  R2UR UR6, R177 ;  /* 0x00000000b10672ca */ /* 0x000fe400000e0000 */
[----:B------:R-:W-:-:S11]  /*1ac0*/  R2UR UR5, R199 ;  /* 0x00000000c70572ca */ /* 0x000fd600000e0000 */
[----:B------:R-:W-:Y:S02]  /*1ad0*/  ULEA.HI UR4, UR6, UR6, URZ, 0x1 ;  /* 0x0000000606047291 */ /* 0x000fe4000f8f083f */
[----:B------:R-:W-:Y:S02]  /*1ae0*/  IMAD.U32 R3, RZ, RZ, UR5 ;  /* 0x00000005ff037e24 */ /* 0x000fe4000f8e00ff */
[----:B------:R-:W-:-:S03]  /*1af0*/  ULOP3.LUT UR4, UR4, 0xfffffffe, URZ, 0xc0, !UPT ;  /* 0xfffffffe04047892 */ /* 0x000fc6000f8ec03f */
[----:B------:R-:W-:Y:S01]  /*1b00*/  ISETP.NE.AND P0, PT, R3, 0x3, PT ;  /* 0x000000030300780c */ /* 0x000fe20003f05270 */
[----:B------:R-:W-:-:S06]  /*1b10*/  UIADD3 UR4, UR6, -UR4, URZ ;  /* 0x8000000406047290 */ /* 0x000fcc000fffe03f */
[----:B------:R-:W-:-:S04]  /*1b20*/  MOV R0, UR4 ;  /* 0x0000000400007c02 */ /* 0x000fc80008000f00 */
[----:B------:R-:W-:-:S04]  /*1b30*/  SHF.L.U32 R0, R0, 0x1f, RZ ;  /* 0x0000001f00007819 */ /* 0x000fc800000006ff */
[----:B------:R-:W0:Y:S02]  /*1b40*/  SYNCS.PHASECHK.TRANS64.TRYWAIT P1, [UR40+0x2a800], R0 ;  /* 0x02a80000ff0075a7 */ /* 0x000e240008020168 */
[----:B0-----:R-:W-:Y:S05]  /*1b50*/  @!P1 BRA `(.L_x_188) ;  /* 0x000000e0007c9947 */ /* 0x001fea0003800000 */
.L_x_318:
[----:B------:R-:W-:Y:S05]  /*1b60*/  @!P0 BRA `(.L_x_189) ;  /* 0x0000000000048947 */ /* 0x000fea0003800000 */
[----:B------:R-:W-:Y:S01]  /*1b70*/  BPT.TRAP 0x1 ;  /* 0x000000040000795c */ /* 0x000fe20000300000 */
.L_x_189:
[----:B0-----:R-:W-:Y:S02]  /*1b80*/  IMAD.U32 R0, RZ, RZ, UR38 ;  /* 0x00000026ff007e24 */ /* 0x001fe4000f8e00ff */
[----:B------:R-:W-:-:S03]  /*1b90*/  IMAD.U32 R3, RZ, RZ, UR39 ;  /* 0x00000027ff037e24 */ /* 0x000fc6000f8e00ff */
[----:B------:R-:W-:Y:S02]  /*1ba0*/  LEA R0, R0, UR40, 0x3 ;  /* 0x0000002800007c11 */ /* 0x000fe4000f8e18ff */
[----:B------:R-:W-:-:S04]  /*1bb0*/  SHF.L.U32 R3, R3, 0x1f, RZ ;  /* 0x0000001f03037819 */ /* 0x000fc800000006ff */
[----:B------:R0:W1:Y:S01]  /*1bc0*/  SYNCS.PHASECHK.TRANS64.TRYWAIT P1, [R0+URZ+0x2a830], R3 ;  /* 0x02a83003000075a7 */ /* 0x000062000802017f */
[----:B------:R-:W-:Y:S05]  /*1bd0*/  @!P0 BRA `(.L_x_190) ;  /* 0x0000000000048947 */ /* 0x000fea0003800000 */
[----:B------:R-:W-:Y:S01]  /*1be0*/  BPT.TRAP 0x1 ;  /* 0x000000040000795c */ /* 0x000fe20000300000 */
.L_x_190:
[----:B------:R-:W-:Y:S01]  /*1bf0*/  IMAD.MOV.U32 R87, RZ, RZ, RZ ;  /* 0x000000ffff577224 */ /* 0x000fe200078e00ff */
[----:B-1----:R-:W-:Y:S06]  /*1c00*/  @P1 BRA `(.L_x_191) ;  /* 0x0000000000081947 */ /* 0x002fec0003800000 */
[----:B------:R-:W1:Y:S02]  /*1c10*/  SYNCS.PHASECHK.TRANS64.TRYWAIT P1, [R0+URZ+0x2a830], R3 ;  /* 0x02a83003000075a7 */ /* 0x000e64000802017f */
[----:B-1----:R-:W-:Y:S05]  /*1c20*/  @!P1 BRA `(.L_x_192) ;  /* 0x000000e000609947 */ /* 0x002fea0003800000 */
.L_x_191:
[----:B------:R-:W-:Y:S05]  /*1c30*/  WARPSYNC.ALL ;  /* 0x0000000000007948 */ /* 0x000fea0003800000 */
[----:B------:R-:W-:Y:S01]  /*1c40*/  UIADD3 UR40, UR40, 0x18400, URZ ;  /* 0x0001840028287890 */ /* 0x000fe2000fffe03f */
[----:B------:R-:W-:Y:S01]  /*1c50*/  WARPGROUP.ARRIVE ;  /* 0x00000000000079c5 */ /* 0x000fe20000000000 */
[----:B------:R-:W-:Y:S02]  /*1c60*/  ULOP3.LUT UR4, UR41, 0x10000, URZ, 0xfc, !UPT ;  /* 0x0001000029047892 */ /* 0x000fe4000f8efc3f */
[----:B------:R-:W-:Y:S01]  /*1c70*/  USHF.R.U32.HI UR40, URZ, 0x4, UR40 ;  /* 0x000000043f287899 */ /* 0x000fe20008011628 */
[----:B------:R-:W-:Y:S01]  /*1c80*/  UMOV UR13, 0x40000040 ;  /* 0x40000040000d7882 */ /* 0x000fe20000000000 */
[----:B------:R-:W-:-:S02]  /*1c90*/  UMOV UR15, 0x40000040 ;  /* 0x40000040000f7882 */ /* 0x000fc40000000000 */
[----:B------:R-:W-:Y:S01]  /*1ca0*/  ULOP3.LUT UR11, UR40, 0x3fff, URZ, 0xc0, !UPT ;  /* 0x00003fff280b7892 */ /* 0x000fe2000f8ec03f */
[----:B------:R-:W-:Y:S01]  /*1cb0*/  IMAD.U32 R5, RZ, RZ, UR13 ;  /* 0x0000000dff057e24 */ /* 0x000fe2000f8e00ff */
[----:B------:R-:W-:Y:S01]  /*1cc0*/  UMOV UR12, UR4 ;  /* 0x00000004000c7c82 */ /* 0x000fe20008000000 */
[----:B------:R-:W-:Y:S01]  /*1cd0*/  UIADD3 UR6, UR4, 0x2, URZ ;  /* 0x0000000204067890 */ /* 0x000fe2000fffe03f */
[----:B------:R-:W-:Y:S01]  /*1ce0*/  IMAD.U32 R4, RZ, RZ, UR12 ;  /* 0x0000000cff047e24 */ /* 0x000fe2000f8e00ff */
[----:B------:R-:W-:Y:S02]  /*1cf0*/  ULOP3.LUT UR11, UR11, 0x10000, URZ, 0xfc, !UPT ;  /* 0x000100000b0b7892 */ /* 0x000fe4000f8efc3f */
[----:B------:R-:W-:Y:S02]  /*1d00*/  UIADD3 UR56, UR4, 0x4, URZ ;  /* 0x0000000404387890 */ /* 0x000fe4000fffe03f */
[----:B------:R-:W-:Y:S01]  /*1d10*/  UIMAD UR5, UR38, 0x900, UR11 ;  /* 0x00000900260578a4 */ /* 0x000fe2000f8e020b */
[----:B------:R-:W-:Y:S01]  /*1d20*/  UMOV UR57, 0x40000040 ;  /* 0x4000004000397882 */ /* 0x000fe20000000000 */
[----:B------:R-:W-:-:S02]  /*1d30*/  UMOV UR59, 0x40000040 ;  /* 0x40000040003b7882 */ /* 0x000fc40000000000 */
[----:B------:R-:W-:Y:S02]  /*1d40*/  UIADD3 UR7, UR5, 0x2, URZ ;  /* 0x0000000205077890 */ /* 0x000fe4000fffe03f */
[----:B------:R-:W-:Y:S02]  /*1d50*/  UIADD3 UR58, UR5, 0x4, URZ ;  /* 0x00000004053a7890 */ /* 0x000fe4000fffe03f */
[----:B------:R-:W-:Y:S01]  /*1d60*/  UMOV UR14, UR5 ;  /* 0x00000005000e7c82 */ /* 0x000fe20008000000 */
[----:B------:R-:W-:Y:S01]  /*1d70*/  UIADD3 UR52, UR4, 0x6, URZ ;  /* 0x0000000604347890 */ /* 0x000fe2000fffe03f */
[----:B------:R-:W-:Y:S01]  /*1d80*/  HGMMA.64x96x16.F32 R24, gdesc[UR12], RZ, !UPT, gsb0 ;  /* 0x016000000c1879f0 */ /* 0x000fe2000c0008ff */
[----:B------:R-:W-:Y:S01]  /*1d90*/  UMOV UR12, UR6 ;  /* 0x00000006000c7c82 */ /* 0x000fe20008000000 */
[----:B------:R-:W-:Y:S01]  /*1da0*/  UMOV UR13, 0x40000040 ;  /* 0x40000040000d7882 */ /* 0x000fe20000000000 */
[----:B------:R-:W-:Y:S01]  /*1db0*/  UMOV UR14, UR7 ;  /* 0x00000007000e7c82 */ /* 0x000fe20008000000 */
[----:B------:R-:W-:Y:S01]  /*1dc0*/  UMOV UR15, 0x40000040 ;  /* 0x40000040000f7882 */ /* 0x000fe20000000000 */
[----:B------:R-:W-:Y:S01]  /*1dd0*/  UIADD3 UR54, UR5, 0x6, URZ ;  /* 0x0000000605367890 */ /* 0x000fe2000fffe03f */
[----:B------:R-:W-:Y:S01]  /*1de0*/  MOV R6, UR12 ;  /* 0x0000000c00067c02 */ /* 0x000fe20008000f00 */
[----:B------:R-:W-:Y:S01]  /*1df0*/  UMOV UR53, 0x40000040 ;  /* 0x4000004000357882 */ /* 0x000fe20000000000 */
[----:B------:R-:W-:Y:S01]  /*1e00*/  UMOV UR55, 0x40000040 ;  /* 0x4000004000377882 */ /* 0x000fe20000000000 */
[----:B------:R-:W-:Y:S01]  /*1e10*/  UIADD3 UR48, UR4, 0x400, URZ ;  /* 0x0000040004307890 */ /* 0x000fe2000fffe03f */
[----:B------:R-:W-:Y:S01]  /*1e20*/  IMAD.U32 R7, RZ, RZ, UR13 ;  /* 0x0000000dff077e24 */ /* 0x000fe2000f8e00ff */
        /* <DEDUP_REMOVED lines=27> */
[----:B------:R-:W-:-:S02]  /*1fe0*/  WARPGROUP.DEPBAR.LE gsb0, 0x0 ;  /* 0x00008000000079c5 */ /* 0x000fc40000010000 */
[----:B------:R-:W-:-:S06]  /*1ff0*/  WARPGROUP.ARRIVE ;  /* 0x00000000000079c5 */ /* 0x000fcc0000000000 */
[----:B------:R-:W-:Y:S01]  /*2000*/  HGMMA.64x96x16.F32 R24, gdesc[UR12], R24, gsb0 ;  /* 0x016000000c1879f0 */ /* 0x000fe20008000818 */
        /* <DEDUP_REMOVED lines=37> */
.L_x_193:
[----:B------:R-:W-:Y:S01]  /*2260*/  R2UR UR5, R98 ;  /* 0x00000000620572ca */ /* 0x000fe200000e0000 */
[----:B------:R-:W-:Y:S01]  /*2270*/  ULDC UR4, c[0x0][0x9d8] ;  /* 0x0002760000047ab9 */ /* 0x000fe20000000800 */
[----:B------:R-:W-:Y:S01]  /*2280*/  R2UR UR6, R99 ;  /* 0x00000000630672ca */ /* 0x000fe200000e0000 */
        /* <DEDUP_REMOVED lines=10> */
[----:B------:R-:W-:-:S02]  /*2330*/  IMAD.U32 R10, RZ, RZ, UR5 ;  /* 0x00000005ff0a7e24 */ /* 0x000fc4000f8e00ff */
[----:B------:R-:W-:Y:S01]  /*2340*/  FMUL.FTZ R37, R37, UR4 ;  /* 0x0000000425257c20 */ /* 0x000fe20008410000 */
[----:B------:R-:W-:Y:S02]  /*2350*/  IMAD.U32 R12, RZ, RZ, UR6 ;  /* 0x00000006ff0c7e24 */ /* 0x000fe4000f8e00ff */
[----:B------:R-:W-:Y:S01]  /*2360*/  FMUL.FTZ R30, R30, UR4 ;  /* 0x000000041e1e7c20 */ /* 0x000fe20008410000 */
[----:B------:R-:W3:Y:S01]  /*2370*/  MUFU.TANH R25, R25 ;  /* 0x0000001900197308 */ /* 0x000ee20000002400 */
[----:B------:R-:W-:Y:S01]  /*2380*/  IADD3 R9, R10, 0x60, -R173 ;  /* 0x000000600a097810 */ /* 0x000fe20007ffe8ad */
[----:B------:R-:W-:Y:S01]  /*2390*/  FMUL.FTZ R40, R40, UR4 ;  /* 0x0000000428287c20 */ /* 0x000fe20008410000 */
[----:B------:R-:W-:Y:S01]  /*23a0*/  FMUL.FTZ R31, R31, UR4 ;  /* 0x000000041f1f7c20 */ /* 0x000fe20008410000 */
[----:B------:R-:W-:Y:S01]  /*23b0*/  FMUL.FTZ R41, R41, UR4 ;  /* 0x0000000429297c20 */ /* 0x000fe20008410000 */
[----:B------:R-:W-:Y:S01]  /*23c0*/  FMUL.FTZ R34, R34, UR4 ;  /* 0x0000000422227c20 */ /* 0x000fe20008410000 */
[----:B------:R-:W-:-:S02]  /*23d0*/  IMAD R9, R12, -0x60, R9 ;  /* 0xffffffa00c097824 */ /* 0x000fc400078e0209 */
[----:B------:R-:W-:Y:S01]  /*23e0*/  FMUL.FTZ R35, R35, UR4 ;  /* 0x0000000423237c20 */ /* 0x000fe20008410000 */
[----:B------:R-:W4:Y:S01]  /*23f0*/  MUFU.TANH R28, R28 ;  /* 0x0000001c001c7308 */ /* 0x000f220000002400 */
[----:B------:R-:W-:Y:S01]  /*2400*/  FMUL.FTZ R44, R44, UR4 ;  /* 0x000000042c2c7c20 */ /* 0x000fe20008410000 */
[----:B------:R-:W-:Y:S01]  /*2410*/  FMUL.FTZ R45, R45, UR4 ;  /* 0x000000042d2d7c20 */ /* 0x000fe20008410000 */
[C---:B------:R-:W-:Y:S01]  /*2420*/  ISETP.GT.AND P6, PT, R9.reuse, RZ, PT ;  /* 0x000000ff0900720c */ /* 0x040fe20003fc4270 */
[----:B------:R-:W-:Y:S01]  /*2430*/  FMUL.FTZ R38, R38, UR4 ;  /* 0x0000000426267c20 */ /* 0x000fe20008410000 */
[----:B------:R-:W-:Y:S01]  /*2440*/  ISETP.GT.AND P5, PT, R9, 0x1, PT ;  /* 0x000000010900780c */ /* 0x000fe20003fa4270 */
[----:B------:R-:W-:Y:S01]  /*2450*/  FMUL.FTZ R39, R39, UR4 ;  /* 0x0000000427277c20 */ /* 0x000fe20008410000 */
[----:B------:R-:W-:Y:S01]  /*2460*/  ISETP.GT.AND P4, PT, R9, 0x8, PT ;  /* 0x000000080900780c */ /* 0x000fe20003f84270 */
[----:B------:R-:W5:Y:S01]  /*2470*/  MUFU.TANH R29, R29 ;  /* 0x0000001d001d7308 */ /* 0x000f620000002400 */
[----:B--2---:R-:W-:Y:S01]  /*2480*/  FSEL R11, R24, -INF , P6 ;  /* 0xff800000180b7808 */ /* 0x004fe20003000000 */
[----:B------:R-:W-:Y:S01]  /*2490*/  FMUL.FTZ R48, R48, UR4 ;  /* 0x0000000430307c20 */ /* 0x000fe20008410000 */
[----:B---3--:R-:W-:Y:S01]  /*24a0*/  FSEL R10, R25, -INF , P5 ;  /* 0xff800000190a7808 */ /* 0x008fe20002800000 */
[----:B------:R-:W-:Y:S01]  /*24b0*/  FMUL.FTZ R49, R49, UR4 ;  /* 0x0000000431317c20 */ /* 0x000fe20008410000 */
[----:B------:R-:W-:Y:S01]  /*24c0*/  ISETP.GT.AND P3, PT, R9, 0x9, PT ;  /* 0x000000090900780c */ /* 0x000fe20003f64270 */
[----:B------:R-:W-:Y:S01]  /*24d0*/  FMUL.FTZ R42, R42, UR4 ;  /* 0x000000042a2a7c20 */ /* 0x000fe20008410000 */
[----:B------:R-:W-:Y:S01]  /*24e0*/  FMNMX.FTZ R12, R11, R10, !PT ;  /* 0x0000000a0b0c7209 */ /* 0x000fe20007810000 */
[----:B------:R-:W2:Y:S01]  /*24f0*/  MUFU.TANH R32, R32 ;  /* 0x0000002000207308 */ /* 0x000ea20000002400 */
[----:B----4-:R-:W-:Y:S01]  /*2500*/  FSEL R73, R28, -INF , P4 ;  /* 0xff8000001c497808 */ /* 0x010fe20002000000 */
[----:B------:R-:W-:Y:S01]  /*2510*/  FMUL.FTZ R43, R43, UR4 ;  /* 0x000000042b2b7c20 */ /* 0x000fe20008410000 */
[----:B------:R-:W-:Y:S01]  /*2520*/  ISETP.GT.AND P2, PT, R9, 0x10, PT ;  /* 0x000000100900780c */ /* 0x000fe20003f44270 */
[----:B------:R-:W-:Y:S01]  /*2530*/  FMUL.FTZ R52, R52, UR4 ;  /* 0x0000000434347c20 */ /* 0x000fe20008410000 */
[----:B------:R-:W-:Y:S01]  /*2540*/  FMNMX.FTZ R12, R73, R12, !PT ;  /* 0x0000000c490c7209 */ /* 0x000fe20007810000 */
[----:B------:R-:W-:Y:S01]  /*2550*/  FMUL.FTZ R46, R46, UR4 ;  /* 0x000000042e2e7c20 */ /* 0x000fe20008410000 */
[----:B------:R-:W-:Y:S01]  /*2560*/  ISETP.GT.AND P1, PT, R9, 0x11, PT ;  /* 0x000000110900780c */ /* 0x000fe20003f24270 */
[----:B01----:R-:W0:Y:S01]  /*2570*/  MUFU.TANH R3, R26 ;  /* 0x0000001a00037308 */ /* 0x003e220000002400 */
[----:B-----5:R-:W-:Y:S01]  /*2580*/  FSEL R75, R29, -INF , P3 ;  /* 0xff8000001d4b7808 */ /* 0x020fe20001800000 */
        /* <DEDUP_REMOVED lines=9> */
[----:B------:R-:W-:Y:S01]  /*2620*/  FMUL.FTZ R60, R60, UR4 ;  /* 0x000000043c3c7c20 */ /* 0x000fe20008410000 */
[----:B------:R-:W-:Y:S01]  /*2630*/  FMUL.FTZ R54, R54, UR4 ;  /* 0x0000000436367c20 */ /* 0x000fe20008410000 */
[----:B------:R-:W-:Y:S01]  /*2640*/  FMNMX.FTZ R12, R77, R12, !PT ;  /* 0x0000000c4d0c7209 */ /* 0x000fe20007810000 */
[----:B------:R-:W-:Y:S01]  /*2650*/  FMUL.FTZ R61, R61, UR4 ;  /* 0x000000043d3d7c20 */ /* 0x000fe20008410000 */
[----:B------:R-:W-:Y:S01]  /*2660*/  FMUL.FTZ R55, R55, UR4 ;  /* 0x0000000437377c20 */ /* 0x000fe20008410000 */
[----:B------:R-:W2:Y:S01]  /*2670*/  MUFU.TANH R8, R27 ;  /* 0x0000001b00087308 */ /* 0x000ea20000002400 */
[----:B0-----:R-:W-:Y:S01]  /*2680*/  FSEL R3, R3, -INF , P6 ;  /* 0xff80000003037808 */ /* 0x001fe20003000000 */
[----:B------:R-:W-:Y:S01]  /*2690*/  FMUL.FTZ R64, R64, UR4 ;  /* 0x0000000440407c20 */ /* 0x000fe20008410000 */
[----:B------:R-:W-:Y:S01]  /*26a0*/  ISETP.GT.AND P6, PT, R9, 0x18, PT ;  /* 0x000000180900780c */ /* 0x000fe20003fc4270 */
[----:B------:R-:W-:Y:S01]  /*26b0*/  FMUL.FTZ R58, R58, UR4 ;  /* 0x000000043a3a7c20 */ /* 0x000fe20008410000 */
[----:B------:R-:W-:Y:S01]  /*26c0*/  FMUL.FTZ R65, R65, UR4 ;  /* 0x0000000441417c20 */ /* 0x000fe20008410000 */
[----:B------:R-:W-:Y:S01]  /*26d0*/  FMUL.FTZ R59, R59, UR4 ;  /* 0x000000043b3b7c20 */ /* 0x000fe20008410000 */
[----:B------:R-:W-:Y:S01]  /*26e0*/  FMUL.FTZ R68, R68, UR4 ;  /* 0x0000000444447c20 */ /* 0x000fe20008410000 */
[----:B------:R-:W0:Y:S01]  /*26f0*/  MUFU.TANH R36, R36 ;  /* 0x0000002400247308 */ /* 0x000e220000002400 */
[----:B-1----:R-:W-:Y:S01]  /*2700*/  FSEL R79, R33, -INF , P1 ;  /* 0xff800000214f7808 */ /* 0x002fe20000800000 */
[----:B------:R-:W-:Y:S01]  /*2710*/  FMUL.FTZ R69, R69, UR4 ;  /* 0x0000000445457c20 */ /* 0x000fe20008410000 */
[----:B------:R-:W-:Y:S01]  /*2720*/  ULDC UR5, c[0x0][0x988] ;  /* 0x0002620000057ab9 */ /* 0x000fe20000000800 */
[----:B------:R-:W-:Y:S01]  /*2730*/  P2R R14, PR, RZ, 0x1 ;  /* 0x00000001ff0e7803 */ /* 0x000fe20000000000 */
[----:B------:R-:W-:Y:S01]  /*2740*/  FMUL.FTZ R62, R62, UR4 ;  /* 0x000000043e3e7c20 */ /* 0x000fe20008410000 */
[----:B------:R-:W-:Y:S01]  /*2750*/  FMNMX.FTZ R12, R79, R12, !PT ;  /* 0x0000000c4f0c7209 */ /* 0x000fe20007810000 */
[----:B------:R-:W-:Y:S01]  /*2760*/  FMUL.FTZ R63, R63, UR4 ;  /* 0x000000043f3f7c20 */ /* 0x000fe20008410000 */
[----:B------:R-:W1:Y:S01]  /*2770*/  MUFU.TANH R13, R30 ;  /* 0x0000001e000d7308 */ /* 0x000e620000002400 */
[----:B--2---:R-:W-:Y:S01]  /*2780*/  FSEL R8, R8, -INF , P5 ;  /* 0xff80000008087808 */ /* 0x004fe20002800000 */
[----:B------:R-:W-:Y:S01]  /*2790*/  FMUL.FTZ R66, R66, UR4 ;  /* 0x0000000442427c20 */ /* 0x000fe20008410000 */
[----:B------:R-:W-:Y:S01]  /*27a0*/  ISETP.GT.AND P5, PT, R9, 0x19, PT ;  /* 0x000000190900780c */ /* 0x000fe20003fa4270 */
[----:B------:R-:W-:Y:S01]  /*27b0*/  FMUL.FTZ R67, R67, UR4 ;  /* 0x0000000443437c20 */ /* 0x000fe20008410000 */
[----:B------:R-:W-:Y:S01]  /*27c0*/  FMUL.FTZ R70, R70, UR4 ;  /* 0x0000000446467c20 */ /* 0x000fe20008410000 */
[----:B------:R-:W-:Y:S01]  /*27d0*/  FMUL.FTZ R71, R71, UR4 ;  /* 0x0000000447477c20 */ /* 0x000fe20008410000 */
[----:B------:R-:W-:Y:S01]  /*27e0*/  R2UR UR4, R0 ;  /* 0x00000000000472ca */ /* 0x000fe200000e0000 */
[----:B------:R-:W2:Y:S01]  /*27f0*/  MUFU.TANH R37, R37 ;  /* 0x0000002500257308 */ /* 0x000ea20000002400 */
[----:B0-----:R-:W-:Y:S01]  /*2800*/  FSEL R81, R36, -INF , P6 ;  /* 0xff80000024517808 */ /* 0x001fe20003000000 */
[--C-:B------:R-:W-:Y:S01]  /*2810*/  IMAD.MOV.U32 R84, RZ, RZ, R87.reuse ;  /* 0x000000ffff547224 */ /* 0x100fe200078e0057 */
[-C--:B------:R-:W-:Y:S01]  /*2820*/  MOV R86, R87.reuse ;  /* 0x0000005700567202 */ /* 0x080fe20000000f00 */
[--C-:B------:R-:W-:Y:S01]  /*2830*/  IMAD.MOV.U32 R82, RZ, RZ, R87.reuse ;  /* 0x000000ffff527224 */ /* 0x100fe200078e0057 */
[----:B------:R-:W-:Y:S01]  /*2840*/  FMNMX.FTZ R12, R81, R12, !PT ;  /* 0x0000000c510c7209 */ /* 0x000fe20007810000 */
[--C-:B------:R-:W-:Y:S01]  /*2850*/  IMAD.MOV.U32 R80, RZ, RZ, R87.reuse ;  /* 0x000000ffff507224 */ /* 0x100fe200078e0057 */
[----:B------:R-:W-:Y:S01]  /*2860*/  MOV R72, R87 ;  /* 0x0000005700487202 */ /* 0x000fe20000000f00 */
[----:B------:R-:W0:Y:S01]  /*2870*/  MUFU.TANH R15, R31 ;  /* 0x0000001f000f7308 */ /* 0x000e220000002400 */
[----:B-1----:R-:W-:Y:S01]  /*2880*/  FSEL R13, R13, -INF , P4 ;  /* 0xff8000000d0d7808 */ /* 0x002fe20002000000 */
[--C-:B------:R-:W-:Y:S01]  /*2890*/  IMAD.MOV.U32 R78, RZ, RZ, R87.reuse ;  /* 0x000000ffff4e7224 */ /* 0x100fe200078e0057 */
[----:B------:R-:W-:Y:S01]  /*28a0*/  ISETP.GT.AND P4, PT, R9, 0x20, PT ;  /* 0x000000200900780c */ /* 0x000fe20003f84270 */
[----:B------:R-:W-:Y:S01]  /*28b0*/  UIADD3 UR4, UR4, 0x2a840, URZ ;  /* 0x0002a84004047890 */ /* 0x000fe2000fffe03f */
[----:B------:R-:W-:-:S02]  /*28c0*/  IMAD.MOV.U32 R76, RZ, RZ, R87 ;  /* 0x000000ffff4c7224 */ /* 0x000fc400078e0057 */
[----:B------:R-:W-:Y:S01]  /*28d0*/  IMAD.MOV.U32 R74, RZ, RZ, R87 ;  /* 0x000000ffff4a7224 */ /* 0x000fe200078e0057 */
[----:B------:R-:W1:Y:S01]  /*28e0*/  MUFU.TANH R40, R40 ;  /* 0x0000002800287308 */ /* 0x000e620000002400 */
[----:B--2---:R-:W-:-:S04]  /*28f0*/  FSEL R83, R37, -INF , P5 ;  /* 0xff80000025537808 */ /* 0x004fc80002800000 */
        /* <DEDUP_REMOVED lines=26> */
[----:B------:R1:W3:Y:S01]  /*2aa0*/  MUFU.TANH R31, R42 ;  /* 0x0000002a001f7308 */ /* 0x0002e20000002400 */
[----:B--2---:R-:W-:Y:S02]  /*2ab0*/  FSEL R29, R39, -INF , P5 ;  /* 0xff800000271d7808 */ /* 0x004fe40002800000 */
[----:B------:R-:W-:-:S05]  /*2ac0*/  ISETP.GT.AND P5, PT, R9, 0x31, PT ;  /* 0x000000310900780c */ /* 0x000fca0003fa4270 */
[----:B------:R-:W2:Y:S01]  /*2ad0*/  MUFU.TANH R49, R49 ;  /* 0x0000003100317308 */ /* 0x000ea20000002400 */
[----:B0-----:R-:W-:Y:S01]  /*2ae0*/  FSEL R95, R48, -INF , P6 ;  /* 0xff800000305f7808 */ /* 0x001fe20003000000 */
[--C-:B------:R-:W-:Y:S02]  /*2af0*/  IMAD.MOV.U32 R48, RZ, RZ, R87.reuse ;  /* 0x000000ffff307224 */ /* 0x100fe400078e0057 */
[----:B-1----:R-:W-:Y:S01]  /*2b00*/  IMAD.MOV.U32 R42, RZ, RZ, R87 ;  /* 0x000000ffff2a7224 */ /* 0x002fe200078e0057 */
[----:B------:R-:W-:-:S03]  /*2b10*/  FMNMX.FTZ R12, R95, R12, !PT ;  /* 0x0000000c5f0c7209 */ /* 0x000fc60007810000 */
[----:B------:R-:W0:Y:S01]  /*2b20*/  MUFU.TANH R43, R43 ;  /* 0x0000002b002b7308 */ /* 0x000e220000002400 */
[----:B---3--:R-:W-:Y:S02]  /*2b30*/  FSEL R31, R31, -INF , P4 ;  /* 0xff8000001f1f7808 */ /* 0x008fe40002000000 */
[----:B------:R-:W-:-:S05]  /*2b40*/  ISETP.GT.AND P4, PT, R9, 0x38, PT ;  /* 0x000000380900780c */ /* 0x000fca0003f84270 */
        /* <DEDUP_REMOVED lines=21> */
[----:B--2---:R-:W-:Y:S01]  /*2ca0*/  FSEL R103, R56, -INF , P2 ;  /* 0xff80000038677808 */ /* 0x004fe20001000000 */
[----:B------:R-:W-:-:S03]  /*2cb0*/  IMAD.MOV.U32 R56, RZ, RZ, R87 ;  /* 0x000000ffff387224 */ /* 0x000fc600078e0057 */
        /* <DEDUP_REMOVED lines=16> */
[----:B-1----:R-:W-:Y:S01]  /*2dc0*/  FSEL R43, R54, -INF , P4 ;  /* 0xff800000362b7808 */ /* 0x002fe20002000000 */
[----:B------:R-:W-:Y:S01]  /*2dd0*/  IMAD.MOV.U32 R54, RZ, RZ, R87 ;  /* 0x000000ffff367224 */ /* 0x000fe200078e0057 */
        /* <DEDUP_REMOVED lines=12> */
[----:B--2---:R-:W-:Y:S02]  /*2ea0*/  FSEL R47, R58, -INF , P2 ;  /* 0xff8000003a2f7808 */ /* 0x004fe40001000000 */
[----:B------:R-:W-:Y:S02]  /*2eb0*/  ISETP.GT.AND P2, PT, R9, 0x58, PT ;  /* 0x000000580900780c */ /* 0x000fe40003f44270 */
[----:B------:R-:W-:-:S03]  /*2ec0*/  MOV R58, R87 ;  /* 0x00000057003a7202 */ /* 0x000fc60000000f00 */
        /* <DEDUP_REMOVED lines=11> */
[----:B0-----:R-:W-:-:S04]  /*2f80*/  FSEL R115, R69, -INF , P1 ;  /* 0xff80000045737808 */ /* 0x001fc80000800000 */
[----:B------:R-:W-:Y:S01]  /*2f90*/  FMNMX.FTZ R20, R115, R12, !PT ;  /* 0x0000000c73147209 */ /* 0x000fe20007810000 */
[----:B------:R-:W-:Y:S01]  /*2fa0*/  IMAD.U32 R12, RZ, RZ, UR5 ;  /* 0x00000005ff0c7e24 */ /* 0x000fe2000f8e00ff */
[----:B------:R-:W-:Y:S01]  /*2fb0*/  UIADD3 UR5, UR6, -0x2, URZ ;  /* 0xfffffffe06057890 */ /* 0x000fe2000fffe03f */
[----:B------:R-:W0:Y:S01]  /*2fc0*/  MUFU.TANH R66, R66 ;  /* 0x0000004200427308 */ /* 0x000e220000002400 */
[----:B-1----:R-:W-:Y:S01]  /*2fd0*/  FSEL R59, R62, -INF , P6 ;  /* 0xff8000003e3b7808 */ /* 0x002fe20003000000 */
[----:B------:R-:W1:Y:S01]  /*2fe0*/  SHFL.BFLY PT, R9, R20, 0x2, 0x1f ;  /* 0x0c401f0014097f89 */ /* 0x000e6200000e0000 */
[----:B------:R-:W3:Y:S01]  /*2ff0*/  S2UR UR6, SR_CgaCtaId ;  /* 0x00000000000679c3 */ /* 0x000ee20000008800 */
[----:B------:R-:W-:Y:S01]  /*3000*/  UISETP.GE.AND UP0, UPT, UR5, UR60, UPT ;  /* 0x0000003c0500728c */ /* 0x000fe2000bf06270 */
[----:B------:R-:W-:-:S03]  /*3010*/  IMAD.MOV.U32 R62, RZ, RZ, R87 ;  /* 0x000000ffff3e7224 */ /* 0x000fc600078e0057 */
[----:B------:R-:W4:Y:S01]  /*3020*/  MUFU.TANH R67, R67 ;  /* 0x0000004300437308 */ /* 0x000f220000002400 */
[----:B--2---:R-:W-:-:S07]  /*3030*/  FSEL R63, R63, -INF , P5 ;  /* 0xff8000003f3f7808 */ /* 0x004fce0002800000 */
[----:B------:R-:W2:Y:S01]  /*3040*/  MUFU.TANH R70, R70 ;  /* 0x0000004600467308 */ /* 0x000ea20000002400 */
[----:B0-----:R-:W-:Y:S01]  /*3050*/  FSEL R65, R66, -INF , P4 ;  /* 0xff80000042417808 */ /* 0x001fe20002000000 */
[----:B------:R-:W-:-:S06]  /*3060*/  IMAD.MOV.U32 R66, RZ, RZ, R87 ;  /* 0x000000ffff427224 */ /* 0x000fcc00078e0057 */
[----:B------:R-:W0:Y:S01]  /*3070*/  MUFU.TANH R71, R71 ;  /* 0x0000004700477308 */ /* 0x000e220000002400 */
[----:B----4-:R-:W-:Y:S02]  /*3080*/  FSEL R67, R67, -INF , P3 ;  /* 0xff80000043437808 */ /* 0x010fe40001800000 */
[----:B-1----:R-:W-:Y:S01]  /*3090*/  FMNMX.FTZ R24, R20, R9, !PT ;  /* 0x0000000914187209 */ /* 0x002fe20007810000 */
[----:B---3--:R-:W-:-:S04]  /*30a0*/  UPRMT UR4, UR6, 0x654, UR4 ;  /* 0x0000065406047896 */ /* 0x008fc80008000004 */
[----:B------:R-:W1:Y:S01]  /*30b0*/  SHFL.BFLY PT, R9, R24, 0x1, 0x1f ;  /* 0x0c201f0018097f89 */ /* 0x000e6200000e0000 */
[----:B--2---:R-:W-:Y:S01]  /*30c0*/  FSEL R69, R70, -INF , P2 ;  /* 0xff80000046457808 */ /* 0x004fe20001000000 */
[----:B------:R-:W-:-:S03]  /*30d0*/  IMAD.MOV.U32 R70, RZ, RZ, R87 ;  /* 0x000000ffff467224 */ /* 0x000fc600078e0057 */
[----:B------:R-:W-:Y:S01]  /*30e0*/  SYNCS.ARRIVE.TRANS64.RED.A1T0 RZ, [UR4], RZ ;  /* 0x000000ffffff79a7 */ /* 0x000fe20008100404 */
[----:B0-----:R-:W-:Y:S02]  /*30f0*/  FSEL R71, R71, -INF , P1 ;  /* 0xff80000047477808 */ /* 0x001fe40000800000 */
[----:B-1----:R-:W-:-:S04]  /*3100*/  FMNMX.FTZ R9, R24, R9, !PT ;  /* 0x0000000918097209 */ /* 0x002fc80007810000 */
[C---:B------:R-:W-:Y:S01]  /*3110*/  FSETP.NEU.FTZ.AND P0, PT, R9.reuse, -INF , PT ;  /* 0xff8000000900780b */ /* 0x040fe20003f1d000 */
[----:B------:R-:W-:-:S05]  /*3120*/  FMUL.FTZ R26, R9, R12 ;  /* 0x0000000c091a7220 */ /* 0x000fca0000410000 */
[----:B------:R-:W-:Y:S02]  /*3130*/  FSEL R26, R26, RZ, P0 ;  /* 0x000000ff1a1a7208 */ /* 0x000fe40000000000 */
[----:B------:R-:W-:Y:S02]  /*3140*/  ISETP.NE.AND P0, PT, R14, RZ, PT ;  /* 0x000000ff0e00720c */ /* 0x000fe40003f05270 */
[----:B------:R-:W-:Y:S01]  /*3150*/  FMNMX.FTZ R14, R3, R8, !PT ;  /* 0x00000008030e7209 */ /* 0x000fe20007810000 */
[-CC-:B------:R-:W-:Y:S01]  /*3160*/  FFMA.FTZ R136, R11, R12.reuse, -R26.reuse ;  /* 0x0000000c0b887223 */ /* 0x180fe2000001081a */
[-CC-:B------:R-:W-:Y:S01]  /*3170*/  FFMA.FTZ R51, R10, R12.reuse, -R26.reuse ;  /* 0x0000000c0a337223 */ /* 0x180fe2000001081a */
[--C-:B------:R-:W-:Y:S01]  /*3180*/  FFMA.FTZ R138, R73, R12, -R26.reuse ;  /* 0x0000000c498a7223 */ /* 0x100fe2000001081a */
[----:B------:R-:W-:Y:S01]  /*3190*/  FMNMX.FTZ R14, R13, R14, !PT ;  /* 0x0000000e0d0e7209 */ /* 0x000fe20007810000 */
[-CC-:B------:R-:W-:Y:S01]  /*31a0*/  FFMA.FTZ R53, R75, R12.reuse, -R26.reuse ;  /* 0x0000000c4b357223 */ /* 0x180fe2000001081a */
[--C-:B------:R-:W-:Y:S01]  /*31b0*/  FFMA.FTZ R140, R77, R12, -R26.reuse ;  /* 0x0000000c4d8c7223 */ /* 0x100fe2000001081a */
[----:B------:R-:W-:Y:S01]  /*31c0*/  MUFU.EX2 R136, R136 ;  /* 0x0000008800887308 */ /* 0x000fe20000000800 */
[----:B------:R-:W-:Y:S01]  /*31d0*/  FMNMX.FTZ R14, R15, R14, !PT ;  /* 0x0000000e0f0e7209 */ /* 0x000fe20007810000 */
[-CC-:B------:R-:W-:Y:S01]  /*31e0*/  FFMA.FTZ R55, R79, R12.reuse, -R26.reuse ;  /* 0x0000000c4f377223 */ /* 0x180fe2000001081a */
[-CC-:B------:R-:W-:Y:S01]  /*31f0*/  FFMA.FTZ R142, R81, R12.reuse, -R26.reuse ;  /* 0x0000000c518e7223 */ /* 0x180fe2000001081a */
        /* <DEDUP_REMOVED lines=10> */
[-CC-:B------:R-:W-:Y:S01]  /*32a0*/  FFMA.FTZ R97, R97, R12.reuse, -R26.reuse ;  /* 0x0000000c61617223 */ /* 0x180fe2000001081a */
[--C-:B------:R-:W-:Y:S01]  /*32b0*/  FFMA.FTZ R99, R99, R12, -R26.reuse ;  /* 0x0000000c63637223 */ /* 0x100fe2000001081a */
[----:B------:R-:W1:Y:S01]  /*32c0*/  MUFU.EX2 R138, R138 ;  /* 0x0000008a008a7308 */ /* 0x000e620000000800 */
[----:B------:R-:W-:Y:S01]  /*32d0*/  FMNMX.FTZ R14, R29, R14, !PT ;  /* 0x0000000e1d0e7209 */ /* 0x000fe20007810000 */
[-CC-:B------:R-:W-:Y:S01]  /*32e0*/  FFMA.FTZ R101, R101, R12.reuse, -R26.reuse ;  /* 0x0000000c65657223 */ /* 0x180fe2000001081a */
[-CC-:B------:R-:W-:Y:S01]  /*32f0*/  FFMA.FTZ R103, R103, R12.reuse, -R26.reuse ;  /* 0x0000000c67677223 */ /* 0x180fe2000001081a */
[--C-:B------:R-:W-:Y:S01]  /*3300*/  FFMA.FTZ R105, R105, R12, -R26.reuse ;  /* 0x0000000c69697223 */ /* 0x100fe2000001081a */
[----:B------:R-:W-:Y:S01]  /*3310*/  FMNMX.FTZ R14, R31, R14, !PT ;  /* 0x0000000e1f0e7209 */ /* 0x000fe20007810000 */
[-CC-:B------:R-:W-:Y:S01]  /*3320*/  FFMA.FTZ R107, R107, R12.reuse, -R26.reuse ;  /* 0x0000000c6b6b7223 */ /* 0x180fe2000001081a */
[--C-:B------:R-:W-:Y:S01]  /*3330*/  FFMA.FTZ R61, R61, R12, -R26.reuse ;  /* 0x0000000c3d3d7223 */ /* 0x100fe2000001081a */
[----:B------:R-:W2:Y:S01]  /*3340*/  MUFU.EX2 R53, R53 ;  /* 0x0000003500357308 */ /* 0x000ea20000000800 */
[----:B------:R-:W-:Y:S01]  /*3350*/  FMNMX.FTZ R14, R33, R14, !PT ;  /* 0x0000000e210e7209 */ /* 0x000fe20007810000 */
[-CC-:B------:R-:W-:Y:S01]  /*3360*/  FFMA.FTZ R109, R109, R12.reuse, -R26.reuse ;  /* 0x0000000c6d6d7223 */ /* 0x180fe2000001081a */
[-CC-:B------:R-:W-:Y:S01]  /*3370*/  FFMA.FTZ R111, R111, R12.reuse, -R26.reuse ;  /* 0x0000000c6f6f7223 */ /* 0x180fe2000001081a */
[--C-:B------:R-:W-:Y:S01]  /*3380*/  FFMA.FTZ R113, R113, R12, -R26.reuse ;  /* 0x0000000c71717223 */ /* 0x100fe2000001081a */
[----:B------:R-:W-:Y:S01]  /*3390*/  FMNMX.FTZ R14, R35, R14, !PT ;  /* 0x0000000e230e7209 */ /* 0x000fe20007810000 */
[----:B------:R-:W-:Y:S01]  /*33a0*/  FFMA.FTZ R26, R115, R12, -R26 ;  /* 0x0000000c731a7223 */ /* 0x000fe2000001081a */
[--C-:B------:R-:W-:Y:S01]  /*33b0*/  IMAD.MOV.U32 R85, RZ, RZ, R87.reuse ;  /* 0x000000ffff557224 */ /* 0x100fe200078e0057 */
[----:B------:R-:W3:Y:S01]  /*33c0*/  MUFU.EX2 R140, R140 ;  /* 0x0000008c008c7308 */ /* 0x000ee20000000800 */
[----:B------:R-:W-:Y:S01]  /*33d0*/  FMNMX.FTZ R14, R37, R14, !PT ;  /* 0x0000000e250e7209 */ /* 0x000fe20007810000 */
[--C-:B------:R-:W-:Y:S01]  /*33e0*/  IMAD.MOV.U32 R83, RZ, RZ, R87.reuse ;  /* 0x000000ffff537224 */ /* 0x100fe200078e0057 */
[----:B------:R-:W-:Y:S01]  /*33f0*/  MOV R79, R87 ;  /* 0x00000057004f7202 */ /* 0x000fe20000000f00 */
[--C-:B------:R-:W-:Y:S01]  /*3400*/  IMAD.MOV.U32 R81, RZ, RZ, R87.reuse ;  /* 0x000000ffff517224 */ /* 0x100fe200078e0057 */
[----:B------:R-:W-:Y:S01]  /*3410*/  FMNMX.FTZ R14, R39, R14, !PT ;  /* 0x0000000e270e7209 */ /* 0x000fe20007810000 */
[----:B------:R-:W-:-:S02]  /*3420*/  IMAD.MOV.U32 R77, RZ, RZ, R87 ;  /* 0x000000ffff4d7224 */ /* 0x000fc400078e0057 */
[----:B------:R-:W-:Y:S01]  /*3430*/  MUFU.EX2 R55, R55 ;  /* 0x0000003700377308 */ /* 0x000fe20000000800 */
[----:B------:R-:W-:Y:S01]  /*3440*/  FMNMX.FTZ R14, R41, R14, !PT ;  /* 0x0000000e290e7209 */ /* 0x000fe20007810000 */
[--C-:B------:R-:W-:Y:S02]  /*3450*/  IMAD.MOV.U32 R75, RZ, RZ, R87.reuse ;  /* 0x000000ffff4b7224 */ /* 0x100fe400078e0057 */
[----:B------:R-:W-:Y:S01]  /*3460*/  IMAD.MOV.U32 R73, RZ, RZ, R87 ;  /* 0x000000ffff497224 */ /* 0x000fe200078e0057 */
[----:B------:R-:W-:-:S03]  /*3470*/  FMNMX.FTZ R14, R43, R14, !PT ;  /* 0x0000000e2b0e7209 */ /* 0x000fc60007810000 */
[----:B------:R-:W-:Y:S01]  /*3480*/  MUFU.EX2 R142, R142 ;  /* 0x0000008e008e7308 */ /* 0x000fe20000000800 */
[----:B------:R-:W-:-:S04]  /*3490*/  FMNMX.FTZ R14, R45, R14, !PT ;  /* 0x0000000e2d0e7209 */ /* 0x000fc80007810000 */
        /* <DEDUP_REMOVED lines=11> */
[----:B------:R-:W-:-:S05]  /*3550*/  FMNMX.FTZ R14, R71, R14, !PT ;  /* 0x0000000e470e7209 */ /* 0x000fca0007810000 */
[----:B------:R-:W4:Y:S02]  /*3560*/  SHFL.BFLY PT, R11, R14, 0x2, 0x1f ;  /* 0x0c401f000e0b7f89 */ /* 0x000f2400000e0000 */
[----:B------:R-:W-:Y:S08]  /*3570*/  MUFU.EX2 R146, R93 ;  /* 0x0000005d00927308 */ /* 0x000ff00000000800 */
[----:B------:R-:W-:Y:S08]  /*3580*/  MUFU.EX2 R95, R95 ;  /* 0x0000005f005f7308 */ /* 0x000ff00000000800 */
[----:B------:R-:W-:Y:S01]  /*3590*/  MUFU.EX2 R148, R97 ;  /* 0x0000006100947308 */ /* 0x000fe20000000800 */
[----:B----4-:R-:W-:-:S07]  /*35a0*/  FMNMX.FTZ R10, R14, R11, !PT ;  /* 0x0000000b0e0a7209 */ /* 0x010fce0007810000 */
[----:B------:R-:W-:Y:S01]  /*35b0*/  MUFU.EX2 R99, R99 ;  /* 0x0000006300637308 */ /* 0x000fe20000000800 */
[----:B------:R-:W4:Y:S07]  /*35c0*/  SHFL.BFLY PT, R11, R10, 0x1, 0x1f ;  /* 0x0c201f000a0b7f89 */ /* 0x000f2e00000e0000 */
[----:B------:R-:W-:Y:S08]  /*35d0*/  MUFU.EX2 R150, R101 ;  /* 0x0000006500967308 */ /* 0x000ff00000000800 */
[----:B------:R-:W-:Y:S08]  /*35e0*/  MUFU.EX2 R103, R103 ;  /* 0x0000006700677308 */ /* 0x000ff00000000800 */
[----:B------:R-:W-:Y:S01]  /*35f0*/  MUFU.EX2 R152, R105 ;  /* 0x0000006900987308 */ /* 0x000fe20000000800 */
[----:B----4-:R-:W-:-:S04]  /*3600*/  FMNMX.FTZ R11, R10, R11, !PT ;  /* 0x0000000b0a0b7209 */ /* 0x010fc80007810000 */
[C---:B------:R-:W-:Y:S01]  /*3610*/  FSETP.NEU.FTZ.AND P1, PT, R11.reuse, -INF , PT ;  /* 0xff8000000b00780b */ /* 0x040fe20003f3d000 */
[----:B------:R-:W-:Y:S02]  /*3620*/  FMUL.FTZ R10, R11, R12 ;  /* 0x0000000c0b0a7220 */ /* 0x000fe40000410000 */
[----:B------:R-:W-:Y:S03]  /*3630*/  MUFU.EX2 R107, R107 ;  /* 0x0000006b006b7308 */ /* 0x000fe60000000800 */
[----:B------:R-:W-:Y:S02]  /*3640*/  FSEL R10, R10, RZ, P1 ;  /* 0x000000ff0a0a7208 */ /* 0x000fe40000800000 */
[----:B------:R-:W-:-:S03]  /*3650*/  PLOP3.LUT P1, PT, PT, PT, UP0, 0x80, 0x0 ;  /* 0x000000000000781c */ /* 0x000fc60003f2f008 */
        /* <DEDUP_REMOVED lines=8> */
[----:B------:R0:W-:Y:S01]  /*36e0*/  MUFU.EX2 R137, R3 ;  /* 0x0000000300897308 */ /* 0x0001e20000000800 */
[-CC-:B------:R-:W-:Y:S01]  /*36f0*/  FFMA.FTZ R29, R29, R12.reuse, -R10.reuse ;  /* 0x0000000c1d1d7223 */ /* 0x180fe2000001080a */
[-CC-:B------:R-:W-:Y:S01]  /*3700*/  FFMA.FTZ R31, R31, R12.reuse, -R10.reuse ;  /* 0x0000000c1f1f7223 */ /* 0x180fe2000001080a */
[-CC-:B------:R-:W-:Y:S01]  /*3710*/  FFMA.FTZ R33, R33, R12.reuse, -R10.reuse ;  /* 0x0000000c21217223 */ /* 0x180fe2000001080a */
[-CC-:B------:R-:W-:Y:S01]  /*3720*/  FFMA.FTZ R35, R35, R12.reuse, -R10.reuse ;  /* 0x0000000c23237223 */ /* 0x180fe2000001080a */
[-CC-:B------:R-:W-:Y:S01]  /*3730*/  FFMA.FTZ R37, R37, R12.reuse, -R10.reuse ;  /* 0x0000000c25257223 */ /* 0x180fe2000001080a */
[-CC-:B------:R-:W-:Y:S01]  /*3740*/  FFMA.FTZ R39, R39, R12.reuse, -R10.reuse ;  /* 0x0000000c27277223 */ /* 0x180fe2000001080a */
[-CC-:B------:R-:W-:Y:S01]  /*3750*/  FFMA.FTZ R41, R41, R12.reuse, -R10.reuse ;  /* 0x0000000c29297223 */ /* 0x180fe2000001080a */
[----:B------:R-:W4:Y:S01]  /*3760*/  MUFU.EX2 R8, R8 ;  /* 0x0000000800087308 */ /* 0x000f220000000800 */
[----:B0-----:R-:W-:Y:S01]  /*3770*/  FADD.FTZ R3, R136, R51 ;  /* 0x0000003388037221 */ /* 0x001fe20000010000 */
[-CC-:B------:R-:W-:Y:S01]  /*3780*/  FFMA.FTZ R43, R43, R12.reuse, -R10.reuse ;  /* 0x0000000c2b2b7223 */ /* 0x180fe2000001080a */
[-CC-:B------:R-:W-:Y:S01]  /*3790*/  FFMA.FTZ R45, R45, R12.reuse, -R10.reuse ;  /* 0x0000000c2d2d7223 */ /* 0x180fe2000001080a */
[-CC-:B------:R-:W-:Y:S01]  /*37a0*/  FFMA.FTZ R47, R47, R12.reuse, -R10.reuse ;  /* 0x0000000c2f2f7223 */ /* 0x180fe2000001080a */
[----:B-1----:R-:W-:Y:S01]  /*37b0*/  FADD.FTZ R34, R138, R3 ;  /* 0x000000038a227221 */ /* 0x002fe20000010000 */
[-CC-:B------:R-:W-:Y:S01]  /*37c0*/  FFMA.FTZ R49, R49, R12.reuse, -R10.reuse ;  /* 0x0000000c31317223 */ /* 0x180fe2000001080a */
[-C--:B------:R-:W-:Y:S01]  /*37d0*/  FFMA.FTZ R59, R59, R12.reuse, -R10 ;  /* 0x0000000c3b3b7223 */ /* 0x080fe2000001080a */
[----:B------:R-:W0:Y:S01]  /*37e0*/  MUFU.EX2 R13, R13 ;  /* 0x0000000d000d7308 */ /* 0x000e220000000800 */
[----:B--2---:R-:W-:Y:S01]  /*37f0*/  FADD.FTZ R3, R53, R34 ;  /* 0x0000002235037221 */ /* 0x004fe20000010000 */
[-CC-:B------:R-:W-:Y:S01]  /*3800*/  FFMA.FTZ R63, R63, R12.reuse, -R10.reuse ;  /* 0x0000000c3f3f7223 */ /* 0x180fe2000001080a */
[-CC-:B------:R-:W-:Y:S01]  /*3810*/  FFMA.FTZ R65, R65, R12.reuse, -R10.reuse ;  /* 0x0000000c41417223 */ /* 0x180fe2000001080a */
[-CC-:B------:R-:W-:Y:S01]  /*3820*/  FFMA.FTZ R67, R67, R12.reuse, -R10.reuse ;  /* 0x0000000c43437223 */ /* 0x180fe2000001080a */
[----:B---3--:R-:W-:Y:S01]  /*3830*/  FADD.FTZ R36, R140, R3 ;  /* 0x000000038c247221 */ /* 0x008fe20000010000 */
[-CC-:B------:R-:W-:Y:S01]  /*3840*/  FFMA.FTZ R69, R69, R12.reuse, -R10.reuse ;  /* 0x0000000c45457223 */ /* 0x180fe2000001080a */
[----:B------:R-:W-:Y:S01]  /*3850*/  FFMA.FTZ R71, R71, R12, -R10 ;  /* 0x0000000c47477223 */ /* 0x000fe2000001080a */
[----:B------:R1:W2:Y:S01]  /*3860*/  MUFU.EX2 R14, R15 ;  /* 0x0000000f000e7308 */ /* 0x0002a20000000800 */
[----:B----4-:R-:W-:Y:S01]  /*3870*/  FADD.FTZ R34, R137, R8 ;  /* 0x0000000889227221 */ /* 0x010fe20000010000 */
[----:B------:R-:W-:Y:S01]  /*3880*/  F2FP.F16.F32.PACK_AB R137, R8, R137 ;  /* 0x000000890889723e */ /* 0x000fe200000000ff */
[----:B------:R-:W-:Y:S01]  /*3890*/  IMAD.MOV.U32 R61, RZ, RZ, R87 ;  /* 0x000000ffff3d7224 */ /* 0x000fe200078e0057 */
[----:B------:R-:W-:-:S02]  /*38a0*/  F2FP.F16.F32.PACK_AB R136, R51, R136 ;  /* 0x000000883388723e */ /* 0x000fc400000000ff */
[----:B------:R-:W-:Y:S01]  /*38b0*/  F2FP.F16.F32.PACK_AB R138, R53, R138 ;  /* 0x0000008a358a723e */ /* 0x000fe200000000ff */
[--C-:B------:R-:W-:Y:S01]  /*38c0*/  IMAD.MOV.U32 R53, RZ, RZ, R87.reuse ;  /* 0x000000ffff357224 */ /* 0x100fe200078e0057 */
[----:B------:R-:W3:Y:S01]  /*38d0*/  MUFU.EX2 R21, R21 ;  /* 0x0000001500157308 */ /* 0x000ee20000000800 */
[----:B-1----:R-:W-:Y:S01]  /*38e0*/  FADD.FTZ R15, R55, R36 ;  /* 0x00000024370f7221 */ /* 0x002fe20000010000 */
[----:B0-----:R-:W-:Y:S01]  /*38f0*/  FADD.FTZ R3, R13, R34 ;  /* 0x000000220d037221 */ /* 0x001fe20000010000 */
[----:B------:R-:W-:Y:S01]  /*3900*/  F2FP.F16.F32.PACK_AB R140, R55, R140 ;  /* 0x0000008c378c723e */ /* 0x000fe200000000ff */
[----:B------:R-:W-:Y:S02]  /*3910*/  IMAD.MOV.U32 R55, RZ, RZ, R87 ;  /* 0x000000ffff377224 */ /* 0x000fe400078e0057 */
[----:B------:R-:W-:Y:S01]  /*3920*/  FADD.FTZ R38, R142, R15 ;  /* 0x0000000f8e267221 */ /* 0x000fe20000010000 */
[C---:B------:R-:W-:Y:S01]  /*3930*/  F2FP.F16.F32.PACK_AB R142, R57.reuse, R142 ;  /* 0x0000008e398e723e */ /* 0x040fe200000000ff */
[----:B------:R0:W1:Y:S01]  /*3940*/  MUFU.EX2 R20, R25 ;  /* 0x0000001900147308 */ /* 0x0000620000000800 */
[C---:B--2---:R-:W-:Y:S01]  /*3950*/  FADD.FTZ R36, R14.reuse, R3 ;  /* 0x000000030e247221 */ /* 0x044fe20000010000 */
[----:B------:R-:W-:Y:S01]  /*3960*/  FADD.FTZ R15, R57, R38 ;  /* 0x00000026390f7221 */ /* 0x000fe20000010000 */
[----:B------:R-:W-:Y:S01]  /*3970*/  F2FP.F16.F32.PACK_AB R139, R14, R13 ;  /* 0x0000000d0e8b723e */ /* 0x000fe200000000ff */
[----:B------:R-:W-:Y:S01]  /*3980*/  IMAD.MOV.U32 R57, RZ, RZ, R87 ;  /* 0x000000ffff397224 */ /* 0x000fe200078e0057 */
[----:B------:R-:W-:Y:S01]  /*3990*/  MOV R51, R87 ;  /* 0x0000005700337202 */ /* 0x000fe20000000f00 */
[----:B------:R-:W-:Y:S01]  /*39a0*/  FADD.FTZ R38, R144, R15 ;  /* 0x0000000f90267221 */ /* 0x000fe20000010000 */
[----:B------:R-:W-:Y:S01]  /*39b0*/  F2FP.F16.F32.PACK_AB R144, R89, R144 ;  /* 0x000000905990723e */ /* 0x000fe200000000ff */
[----:B------:R-:W2:Y:S01]  /*39c0*/  MUFU.EX2 R27, R27 ;  /* 0x0000001b001b7308 */ /* 0x000ea20000000800 */
[----:B---3--:R-:W-:Y:S01]  /*39d0*/  FADD.FTZ R3, R21, R36 ;  /* 0x0000002415037221 */ /* 0x008fe20000010000 */
[----:B------:R-:W-:Y:S01]  /*39e0*/  FADD.FTZ R38, R89, R38 ;  /* 0x0000002659267221 */ /* 0x000fe20000010000 */
[----:B0-----:R-:W-:-:S03]  /*39f0*/  IMAD.MOV.U32 R25, RZ, RZ, R87 ;  /* 0x000000ffff197224 */ /* 0x001fc600078e0057 */
[----:B------:R-:W-:Y:S02]  /*3a00*/  FADD.FTZ R15, R91, R38 ;  /* 0x000000265b0f7221 */ /* 0x000fe40000010000 */
[----:B------:R0:W3:Y:S01]  /*3a10*/  MUFU.EX2 R24, R29 ;  /* 0x0000001d00187308 */ /* 0x0000e20000000800 */
[----:B-1----:R-:W-:Y:S01]  /*3a20*/  FADD.FTZ R36, R20, R3 ;  /* 0x0000000314247221 */ /* 0x002fe20000010000 */
[C---:B------:R-:W-:Y:S01]  /*3a30*/  FADD.FTZ R40, R146.reuse, R15 ;  /* 0x0000000f92287221 */ /* 0x040fe20000010000 */
[----:B------:R-:W-:Y:S02]  /*3a40*/  F2FP.F16.F32.PACK_AB R146, R146, R91 ;  /* 0x0000005b9292723e */ /* 0x000fe400000000ff */
[----:B------:R-:W-:Y:S01]  /*3a50*/  F2FP.F16.F32.PACK_AB R141, R20, R21 ;  /* 0x00000015148d723e */ /* 0x000fe200000000ff */
[----:B------:R-:W-:Y:S02]  /*3a60*/  FADD.FTZ R15, R95, R40 ;  /* 0x000000285f0f7221 */ /* 0x000fe40000010000 */
[----:B------:R-:W1:Y:S01]  /*3a70*/  MUFU.EX2 R31, R31 ;  /* 0x0000001f001f7308 */ /* 0x000e620000000800 */
[----:B--2---:R-:W-:Y:S01]  /*3a80*/  FADD.FTZ R3, R27, R36 ;  /* 0x000000241b037221 */ /* 0x004fe20000010000 */
[----:B0-----:R-:W-:-:S06]  /*3a90*/  IMAD.MOV.U32 R29, RZ, RZ, R87 ;  /* 0x000000ffff1d7224 */ /* 0x001fcc00078e0057 */
[----:B------:R0:W2:Y:S01]  /*3aa0*/  MUFU.EX2 R28, R33 ;  /* 0x00000021001c7308 */ /* 0x0000a20000000800 */
[C---:B---3--:R-:W-:Y:S01]  /*3ab0*/  FADD.FTZ R38, R24.reuse, R3 ;  /* 0x0000000318267221 */ /* 0x048fe20000010000 */
[----:B------:R-:W-:Y:S01]  /*3ac0*/  F2FP.F16.F32.PACK_AB R143, R24, R27 ;  /* 0x0000001b188f723e */ /* 0x000fe200000000ff */
[--C-:B------:R-:W-:Y:S02]  /*3ad0*/  IMAD.MOV.U32 R27, RZ, RZ, R87.reuse ;  /* 0x000000ffff1b7224 */ /* 0x100fe400078e0057 */
[----:B------:R-:W-:-:S03]  /*3ae0*/  IMAD.MOV.U32 R24, RZ, RZ, R87 ;  /* 0x000000ffff187224 */ /* 0x000fc600078e0057 */
[----:B------:R-:W3:Y:S01]  /*3af0*/  MUFU.EX2 R35, R35 ;  /* 0x0000002300237308 */ /* 0x000ee20000000800 */
[----:B-1----:R-:W-:Y:S01]  /*3b00*/  FADD.FTZ R3, R31, R38 ;  /* 0x000000261f037221 */ /* 0x002fe20000010000 */
[C---:B------:R-:W-:Y:S01]  /*3b10*/  FADD.FTZ R38, R148.reuse, R15 ;  /* 0x0000000f94267221 */ /* 0x040fe20000010000 */
[----:B------:R-:W-:Y:S01]  /*3b20*/  F2FP.F16.F32.PACK_AB R148, R148, R95 ;  /* 0x0000005f9494723e */ /* 0x000fe200000000ff */
[----:B0-----:R-:W-:Y:S02]  /*3b30*/  IMAD.MOV.U32 R33, RZ, RZ, R87 ;  /* 0x000000ffff217224 */ /* 0x001fe400078e0057 */
[----:B------:R-:W-:Y:S02]  /*3b40*/  FADD.FTZ R15, R99, R38 ;  /* 0x00000026630f7221 */ /* 0x000fe40000010000 */
[----:B------:R0:W1:Y:S01]  /*3b50*/  MUFU.EX2 R30, R37 ;  /* 0x00000025001e7308 */ /* 0x0000620000000800 */
[----:B--2---:R-:W-:Y:S01]  /*3b60*/  FADD.FTZ R0, R28, R3 ;  /* 0x000000031c007221 */ /* 0x004fe20000010000 */
[----:B------:R-:W-:Y:S01]  /*3b70*/  FADD.FTZ R40, R150, R15 ;  /* 0x0000000f96287221 */ /* 0x000fe20000010000 */
[----:B------:R-:W-:Y:S01]  /*3b80*/  F2FP.F16.F32.PACK_AB R145, R28, R31 ;  /* 0x0000001f1c91723e */ /* 0x000fe200000000ff */
[--C-:B------:R-:W-:Y:S01]  /*3b90*/  IMAD.MOV.U32 R31, RZ, RZ, R87.reuse ;  /* 0x000000ffff1f7224 */ /* 0x100fe200078e0057 */
[----:B------:R-:W-:Y:S01]  /*3ba0*/  F2FP.F16.F32.PACK_AB R150, R150, R99 ;  /* 0x000000639696723e */ /* 0x000fe200000000ff */
[----:B------:R-:W-:Y:S01]  /*3bb0*/  FADD.FTZ R15, R103, R40 ;  /* 0x00000028670f7221 */ /* 0x000fe20000010000 */
[----:B------:R-:W-:Y:S01]  /*3bc0*/  IMAD.MOV.U32 R28, RZ, RZ, R87 ;  /* 0x000000ffff1c7224 */ /* 0x000fe200078e0057 */
[----:B------:R-:W2:Y:S01]  /*3bd0*/  MUFU.EX2 R39, R39 ;  /* 0x0000002700277308 */ /* 0x000ea20000000800 */
[----:B---3--:R-:W-:Y:S01]  /*3be0*/  FADD.FTZ R3, R35, R0 ;  /* 0x0000000023037221 */ /* 0x008fe20000010000 */
[----:B0-----:R-:W-:-:S06]  /*3bf0*/  MOV R37, R87 ;  /* 0x0000005700257202 */ /* 0x001fcc0000000f00 */
[----:B------:R0:W3:Y:S01]  /*3c00*/  MUFU.EX2 R32, R41 ;  /* 0x0000002900207308 */ /* 0x0000e20000000800 */
[C---:B-1----:R-:W-:Y:S01]  /*3c10*/  FADD.FTZ R38, R30.reuse, R3 ;  /* 0x000000031e267221 */ /* 0x042fe20000010000 */
[----:B------:R-:W-:Y:S01]  /*3c20*/  F2FP.F16.F32.PACK_AB R147, R30, R35 ;  /* 0x000000231e93723e */ /* 0x000fe200000000ff */
[----:B------:R-:W-:Y:S01]  /*3c30*/  IMAD.MOV.U32 R35, RZ, RZ, R87 ;  /* 0x000000ffff237224 */ /* 0x000fe200078e0057 */
[----:B------:R-:W-:-:S04]  /*3c40*/  MOV R30, R87 ;  /* 0x00000057001e7202 */ /* 0x000fc80000000f00 */
[----:B------:R-:W1:Y:S01]  /*3c50*/  MUFU.EX2 R43, R43 ;  /* 0x0000002b002b7308 */ /* 0x000e620000000800 */
[----:B--2---:R-:W-:Y:S01]  /*3c60*/  FADD.FTZ R3, R39, R38 ;  /* 0x0000002627037221 */ /* 0x004fe20000010000 */
[C---:B------:R-:W-:Y:S01]  /*3c70*/  FADD.FTZ R38, R152.reuse, R15 ;  /* 0x0000000f98267221 */ /* 0x040fe20000010000 */
[----:B------:R-:W-:Y:S01]  /*3c80*/  F2FP.F16.F32.PACK_AB R152, R152, R103 ;  /* 0x000000679898723e */ /* 0x000fe200000000ff */
[----:B0-----:R-:W-:Y:S02]  /*3c90*/  IMAD.MOV.U32 R41, RZ, RZ, R87 ;  /* 0x000000ffff297224 */ /* 0x001fe400078e0057 */
[----:B------:R-:W-:Y:S02]  /*3ca0*/  FADD.FTZ R15, R107, R38 ;  /* 0x000000266b0f7221 */ /* 0x000fe40000010000 */
[----:B------:R0:W2:Y:S01]  /*3cb0*/  MUFU.EX2 R34, R45 ;  /* 0x0000002d00227308 */ /* 0x0000a20000000800 */
[----:B---3--:R-:W-:Y:S01]  /*3cc0*/  FADD.FTZ R10, R32, R3 ;  /* 0x00000003200a7221 */ /* 0x008fe20000010000 */
[----:B------:R-:W-:Y:S01]  /*3cd0*/  FADD.FTZ R40, R154, R15 ;  /* 0x0000000f9a287221 */ /* 0x000fe20000010000 */
[----:B------:R-:W-:Y:S01]  /*3ce0*/  F2FP.F16.F32.PACK_AB R149, R32, R39 ;  /* 0x000000272095723e */ /* 0x000fe200000000ff */
[--C-:B------:R-:W-:Y:S01]  /*3cf0*/  IMAD.MOV.U32 R39, RZ, RZ, R87.reuse ;  /* 0x000000ffff277224 */ /* 0x100fe200078e0057 */
[----:B------:R-:W-:Y:S01]  /*3d00*/  F2FP.F16.F32.PACK_AB R154, R154, R107 ;  /* 0x0000006b9a9a723e */ /* 0x000fe200000000ff */
[----:B------:R-:W-:-:S02]  /*3d10*/  IMAD.MOV.U32 R32, RZ, RZ, R87 ;  /* 0x000000ffff207224 */ /* 0x000fc400078e0057 */
[----:B------:R-:W3:Y:S01]  /*3d20*/  MUFU.EX2 R47, R47 ;  /* 0x0000002f002f7308 */ /* 0x000ee20000000800 */
[----:B-1----:R-:W-:Y:S01]  /*3d30*/  FADD.FTZ R3, R43, R10 ;  /* 0x0000000a2b037221 */ /* 0x002fe20000010000 */
[----:B0-----:R-:W-:-:S06]  /*3d40*/  IMAD.MOV.U32 R45, RZ, RZ, R87 ;  /* 0x000000ffff2d7224 */ /* 0x001fcc00078e0057 */
[----:B------:R-:W0:Y:S01]  /*3d50*/  MUFU.EX2 R109, R109 ;  /* 0x0000006d006d7308 */ /* 0x000e220000000800 */
[C---:B--2---:R-:W-:Y:S01]  /*3d60*/  FADD.FTZ R38, R34.reuse, R3 ;  /* 0x0000000322267221 */ /* 0x044fe20000010000 */
[----:B------:R-:W-:Y:S01]  /*3d70*/  F2FP.F16.F32.PACK_AB R151, R34, R43 ;  /* 0x0000002b2297723e */ /* 0x000fe200000000ff */
[--C-:B------:R-:W-:Y:S02]  /*3d80*/  IMAD.MOV.U32 R43, RZ, RZ, R87.reuse ;  /* 0x000000ffff2b7224 */ /* 0x100fe400078e0057 */
[----:B------:R-:W-:-:S03]  /*3d90*/  IMAD.MOV.U32 R34, RZ, RZ, R87 ;  /* 0x000000ffff227224 */ /* 0x000fc600078e0057 */
[----:B------:R1:W2:Y:S01]  /*3da0*/  MUFU.EX2 R36, R49 ;  /* 0x0000003100247308 */ /* 0x0002a20000000800 */
[----:B---3--:R-:W-:-:S07]  /*3db0*/  FADD.FTZ R3, R47, R38 ;  /* 0x000000262f037221 */ /* 0x008fce0000010000 */
[----:B------:R-:W3:Y:S01]  /*3dc0*/  MUFU.EX2 R156, R111 ;  /* 0x0000006f009c7308 */ /* 0x000ee20000000800 */
[----:B0-----:R-:W-:Y:S01]  /*3dd0*/  FADD.FTZ R15, R109, R40 ;  /* 0x000000286d0f7221 */ /* 0x001fe20000010000 */
[----:B-1----:R-:W-:-:S06]  /*3de0*/  IMAD.MOV.U32 R49, RZ, RZ, R87 ;  /* 0x000000ffff317224 */ /* 0x002fcc00078e0057 */
[----:B------:R-:W0:Y:S01]  /*3df0*/  MUFU.EX2 R59, R59 ;  /* 0x0000003b003b7308 */ /* 0x000e220000000800 */
[C---:B--2---:R-:W-:Y:S01]  /*3e00*/  FADD.FTZ R38, R36.reuse, R3 ;  /* 0x0000000324267221 */ /* 0x044fe20000010000 */
[----:B------:R-:W-:Y:S01]  /*3e10*/  F2FP.F16.F32.PACK_AB R153, R36, R47 ;  /* 0x0000002f2499723e */ /* 0x000fe200000000ff */
[--C-:B------:R-:W-:Y:S02]  /*3e20*/  IMAD.MOV.U32 R47, RZ, RZ, R87.reuse ;  /* 0x000000ffff2f7224 */ /* 0x100fe400078e0057 */
[----:B------:R-:W-:-:S03]  /*3e30*/  IMAD.MOV.U32 R36, RZ, RZ, R87 ;  /* 0x000000ffff247224 */ /* 0x000fc600078e0057 */
[----:B------:R-:W1:Y:S01]  /*3e40*/  MUFU.EX2 R113, R113 ;  /* 0x0000007100717308 */ /* 0x000e620000000800 */
[C---:B---3--:R-:W-:Y:S01]  /*3e50*/  FADD.FTZ R40, R156.reuse, R15 ;  /* 0x0000000f9c287221 */ /* 0x048fe20000010000 */
[----:B------:R-:W-:-:S06]  /*3e60*/  F2FP.F16.F32.PACK_AB R156, R156, R109 ;  /* 0x0000006d9c9c723e */ /* 0x000fcc00000000ff */
[----:B------:R2:W3:Y:S01]  /*3e70*/  MUFU.EX2 R0, R63 ;  /* 0x0000003f00007308 */ /* 0x0004e20000000800 */
[----:B0-----:R-:W-:-:S07]  /*3e80*/  FADD.FTZ R3, R59, R38 ;  /* 0x000000263b037221 */ /* 0x001fce0000010000 */
[----:B------:R-:W0:Y:S01]  /*3e90*/  MUFU.EX2 R65, R65 ;  /* 0x0000004100417308 */ /* 0x000e220000000800 */
[----:B-1----:R-:W-:Y:S01]  /*3ea0*/  FADD.FTZ R15, R113, R40 ;  /* 0x00000028710f7221 */ /* 0x002fe20000010000 */
[----:B--2---:R-:W-:-:S06]  /*3eb0*/  IMAD.MOV.U32 R63, RZ, RZ, R87 ;  /* 0x000000ffff3f7224 */ /* 0x004fcc00078e0057 */
[----:B------:R1:W2:Y:S01]  /*3ec0*/  MUFU.EX2 R10, R67 ;  /* 0x00000043000a7308 */ /* 0x0002a20000000800 */
[C---:B---3--:R-:W-:Y:S01]  /*3ed0*/  FADD.FTZ R40, R0.reuse, R3 ;  /* 0x0000000300287221 */ /* 0x048fe20000010000 */
[----:B------:R-:W-:Y:S01]  /*3ee0*/  F2FP.F16.F32.PACK_AB R155, R0, R59 ;  /* 0x0000003b009b723e */ /* 0x000fe200000000ff */
[----:B------:R-:W-:-:S05]  /*3ef0*/  IMAD.MOV.U32 R59, RZ, RZ, R87 ;  /* 0x000000ffff3b7224 */ /* 0x000fca00078e0057 */
[----:B------:R-:W3:Y:S01]  /*3f00*/  MUFU.EX2 R69, R69 ;  /* 0x0000004500457308 */ /* 0x000ee20000000800 */
[----:B0-----:R-:W-:Y:S01]  /*3f10*/  FADD.FTZ R13, R65, R40 ;  /* 0x00000028410d7221 */ /* 0x001fe20000010000 */
[--C-:B-1----:R-:W-:Y:S02]  /*3f20*/  IMAD.MOV.U32 R67, RZ, RZ, R87.reuse ;  /* 0x000000ffff437224 */ /* 0x102fe400078e0057 */
[----:B------:R-:W-:-:S04]  /*3f30*/  IMAD.MOV.U32 R40, RZ, RZ, R87 ;  /* 0x000000ffff287224 */ /* 0x000fc800078e0057 */
[----:B------:R-:W0:Y:S01]  /*3f40*/  MUFU.EX2 R26, R26 ;  /* 0x0000001a001a7308 */ /* 0x000e220000000800 */
[C---:B--2---:R-:W-:Y:S01]  /*3f50*/  FADD.FTZ R8, R10.reuse, R13 ;  /* 0x0000000d0a087221 */ /* 0x044fe20000010000 */
[----:B------:R-:W-:Y:S01]  /*3f60*/  F2FP.F16.F32.PACK_AB R157, R10, R65 ;  /* 0x000000410a9d723e */ /* 0x000fe200000000ff */
[----:B------:R-:W-:Y:S01]  /*3f70*/  IMAD.MOV.U32 R10, RZ, RZ, 0x3f800000 ;  /* 0x3f800000ff0a7424 */ /* 0x000fe200078e00ff */
[----:B------:R-:W-:-:S04]  /*3f80*/  MOV R65, R87 ;  /* 0x0000005700417202 */ /* 0x000fc80000000f00 */
[----:B------:R1:W2:Y:S01]  /*3f90*/  MUFU.EX2 R38, R71 ;  /* 0x0000004700267308 */ /* 0x0002a20000000800 */
[----:B---3--:R-:W-:Y:S01]  /*3fa0*/  FADD.FTZ R13, R69, R8 ;  /* 0x00000008450d7221 */ /* 0x008fe20000010000 */
[----:B------:R-:W-:Y:S02]  /*3fb0*/  IMAD.MOV.U32 R8, RZ, RZ, 0x3f800000 ;  /* 0x3f800000ff087424 */ /* 0x000fe400078e00ff */
[C---:B0-----:R-:W-:Y:S01]  /*3fc0*/  FADD.FTZ R3, R26.reuse, R15 ;  /* 0x0000000f1a037221 */ /* 0x041fe20000010000 */
[----:B------:R-:W-:Y:S01]  /*3fd0*/  F2FP.F16.F32.PACK_AB R158, R26, R113 ;  /* 0x000000711a9e723e */ /* 0x000fe200000000ff */
[--C-:B-1----:R-:W-:Y:S02]  /*3fe0*/  IMAD.MOV.U32 R71, RZ, RZ, R87.reuse ;  /* 0x000000ffff477224 */ /* 0x102fe400078e0057 */
[----:B------:R-:W-:Y:S02]  /*3ff0*/  IMAD.MOV.U32 R26, RZ, RZ, R87 ;  /* 0x000000ffff1a7224 */ /* 0x000fe400078e0057 */
[C---:B--2---:R-:W-:Y:S01]  /*4000*/  FADD.FTZ R0, R38.reuse, R13 ;  /* 0x0000000d26007221 */ /* 0x044fe20000010000 */
[----:B------:R-:W-:Y:S01]  /*4010*/  F2FP.F16.F32.PACK_AB R159, R38, R69 ;  /* 0x00000045269f723e */ /* 0x000fe200000000ff */
[----:B------:R-:W-:-:S02]  /*4020*/  IMAD.MOV.U32 R69, RZ, RZ, R87 ;  /* 0x000000ffff457224 */ /* 0x000fc400078e0057 */
[----:B------:R-:W-:Y:S01]  /*4030*/  IMAD.MOV.U32 R38, RZ, RZ, R87 ;  /* 0x000000ffff267224 */ /* 0x000fe200078e0057 */
[----:B------:R-:W-:Y:S06]  /*4040*/  @!P1 BRA `(.L_x_194) ;  /* 0x00000024003c9947 */ /* 0x000fec0003800000 */
[----:B------:R-:W-:Y:S01]  /*4050*/  MOV R20, R11 ;  /* 0x0000000b00147202 */ /* 0x000fe20000000f00 */
[----:B------:R-:W-:Y:S01]  /*4060*/  IMAD.MOV.U32 R14, RZ, RZ, R9 ;  /* 0x000000ffff0e7224 */ /* 0x000fe200078e0009 */
        /* <DEDUP_REMOVED lines=33> */
[----:B------:R-:W-:Y:S01]  /*4280*/  UMOV UR4, UR5 ;  /* 0x0000000500047c82 */ /* 0x000fe20008000000 */
[----:B------:R-:W-:Y:S01]  /*4290*/  UMOV UR5, UR39 ;  /* 0x0000002700057c82 */ /* 0x000fe20008000000 */
[----:B------:R-:W-:Y:S01]  /*42a0*/  UMOV UR6, UR38 ;  /* 0x0000002600067c82 */ /* 0x000fe20008000000 */
[----:B------:R-:W-:-:S05]  /*42b0*/  ULDC UR7, c[0x0][0x9d8] ;  /* 0x0002760000077ab9 */ /* 0x000fca0000000800 */
.L_x_205:
[----:B------:R-:W-:-:S04]  /*42c0*/  UISETP.NE.AND UP0, UPT, UR6, 0x1, UPT ;  /* 0x000000010600788c */ /* 0x000fc8000bf05270 */
[----:B------:R-:W-:-:S04]  /*42d0*/  USEL UR39, URZ, 0x1, UP0 ;  /* 0x000000013f277887 */ /* 0x000fc80008000000 */
[----:B------:R-:W-:Y:S01]  /*42e0*/  ULOP3.LUT UR39, UR5, UR39, URZ, 0x3c, !UPT ;  /* 0x0000002705277292 */ /* 0x000fe2000f8e3c3f */
[----:B------:R-:W-:Y:S11]  /*42f0*/  @!P0 BRA `(.L_x_195) ;  /* 0x0000000000048947 */ /* 0x000ff60003800000 */
[----:B------:R-:W-:Y:S01]  /*4300*/  BPT.TRAP 0x1 ;  /* 0x000000040000795c */ /* 0x000fe20000300000 */
.L_x_195:
[----:B------:R-:W0:Y:S01]  /*4310*/  S2UR UR42, SR_CgaCtaId ;  /* 0x00000000002a79c3 */ /* 0x000e220000008800 */
[----:B------:R-:W-:Y:S01]  /*4320*/  UIADD3 UR38, UR6, 0x1, URZ ;  /* 0x0000000106267890 */ /* 0x000fe2000fffe03f */
[----:B------:R-:W-:Y:S01]  /*4330*/  IMAD.U32 R9, RZ, RZ, UR39 ;  /* 0x00000027ff097e24 */ /* 0x000fe2000f8e00ff */
[----:B------:R-:W-:Y:S02]  /*4340*/  UMOV UR8, 0x400 ;  /* 0x0000040000087882 */ /* 0x000fe40000000000 */
[----:B------:R-:W-:Y:S02]  /*4350*/  UISETP.NE.AND UP0, UPT, UR38, 0x2, UPT ;  /* 0x000000022600788c */ /* 0x000fe4000bf05270 */
[----:B------:R-:W-:Y:S02]  /*4360*/  SHF.L.U32 R9, R9, 0x1f, RZ ;  /* 0x0000001f09097819 */ /* 0x000fe400000006ff */
[----:B------:R-:W-:Y:S02]  /*4370*/  USEL UR38, UR38, URZ, UP0 ;  /* 0x0000003f26267287 */ /* 0x000fe40008000000 */
[----:B0-----:R-:W-:-:S04]  /*4380*/  ULEA UR8, UR42, UR8, 0x18 ;  /* 0x000000082a087291 */ /* 0x001fc8000f8ec03f */
[----:B------:R-:W-:-:S09]  /*4390*/  ULEA UR9, UR38, UR8, 0x3 ;  /* 0x0000000826097291 */ /* 0x000fd2000f8e183f */
[----:B------:R0:W1:Y:S01]  /*43a0*/  SYNCS.PHASECHK.TRANS64.TRYWAIT P1, [UR9+0x2a830], R9 ;  /* 0x02a83009ff0075a7 */ /* 0x0000620008020149 */
[----:B------:R-:W-:Y:S05]  /*43b0*/  @!P0 BRA `(.L_x_196) ;  /* 0x0000000000048947 */ /* 0x000fea0003800000 */
[----:B------:R-:W-:Y:S01]  /*43c0*/  BPT.TRAP 0x1 ;  /* 0x000000040000795c */ /* 0x000fe20000300000 */
.L_x_196:
[----:B-1----:R-:W-:Y:S05]  /*43d0*/  @P1 BRA `(.L_x_197) ;  /* 0x0000000000081947 */ /* 0x002fea0003800000 */
[----:B------:R-:W1:Y:S02]  /*43e0*/  SYNCS.PHASECHK.TRANS64.TRYWAIT P1, [UR9+0x2a830], R9 ;  /* 0x02a83009ff0075a7 */ /* 0x000e640008020149 */
[----:B-1----:R-:W-:Y:S05]  /*43f0*/  @!P1 BRA `(.L_x_198) ;  /* 0x000000b800809947 */ /* 0x002fea0003800000 */
.L_x_197:
[----:B------:R-:W-:Y:S01]  /*4400*/  R2UR UR32, R4 ;  /* 0x00000000042072ca */ /* 0x000fe200000e0000 */
[----:B------:R-:W-:Y:S01]  /*4410*/  UIMAD UR10, UR38, 0x900, UR11 ;  /* 0x00000900260a78a4 */ /* 0x000fe2000f8e020b */
[----:B------:R-:W-:Y:S01]  /*4420*/  R2UR UR33, R5 ;  /* 0x00000000052172ca */ /* 0x000fe200000e0000 */
[----:B------:R-:W-:Y:S01]  /*4430*/  WARPGROUP.ARRIVE ;  /* 0x00000000000079c5 */ /* 0x000fe20000000000 */
[----:B------:R-:W-:Y:S01]  /*4440*/  UMOV UR35, 0x40000040 ;  /* 0x4000004000237882 */ /* 0x000fe20000000000 */
[----:B------:R-:W-:Y:S01]  /*4450*/  UIADD3 UR14, UR10, 0x304, URZ ;  /* 0x000003040a0e7890 */ /* 0x000fe2000fffe03f */
[-C--:B------:R-:W-:Y:S01]  /*4460*/  FMUL.FTZ R24, R24, R10.reuse ;  /* 0x0000000a18187220 */ /* 0x080fe20000410000 */
[----:B------:R-:W-:Y:S01]  /*4470*/  UMOV UR15, 0x40000040 ;  /* 0x40000040000f7882 */ /* 0x000fe20000000000 */
[----:B------:R-:W-:Y:S01]  /*4480*/  UMOV UR34, UR10 ;  /* 0x0000000a00227c82 */ /* 0x000fe20008000000 */
[----:B------:R-:W-:Y:S01]  /*4490*/  UIADD3 UR18, UR10, 0x306, URZ ;  /* 0x000003060a127890 */ /* 0x000fe2000fffe03f */
[-C--:B------:R-:W-:Y:S01]  /*44a0*/  FMUL.FTZ R25, R25, R10.reuse ;  /* 0x0000000a19197220 */ /* 0x080fe20000410000 */
[----:B------:R-:W-:Y:S01]  /*44b0*/  UMOV UR19, 0x40000040 ;  /* 0x4000004000137882 */ /* 0x000fe20000000000 */
[----:B------:R-:W-:Y:S01]  /*44c0*/  UIADD3 UR22, UR10, 0x600, URZ ;  /* 0x000006000a167890 */ /* 0x000fe2000fffe03f */
[-C--:B------:R-:W-:Y:S01]  /*44d0*/  FMUL.FTZ R28, R28, R10.reuse ;  /* 0x0000000a1c1c7220 */ /* 0x080fe20000410000 */
[----:B------:R-:W-:Y:S01]  /*44e0*/  UMOV UR23, 0x40000040 ;  /* 0x4000004000177882 */ /* 0x000fe20000000000 */
[----:B------:R-:W-:Y:S01]  /*44f0*/  HGMMA.64x96x16.F32 R88, gdesc[UR32], RZ, !UPT, gsb0 ;  /* 0x01600000205879f0 */ /* 0x000fe2000c0008ff */
[----:B------:R-:W-:Y:S01]  /*4500*/  R2UR UR32, R6 ;  /* 0x00000000062072ca */ /* 0x000fe200000e0000 */
[----:B------:R-:W-:Y:S01]  /*4510*/  UIADD3 UR34, UR10, 0x2, URZ ;  /* 0x000000020a227890 */ /* 0x000fe2000fffe03f */
[----:B------:R-:W-:Y:S01]  /*4520*/  R2UR UR33, R7 ;  /* 0x00000000072172ca */ /* 0x000fe200000e0000 */
[----:B------:R-:W-:Y:S01]  /*4530*/  UMOV UR35, 0x40000040 ;  /* 0x4000004000237882 */ /* 0x000fe20000000000 */
[----:B------:R-:W-:Y:S01]  /*4540*/  UIADD3 UR26, UR10, 0x602, URZ ;  /* 0x000006020a1a7890 */ /* 0x000fe2000fffe03f */
[-C--:B------:R-:W-:Y:S01]  /*4550*/  FMUL.FTZ R29, R29, R10.reuse ;  /* 0x0000000a1d1d7220 */ /* 0x080fe20000410000 */
[----:B------:R-:W-:Y:S01]  /*4560*/  UMOV UR27, 0x40000040 ;  /* 0x40000040001b7882 */ /* 0x000fe20000000000 */
        /* <DEDUP_REMOVED lines=64> */
[----:B------:R-:W-:Y:S01]  /*4970*/  HGMMA.64x96x16.F32 R88, gdesc[UR32], R88, gsb0 ;  /* 0x01600000205879f0 */ /* 0x000fe20008000858 */
[----:B------:R-:W-:Y:S01]  /*4980*/  UIADD3 UR34, UR10, 0x4, URZ ;  /* 0x000000040a227890 */ /* 0x000fe2000fffe03f */
[----:B------:R-:W-:Y:S01]  /*4990*/  UMOV UR32, UR56 ;  /* 0x0000003800207c82 */ /* 0x000fe20008000000 */
[----:B------:R-:W-:Y:S01]  /*49a0*/  UMOV UR33, UR57 ;  /* 0x0000003900217c82 */ /* 0x000fe20008000000 */
[----:B------:R-:W-:Y:S01]  /*49b0*/  UMOV UR35, 0x40000040 ;  /* 0x4000004000237882 */ /* 0x000fe20000000000 */
[----:B------:R-:W-:Y:S02]  /*49c0*/  WARPGROUP.DEPBAR.LE gsb0, 0x0 ;  /* 0x00008000000079c5 */ /* 0x000fe40000010000 */
        /* <DEDUP_REMOVED lines=48> */
.L_x_199:
[----:B------:R-:W-:Y:S01]  /*4cd0*/  ULEA UR10, UR6, UR8, 0x3 ;  /* 0x00000008060a7291 */ /* 0x000fe2000f8e183f */
[----:B------:R-:W-:-:S05]  /*4ce0*/  IMAD.U32 R8, RZ, RZ, UR5 ;  /* 0x00000005ff087e24 */ /* 0x000fca000f8e00ff */
[----:B------:R-:W-:-:S04]  /*4cf0*/  SHF.L.U32 R8, R8, 0x1f, RZ ;  /* 0x0000001f08087819 */ /* 0x000fc800000006ff */
[----:B------:R2:W3:Y:S01]  /*4d00*/  SYNCS.PHASECHK.TRANS64.TRYWAIT P1, [UR10+0x2a850], R8 ;  /* 0x02a85008ff0075a7 */ /* 0x0004e2000802014a */
[----:B------:R-:W-:Y:S05]  /*4d10*/  @!P0 BRA `(.L_x_200) ;  /* 0x0000000000048947 */ /* 0x000fea0003800000 */
[----:B------:R-:W-:Y:S01]  /*4d20*/  BPT.TRAP 0x1 ;  /* 0x000000040000795c */ /* 0x000fe20000300000 */
.L_x_200:
[----:B---3--:R-:W-:Y:S05]  /*4d30*/  @P1 BRA `(.L_x_201) ;  /* 0x0000000000081947 */ /* 0x008fea0003800000 */
[----:B------:R-:W3:Y:S02]  /*4d40*/  SYNCS.PHASECHK.TRANS64.TRYWAIT P1, [UR10+0x2a850], R8 ;  /* 0x02a85008ff0075a7 */ /* 0x000ee4000802014a */
[----:B---3--:R-:W-:Y:S05]  /*4d50*/  @!P1 BRA `(.L_x_202) ;  /* 0x000000b000409947 */ /* 0x008fea0003800000 */
.L_x_201:
[----:B------:R-:W-:Y:S01]  /*4d60*/  UIADD3 UR8, UR8, 0x400, URZ ;  /* 0x0000040008087890 */ /* 0x000fe2000fffe03f */
[----:B------:R-:W-:Y:S01]  /*4d70*/  WARPGROUP.ARRIVE ;  /* 0x00000000000079c5 */ /* 0x000fe20000000000 */
[----:B------:R-:W-:Y:S02]  /*4d80*/  UMOV UR15, 0x40000040 ;  /* 0x40000040000f7882 */ /* 0x000fe40000000000 */
[----:B------:R-:W-:-:S04]  /*4d90*/  USHF.R.U32.HI UR8, URZ, 0x4, UR8 ;  /* 0x000000043f087899 */ /* 0x000fc80008011608 */
[----:B------:R-:W-:-:S04]  /*4da0*/  ULOP3.LUT UR8, UR8, 0x3fff, URZ, 0xc0, !UPT ;  /* 0x00003fff08087892 */ /* 0x000fc8000f8ec03f */
[----:B------:R-:W-:-:S04]  /*4db0*/  ULOP3.LUT UR5, UR8, 0x3000000, URZ, 0xfc, !UPT ;  /* 0x0300000008057892 */ /* 0x000fc8000f8efc3f */
[----:B------:R-:W-:-:S07]  /*4dc0*/  UIMAD UR5, UR6, 0x600, UR5 ;  /* 0x00000600060578a4 */ /* 0x000fce000f8e0205 */
[----:B------:R-:W-:Y:S02]  /*4dd0*/  UMOV UR14, UR5 ;  /* 0x00000005000e7c82 */ /* 0x000fe40008000000 */
        /* <DEDUP_REMOVED lines=25> */
[----:B------:R-:W-:Y:S03]  /*4f70*/  HGMMA.64x128x16.F32 R24, R156, gdesc[UR12].tnspB, R24, gsb0 ;  /* 0x41e0000c9c187df0 */ /* 0x000fe60008000818 */
[----:B------:R-:W-:Y:S02]  /*4f80*/  WARPGROUP.DEPBAR.LE gsb0, 0x0 ;  /* 0x00008000000079c5 */ /* 0x000fe40000010000 */
[----:B------:R-:W-:Y:S05]  /*4f90*/  @!P0 BRA `(.L_x_203) ;  /* 0x0000000000048947 */ /* 0x000fea0003800000 */
[----:B------:R-:W-:Y:S01]  /*4fa0*/  BPT.TRAP 0x1 ;  /* 0x000000040000795c */ /* 0x000fe20000300000 */
.L_x_203:
[----:B------:R-:W-:Y:S01]  /*4fb0*/  FMUL.FTZ R137, R88, UR7 ;  /* 0x0000000758897c20 */ /* 0x000fe20008410000 */
[----:B------:R-:W-:Y:S01]  /*4fc0*/  FMUL.FTZ R139, R89, UR7 ;  /* 0x00000007598b7c20 */ /* 0x000fe20008410000 */
[----:B------:R-:W-:Y:S01]  /*4fd0*/  FMUL.FTZ R13, R90, UR7 ;  /* 0x000000075a0d7c20 */ /* 0x000fe20008410000 */
[----:B------:R-:W-:Y:S01]  /*4fe0*/  FMUL.FTZ R141, R92, UR7 ;  /* 0x000000075c8d7c20 */ /* 0x000fe20008410000 */
[----:B------:R-:W-:Y:S01]  /*4ff0*/  FMUL.FTZ R15, R91, UR7 ;  /* 0x000000075b0f7c20 */ /* 0x000fe20008410000 */
[----:B------:R-:W-:Y:S01]  /*5000*/  FMUL.FTZ R143, R93, UR7 ;  /* 0x000000075d8f7c20 */ /* 0x000fe20008410000 */
[----:B------:R-:W0:Y:S01]  /*5010*/  MUFU.TANH R137, R137 ;  /* 0x0000008900897308 */ /* 0x000e220000002400 */
[----:B------:R-:W-:Y:S01]  /*5020*/  FMUL.FTZ R21, R94, UR7 ;  /* 0x000000075e157c20 */ /* 0x000fe20008410000 */
[----:B------:R-:W-:Y:S01]  /*5030*/  FMUL.FTZ R145, R96, UR7 ;  /* 0x0000000760917c20 */ /* 0x000fe20008410000 */
[----:B------:R-:W-:Y:S01]  /*5040*/  FMUL.FTZ R89, R95, UR7 ;  /* 0x000000075f597c20 */ /* 0x000fe20008410000 */
[----:B------:R-:W-:Y:S01]  /*5050*/  FMUL.FTZ R147, R97, UR7 ;  /* 0x0000000761937c20 */ /* 0x000fe20008410000 */
[----:B------:R-:W-:Y:S01]  /*5060*/  FMUL.FTZ R91, R98, UR7 ;  /* 0x00000007625b7c20 */ /* 0x000fe20008410000 */
[----:B------:R-:W-:Y:S01]  /*5070*/  FMUL.FTZ R149, R100, UR7 ;  /* 0x0000000764957c20 */ /* 0x000fe20008410000 */
[----:B------:R-:W-:Y:S01]  /*5080*/  FMUL.FTZ R93, R99, UR7 ;  /* 0x00000007635d7c20 */ /* 0x000fe20008410000 */
[----:B------:R-:W3:Y:S01]  /*5090*/  MUFU.TANH R139, R139 ;  /* 0x0000008b008b7308 */ /* 0x000ee20000002400 */
        /* <DEDUP_REMOVED lines=8> */
[----:B0-2---:R-:W-:Y:S01]  /*5120*/  FMNMX.FTZ R8, R137, R14, !PT ;  /* 0x0000000e89087209 */ /* 0x005fe20007810000 */
[----:B------:R-:W-:Y:S01]  /*5130*/  FMUL.FTZ R101, R107, UR7 ;  /* 0x000000076b657c20 */ /* 0x000fe20008410000 */
[----:B------:R-:W-:Y:S01]  /*5140*/  FMUL.FTZ R159, R109, UR7 ;  /* 0x000000076d9f7c20 */ /* 0x000fe20008410000 */
[----:B------:R-:W-:Y:S01]  /*5150*/  FMUL.FTZ R103, R110, UR7 ;  /* 0x000000076e677c20 */ /* 0x000fe20008410000 */
[----:B------:R-:W-:Y:S01]  /*5160*/  FMUL.FTZ R203, R112, UR7 ;  /* 0x0000000770cb7c20 */ /* 0x000fe20008410000 */
[----:B------:R-:W-:Y:S01]  /*5170*/  FMUL.FTZ R105, R111, UR7 ;  /* 0x000000076f697c20 */ /* 0x000fe20008410000 */
[----:B------:R-:W-:Y:S01]  /*5180*/  FMUL.FTZ R205, R113, UR7 ;  /* 0x0000000771cd7c20 */ /* 0x000fe20008410000 */
[----:B------:R-:W0:Y:S01]  /*5190*/  MUFU.TANH R141, R141 ;  /* 0x0000008d008d7308 */ /* 0x000e220000002400 */
[----:B---3--:R-:W-:Y:S01]  /*51a0*/  FMNMX.FTZ R8, R139, R8, !PT ;  /* 0x000000088b087209 */ /* 0x008fe20007810000 */
[----:B------:R-:W-:Y:S01]  /*51b0*/  FMUL.FTZ R107, R114, UR7 ;  /* 0x00000007726b7c20 */ /* 0x000fe20008410000 */
[----:B------:R-:W-:Y:S01]  /*51c0*/  FMUL.FTZ R207, R116, UR7 ;  /* 0x0000000774cf7c20 */ /* 0x000fe20008410000 */
[----:B------:R-:W-:Y:S01]  /*51d0*/  FMUL.FTZ R109, R115, UR7 ;  /* 0x00000007736d7c20 */ /* 0x000fe20008410000 */
[----:B------:R-:W-:Y:S01]  /*51e0*/  FMUL.FTZ R209, R117, UR7 ;  /* 0x0000000775d17c20 */ /* 0x000fe20008410000 */
[----:B------:R-:W-:Y:S01]  /*51f0*/  FMUL.FTZ R111, R118, UR7 ;  /* 0x00000007766f7c20 */ /* 0x000fe20008410000 */
[----:B------:R-:W-:Y:S01]  /*5200*/  FMUL.FTZ R211, R120, UR7 ;  /* 0x0000000778d37c20 */ /* 0x000fe20008410000 */
[----:B------:R-:W2:Y:S01]  /*5210*/  MUFU.TANH R15, R15 ;  /* 0x0000000f000f7308 */ /* 0x000ea20000002400 */
[----:B----4-:R-:W-:Y:S01]  /*5220*/  FMNMX.FTZ R10, R13, R20, !PT ;  /* 0x000000140d0a7209 */ /* 0x010fe20007810000 */
[----:B------:R-:W-:Y:S01]  /*5230*/  FMUL.FTZ R113, R119, UR7 ;  /* 0x0000000777717c20 */ /* 0x000fe20008410000 */
[----:B------:R-:W-:Y:S01]  /*5240*/  FMUL.FTZ R213, R121, UR7 ;  /* 0x0000000779d57c20 */ /* 0x000fe20008410000 */
[----:B------:R-:W-:Y:S01]  /*5250*/  FMUL.FTZ R115, R122, UR7 ;  /* 0x000000077a737c20 */ /* 0x000fe20008410000 */
[----:B------:R-:W-:Y:S01]  /*5260*/  FMUL.FTZ R215, R124, UR7 ;  /* 0x000000077cd77c20 */ /* 0x000fe20008410000 */
[----:B------:R-:W-:Y:S01]  /*5270*/  FMUL.FTZ R117, R123, UR7 ;  /* 0x000000077b757c20 */ /* 0x000fe20008410000 */
[----:B------:R-:W-:Y:S01]  /*5280*/  FMUL.FTZ R125, R125, UR7 ;  /* 0x000000077d7d7c20 */ /* 0x000fe20008410000 */
[----:B------:R-:W3:Y:S01]  /*5290*/  MUFU.TANH R143, R143 ;  /* 0x0000008f008f7308 */ /* 0x000ee20000002400 */
[----:B0-----:R-:W-:Y:S01]  /*52a0*/  FMNMX.FTZ R8, R141, R8, !PT ;  /* 0x000000088d087209 */ /* 0x001fe20007810000 */
        /* <DEDUP_REMOVED lines=8> */
[----:B------:R-:W-:Y:S01]  /*5330*/  FMUL.FTZ R127, R131, UR7 ;  /* 0x00000007837f7c20 */ /* 0x000fe20008410000 */
[----:B------:R-:W-:Y:S01]  /*5340*/  FMUL.FTZ R221, R133, UR7 ;  /* 0x0000000785dd7c20 */ /* 0x000fe20008410000 */
[----:B------:R-:W-:Y:S01]  /*5350*/  FMUL.FTZ R131, R134, UR7 ;  /* 0x0000000786837c20 */ /* 0x000fe20008410000 */
[----:B------:R-:W-:Y:S01]  /*5360*/  FMUL.FTZ R133, R135, UR7 ;  /* 0x0000000787857c20 */ /* 0x000fe20008410000 */
[----:B-1----:R-:W1:Y:S01]  /*5370*/  LDC R12, c[0x0][0x988] ;  /* 0x00026200ff0c7b82 */ /* 0x002e620000000800 */
[----:B------:R-:W-:Y:S01]  /*5380*/  UIADD3 UR9, UR9, 0x2a840, URZ ;  /* 0x0002a84009097890 */ /* 0x000fe2000fffe03f */
[----:B------:R-:W2:Y:S01]  /*5390*/  MUFU.TANH R145, R145 ;  /* 0x0000009100917308 */ /* 0x000ea20000002400 */
[----:B---3--:R-:W-:-:S02]  /*53a0*/  FMNMX.FTZ R8, R143, R8, !PT ;  /* 0x000000088f087209 */ /* 0x008fc40007810000 */
[----:B------:R-:W-:-:S05]  /*53b0*/  UPRMT UR9, UR42, 0x654, UR9 ;  /* 0x000006542a097896 */ /* 0x000fca0008000009 */
[----:B------:R-:W3:Y:S01]  /*53c0*/  MUFU.TANH R89, R89 ;  /* 0x0000005900597308 */ /* 0x000ee20000002400 */
[----:B0-----:R-:W-:-:S03]  /*53d0*/  FMNMX.FTZ R10, R21, R10, !PT ;  /* 0x0000000a150a7209 */ /* 0x001fc60007810000 */
[----:B------:R-:W-:Y:S04]  /*53e0*/  SYNCS.ARRIVE.TRANS64.RED.A1T0 RZ, [UR9], RZ ;  /* 0x000000ffffff79a7 */ /* 0x000fe80008100409 */
[----:B------:R-:W0:Y:S01]  /*53f0*/  MUFU.TANH R147, R147 ;  /* 0x0000009300937308 */ /* 0x000e220000002400 */
[----:B--2---:R-:W-:-:S07]  /*5400*/  FMNMX.FTZ R8, R145, R8, !PT ;  /* 0x0000000891087209 */ /* 0x004fce0007810000 */
[----:B------:R-:W2:Y:S01]  /*5410*/  MUFU.TANH R91, R91 ;  /* 0x0000005b005b7308 */ /* 0x000ea20000002400 */
[----:B---3--:R-:W-:-:S07]  /*5420*/  FMNMX.FTZ R10, R89, R10, !PT ;  /* 0x0000000a590a7209 */ /* 0x008fce0007810000 */
[----:B------:R-:W3:Y:S01]  /*5430*/  MUFU.TANH R149, R149 ;  /* 0x0000009500957308 */ /* 0x000ee20000002400 */
[----:B0-----:R-:W-:-:S07]  /*5440*/  FMNMX.FTZ R8, R147, R8, !PT ;  /* 0x0000000893087209 */ /* 0x001fce0007810000 */
        /* <DEDUP_REMOVED lines=71> */
[----:B0-----:R-:W-:-:S05]  /*58c0*/  FMNMX.FTZ R8, R221, R8, !PT ;  /* 0x00000008dd087209 */ /* 0x001fca0007810000 */
[----:B------:R-:W0:Y:S01]  /*58d0*/  SHFL.BFLY PT, R9, R8, 0x2, 0x1f ;  /* 0x0c401f0008097f89 */ /* 0x000e2200000e0000 */
[----:B--2---:R-:W-:-:S04]  /*58e0*/  FMNMX.FTZ R10, R131, R10, !PT ;  /* 0x0000000a830a7209 */ /* 0x004fc80007810000 */
[----:B---3--:R-:W-:-:S05]  /*58f0*/  FMNMX.FTZ R10, R133, R10, !PT ;  /* 0x0000000a850a7209 */ /* 0x008fca0007810000 */
[----:B------:R-:W2:Y:S01]  /*5900*/  SHFL.BFLY PT, R11, R10, 0x2, 0x1f ;  /* 0x0c401f000a0b7f89 */ /* 0x000ea200000e0000 */
[----:B0-----:R-:W-:-:S05]  /*5910*/  FMNMX.FTZ R88, R8, R9, !PT ;  /* 0x0000000908587209 */ /* 0x001fca0007810000 */
[----:B------:R-:W0:Y:S01]  /*5920*/  SHFL.BFLY PT, R9, R88, 0x1, 0x1f ;  /* 0x0c201f0058097f89 */ /* 0x000e2200000e0000 */
[----:B--2---:R-:W-:-:S05]  /*5930*/  FMNMX.FTZ R90, R10, R11, !PT ;  /* 0x0000000b0a5a7209 */ /* 0x004fca0007810000 */
[----:B------:R-:W2:Y:S01]  /*5940*/  SHFL.BFLY PT, R11, R90, 0x1, 0x1f ;  /* 0x0c201f005a0b7f89 */ /* 0x000ea200000e0000 */
[----:B0-----:R-:W-:-:S05]  /*5950*/  FMNMX.FTZ R9, R88, R9, !PT ;  /* 0x0000000958097209 */ /* 0x001fca0007810000 */
[----:B------:R-:W-:-:S04]  /*5960*/  FADD.FTZ R135, -R9, R14 ;  /* 0x0000000e09877221 */ /* 0x000fc80000010100 */
[----:B-1----:R-:W-:-:S04]  /*5970*/  FMUL.FTZ R14, R135, R12 ;  /* 0x0000000c870e7220 */ /* 0x002fc80000410000 */
[----:B------:R0:W-:Y:S01]  /*5980*/  MUFU.EX2 R10, R14 ;  /* 0x0000000e000a7308 */ /* 0x0001e20000000800 */
[----:B--2---:R-:W-:-:S05]  /*5990*/  FMNMX.FTZ R11, R90, R11, !PT ;  /* 0x0000000b5a0b7209 */ /* 0x004fca0007810000 */
[----:B------:R-:W-:Y:S01]  /*59a0*/  FADD.FTZ R135, -R11, R20 ;  /* 0x000000140b877221 */ /* 0x000fe20000010100 */
[-C--:B------:R-:W-:Y:S01]  /*59b0*/  FMUL.FTZ R20, R9, R12.reuse ;  /* 0x0000000c09147220 */ /* 0x080fe20000410000 */
[-C--:B0-----:R-:W-:Y:S02]  /*59c0*/  FMUL.FTZ R14, R11, R12.reuse ;  /* 0x0000000c0b0e7220 */ /* 0x081fe40000410000 */
[-C--:B------:R-:W-:Y:S01]  /*59d0*/  FMUL.FTZ R8, R135, R12.reuse ;  /* 0x0000000c87087220 */ /* 0x080fe20000410000 */
[-CC-:B------:R-:W-:Y:S01]  /*59e0*/  FFMA.FTZ R135, R137, R12.reuse, -R20.reuse ;  /* 0x0000000c89877223 */ /* 0x180fe20000010814 */
[-CC-:B------:R-:W-:Y:S01]  /*59f0*/  FFMA.FTZ R136, R139, R12.reuse, -R20.reuse ;  /* 0x0000000c8b887223 */ /* 0x180fe20000010814 */
[-C--:B------:R-:W-:Y:S01]  /*5a00*/  FFMA.FTZ R138, R141, R12.reuse, -R20 ;  /* 0x0000000c8d8a7223 */ /* 0x080fe20000010814 */
[-C--:B------:R-:W-:Y:S01]  /*5a10*/  FFMA.FTZ R137, R13, R12.reuse, -R14 ;  /* 0x0000000c0d897223 */ /* 0x080fe2000001080e */
        /* <DEDUP_REMOVED lines=39> */
[----:B0-----:R-:W-:Y:S01]  /*5c90*/  FFMA.FTZ R3, R10, R3, R135 ;  /* 0x000000030a037223 */ /* 0x001fe20000010087 */
[-CC-:B------:R-:W-:Y:S01]  /*5ca0*/  FFMA.FTZ R155, R119, R12.reuse, -R14.reuse ;  /* 0x0000000c779b7223 */ /* 0x180fe2000001080e */
[-CC-:B------:R-:W-:Y:S01]  /*5cb0*/  FFMA.FTZ R121, R121, R12.reuse, -R14.reuse ;  /* 0x0000000c79797223 */ /* 0x180fe2000001080e */
[-CC-:B------:R-:W-:Y:S01]  /*5cc0*/  FFMA.FTZ R123, R123, R12.reuse, -R14.reuse ;  /* 0x0000000c7b7b7223 */ /* 0x180fe2000001080e */
[-CC-:B------:R-:W-:Y:S01]  /*5cd0*/  FFMA.FTZ R127, R127, R12.reuse, -R14.reuse ;  /* 0x0000000c7f7f7223 */ /* 0x180fe2000001080e */
[----:B------:R-:W-:-:S02]  /*5ce0*/  FFMA.FTZ R131, R131, R12, -R14 ;  /* 0x0000000c83837223 */ /* 0x000fc4000001080e */
[----:B------:R-:W0:Y:S08]  /*5cf0*/  MUFU.EX2 R136, R136 ;  /* 0x0000008800887308 */ /* 0x000e300000000800 */
[----:B------:R-:W2:Y:S01]  /*5d00*/  MUFU.EX2 R20, R20 ;  /* 0x0000001400147308 */ /* 0x000ea20000000800 */
[----:B-1----:R-:W-:-:S07]  /*5d10*/  FFMA.FTZ R97, R8, R0, R137 ;  /* 0x0000000008617223 */ /* 0x002fce0000010089 */
[----:B------:R-:W1:Y:S01]  /*5d20*/  MUFU.EX2 R138, R138 ;  /* 0x0000008a008a7308 */ /* 0x000e620000000800 */
[----:B0-----:R-:W-:-:S07]  /*5d30*/  FADD.FTZ R3, R136, R3 ;  /* 0x0000000388037221 */ /* 0x001fce0000010000 */
[----:B------:R-:W0:Y:S01]  /*5d40*/  MUFU.EX2 R13, R13 ;  /* 0x0000000d000d7308 */ /* 0x000e220000000800 */
[----:B--2---:R-:W-:Y:S01]  /*5d50*/  FADD.FTZ R0, R20, R97 ;  /* 0x0000006114007221 */ /* 0x004fe20000010000 */
[----:B------:R-:W-:-:S06]  /*5d60*/  FFMA.FTZ R97, R115, R12, -R14 ;  /* 0x0000000c73617223 */ /* 0x000fcc000001080e */
[----:B------:R-:W2:Y:S01]  /*5d70*/  MUFU.EX2 R139, R139 ;  /* 0x0000008b008b7308 */ /* 0x000ea20000000800 */
[----:B-1----:R-:W-:-:S07]  /*5d80*/  FADD.FTZ R102, R138, R3 ;  /* 0x000000038a667221 */ /* 0x002fce0000010000 */
[----:B------:R-:W1:Y:S01]  /*5d90*/  MUFU.EX2 R88, R88 ;  /* 0x0000005800587308 */ /* 0x000e620000000800 */
[----:B0-----:R-:W-:-:S07]  /*5da0*/  FADD.FTZ R3, R13, R0 ;  /* 0x000000000d037221 */ /* 0x001fce0000010000 */
[----:B------:R-:W0:Y:S01]  /*5db0*/  MUFU.EX2 R140, R140 ;  /* 0x0000008c008c7308 */ /* 0x000e220000000800 */
[----:B--2---:R-:W-:-:S07]  /*5dc0*/  FADD.FTZ R99, R139, R102 ;  /* 0x000000668b637221 */ /* 0x004fce0000010000 */
[----:B------:R-:W2:Y:S01]  /*5dd0*/  MUFU.EX2 R15, R15 ;  /* 0x0000000f000f7308 */ /* 0x000ea20000000800 */
[----:B-1----:R-:W-:-:S07]  /*5de0*/  FADD.FTZ R0, R88, R3 ;  /* 0x0000000358007221 */ /* 0x002fce0000010000 */
[----:B------:R-:W1:Y:S01]  /*5df0*/  MUFU.EX2 R141, R141 ;  /* 0x0000008d008d7308 */ /* 0x000e620000000800 */
[----:B0-----:R-:W-:-:S07]  /*5e00*/  FADD.FTZ R102, R140, R99 ;  /* 0x000000638c667221 */ /* 0x001fce0000010000 */
[----:B------:R-:W0:Y:S01]  /*5e10*/  MUFU.EX2 R90, R90 ;  /* 0x0000005a005a7308 */ /* 0x000e220000000800 */
[----:B--2---:R-:W-:-:S07]  /*5e20*/  FADD.FTZ R3, R15, R0 ;  /* 0x000000000f037221 */ /* 0x004fce0000010000 */
[----:B------:R-:W2:Y:S01]  /*5e30*/  MUFU.EX2 R142, R142 ;  /* 0x0000008e008e7308 */ /* 0x000ea20000000800 */
[----:B-1----:R-:W-:Y:S01]  /*5e40*/  FADD.FTZ R99, R141, R102 ;  /* 0x000000668d637221 */ /* 0x002fe20000010000 */
[-CC-:B------:R-:W-:Y:S01]  /*5e50*/  FFMA.FTZ R102, R117, R12.reuse, -R14.reuse ;  /* 0x0000000c75667223 */ /* 0x180fe2000001080e */
[----:B------:R-:W-:-:S05]  /*5e60*/  FFMA.FTZ R14, R133, R12, -R14 ;  /* 0x0000000c850e7223 */ /* 0x000fca000001080e */
        /* <DEDUP_REMOVED lines=69> */
[----:B--2---:R-:W-:Y:S01]  /*62c0*/  FADD.FTZ R0, R131, R0 ;  /* 0x0000000083007221 */ /* 0x004fe20000010000 */
[----:B-1----:R-:W-:-:S03]  /*62d0*/  FADD.FTZ R3, R159, R104 ;  /* 0x000000689f037221 */ /* 0x002fc60000010000 */
[----:B0-----:R-:W-:Y:S01]  /*62e0*/  FADD.FTZ R0, R14, R0 ;  /* 0x000000000e007221 */ /* 0x001fe20000010000 */
[----:B------:R-:W-:Y:S06]  /*62f0*/  @!P0 BRA `(.L_x_204) ;  /* 0x0000000000048947 */ /* 0x000fec0003800000 */
[----:B------:R-:W-:Y:S01]  /*6300*/  BPT.TRAP 0x1 ;  /* 0x000000040000795c */ /* 0x000fe20000300000 */
.L_x_204:
[----:B------:R-:W-:Y:S01]  /*6310*/  UISETP.GT.AND UP0, UPT, UR4, UR60, UPT ;  /* 0x0000003c0400728c */ /* 0x000fe2000bf04270 */
[----:B------:R-:W-:Y:S01]  /*6320*/  F2FP.F16.F32.PACK_AB R158, R159, R158 ;  /* 0x0000009e9f9e723e */ /* 0x000fe200000000ff */
[----:B------:R-:W-:Y:S01]  /*6330*/  UIADD3 UR10, UR10, 0x2a860, URZ ;  /* 0x0002a8600a0a7890 */ /* 0x000fe2000fffe03f */
[----:B------:R-:W-:Y:S01]  /*6340*/  F2FP.F16.F32.PACK_AB R137, R20, R137 ;  /* 0x000000891489723e */ /* 0x000fe200000000ff */
[----:B------:R-:W-:Y:S01]  /*6350*/  UIADD3 UR4, UR4, -0x1, URZ ;  /* 0xffffffff04047890 */ /* 0x000fe2000fffe03f */
[----:B------:R-:W-:Y:S01]  /*6360*/  F2FP.F16.F32.PACK_AB R138, R139, R138 ;  /* 0x0000008a8b8a723e */ /* 0x000fe200000000ff */
[----:B------:R-:W-:Y:S01]  /*6370*/  UPRMT UR10, UR42, 0x654, UR10 ;  /* 0x000006542a0a7896 */ /* 0x000fe2000800000a */
[----:B------:R-:W-:Y:S01]  /*6380*/  PLOP3.LUT P1, PT, PT, PT, UP0, 0x80, 0x0 ;  /* 0x000000000000781c */ /* 0x000fe20003f2f008 */
[----:B------:R-:W-:Y:S01]  /*6390*/  UMOV UR5, UR39 ;  /* 0x0000002700057c82 */ /* 0x000fe20008000000 */
[----:B------:R-:W-:Y:S01]  /*63a0*/  UMOV UR6, UR38 ;  /* 0x0000002600067c82 */ /* 0x000fe20008000000 */
[----:B------:R-:W-:Y:S01]  /*63b0*/  F2FP.F16.F32.PACK_AB R140, R141, R140 ;  /* 0x0000008c8d8c723e */ /* 0x000fe200000000ff */
[----:B------:R-:W-:Y:S01]  /*63c0*/  IMAD.MOV.U32 R20, RZ, RZ, R11 ;  /* 0x000000ffff147224 */ /* 0x000fe200078e000b */
[----:B------:R-:W-:-:S02]  /*63d0*/  F2FP.F16.F32.PACK_AB R142, R143, R142 ;  /* 0x0000008e8f8e723e */ /* 0x000fc400000000ff */
[----:B------:R-:W-:Y:S01]  /*63e0*/  F2FP.F16.F32.PACK_AB R144, R145, R144 ;  /* 0x000000909190723e */ /* 0x000fe200000000ff */
[----:B------:R-:W-:Y:S01]  /*63f0*/  SYNCS.ARRIVE.TRANS64.RED.A1T0 RZ, [UR10], RZ ;  /* 0x000000ffffff79a7 */ /* 0x000fe2000810040a */
[----:B------:R-:W-:Y:S02]  /*6400*/  F2FP.F16.F32.PACK_AB R146, R147, R146 ;  /* 0x000000929392723e */ /* 0x000fe400000000ff */
[----:B------:R-:W-:Y:S02]  /*6410*/  F2FP.F16.F32.PACK_AB R148, R149, R148 ;  /* 0x000000949594723e */ /* 0x000fe400000000ff */
[----:B------:R-:W-:Y:S02]  /*6420*/  F2FP.F16.F32.PACK_AB R150, R151, R150 ;  /* 0x000000969796723e */ /* 0x000fe400000000ff */
[----:B------:R-:W-:Y:S02]  /*6430*/  F2FP.F16.F32.PACK_AB R152, R153, R152 ;  /* 0x000000989998723e */ /* 0x000fe400000000ff */
[----:B------:R-:W-:Y:S01]  /*6440*/  F2FP.F16.F32.PACK_AB R159, R14, R131 ;  /* 0x000000830e9f723e */ /* 0x000fe200000000ff */
[----:B------:R-:W-:Y:S01]  /*6450*/  IMAD.MOV.U32 R14, RZ, RZ, R9 ;  /* 0x000000ffff0e7224 */ /* 0x000fe200078e0009 */
        /* <DEDUP_REMOVED lines=12> */
[----:B------:R-:W-:Y:S01]  /*6520*/  F2FP.F16.F32.PACK_AB R157, R127, R123 ;  /* 0x0000007b7f9d723e */ /* 0x000fe200000000ff */
[----:B------:R-:W-:Y:S06]  /*6530*/  @P1 BRA `(.L_x_205) ;  /* 0xffffffdc00601947 */ /* 0x000fec000383ffff */
.L_x_194:
        /* <DEDUP_REMOVED lines=67> */
.L_x_206:
[----:B------:R-:W0:Y:S01]  /*6970*/  S2UR UR8, SR_CgaCtaId ;  /* 0x00000000000879c3 */ /* 0x000e220000008800 */
[----:B------:R-:W-:Y:S01]  /*6980*/  UMOV UR4, 0x400 ;  /* 0x0000040000047882 */ /* 0x000fe20000000000 */
[----:B------:R-:W-:-:S04]  /*6990*/  MOV R4, UR39 ;  /* 0x0000002700047c02 */ /* 0x000fc80008000f00 */
[----:B------:R-:W-:Y:S01]  /*69a0*/  SHF.L.U32 R4, R4, 0x1f, RZ ;  /* 0x0000001f04047819 */ /* 0x000fe200000006ff */
[----:B0-----:R-:W-:-:S04]  /*69b0*/  ULEA UR4, UR8, UR4, 0x18 ;  /* 0x0000000408047291 */ /* 0x001fc8000f8ec03f */
[----:B------:R-:W-:-:S09]  /*69c0*/  ULEA UR5, UR38, UR4, 0x3 ;  /* 0x0000000426057291 */ /* 0x000fd2000f8e183f */
[----:B------:R0:W1:Y:S01]  /*69d0*/  SYNCS.PHASECHK.TRANS64.TRYWAIT P1, [UR5+0x2a850], R4 ;  /* 0x02a85004ff0075a7 */ /* 0x0000620008020145 */
[----:B------:R-:W-:Y:S05]  /*69e0*/  @!P0 BRA `(.L_x_207) ;  /* 0x0000000000048947 */ /* 0x000fea0003800000 */
[----:B------:R-:W-:Y:S01]  /*69f0*/  BPT.TRAP 0x1 ;  /* 0x000000040000795c */ /* 0x000fe20000300000 */
.L_x_207:
[----:B-1----:R-:W-:Y:S05]  /*6a00*/  @P1 BRA `(.L_x_208) ;  /* 0x0000000000081947 */ /* 0x002fea0003800000 */
[----:B------:R-:W1:Y:S02]  /*6a10*/  SYNCS.PHASECHK.TRANS64.TRYWAIT P1, [UR5+0x2a850], R4 ;  /* 0x02a85004ff0075a7 */ /* 0x000e640008020145 */
[----:B-1----:R-:W-:Y:S05]  /*6a20*/  @!P1 BRA `(.L_x_209) ;  /* 0x0000009400249947 */ /* 0x002fea0003800000 */
.L_x_208:
[----:B------:R-:W-:Y:S01]  /*6a30*/  UIADD3 UR4, UR4, 0x400, URZ ;  /* 0x0000040004047890 */ /* 0x000fe2000fffe03f */
[----:B------:R-:W-:Y:S01]  /*6a40*/  WARPGROUP.ARRIVE ;  /* 0x00000000000079c5 */ /* 0x000fe20000000000 */
[----:B------:R-:W-:Y:S01]  /*6a50*/  UMOV UR7, 0x40000040 ;  /* 0x4000004000077882 */ /* 0x000fe20000000000 */
[----:B01----:R-:W0:Y:S01]  /*6a60*/  SHFL.BFLY PT, R4, R3, 0x2, 0x1f ;  /* 0x0c401f0003047f89 */ /* 0x003e2200000e0000 */
[----:B------:R-:W-:Y:S01]  /*6a70*/  USHF.R.U32.HI UR4, URZ, 0x4, UR4 ;  /* 0x000000043f047899 */ /* 0x000fe20008011604 */
[----:B------:R-:W-:Y:S02]  /*6a80*/  IMAD.MOV.U32 R8, RZ, RZ, RZ ;  /* 0x000000ffff087224 */ /* 0x000fe400078e00ff */
[----:B------:R-:W1:Y:S01]  /*6a90*/  SHFL.BFLY PT, R5, R0, 0x2, 0x1f ;  /* 0x0c401f0000057f89 */ /* 0x000e6200000e0000 */
[----:B------:R-:W-:-:S04]  /*6aa0*/  ULOP3.LUT UR4, UR4, 0x3fff, URZ, 0xc0, !UPT ;  /* 0x00003fff04047892 */ /* 0x000fc8000f8ec03f */
[----:B------:R-:W-:-:S04]  /*6ab0*/  ULOP3.LUT UR4, UR4, 0x3000000, URZ, 0xfc, !UPT ;  /* 0x0300000004047892 */ /* 0x000fc8000f8efc3f */
[----:B------:R-:W-:-:S07]  /*6ac0*/  UIMAD UR4, UR38, 0x600, UR4 ;  /* 0x00000600260478a4 */ /* 0x000fce000f8e0204 */
[----:B------:R-:W-:Y:S02]  /*6ad0*/  UMOV UR6, UR4 ;  /* 0x0000000400067c82 */ /* 0x000fe40008000000 */
[----:B------:R-:W-:Y:S01]  /*6ae0*/  HGMMA.64x128x16.F32 R24, R136, gdesc[UR4].tnspB, R24, gsb0 ;  /* 0x41e0000488187df0 */ /* 0x000fe20008000818 */
[----:B------:R-:W-:Y:S01]  /*6af0*/  UIADD3 UR6, UR4, 0x80, URZ ;  /* 0x0000008004067890 */ /* 0x000fe2000fffe03f */
[----:B0-----:R-:W-:Y:S01]  /*6b00*/  FADD.FTZ R4, R4, R3 ;  /* 0x0000000304047221 */ /* 0x001fe20000010000 */
[----:B------:R-:W-:Y:S01]  /*6b10*/  UMOV UR7, 0x40000040 ;  /* 0x4000004000077882 */ /* 0x000fe20000000000 */
[----:B------:R-:W-:Y:S02]  /*6b20*/  IMAD.MOV.U32 R3, RZ, RZ, -0x800000 ;  /* 0xff800000ff037424 */ /* 0x000fe400078e00ff */
[----:B-1----:R-:W-:Y:S01]  /*6b30*/  FADD.FTZ R6, R5, R0 ;  /* 0x0000000005067221 */ /* 0x002fe20000010000 */
[----:B------:R-:W-:Y:S01]  /*6b40*/  IMAD.MOV.U32 R0, RZ, RZ, -0x800000 ;  /* 0xff800000ff007424 */ /* 0x000fe200078e00ff */
[----:B------:R-:W0:Y:S04]  /*6b50*/  SHFL.BFLY PT, R5, R4, 0x1, 0x1f ;  /* 0x0c201f0004057f89 */ /* 0x000e2800000e0000 */
[----:B------:R-:W1:Y:S01]  /*6b60*/  SHFL.BFLY PT, R7, R6, 0x1, 0x1f ;  /* 0x0c201f0006077f89 */ /* 0x000e6200000e0000 */
[----:B0-----:R-:W-:Y:S01]  /*6b70*/  FADD.FTZ R13, R4, R5 ;  /* 0x00000005040d7221 */ /* 0x001fe20000010000 */
[----:B------:R-:W-:-:S02]  /*6b80*/  IMAD.MOV.U32 R5, RZ, RZ, RZ ;  /* 0x000000ffff057224 */ /* 0x000fc400078e00ff */
[----:B-1----:R-:W-:Y:S02]  /*6b90*/  FADD.FTZ R14, R6, R7 ;  /* 0x00000007060e7221 */ /* 0x002fe40000010000 */
[----:B------:R-:W-:-:S03]  /*6ba0*/  FSETP.NE.FTZ.AND P1, PT, R13, RZ, PT ;  /* 0x000000ff0d00720b */ /* 0x000fc60003f35000 */
[----:B------:R-:W-:-:S10]  /*6bb0*/  FSETP.NE.FTZ.AND P2, PT, R14, RZ, PT ;  /* 0x000000ff0e00720b */ /* 0x000fd40003f55000 */
[----:B------:R-:W0:Y:S01]  /*6bc0*/  @P1 MUFU.LG2 R7, R13 ;  /* 0x0000000d00071308 */ /* 0x000e220000000c00 */
[C---:B------:R-:W-:Y:S02]  /*6bd0*/  @P1 FMUL.FTZ R4, R12.reuse, 0.69314718246459960938 ;  /* 0x3f3172180c041820 */ /* 0x040fe40000410000 */
[----:B------:R-:W-:-:S05]  /*6be0*/  @P2 FMUL.FTZ R15, R12, 0.69314718246459960938 ;  /* 0x3f3172180c0f2820 */ /* 0x000fca0000410000 */
        /* <DEDUP_REMOVED lines=34> */
.L_x_210:
[----:B------:R-:W-:Y:S01]  /*6e10*/  R2UR UR6, R177 ;  /* 0x00000000b10672ca */ /* 0x000fe200000e0000 */
[----:B------:R-:W-:Y:S01]  /*6e20*/  UIADD3 UR4, UR5, 0x2a860, URZ ;  /* 0x0002a86005047890 */ /* 0x000fe2000fffe03f */
[-C--:B------:R-:W-:Y:S01]  /*6e30*/  FMUL.FTZ R20, R24, R5.reuse ;  /* 0x0000000518147220 */ /* 0x080fe20000410000 */
[----:B------:R-:W-:Y:S01]  /*6e40*/  UIADD3 UR38, UR38, 0x1, URZ ;  /* 0x0000000126267890 */ /* 0x000fe2000fffe03f */
[-C--:B------:R-:W-:Y:S01]  /*6e50*/  FMUL.FTZ R21, R25, R5.reuse ;  /* 0x0000000519157220 */ /* 0x080fe20000410000 */
[----:B------:R-:W-:Y:S01]  /*6e60*/  UPRMT UR4, UR8, 0x654, UR4 ;  /* 0x0000065408047896 */ /* 0x000fe20008000004 */
[-C--:B------:R-:W-:Y:S01]  /*6e70*/  FMUL.FTZ R88, R28, R5.reuse ;  /* 0x000000051c587220 */ /* 0x080fe20000410000 */
[----:B------:R-:W-:Y:S01]  /*6e80*/  UISETP.NE.AND UP0, UPT, UR38, 0x2, UPT ;  /* 0x000000022600788c */ /* 0x000fe2000bf05270 */
[-C--:B------:R-:W-:Y:S01]  /*6e90*/  FMUL.FTZ R89, R29, R5.reuse ;  /* 0x000000051d597220 */ /* 0x080fe20000410000 */
[-C--:B------:R-:W-:Y:S01]  /*6ea0*/  FMUL.FTZ R90, R32, R5.reuse ;  /* 0x00000005205a7220 */ /* 0x080fe20000410000 */
[-C--:B------:R-:W-:Y:S01]  /*6eb0*/  FMUL.FTZ R91, R33, R5.reuse ;  /* 0x00000005215b7220 */ /* 0x080fe20000410000 */
[-C--:B------:R-:W-:Y:S01]  /*6ec0*/  FMUL.FTZ R36, R36, R5.reuse ;  /* 0x0000000524247220 */ /* 0x080fe20000410000 */
[-C--:B------:R-:W-:Y:S01]  /*6ed0*/  FMUL.FTZ R37, R37, R5.reuse ;  /* 0x0000000525257220 */ /* 0x080fe20000410000 */
[----:B------:R-:W-:Y:S01]  /*6ee0*/  UIADD3 UR6, UR6, 0x1, URZ ;  /* 0x0000000106067890 */ /* 0x000fe2000fffe03f */
[----:B------:R-:W-:Y:S01]  /*6ef0*/  SYNCS.ARRIVE.TRANS64.RED.A1T0 RZ, [UR4], RZ ;  /* 0x000000ffffff79a7 */ /* 0x000fe20008100404 */
[----:B------:R-:W-:Y:S01]  /*6f00*/  USEL UR4, URZ, 0x1, UP0 ;  /* 0x000000013f047887 */ /* 0x000fe20008000000 */
        /* <DEDUP_REMOVED lines=26> */
[----:B------:R-:W-:Y:S01]  /*70b0*/  FMUL.FTZ R93, R27, R8 ;  /* 0x000000081b5d7220 */ /* 0x000fe20000410000 */
[----:B------:R-:W-:-:S02]  /*70c0*/  IMAD.U32 R177, RZ, RZ, UR6 ;  /* 0x00000006ffb17e24 */ /* 0x000fc4000f8e00ff */
        /* <DEDUP_REMOVED lines=30> */
[----:B------:R-:W-:-:S02]  /*72b0*/  USEL UR38, UR38, URZ, UP0 ;  /* 0x0000003f26267287 */ /* 0x000fc40008000000 */
[----:B------:R-:W-:-:S12]  /*72c0*/  ULOP3.LUT UR39, UR39, UR4, URZ, 0x3c, !UPT ;  /* 0x0000000427277292 */ /* 0x000fd8000f8e3c3f */
.L_x_186:
[----:B------:R-:W0:Y:S01]  /*72d0*/  S2R R5, SR_CgaCtaId ;  /* 0x0000000000057919 */ /* 0x000e220000008800 */
[----:B------:R-:W-:Y:S01]  /*72e0*/  MOV R98, 0x400 ;  /* 0x0000040000627802 */ /* 0x000fe20000000f00 */
[----:B------:R-:W-:Y:S01]  /*72f0*/  BSSY B0, `(.L_x_211) ;  /* 0x00002ff000007945 */ /* 0x000fe20003800000 */
[----:B------:R-:W-:Y:S02]  /*7300*/  BAR.SYNC.DEFER_BLOCKING 0x5, 0x180 ;  /* 0x0146000000007b1d */ /* 0x000fe40000010000 */
[----:B0-----:R-:W-:-:S05]  /*7310*/  LEA R98, R5, R98, 0x18 ;  /* 0x0000006205627211 */ /* 0x001fca00078ec0ff */
[----:B------:R-:W0:Y:S02]  /*7320*/  LDS.128 R24, [R98+0x2a8d0] ;  /* 0x02a8d00062187984 */ /* 0x000e240000000c00 */
[----:B0-----:R-:W-:Y:S02]  /*7330*/  R2UR UR6, R25 ;  /* 0x00000000190672ca */ /* 0x001fe400000e0000 */
[----:B------:R-:W-:Y:S01]  /*7340*/  R2UR UR5, R26 ;  /* 0x000000001a0572ca */ /* 0x000fe200000e0000 */
[----:B------:R-:W-:Y:S06]  /*7350*/  BAR.ARV 0x4, 0x180 ;  /* 0x0106000000007b1d */ /* 0x000fec0000002000 */
[----:B------:R-:W-:Y:S08]  /*7360*/  @P0 BRA `(.L_x_212) ;  /* 0x0000002000940947 */ /* 0x000ff00003800000 */
[----:B------:R-:W0:Y:S01]  /*7370*/  S2R R5, SR_SWINHI ;  /* 0x0000000000057919 */ /* 0x000e220000002f00 */
[----:B------:R-:W-:Y:S01]  /*7380*/  R2UR UR16, R18 ;  /* 0x00000000121072ca */ /* 0x000fe200000e0000 */
[----:B------:R-:W-:Y:S01]  /*7390*/  USHF.L.U32 UR4, UR61, 0x2, URZ ;  /* 0x000000023d047899 */ /* 0x000fe2000800063f */
[----:B------:R-:W-:Y:S01]  /*73a0*/  F2FP.F16.F32.PACK_AB R34, R53, R52 ;  /* 0x000000343522723e */ /* 0x000fe200000000ff */
[----:B------:R-:W-:Y:S01]  /*73b0*/  BAR.SYNC.DEFER_BLOCKING 0x1, 0x100 ;  /* 0x0044000000007b1d */ /* 0x000fe20000010000 */
[----:B------:R-:W-:Y:S02]  /*73c0*/  R2UR UR13, R178 ;  /* 0x00000000b20d72ca */ /* 0x000fe400000e0000 */
[----:B------:R-:W-:Y:S02]  /*73d0*/  R2UR UR15, R175 ;  /* 0x00000000af0f72ca */ /* 0x000fe400000e0000 */
[----:B------:R-:W-:Y:S01]  /*73e0*/  R2UR UR14, R19 ;  /* 0x00000000130e72ca */ /* 0x000fe200000e0000 */
[----:B------:R-:W-:Y:S01]  /*73f0*/  ULDC.64 UR10, c[0x0][0xc00] ;  /* 0x00030000000a7ab9 */ /* 0x000fe20000000a00 */
[----:B------:R-:W-:Y:S01]  /*7400*/  R2UR UR18, R174 ;  /* 0x00000000ae1272ca */ /* 0x000fe200000e0000 */
[----:B------:R-:W-:-:S06]  /*7410*/  UIADD3 UR7, UP0, UR4, UR10, URZ ;  /* 0x0000000a04077290 */ /* 0x000fcc000ff1e03f */
[----:B------:R-:W-:-:S04]  /*7420*/  USHF.L.U64.HI UR12, UR61, 0x2, UR13 ;  /* 0x000000023d0c7899 */ /* 0x000fc8000801020d */
[----:B------:R-:W-:Y:S01]  /*7430*/  UIADD3.X UR8, UR12, UR11, URZ, UP0, !UPT ;  /* 0x0000000b0c087290 */ /* 0x000fe200087fe43f */
[----:B------:R-:W-:Y:S02]  /*7440*/  MOV R24, R98 ;  /* 0x0000006200187202 */ /* 0x000fe40000000f00 */
[----:B0-----:R-:W-:-:S03]  /*7450*/  MOV R25, R5 ;  /* 0x0000000500197202 */ /* 0x001fc60000000f00 */
[----:B------:R-:W-:-:S03]  /*7460*/  IMAD.WIDE R4, R198, 0x2, R24 ;  /* 0x00000002c6047825 */ /* 0x000fc600078e0218 */
[C---:B------:R-:W-:Y:S02]  /*7470*/  LOP3.LUT R7, R4.reuse, 0x380, RZ, 0xc0, !PT ;  /* 0x0000038004077812 */ /* 0x040fe400078ec0ff */
[C---:B------:R-:W-:Y:S02]  /*7480*/  IADD3 R8, P5, R4.reuse, 0x40, RZ ;  /* 0x0000004004087810 */ /* 0x040fe40007fbe0ff */
[----:B------:R-:W-:Y:S02]  /*7490*/  SHF.R.U64 R7, R7, 0x3, RZ ;  /* 0x0000000307077819 */ /* 0x000fe400000012ff */
[C---:B------:R-:W-:Y:S02]  /*74a0*/  IADD3 R35, P6, R4.reuse, 0x20, RZ ;  /* 0x0000002004237810 */ /* 0x040fe40007fde0ff */
[C---:B------:R-:W-:Y:S02]  /*74b0*/  IADD3 R99, P4, R4.reuse, 0x60, RZ ;  /* 0x0000006004637810 */ /* 0x040fe40007f9e0ff */
[C---:B------:R-:W-:Y:S01]  /*74c0*/  IADD3 R101, P3, R4.reuse, 0x4000, RZ ;  /* 0x0000400004657810 */ /* 0x040fe20007f7e0ff */
[--C-:B------:R-:W-:Y:S01]  /*74d0*/  IMAD.X R33, RZ, RZ, R5.reuse, P6 ;  /* 0x000000ffff217224 */ /* 0x100fe200030e0605 */
[C---:B------:R-:W-:Y:S01]  /*74e0*/  IADD3 R103, P2, R4.reuse, 0x4020, RZ ;  /* 0x0000402004677810 */ /* 0x040fe20007f5e0ff */
[--C-:B------:R-:W-:Y:S01]  /*74f0*/  IMAD.X R29, RZ, RZ, R5.reuse, P4 ;  /* 0x000000ffff1d7224 */ /* 0x100fe200020e0605 */
[C---:B------:R-:W-:Y:S01]  /*7500*/  IADD3 R105, P1, R4.reuse, 0x4040, RZ ;  /* 0x0000404004697810 */ /* 0x040fe20007f3e0ff */
[--C-:B------:R-:W-:Y:S01]  /*7510*/  IMAD.X R15, RZ, RZ, R5.reuse, P3 ;  /* 0x000000ffff0f7224 */ /* 0x100fe200018e0605 */
[----:B------:R-:W-:Y:S01]  /*7520*/  IADD3 R107, P0, R4, 0x4060, RZ ;  /* 0x00004060046b7810 */ /* 0x000fe20007f1e0ff */
[--C-:B------:R-:W-:Y:S01]  /*7530*/  IMAD.X R13, RZ, RZ, R5.reuse, P2 ;  /* 0x000000ffff0d7224 */ /* 0x100fe200010e0605 */
[----:B------:R-:W-:Y:S01]  /*7540*/  LOP3.LUT R4, R7, R4, RZ, 0x3c, !PT ;  /* 0x0000000407047212 */ /* 0x000fe200078e3cff */
[--C-:B------:R-:W-:Y:S01]  /*7550*/  IMAD.X R11, RZ, RZ, R5.reuse, P1 ;  /* 0x000000ffff0b7224 */ /* 0x100fe200008e0605 */
[----:B------:R-:W-:Y:S01]  /*7560*/  LOP3.LUT R7, R8, 0x380, RZ, 0xc0, !PT ;  /* 0x0000038008077812 */ /* 0x000fe200078ec0ff */
[----:B------:R-:W-:Y:S01]  /*7570*/  IMAD.X R9, RZ, RZ, R5, P0 ;  /* 0x000000ffff097224 */ /* 0x000fe200000e0605 */
[----:B------:R-:W-:-:S02]  /*7580*/  LOP3.LUT R10, R99, 0x380, RZ, 0xc0, !PT ;  /* 0x00000380630a7812 */ /* 0x000fc400078ec0ff */
[----:B------:R-:W-:Y:S02]  /*7590*/  SHF.R.U64 R7, R7, 0x3, RZ ;  /* 0x0000000307077819 */ /* 0x000fe400000012ff */
[----:B------:R-:W-:Y:S02]  /*75a0*/  LOP3.LUT R12, R101, 0x380, RZ, 0xc0, !PT ;  /* 0x00000380650c7812 */ /* 0x000fe400078ec0ff */
[----:B------:R-:W-:Y:S02]  /*75b0*/  LOP3.LUT R30, R7, R8, RZ, 0x3c, !PT ;  /* 0x00000008071e7212 */ /* 0x000fe400078e3cff */
[----:B------:R-:W-:Y:S02]  /*75c0*/  SHF.R.U64 R10, R10, 0x3, RZ ;  /* 0x000000030a0a7819 */ /* 0x000fe400000012ff */
[----:B------:R-:W-:Y:S02]  /*75d0*/  LOP3.LUT R8, R103, 0x380, RZ, 0xc0, !PT ;  /* 0x0000038067087812 */ /* 0x000fe400078ec0ff */
[----:B------:R-:W-:-:S02]  /*75e0*/  LOP3.LUT R6, R35, 0x380, RZ, 0xc0, !PT ;  /* 0x0000038023067812 */ /* 0x000fc400078ec0ff */
[----:B------:R-:W-:Y:S02]  /*75f0*/  SHF.R.U64 R12, R12, 0x3, RZ ;  /* 0x000000030c0c7819 */ /* 0x000fe400000012ff */
[----:B------:R-:W-:Y:S02]  /*7600*/  LOP3.LUT R28, R10, R99, RZ, 0x3c, !PT ;  /* 0x000000630a1c7212 */ /* 0x000fe400078e3cff */
[----:B------:R-:W-:Y:S02]  /*7610*/  LOP3.LUT R18, R107, 0x380, RZ, 0xc0, !PT ;  /* 0x000003806b127812 */ /* 0x000fe400078ec0ff */
[----:B------:R-:W-:Y:S02]  /*7620*/  SHF.R.U64 R8, R8, 0x3, RZ ;  /* 0x0000000308087819 */ /* 0x000fe400000012ff */
[----:B------:R-:W-:Y:S02]  /*7630*/  SHF.R.U64 R6, R6, 0x3, RZ ;  /* 0x0000000306067819 */ /* 0x000fe400000012ff */
[----:B------:R-:W-:-:S02]  /*7640*/  LOP3.LUT R10, R105, 0x380, RZ, 0xc0, !PT ;  /* 0x00000380690a7812 */ /* 0x000fc400078ec0ff */
[----:B------:R-:W-:Y:S02]  /*7650*/  LOP3.LUT R14, R12, R101, RZ, 0x3c, !PT ;  /* 0x000000650c0e7212 */ /* 0x000fe400078e3cff */
[----:B------:R-:W-:Y:S02]  /*7660*/  SHF.R.U64 R18, R18, 0x3, RZ ;  /* 0x0000000312127819 */ /* 0x000fe400000012ff */
[----:B------:R-:W-:Y:S02]  /*7670*/  LOP3.LUT R12, R8, R103, RZ, 0x3c, !PT ;  /* 0x00000067080c7212 */ /* 0x000fe400078e3cff */
[----:B------:R-:W-:Y:S02]  /*7680*/  IADD3.X R31, RZ, R5, RZ, P5, !PT ;  /* 0x00000005ff1f7210 */ /* 0x000fe40002ffe4ff */
[----:B------:R-:W-:Y:S02]  /*7690*/  LOP3.LUT R32, R6, R35, RZ, 0x3c, !PT ;  /* 0x0000002306207212 */ /* 0x000fe400078e3cff */
[----:B------:R-:W-:-:S02]  /*76a0*/  SHF.R.U64 R10, R10, 0x3, RZ ;  /* 0x000000030a0a7819 */ /* 0x000fc400000012ff */
[----:B------:R-:W-:Y:S02]  /*76b0*/  MOV R26, R4 ;  /* 0x00000004001a7202 */ /* 0x000fe40000000f00 */
[----:B------:R-:W-:Y:S02]  /*76c0*/  F2FP.F16.F32.PACK_AB R4, R21, R20 ;  /* 0x000000141504723e */ /* 0x000fe400000000ff */
[----:B------:R-:W-:Y:S02]  /*76d0*/  F2FP.F16.F32.PACK_AB R5, R93, R92 ;  /* 0x0000005c5d05723e */ /* 0x000fe400000000ff */
[----:B------:R-:W-:Y:S02]  /*76e0*/  F2FP.F16.F32.PACK_AB R6, R89, R88 ;  /* 0x000000585906723e */ /* 0x000fe400000000ff */
[----:B------:R-:W-:Y:S02]  /*76f0*/  F2FP.F16.F32.PACK_AB R7, R95, R94 ;  /* 0x0000005e5f07723e */ /* 0x000fe400000000ff */
[----:B------:R-:W-:-:S02]  /*7700*/  LOP3.LUT R8, R18, R107, RZ, 0x3c, !PT ;  /* 0x0000006b12087212 */ /* 0x000fc400078e3cff */
[----:B------:R-:W-:Y:S01]  /*7710*/  MOV R101, R14 ;  /* 0x0000000e00657202 */ /* 0x000fe20000000f00 */
[----:B------:R0:W-:Y:S01]  /*7720*/  STSM.16.M88.4 [R26], R4 ;  /* 0x000000041a007844 */ /* 0x0001e20000000200 */
[----:B------:R-:W-:Y:S02]  /*7730*/  MOV R100, R12 ;  /* 0x0000000c00647202 */ /* 0x000fe40000000f00 */
[----:B------:R-:W-:Y:S02]  /*7740*/  LOP3.LUT R10, R10, R105, RZ, 0x3c, !PT ;  /* 0x000000690a0a7212 */ /* 0x000fe400078e3cff */
[----:B------:R-:W-:Y:S02]  /*7750*/  MOV R103, R32 ;  /* 0x0000002000677202 */ /* 0x000fe40000000f00 */
[----:B------:R-:W-:Y:S02]  /*7760*/  MOV R102, R30 ;  /* 0x0000001e00667202 */ /* 0x000fe40000000f00 */
[----:B------:R-:W-:-:S02]  /*7770*/  MOV R18, R28 ;  /* 0x0000001c00127202 */ /* 0x000fc40000000f00 */
[----:B------:R-:W-:Y:S02]  /*7780*/  F2FP.F16.F32.PACK_AB R12, R91, R90 ;  /* 0x0000005a5b0c723e */ /* 0x000fe400000000ff */
[----:B------:R-:W-:Y:S02]  /*7790*/  F2FP.F16.F32.PACK_AB R13, R97, R96 ;  /* 0x00000060610d723e */ /* 0x000fe400000000ff */
[----:B------:R-:W-:Y:S02]  /*77a0*/  F2FP.F16.F32.PACK_AB R14, R37, R36 ;  /* 0x00000024250e723e */ /* 0x000fe400000000ff */
[----:B------:R-:W-:Y:S02]  /*77b0*/  F2FP.F16.F32.PACK_AB R15, R39, R38 ;  /* 0x00000026270f723e */ /* 0x000fe400000000ff */
[----:B------:R-:W-:Y:S02]  /*77c0*/  F2FP.F16.F32.PACK_AB R28, R41, R40 ;  /* 0x00000028291c723e */ /* 0x000fe400000000ff */
[----:B------:R-:W-:Y:S01]  /*77d0*/  F2FP.F16.F32.PACK_AB R29, R43, R42 ;  /* 0x0000002a2b1d723e */ /* 0x000fe200000000ff */
[----:B------:R-:W-:Y:S01]  /*77e0*/  STSM.16.M88.4 [R103], R12 ;  /* 0x0000000c67007844 */ /* 0x000fe20000000200 */
[----:B------:R-:W-:-:S02]  /*77f0*/  F2FP.F16.F32.PACK_AB R30, R45, R44 ;  /* 0x0000002c2d1e723e */ /* 0x000fc400000000ff */
[----:B------:R-:W-:Y:S02]  /*7800*/  F2FP.F16.F32.PACK_AB R31, R47, R46 ;  /* 0x0000002e2f1f723e */ /* 0x000fe400000000ff */
[----:B------:R-:W-:Y:S02]  /*7810*/  F2FP.F16.F32.PACK_AB R32, R49, R48 ;  /* 0x000000303120723e */ /* 0x000fe400000000ff */
[----:B------:R-:W-:Y:S01]  /*7820*/  F2FP.F16.F32.PACK_AB R33, R51, R50 ;  /* 0x000000323321723e */ /* 0x000fe200000000ff */
[----:B------:R-:W-:Y:S01]  /*7830*/  STSM.16.M88.4 [R102], R28 ;  /* 0x0000001c66007844 */ /* 0x000fe20000000200 */
[----:B------:R-:W-:Y:S02]  /*7840*/  F2FP.F16.F32.PACK_AB R35, R55, R54 ;  /* 0x000000363723723e */ /* 0x000fe400000000ff */
[----:B------:R-:W-:Y:S02]  /*7850*/  MOV R99, R10 ;  /* 0x0000000a00637202 */ /* 0x000fe40000000f00 */
[----:B0-----:R-:W-:Y:S01]  /*7860*/  MOV R26, R8 ;  /* 0x00000008001a7202 */ /* 0x001fe20000000f00 */
[----:B------:R0:W-:Y:S01]  /*7870*/  STSM.16.M88.4 [R18], R32 ;  /* 0x0000002012007844 */ /* 0x0001e20000000200 */
[----:B------:R-:W-:-:S02]  /*7880*/  F2FP.F16.F32.PACK_AB R4, R57, R56 ;  /* 0x000000383904723e */ /* 0x000fc400000000ff */
[----:B------:R-:W-:Y:S02]  /*7890*/  F2FP.F16.F32.PACK_AB R5, R59, R58 ;  /* 0x0000003a3b05723e */ /* 0x000fe400000000ff */
[----:B------:R-:W-:Y:S02]  /*78a0*/  F2FP.F16.F32.PACK_AB R6, R61, R60 ;  /* 0x0000003c3d06723e */ /* 0x000fe400000000ff */
[----:B------:R-:W-:Y:S02]  /*78b0*/  F2FP.F16.F32.PACK_AB R7, R63, R62 ;  /* 0x0000003e3f07723e */ /* 0x000fe400000000ff */
[----:B------:R-:W-:Y:S02]  /*78c0*/  F2FP.F16.F32.PACK_AB R8, R65, R64 ;  /* 0x000000404108723e */ /* 0x000fe400000000ff */
[----:B------:R-:W-:Y:S01]  /*78d0*/  F2FP.F16.F32.PACK_AB R9, R67, R66 ;  /* 0x000000424309723e */ /* 0x000fe200000000ff */
[----:B------:R-:W-:Y:S01]  /*78e0*/  STSM.16.M88.4 [R101], R4 ;  /* 0x0000000465007844 */ /* 0x000fe20000000200 */
[----:B------:R-:W-:-:S02]  /*78f0*/  F2FP.F16.F32.PACK_AB R10, R69, R68 ;  /* 0x00000044450a723e */ /* 0x000fc400000000ff */
[----:B------:R-:W-:Y:S01]  /*7900*/  F2FP.F16.F32.PACK_AB R11, R71, R70 ;  /* 0x00000046470b723e */ /* 0x000fe200000000ff */
[----:B0-----:R-:W-:Y:S01]  /*7910*/  IMAD.U32 R32, RZ, RZ, UR7 ;  /* 0x00000007ff207e24 */ /* 0x001fe2000f8e00ff */
[----:B------:R-:W-:Y:S02]  /*7920*/  F2FP.F16.F32.PACK_AB R12, R73, R72 ;  /* 0x00000048490c723e */ /* 0x000fe400000000ff */
[----:B------:R-:W-:Y:S01]  /*7930*/  F2FP.F16.F32.PACK_AB R13, R75, R74 ;  /* 0x0000004a4b0d723e */ /* 0x000fe200000000ff */
[----:B------:R-:W-:Y:S01]  /*7940*/  STSM.16.M88.4 [R100], R8 ;  /* 0x0000000864007844 */ /* 0x000fe20000000200 */
[----:B------:R-:W-:Y:S02]  /*7950*/  F2FP.F16.F32.PACK_AB R14, R77, R76 ;  /* 0x0000004c4d0e723e */ /* 0x000fe400000000ff */
[----:B------:R-:W-:Y:S02]  /*7960*/  F2FP.F16.F32.PACK_AB R15, R79, R78 ;  /* 0x0000004e4f0f723e */ /* 0x000fe400000000ff */
[----:B------:R-:W-:-:S02]  /*7970*/  F2FP.F16.F32.PACK_AB R28, R81, R80 ;  /* 0x00000050511c723e */ /* 0x000fc400000000ff */
[----:B------:R-:W-:Y:S01]  /*7980*/  F2FP.F16.F32.PACK_AB R29, R83, R82 ;  /* 0x00000052531d723e */ /* 0x000fe200000000ff */
[----:B------:R-:W-:Y:S01]  /*7990*/  STSM.16.M88.4 [R99], R12 ;  /* 0x0000000c63007844 */ /* 0x000fe20000000200 */
[----:B------:R-:W-:Y:S02]  /*79a0*/  F2FP.F16.F32.PACK_AB R30, R85, R84 ;  /* 0x00000054551e723e */ /* 0x000fe400000000ff */
[----:B------:R-:W-:Y:S02]  /*79b0*/  F2FP.F16.F32.PACK_AB R31, R87, R86 ;  /* 0x00000056571f723e */ /* 0x000fe400000000ff */
[----:B------:R-:W-:Y:S02]  /*79c0*/  ISETP.NE.U32.AND P0, PT, RZ, UR10, PT ;  /* 0x0000000aff007c0c */ /* 0x000fe4000bf05070 */
[----:B------:R-:W-:Y:S01]  /*79d0*/  MOV R33, UR8 ;  /* 0x0000000800217c02 */ /* 0x000fe20008000f00 */
[----:B------:R0:W-:Y:S01]  /*79e0*/  STSM.16.M88.4 [R26], R28 ;  /* 0x0000001c1a007844 */ /* 0x0001e20000000200 */
[----:B------:R-:W-:Y:S01]  /*79f0*/  BAR.SYNC.DEFER_BLOCKING 0x1, 0x100 ;  /* 0x0044000000007b1d */ /* 0x000fe20000010000 */
[----:B------:R-:W-:-:S05]  /*7a00*/  ISETP.NE.AND.EX P0, PT, RZ, UR11, PT, P0 ;  /* 0x0000000bff007c0c */ /* 0x000fca000bf05300 */
[----:B------:R-:W-:Y:S02]  /*7a10*/  ULDC.64 UR8, c[0x0][0xc08] ;  /* 0x0003020000087ab9 */ /* 0x000fe40000000a00 */
[----:B0-----:R-:W0:Y:S06]  /*7a20*/  LDC R26, c[0x0][0xbe8] ;  /* 0x0002fa00ff1a7b82 */ /* 0x001e2c0000000800 */
[----:B------:R-:W2:Y:S01]  /*7a30*/  @P0 LDG.E R18, desc[UR36][R32.64] ;  /* 0x0000002420120981 */ /* 0x000ea2000c1e1900 */
[----:B------:R-:W-:-:S04]  /*7a40*/  UISETP.NE.U32.AND UP0, UPT, UR8, URZ, UPT ;  /* 0x0000003f0800728c */ /* 0x000fc8000bf05070 */
[----:B------:R-:W-:-:S06]  /*7a50*/  UISETP.NE.AND.EX UP0, UPT, UR9, URZ, UPT, UP0 ;  /* 0x0000003f0900728c */ /* 0x000fcc000bf05300 */
[----:B------:R-:W-:Y:S02]  /*7a60*/  PLOP3.LUT P4, PT, PT, PT, UP0, 0x80, 0x0 ;  /* 0x000000000000781c */ /* 0x000fe40003f8f008 */
[----:B0-----:R-:W-:-:S03]  /*7a70*/  ISETP.NE.AND P1, PT, R26, 0x1, PT ;  /* 0x000000011a00780c */ /* 0x001fc60003f25270 */
[----:B------:R-:W-:-:S03]  /*7a80*/  @UP0 UIADD3 UR8, UP1, UR4, UR8, URZ ;  /* 0x0000000804080290 */ /* 0x000fc6000ff3e03f */
[----:B------:R-:W-:Y:S01]  /*7a90*/  ULDC UR4, c[0x0][0xa88] ;  /* 0x0002a20000047ab9 */ /* 0x000fe20000000800 */
[----:B------:R-:W-:Y:S01]  /*7aa0*/  @UP0 UIADD3.X UR9, UR12, UR9, URZ, UP1, !UPT ;  /* 0x000000090c090290 */ /* 0x000fe20008ffe43f */
[----:B------:R-:W-:Y:S01]  /*7ab0*/  IMAD.U32 R9, RZ, RZ, UR4 ;  /* 0x00000004ff097e24 */ /* 0x000fe2000f8e00ff */
[----:B------:R-:W-:Y:S01]  /*7ac0*/  UISETP.NE.AND UP0, UPT, UR16, URZ, UPT ;  /* 0x0000003f1000728c */ /* 0x000fe2000bf05270 */
[----:B------:R-:W-:Y:S01]  /*7ad0*/  IMAD.U32 R4, RZ, RZ, UR8 ;  /* 0x00000008ff047e24 */ /* 0x000fe2000f8e00ff */
[----:B------:R-:W-:Y:S02]  /*7ae0*/  ULDC UR4, c[0x0][0xad4] ;  /* 0x0002b50000047ab9 */ /* 0x000fe40000000800 */
[----:B------:R-:W0:Y:S01]  /*7af0*/  @P1 LDC R6, c[0x0][0xbec] ;  /* 0x0002fb00ff061b82 */ /* 0x000e220000000800 */
[----:B------:R-:W-:Y:S01]  /*7b00*/  USEL UR4, UR16, UR4, UP0 ;  /* 0x0000000410047287 */ /* 0x000fe20008000000 */
[----:B------:R-:W-:Y:S01]  /*7b10*/  IMAD.U32 R5, RZ, RZ, UR9 ;  /* 0x00000009ff057e24 */ /* 0x000fe2000f8e00ff */
[----:B------:R-:W-:-:S02]  /*7b20*/  UMOV UR17, 0x9b8 ;  /* 0x000009b800117882 */ /* 0x000fc40000000000 */
[----:B------:R-:W-:-:S03]  /*7b30*/  UISETP.GT.AND UP1, UPT, UR4, 0x1, UPT ;  /* 0x000000010400788c */ /* 0x000fc6000bf24270 */
[----:B------:R-:W1:Y:S01]  /*7b40*/  @P1 LDC R11, c[0x0][0xbf0] ;  /* 0x0002fc00ff0b1b82 */ /* 0x000e620000000800 */
[----:B------:R-:W-:Y:S01]  /*7b50*/  USEL UR17, UR17, 0x978, UP1 ;  /* 0x0000097811117887 */ /* 0x000fe20008800000 */
[----:B------:R3:W5:Y:S01]  /*7b60*/  @P4 LDG.E R9, desc[UR36][R4.64] ;  /* 0x0000002404094981 */ /* 0x000762000c1e1900 */
[----:B------:R-:W-:Y:S01]  /*7b70*/  UISETP.NE.U32.AND UP0, UPT, UR10, URZ, UPT ;  /* 0x0000003f0a00728c */ /* 0x000fe2000bf05070 */
[----:B------:R-:W-:Y:S01]  /*7b80*/  UMOV UR4, URZ ;  /* 0x0000003f00047c82 */ /* 0x000fe20008000000 */
[----:B------:R-:W-:Y:S02]  /*7b90*/  USEL UR7, UR14, URZ, UP1 ;  /* 0x0000003f0e077287 */ /* 0x000fe40008800000 */
[----:B------:R-:W-:Y:S01]  /*7ba0*/  UISETP.NE.AND.EX UP0, UPT, UR11, URZ, UPT, UP0 ;  /* 0x0000003f0b00728c */ /* 0x000fe2000bf05300 */
[----:B---3--:R-:W-:-:S03]  /*7bb0*/  IMAD.U32 R4, RZ, RZ, UR15 ;  /* 0x0000000fff047e24 */ /* 0x008fc6000f8e00ff */
[----:B------:R-:W-:Y:S02]  /*7bc0*/  USEL UR61, UR61, URZ, !UP0 ;  /* 0x0000003f3d3d7287 */ /* 0x000fe4000c000000 */
[----:B------:R-:W-:Y:S01]  /*7bd0*/  ULDC.64 UR8, c[0x0][UR17+0x218] ;  /* 0x0000860011087abb */ /* 0x000fe20008000a00 */
[----:B------:R-:W-:Y:S01]  /*7be0*/  IMAD R13, R4, 0x80, R197 ;  /* 0x00000080040d7824 */ /* 0x000fe200078e02c5 */
[----:B------:R-:W-:Y:S01]  /*7bf0*/  ULDC.64 UR10, c[0x0][UR17+0x220] ;  /* 0x00008800110a7abb */ /* 0x000fe20008000a00 */
[----:B------:R-:W-:Y:S02]  /*7c00*/  USEL UR16, UR13, URZ, !UP0 ;  /* 0x0000003f0d107287 */ /* 0x000fe4000c000000 */
[----:B0-----:R-:W-:Y:S01]  /*7c10*/  @P1 IMAD.HI.U32 R4, R13, R6, RZ ;  /* 0x000000060d041227 */ /* 0x001fe200078e00ff */
[----:B------:R-:W-:Y:S01]  /*7c20*/  ULDC.64 UR12, c[0x0][UR17+0x228] ;  /* 0x00008a00110c7abb */ /* 0x000fe20008000a00 */
[----:B------:R-:W-:Y:S02]  /*7c30*/  UIMAD.WIDE.U32 UR14, UR8, UR18, URZ ;  /* 0x00000012080e72a5 */ /* 0x000fe4000f8e003f */
[----:B------:R-:W-:Y:S01]  /*7c40*/  UIMAD UR11, UR11, UR61, URZ ;  /* 0x0000003d0b0b72a4 */ /* 0x000fe2000f8e023f */
[----:B------:R-:W-:Y:S01]  /*7c50*/  IMAD.MOV.U32 R7, RZ, RZ, R13 ;  /* 0x000000ffff077224 */ /* 0x000fe200078e000d */
[----:B------:R-:W-:Y:S01]  /*7c60*/  UIMAD UR18, UR9, UR18, URZ ;  /* 0x00000012091272a4 */ /* 0x000fe2000f8e023f */
[----:B-1----:R-:W-:Y:S01]  /*7c70*/  @P1 SHF.R.U32.HI R7, RZ, R11, R4 ;  /* 0x0000000bff071219 */ /* 0x002fe20000011604 */
[----:B------:R-:W-:-:S02]  /*7c80*/  UIMAD.WIDE.U32 UR8, UR10, UR61, URZ ;  /* 0x0000003d0a0872a5 */ /* 0x000fc4000f8e003f */
[----:B------:R-:W-:Y:S01]  /*7c90*/  UIMAD.WIDE.U32 UR20, UR12, UR7, URZ ;  /* 0x000000070c1472a5 */ /* 0x000fe2000f8e003f */
[----:B------:R-:W-:Y:S01]  /*7ca0*/  IADD3 R11, -R7, RZ, RZ ;  /* 0x000000ff070b7210 */ /* 0x000fe20007ffe1ff */
[----:B------:R-:W-:Y:S02]  /*7cb0*/  UIMAD UR7, UR13, UR7, URZ ;  /* 0x000000070d0772a4 */ /* 0x000fe4000f8e023f */
[----:B------:R-:W-:Y:S02]  /*7cc0*/  UIMAD UR11, UR10, UR16, UR11 ;  /* 0x000000100a0b72a4 */ /* 0x000fe4000f8e020b */
[----:B------:R-:W-:Y:S01]  /*7cd0*/  UIADD3 UR18, UR15, UR18, URZ ;  /* 0x000000120f127290 */ /* 0x000fe2000fffe03f */
[----:B------:R-:W-:Y:S02]  /*7ce0*/  IMAD.U32 R4, RZ, RZ, UR20 ;  /* 0x00000014ff047e24 */ /* 0x000fe4000f8e00ff */
[----:B------:R-:W-:Y:S01]  /*7cf0*/  IMAD.U32 R5, RZ, RZ, UR21 ;  /* 0x00000015ff057e24 */ /* 0x000fe2000f8e00ff */
[----:B------:R-:W-:Y:S01]  /*7d00*/  SHF.R.S32.HI R5, RZ, 0x1f, R7 ;  /* 0x0000001fff057819 */ /* 0x000fe20000011407 */
[----:B------:R-:W-:-:S05]  /*7d10*/  IMAD R11, R26, R11, R13 ;  /* 0x0000000b1a0b7224 */ /* 0x000fca00078e020d */
[----:B------:R-:W-:Y:S02]  /*7d20*/  SHF.R.S32.HI R6, RZ, 0x1f, R11 ;  /* 0x0000001fff067819 */ /* 0x000fe4000001140b */
[----:B--2---:R-:W-:-:S13]  /*7d30*/  @P0 R2UR UR4, R18 ;  /* 0x00000000120402ca */ /* 0x004fda00000e0000 */
[----:B------:R-:W-:Y:S02]  /*7d40*/  UIADD3 UR14, UP0, UP2, UR8, UR14, UR4 ;  /* 0x0000000e080e7290 */ /* 0x000fe4000fa1e004 */
[----:B------:R-:W-:Y:S02]  /*7d50*/  UIADD3 UR8, UR21, UR7, URZ ;  /* 0x0000000715087290 */ /* 0x000fe4000fffe03f */
[----:B------:R-:W-:Y:S02]  /*7d60*/  UIADD3 UR7, UR9, UR11, URZ ;  /* 0x0000000b09077290 */ /* 0x000fe4000fffe03f */
[----:B------:R-:W-:Y:S01]  /*7d70*/  USHF.R.S32.HI UR12, URZ, 0x1f, UR4 ;  /* 0x0000001f3f0c7899 */ /* 0x000fe20008011404 */
[----:B------:R-:W-:Y:S01]  /*7d80*/  IADD3 R4, P2, P3, R7, UR14, R4 ;  /* 0x0000000e07047c10 */ /* 0x000fe2000fb5e004 */
[----:B------:R-:W-:Y:S01]  /*7d90*/  IMAD.U32 R8, RZ, RZ, UR8 ;  /* 0x00000008ff087e24 */ /* 0x000fe2000f8e00ff */
[----:B------:R-:W-:Y:S01]  /*7da0*/  ULDC.64 UR8, c[0x0][UR17+0x210] ;  /* 0x0000840011087abb */ /* 0x000fe20008000a00 */
[----:B------:R-:W-:Y:S01]  /*7db0*/  UIADD3.X UR7, UR7, UR18, UR12, UP0, UP2 ;  /* 0x0000001207077290 */ /* 0x000fe200087e440c */
[----:B------:R-:W-:Y:S01]  /*7dc0*/  IMAD R7, R11, UR9, RZ ;  /* 0x000000090b077c24 */ /* 0x000fe2000f8e02ff */
[----:B------:R-:W-:Y:S01]  /*7dd0*/  ULDC.64 UR10, c[0x0][0xba8] ;  /* 0x0002ea00000a7ab9 */ /* 0x000fe20000000a00 */
[----:B------:R-:W-:Y:S01]  /*7de0*/  @!UP1 ULDC UR10, c[0x0][0xb50] ;  /* 0x0002d400000a9ab9 */ /* 0x000fe20000000800 */
[----:B------:R-:W-:Y:S01]  /*7df0*/  @!UP1 ULDC UR11, c[0x0][0xb54] ;  /* 0x0002d500000b9ab9 */ /* 0x000fe20000000800 */
[----:B------:R-:W-:Y:S01]  /*7e00*/  IMAD R7, R6, UR8, R7 ;  /* 0x0000000806077c24 */ /* 0x000fe2000f8e0207 */
[----:B------:R-:W-:-:S03]  /*7e10*/  IADD3.X R5, R5, UR7, R8, P2, P3 ;  /* 0x0000000705057c10 */ /* 0x000fc600097e6408 */
[----:B------:R-:W-:-:S04]  /*7e20*/  IMAD.WIDE.U32 R4, R11, UR8, R4 ;  /* 0x000000080b047c25 */ /* 0x000fc8000f8e0004 */
[----:B------:R-:W-:Y:S01]  /*7e30*/  IMAD.IADD R5, R5, 0x1, R7 ;  /* 0x0000000105057824 */ /* 0x000fe200078e0207 */
[----:B------:R-:W-:-:S04]  /*7e40*/  LEA R8, P2, R4, UR10, 0x2 ;  /* 0x0000000a04087c11 */ /* 0x000fc8000f8410ff */
[----:B------:R-:W-:Y:S01]  /*7e50*/  LEA.HI.X R10, R4, UR11, R5, 0x2, P2 ;  /* 0x0000000b040a7c11 */ /* 0x000fe200090f1405 */
[----:B------:R-:W-:Y:S08]  /*7e60*/  @P4 BRA `(.L_x_213) ;  /* 0x0000000000104947 */ /* 0x000ff00003800000 */
[----:B------:R-:W-:Y:S05]  /*7e70*/  @!P0 BRA `(.L_x_213) ;  /* 0x00000000000c8947 */ /* 0x000fea0003800000 */
[----:B------:R-:W2:Y:S04]  /*7e80*/  LDG.E R4, desc[UR36][R32.64] ;  /* 0x0000002420047981 */ /* 0x000ea8000c1e1900 */
[----:B-----5:R-:W2:Y:S02]  /*7e90*/  LDG.E R9, desc[UR36][R32.64+0x4] ;  /* 0x0000042420097981 */ /* 0x020ea4000c1e1900 */
[----:B--2---:R-:W-:-:S07]  /*7ea0*/  IMAD.IADD R9, R9, 0x1, -R4 ;  /* 0x0000000109097824 */ /* 0x004fce00078e0a04 */
.L_x_213:
[----:B------:R-:W-:Y:S01]  /*7eb0*/  R2UR UR7, R175 ;  /* 0x00000000af0772ca */ /* 0x000fe200000e0000 */
[----:B------:R-:W-:Y:S01]  /*7ec0*/  SHFL.IDX PT, R4, R8, RZ, 0x1c1f ;  /* 0x001c1fff08047589 */ /* 0x000fe200000e0000 */
[----:B-----5:R-:W-:Y:S01]  /*7ed0*/  IMAD R18, R9, R26, RZ ;  /* 0x0000001a09127224 */ /* 0x020fe200078e02ff */
[----:B------:R-:W-:Y:S02]  /*7ee0*/  LOP3.LUT P0, RZ, R179, 0x3, RZ, 0xc0, !PT ;  /* 0x00000003b3ff7812 */ /* 0x000fe4000780c0ff */
[----:B------:R-:W0:Y:S01]  /*7ef0*/  SHFL.IDX PT, R5, R10, RZ, 0x1c1f ;  /* 0x001c1fff0a057589 */ /* 0x000e2200000e0000 */
[----:B------:R-:W-:-:S03]  /*7f00*/  PLOP3.LUT P3, PT, PT, PT, UP1, 0x80, 0x0 ;  /* 0x000000000000781c */ /* 0x000fc60003f6f018 */
[----:B------:R-:W-:Y:S04]  /*7f10*/  SHFL.IDX PT, R6, R8, 0x1, 0x1c1f ;  /* 0x003c1f0008067f89 */ /* 0x000fe800000e0000 */
[----:B------:R-:W-:Y:S01]  /*7f20*/  IMAD.U32 R11, RZ, RZ, UR7 ;  /* 0x00000007ff0b7e24 */ /* 0x000fe2000f8e00ff */
[----:B------:R-:W1:Y:S04]  /*7f30*/  SHFL.IDX PT, R7, R10, 0x1, 0x1c1f ;  /* 0x003c1f000a077f89 */ /* 0x000e6800000e0000 */
[----:B------:R-:W-:-:S04]  /*7f40*/  LEA R11, R11, R196, 0x7 ;  /* 0x000000c40b0b7211 */ /* 0x000fc800078e38ff */
[C---:B------:R-:W-:Y:S01]  /*7f50*/  ISETP.GE.OR P2, PT, R11.reuse, R18, P0 ;  /* 0x000000120b00720c */ /* 0x040fe20000746670 */
[----:B------:R-:W-:-:S05]  /*7f60*/  VIADD R9, R11, 0x8 ;  /* 0x000000080b097836 */ /* 0x000fca0000000000 */
[----:B------:R-:W-:-:S07]  /*7f70*/  ISETP.GE.OR P0, PT, R9, R18, P0 ;  /* 0x000000120900720c */ /* 0x000fce0000706670 */
[----:B0-----:R0:W-:Y:S01]  /*7f80*/  @!P2 ST.E desc[UR36][R4.64], R3 ;  /* 0x000000030400a985 */ /* 0x0011e2000c101924 */
[----:B------:R-:W-:-:S05]  /*7f90*/  ISETP.GE.AND P2, PT, R11, R18, PT ;  /* 0x000000120b00720c */ /* 0x000fca0003f46270 */
[----:B-1----:R0:W-:Y:S01]  /*7fa0*/  @!P0 ST.E desc[UR36][R6.64], R0 ;  /* 0x0000000006008985 */ /* 0x0021e2000c101924 */
[----:B------:R-:W-:Y:S01]  /*7fb0*/  ISETP.GE.AND P0, PT, R9, R18, PT ;  /* 0x000000120900720c */ /* 0x000fe20003f06270 */
[----:B------:R-:W-:-:S12]  /*7fc0*/  @P3 BRA `(.L_x_214) ;  /* 0x0000000800983947 */ /* 0x000fd80003800000 */
[----:B0-----:R-:W-:Y:S01]  /*7fd0*/  IMAD R3, R176, 0x40, R2 ;  /* 0x00000040b0037824 */ /* 0x001fe200078e0202 */
[----:B------:R-:W0:Y:S01]  /*7fe0*/  @P1 LDC R19, c[0x0][0xbec] ;  /* 0x0002fb00ff131b82 */ /* 0x000e220000000800 */
[----:B------:R-:W-:Y:S01]  /*7ff0*/  R2UR UR14, R175 ;  /* 0x00000000af0e72ca */ /* 0x000fe200000e0000 */
[----:B------:R-:W-:Y:S01]  /*8000*/  ULDC.64 UR10, c[0x0][0xaa0] ;  /* 0x0002a800000a7ab9 */ /* 0x000fe20000000a00 */
[----:B------:R-:W-:Y:S01]  /*8010*/  IMAD.WIDE R24, R3, 0x2, R24 ;  /* 0x0000000203187825 */ /* 0x000fe200078e0218 */
[----:B------:R-:W-:Y:S02]  /*8020*/  R2UR UR15, R174 ;  /* 0x00000000ae0f72ca */ /* 0x000fe400000e0000 */
[C---:B------:R-:W-:Y:S02]  /*8030*/  IADD3 R9, P6, R24.reuse, 0x1000, RZ ;  /* 0x0000100018097810 */ /* 0x040fe40007fde0ff */
[----:B------:R-:W1:Y:S01]  /*8040*/  @P1 LDC R21, c[0x0][0xbf0] ;  /* 0x0002fc00ff151b82 */ /* 0x000e620000000800 */
[----:B------:R-:W-:-:S02]  /*8050*/  LOP3.LUT R5, R24, 0x380, RZ, 0xc0, !PT ;  /* 0x0000038018057812 */ /* 0x000fc400078ec0ff */
[----:B------:R-:W-:Y:S01]  /*8060*/  LOP3.LUT R8, R9, 0x380, RZ, 0xc0, !PT ;  /* 0x0000038009087812 */ /* 0x000fe200078ec0ff */
[----:B------:R-:W-:Y:S01]  /*8070*/  UIMAD UR7, UR12, UR10, URZ ;  /* 0x0000000a0c0772a4 */ /* 0x000fe2000f8e023f */
[----:B------:R-:W-:Y:S02]  /*8080*/  SHF.R.U64 R5, R5, 0x3, RZ ;  /* 0x0000000305057819 */ /* 0x000fe400000012ff */
[----:B------:R-:W-:Y:S01]  /*8090*/  SHF.R.U64 R8, R8, 0x3, RZ ;  /* 0x0000000308087819 */ /* 0x000fe200000012ff */
[----:B------:R-:W-:Y:S01]  /*80a0*/  UIMAD.WIDE.U32 UR8, UR4, UR10, URZ ;  /* 0x0000000a040872a5 */ /* 0x000fe2000f8e003f */
[----:B------:R-:W-:Y:S01]  /*80b0*/  IADD3 R13, P5, R24, 0x2000, RZ ;  /* 0x00002000180d7810 */ /* 0x000fe20007fbe0ff */
[----:B------:R-:W-:Y:S01]  /*80c0*/  ULDC.64 UR12, c[0x0][0xaf0] ;  /* 0x0002bc00000c7ab9 */ /* 0x000fe20000000a00 */
[----:B------:R-:W-:Y:S01]  /*80d0*/  LOP3.LUT R8, R8, R9, RZ, 0x3c, !PT ;  /* 0x0000000908087212 */ /* 0x000fe200078e3cff */
[----:B------:R-:W-:Y:S01]  /*80e0*/  IMAD.X R9, RZ, RZ, R25, P6 ;  /* 0x000000ffff097224 */ /* 0x000fe200030e0619 */
[C---:B------:R-:W-:Y:S01]  /*80f0*/  IADD3 R3, P6, R24.reuse, 0x7000, RZ ;  /* 0x0000700018037810 */ /* 0x040fe20007fde0ff */
[----:B------:R-:W-:Y:S01]  /*8100*/  UIMAD UR7, UR4, UR11, UR7 ;  /* 0x0000000b040772a4 */ /* 0x000fe2000f8e0207 */
[----:B------:R-:W-:-:S02]  /*8110*/  IADD3 R29, P4, R24, 0x3000, RZ ;  /* 0x00003000181d7810 */ /* 0x000fc40007f9e0ff */
[----:B------:R-:W-:Y:S02]  /*8120*/  LOP3.LUT R0, R3, 0x380, RZ, 0xc0, !PT ;  /* 0x0000038003007812 */ /* 0x000fe400078ec0ff */
[----:B------:R-:W-:Y:S01]  /*8130*/  IADD3 R33, P3, R24, 0x4000, RZ ;  /* 0x0000400018217810 */ /* 0x000fe20007f7e0ff */
[----:B------:R-:W-:Y:S01]  /*8140*/  ULDC.64 UR10, c[0x0][0xae8] ;  /* 0x0002ba00000a7ab9 */ /* 0x000fe20000000a00 */
[----:B------:R-:W-:Y:S02]  /*8150*/  SHF.R.U64 R0, R0, 0x3, RZ ;  /* 0x0000000300007819 */ /* 0x000fe400000012ff */
[C---:B------:R-:W-:Y:S01]  /*8160*/  IADD3 R37, P2, R24.reuse, 0x5000, RZ ;  /* 0x0000500018257810 */ /* 0x040fe20007f5e0ff */
[----:B------:R-:W-:Y:S01]  /*8170*/  IMAD.X R45, RZ, RZ, R25, P6 ;  /* 0x000000ffff2d7224 */ /* 0x000fe200030e0619 */
[----:B------:R-:W-:Y:S01]  /*8180*/  IADD3 R41, P0, R24, 0x6000, RZ ;  /* 0x0000600018297810 */ /* 0x000fe20007f1e0ff */
[----:B------:R-:W5:Y:S01]  /*8190*/  LD.E.128 R8, desc[UR36][R8.64] ;  /* 0x0000002408087980 */ /* 0x000f62000c101d00 */
[----:B------:R-:W-:-:S02]  /*81a0*/  LOP3.LUT R24, R5, R24, RZ, 0x3c, !PT ;  /* 0x0000001805187212 */ /* 0x000fc400078e3cff */
[----:B------:R-:W-:Y:S01]  /*81b0*/  LOP3.LUT R44, R0, R3, RZ, 0x3c, !PT ;  /* 0x00000003002c7212 */ /* 0x000fe200078e3cff */
[----:B------:R-:W-:Y:S01]  /*81c0*/  IMAD R0, R17, 0x20, R176 ;  /* 0x0000002011007824 */ /* 0x000fe200078e02b0 */
[----:B------:R-:W-:Y:S01]  /*81d0*/  UIADD3 UR9, UR9, UR7, URZ ;  /* 0x0000000709097290 */ /* 0x000fe2000fffe03f */
[----:B------:R-:W-:Y:S01]  /*81e0*/  IMAD.U32 R3, RZ, RZ, UR14 ;  /* 0x0000000eff037e24 */ /* 0x000fe2000f8e00ff */
[----:B------:R2:W5:Y:S01]  /*81f0*/  LD.E.128 R4, desc[UR36][R24.64] ;  /* 0x0000002418047980 */ /* 0x000562000c101d00 */
[----:B------:R-:W-:Y:S01]  /*8200*/  USHF.R.S32.HI UR4, URZ, 0x1f, UR61 ;  /* 0x0000001f3f047899 */ /* 0x000fe2000801143d */
[----:B------:R-:W-:Y:S01]  /*8210*/  LOP3.LUT R12, R13, 0x380, RZ, 0xc0, !PT ;  /* 0x000003800d0c7812 */ /* 0x000fe200078ec0ff */
[----:B------:R-:W-:Y:S01]  /*8220*/  UIMAD.WIDE.U32 UR8, UR15, UR10, UR8 ;  /* 0x0000000a0f0872a5 */ /* 0x000fe2000f8e0008 */
[----:B------:R-:W-:Y:S01]  /*8230*/  LOP3.LUT R28, R29, 0x380, RZ, 0xc0, !PT ;  /* 0x000003801d1c7812 */ /* 0x000fe200078ec0ff */
[----:B------:R-:W5:Y:S01]  /*8240*/  LD.E.128 R44, desc[UR36][R44.64] ;  /* 0x000000242c2c7980 */ /* 0x000f62000c101d00 */
[----:B------:R-:W-:-:S02]  /*8250*/  LOP3.LUT R32, R33, 0x380, RZ, 0xc0, !PT ;  /* 0x0000038021207812 */ /* 0x000fc400078ec0ff */
[----:B------:R-:W-:Y:S01]  /*8260*/  LOP3.LUT R36, R37, 0x380, RZ, 0xc0, !PT ;  /* 0x0000038025247812 */ /* 0x000fe200078ec0ff */
[----:B--2---:R-:W-:Y:S01]  /*8270*/  IMAD R24, R3, 0x80, R0 ;  /* 0x0000008003187824 */ /* 0x004fe200078e0200 */
[----:B------:R-:W-:Y:S01]  /*8280*/  LOP3.LUT R40, R41, 0x380, RZ, 0xc0, !PT ;  /* 0x0000038029287812 */ /* 0x000fe200078ec0ff */
[----:B------:R-:W-:Y:S01]  /*8290*/  UIMAD UR4, UR4, UR12, URZ ;  /* 0x0000000c040472a4 */ /* 0x000fe2000f8e023f */
[----:B------:R-:W-:Y:S01]  /*82a0*/  SHF.R.U64 R12, R12, 0x3, RZ ;  /* 0x000000030c0c7819 */ /* 0x000fe200000012ff */
[----:B0-----:R-:W-:Y:S01]  /*82b0*/  @P1 IMAD.HI.U32 R0, R24, R19, RZ ;  /* 0x0000001318001227 */ /* 0x001fe200078e00ff */
[----:B------:R-:W-:Y:S01]  /*82c0*/  UIMAD UR9, UR15, UR11, UR9 ;  /* 0x0000000b0f0972a4 */ /* 0x000fe2000f8e0209 */
[----:B------:R-:W-:Y:S02]  /*82d0*/  SHF.R.U64 R28, R28, 0x3, RZ ;  /* 0x000000031c1c7819 */ /* 0x000fe400000012ff */
[----:B------:R-:W-:Y:S01]  /*82e0*/  IMAD.MOV.U32 R3, RZ, RZ, R24 ;  /* 0x000000ffff037224 */ /* 0x000fe200078e0018 */
[----:B-1----:R-:W-:Y:S01]  /*82f0*/  @P1 SHF.R.U32.HI R3, RZ, R21, R0 ;  /* 0x00000015ff031219 */ /* 0x002fe20000011600 */
[----:B------:R-:W-:Y:S01]  /*8300*/  UIMAD UR4, UR61, UR13, UR4 ;  /* 0x0000000d3d0472a4 */ /* 0x000fe2000f8e0204 */
[----:B------:R-:W-:Y:S01]  /*8310*/  SHF.R.U64 R32, R32, 0x3, RZ ;  /* 0x0000000320207819 */ /* 0x000fe200000012ff */
[----:B------:R-:W-:Y:S01]  /*8320*/  UIMAD.WIDE.U32 UR8, UR61, UR12, UR8 ;  /* 0x0000000c3d0872a5 */ /* 0x000fe2000f8e0008 */
[----:B------:R-:W-:-:S02]  /*8330*/  SHF.R.U64 R36, R36, 0x3, RZ ;  /* 0x0000000324247819 */ /* 0x000fc400000012ff */
[----:B------:R-:W-:Y:S01]  /*8340*/  SHF.R.U64 R40, R40, 0x3, RZ ;  /* 0x0000000328287819 */ /* 0x000fe200000012ff */
[----:B------:R-:W-:Y:S01]  /*8350*/  UIADD3 UR4, UR9, UR4, URZ ;  /* 0x0000000409047290 */ /* 0x000fe2000fffe03f */
[--C-:B------:R-:W-:Y:S01]  /*8360*/  SHF.R.S32.HI R0, RZ, 0x1f, R3.reuse ;  /* 0x0000001fff007819 */ /* 0x100fe20000011403 */
[----:B------:R-:W-:Y:S01]  /*8370*/  IMAD.MOV R19, RZ, RZ, -R3 ;  /* 0x000000ffff137224 */ /* 0x000fe200078e0a03 */
[----:B------:R-:W-:Y:S01]  /*8380*/  LOP3.LUT R12, R12, R13, RZ, 0x3c, !PT ;  /* 0x0000000d0c0c7212 */ /* 0x000fe200078e3cff */
[--C-:B------:R-:W-:Y:S01]  /*8390*/  IMAD.X R13, RZ, RZ, R25.reuse, P5 ;  /* 0x000000ffff0d7224 */ /* 0x100fe200028e0619 */
[----:B------:R-:W-:Y:S01]  /*83a0*/  LOP3.LUT R28, R28, R29, RZ, 0x3c, !PT ;  /* 0x0000001d1c1c7212 */ /* 0x000fe200078e3cff */
[--C-:B------:R-:W-:Y:S01]  /*83b0*/  IMAD.X R29, RZ, RZ, R25.reuse, P4 ;  /* 0x000000ffff1d7224 */ /* 0x100fe200020e0619 */
[----:B------:R-:W-:Y:S01]  /*83c0*/  LOP3.LUT R32, R32, R33, RZ, 0x3c, !PT ;  /* 0x0000002120207212 */ /* 0x000fe200078e3cff */
[--C-:B------:R-:W-:Y:S01]  /*83d0*/  IMAD.X R33, RZ, RZ, R25.reuse, P3 ;  /* 0x000000ffff217224 */ /* 0x100fe200018e0619 */
[----:B------:R-:W-:Y:S01]  /*83e0*/  LOP3.LUT R36, R36, R37, RZ, 0x3c, !PT ;  /* 0x0000002524247212 */ /* 0x000fe200078e3cff */
[----:B------:R-:W-:Y:S01]  /*83f0*/  ULDC.64 UR10, c[0x0][0xae0] ;  /* 0x0002b800000a7ab9 */ /* 0x000fe20000000a00 */
[----:B------:R-:W-:Y:S01]  /*8400*/  LOP3.LUT R40, R40, R41, RZ, 0x3c, !PT ;  /* 0x0000002928287212 */ /* 0x000fe200078e3cff */
[----:B------:R-:W-:Y:S01]  /*8410*/  IMAD.X R41, RZ, RZ, R25, P0 ;  /* 0x000000ffff297224 */ /* 0x000fe200000e0619 */
[----:B------:R-:W-:Y:S01]  /*8420*/  IADD3.X R37, RZ, R25, RZ, P2, !PT ;  /* 0x00000019ff257210 */ /* 0x000fe200017fe4ff */
[----:B------:R-:W-:Y:S01]  /*8430*/  IMAD R0, R0, UR10, RZ ;  /* 0x0000000a00007c24 */ /* 0x000fe2000f8e02ff */
[----:B------:R-:W-:Y:S01]  /*8440*/  MOV R20, UR8 ;  /* 0x0000000800147c02 */ /* 0x000fe20008000f00 */
[----:B------:R-:W-:Y:S01]  /*8450*/  IMAD R19, R26, R19, R24 ;  /* 0x000000131a137224 */ /* 0x000fe200078e0218 */
[----:B------:R-:W5:Y:S01]  /*8460*/  LD.E.128 R12, desc[UR36][R12.64] ;  /* 0x000000240c0c7980 */ /* 0x000f62000c101d00 */
[----:B------:R-:W-:Y:S01]  /*8470*/  IMAD.U32 R21, RZ, RZ, UR9 ;  /* 0x00000009ff157e24 */ /* 0x000fe2000f8e00ff */
[----:B------:R-:W-:Y:S01]  /*8480*/  ULDC.64 UR8, c[0x0][0xad8] ;  /* 0x0002b60000087ab9 */ /* 0x000fe20000000a00 */
[----:B------:R-:W-:Y:S01]  /*8490*/  IMAD.U32 R21, RZ, RZ, UR4 ;  /* 0x00000004ff157e24 */ /* 0x000fe2000f8e00ff */
[----:B------:R-:W5:Y:S01]  /*84a0*/  LD.E.128 R28, desc[UR36][R28.64] ;  /* 0x000000241c1c7980 */ /* 0x000f62000c101d00 */
[----:B------:R-:W-:Y:S01]  /*84b0*/  IMAD R25, R3, UR11, R0 ;  /* 0x0000000b03197c24 */ /* 0x000fe2000f8e0200 */
[----:B------:R-:W-:-:S02]  /*84c0*/  SHF.R.S32.HI R0, RZ, 0x1f, R19 ;  /* 0x0000001fff007819 */ /* 0x000fc40000011413 */
[----:B------:R-:W5:Y:S01]  /*84d0*/  LD.E.128 R32, desc[UR36][R32.64] ;  /* 0x0000002420207980 */ /* 0x000f62000c101d00 */
[----:B------:R-:W-:-:S03]  /*84e0*/  IMAD.WIDE.U32 R20, R3, UR10, R20 ;  /* 0x0000000a03147c25 */ /* 0x000fc6000f8e0014 */
[----:B------:R-:W5:Y:S04]  /*84f0*/  LD.E.128 R36, desc[UR36][R36.64] ;  /* 0x0000002424247980 */ /* 0x000f68000c101d00 */
[----:B------:R-:W5:Y:S01]  /*8500*/  LD.E.128 R40, desc[UR36][R40.64] ;  /* 0x0000002428287980 */ /* 0x000f62000c101d00 */
[----:B------:R-:W-:Y:S01]  /*8510*/  IMAD.U32 R49, RZ, RZ, UR14 ;  /* 0x0000000eff317e24 */ /* 0x000fe2000f8e00ff */
[----:B------:R-:W-:Y:S01]  /*8520*/  @!PT LDS RZ, [RZ] ;  /* 0x00000000fffff984 */ /* 0x000fe20000000800 */
[----:B------:R-:W-:Y:S01]  /*8530*/  @!PT LDS RZ, [RZ] ;  /* 0x00000000fffff984 */ /* 0x000fe20000000800 */
[----:B------:R-:W-:Y:S01]  /*8540*/  @!PT LDS RZ, [RZ] ;  /* 0x00000000fffff984 */ /* 0x000fe20000000800 */
[----:B------:R-:W-:Y:S01]  /*8550*/  @!PT LDS RZ, [RZ] ;  /* 0x00000000fffff984 */ /* 0x000fe20000000800 */
[----:B------:R0:W-:Y:S06]  /*8560*/  MEMBAR.ALL.CTA ;  /* 0x0000000000007992 */ /* 0x0001ec0000008000 */
[----:B0-----:R-:W0:Y:S01]  /*8570*/  FENCE.VIEW.ASYNC.S ;  /* 0x00000000000073c6 */ /* 0x001e220000000000 */
[----:B------:R-:W-:-:S02]  /*8580*/  IMAD.IADD R21, R21, 0x1, R25 ;  /* 0x0000000115157824 */ /* 0x000fc400078e0219 */
[----:B------:R-:W-:Y:S02]  /*8590*/  IMAD R0, R0, UR8, RZ ;  /* 0x0000000800007c24 */ /* 0x000fe4000f8e02ff */
[----:B------:R-:W-:Y:S02]  /*85a0*/  IMAD R49, R49, 0x80, R176 ;  /* 0x0000008031317824 */ /* 0x000fe400078e02b0 */
[C---:B------:R-:W-:Y:S02]  /*85b0*/  IMAD R25, R19.reuse, UR9, R0 ;  /* 0x0000000913197c24 */ /* 0x040fe4000f8e0200 */
[----:B------:R-:W-:Y:S01]  /*85c0*/  IMAD.WIDE.U32 R20, R19, UR8, R20 ;  /* 0x0000000813147c25 */ /* 0x000fe2000f8e0014 */
[CC--:B------:R-:W-:Y:S01]  /*85d0*/  ISETP.GE.AND P2, PT, R49.reuse, R18.reuse, PT ;  /* 0x000000123100720c */ /* 0x0c0fe20003f46270 */
[----:B------:R-:W-:Y:S01]  /*85e0*/  ULDC.64 UR8, c[0x0][0xa80] ;  /* 0x0002a00000087ab9 */ /* 0x000fe20000000a00 */
[----:B------:R-:W-:Y:S01]  /*85f0*/  IADD3 R3, R49, 0x20, RZ ;  /* 0x0000002031037810 */ /* 0x000fe20007ffe0ff */
[----:B------:R-:W-:Y:S01]  /*8600*/  IMAD.IADD R19, R21, 0x1, R25 ;  /* 0x0000000115137824 */ /* 0x000fe200078e0219 */
[----:B------:R-:W-:Y:S01]  /*8610*/  LEA R0, P3, R20, UR8, 0x1 ;  /* 0x0000000814007c11 */ /* 0x000fe2000f8608ff */
[----:B------:R-:W-:Y:S01]  /*8620*/  VIADD R98, R98, 0x2a820 ;  /* 0x0002a82062627836 */ /* 0x000fe20000000000 */
[----:B------:R-:W-:Y:S01]  /*8630*/  ISETP.GE.AND P0, PT, R3, R18, PT ;  /* 0x000000120300720c */ /* 0x000fe20003f06270 */
[----:B------:R-:W-:Y:S01]  /*8640*/  VIADD R3, R49, 0x40 ;  /* 0x0000004031037836 */ /* 0x000fe20000000000 */
[----:B------:R-:W-:-:S02]  /*8650*/  LEA.HI.X R19, R20, UR9, R19, 0x1, P3 ;  /* 0x0000000914137c11 */ /* 0x000fc400098f0c13 */
[----:B------:R-:W-:Y:S01]  /*8660*/  PRMT R98, RZ, 0x654, R98 ;  /* 0x00000654ff627816 */ /* 0x000fe20000000062 */
[----:B0-----:R0:W1:Y:S01]  /*8670*/  SHFL.IDX PT, R25, R0, RZ, 0x181f ;  /* 0x00181fff00197589 */ /* 0x00106200000e0000 */
[----:B------:R-:W-:Y:S01]  /*8680*/  ISETP.GE.AND P1, PT, R3, R18, PT ;  /* 0x000000120300720c */ /* 0x000fe20003f26270 */
[----:B------:R-:W-:Y:S01]  /*8690*/  BSSY B1, `(.L_x_215) ;  /* 0x000000d000017945 */ /* 0x000fe20003800000 */
[----:B------:R0:W-:Y:S01]  /*86a0*/  SYNCS.ARRIVE.TRANS64.RED.A1T0 RZ, [R98+URZ], RZ ;  /* 0x000000ff62ff79a7 */ /* 0x0001e2000810043f */
[----:B------:R0:W2:Y:S02]  /*86b0*/  SHFL.IDX PT, R3, R19, RZ, 0x181f ;  /* 0x00181fff13037589 */ /* 0x0000a400000e0000 */
[----:B------:R-:W-:Y:S08]  /*86c0*/  @P2 BRA `(.L_x_216) ;  /* 0x0000000000242947 */ /* 0x000ff00003800000 */
[----:B------:R-:W-:Y:S02]  /*86d0*/  ULDC UR4, c[0x0][0xac8] ;  /* 0x0002b20000047ab9 */ /* 0x000fe40000000800 */
[----:B------:R-:W-:Y:S02]  /*86e0*/  ISETP.GE.AND P2, PT, R2, UR4, PT ;  /* 0x0000000402007c0c */ /* 0x000fe4000bf46270 */
[----:B------:R-:W-:-:S11]  /*86f0*/  ISETP.GE.AND P3, PT, R16, UR4, PT ;  /* 0x0000000410007c0c */ /* 0x000fd6000bf66270 */
[-C--:B-1----:R-:W-:Y:S02]  /*8700*/  @!P2 LEA R20, P4, R2, R25.reuse, 0x1 ;  /* 0x000000190214a211 */ /* 0x082fe400078808ff */
[----:B------:R-:W-:Y:S02]  /*8710*/  @!P3 LEA R24, P5, R16, R25, 0x1 ;  /* 0x000000191018b211 */ /* 0x000fe400078a08ff */
[-C--:B--2---:R-:W-:Y:S02]  /*8720*/  @!P2 LEA.HI.X R21, R2, R3.reuse, R201, 0x1, P4 ;  /* 0x000000030215a211 */ /* 0x084fe400020f0cc9 */
[----:B------:R-:W-:-:S03]  /*8730*/  @!P3 LEA.HI.X R25, R16, R3, R200, 0x1, P5 ;  /* 0x000000031019b211 */ /* 0x000fc600028f0cc8 */
[----:B-----5:R3:W-:Y:S04]  /*8740*/  @!P2 ST.E.128 desc[UR36][R20.64], R4 ;  /* 0x000000041400a985 */ /* 0x0207e8000c101d24 */
[----:B------:R3:W-:Y:S02]  /*8750*/  @!P3 ST.E.128 desc[UR36][R24.64], R32 ;  /* 0x000000201800b985 */ /* 0x0007e4000c101d24 */
.L_x_216:
[----:B------:R-:W-:Y:S05]  /*8760*/  BSYNC B1 ;  /* 0x0000000000017941 */ /* 0x000fea0003800000 */
.L_x_215:
[----:B--2---:R2:W4:Y:S01]  /*8770*/  SHFL.IDX PT, R3, R19, 0x1, 0x181f ;  /* 0x00381f0013037f89 */ /* 0x00452200000e0000 */
[----:B------:R-:W-:Y:S03]  /*8780*/  BSSY B1, `(.L_x_217) ;  /* 0x000000c000017945 */ /* 0x000fe60003800000 */
[----:B---3-5:R2:W3:Y:S01]  /*8790*/  SHFL.IDX PT, R7, R0, 0x1, 0x181f ;  /* 0x00381f0000077f89 */ /* 0x0284e200000e0000 */
[----:B------:R-:W-:Y:S05]  /*87a0*/  @P0 BRA `(.L_x_218) ;  /* 0x0000000000240947 */ /* 0x000fea0003800000 */
[----:B------:R-:W-:Y:S02]  /*87b0*/  ULDC UR4, c[0x0][0xac8] ;  /* 0x0002b20000047ab9 */ /* 0x000fe40000000800 */
[----:B------:R-:W-:Y:S02]  /*87c0*/  ISETP.GE.AND P3, PT, R2, UR4, PT ;  /* 0x0000000402007c0c */ /* 0x000fe4000bf66270 */
[----:B------:R-:W-:-:S11]  /*87d0*/  ISETP.GE.AND P4, PT, R16, UR4, PT ;  /* 0x0000000410007c0c */ /* 0x000fd6000bf86270 */
[-C--:B---3--:R-:W-:Y:S02]  /*87e0*/  @!P3 LEA R4, P0, R2, R7.reuse, 0x1 ;  /* 0x000000070204b211 */ /* 0x088fe400078008ff */
[----:B------:R-:W-:Y:S02]  /*87f0*/  @!P4 LEA R6, P2, R16, R7, 0x1 ;  /* 0x000000071006c211 */ /* 0x000fe400078408ff */
[-C--:B----4-:R-:W-:Y:S02]  /*8800*/  @!P3 LEA.HI.X R5, R2, R3.reuse, R201, 0x1, P0 ;  /* 0x000000030205b211 */ /* 0x090fe400000f0cc9 */
[----:B------:R-:W-:-:S03]  /*8810*/  @!P4 LEA.HI.X R7, R16, R3, R200, 0x1, P2 ;  /* 0x000000031007c211 */ /* 0x000fc600010f0cc8 */
[----:B------:R3:W-:Y:S04]  /*8820*/  @!P3 ST.E.128 desc[UR36][R4.64], R8 ;  /* 0x000000080400b985 */ /* 0x0007e8000c101d24 */
[----:B------:R3:W-:Y:S02]  /*8830*/  @!P4 ST.E.128 desc[UR36][R6.64], R36 ;  /* 0x000000240600c985 */ /* 0x0007e4000c101d24 */
.L_x_218:
[----:B------:R-:W-:Y:S05]  /*8840*/  BSYNC B1 ;  /* 0x0000000000017941 */ /* 0x000fea0003800000 */
.L_x_217:
[----:B----4-:R4:W0:Y:S01]  /*8850*/  SHFL.IDX PT, R3, R19, 0x2, 0x181f ;  /* 0x00581f0013037f89 */ /* 0x01082200000e0000 */
[----:B------:R-:W-:Y:S03]  /*8860*/  BSSY B1, `(.L_x_219) ;  /* 0x000000c000017945 */ /* 0x000fe60003800000 */
[----:B---3--:R4:W3:Y:S01]  /*8870*/  SHFL.IDX PT, R7, R0, 0x2, 0x181f ;  /* 0x00581f0000077f89 */ /* 0x0088e200000e0000 */
[----:B------:R-:W-:Y:S05]  /*8880*/  @P1 BRA `(.L_x_220) ;  /* 0x0000000000241947 */ /* 0x000fea0003800000 */
[----:B------:R-:W-:Y:S02]  /*8890*/  ULDC UR4, c[0x0][0xac8] ;  /* 0x0002b20000047ab9 */ /* 0x000fe40000000800 */
[----:B------:R-:W-:Y:S02]  /*88a0*/  ISETP.GE.AND P2, PT, R2, UR4, PT ;  /* 0x0000000402007c0c */ /* 0x000fe4000bf46270 */
[----:B------:R-:W-:-:S11]  /*88b0*/  ISETP.GE.AND P3, PT, R16, UR4, PT ;  /* 0x0000000410007c0c */ /* 0x000fd6000bf66270 */
[-C--:B---3--:R-:W-:Y:S02]  /*88c0*/  @!P2 LEA R4, P0, R2, R7.reuse, 0x1 ;  /* 0x000000070204a211 */ /* 0x088fe400078008ff */
[----:B------:R-:W-:Y:S02]  /*88d0*/  @!P3 LEA R6, P1, R16, R7, 0x1 ;  /* 0x000000071006b211 */ /* 0x000fe400078208ff */
[-C--:B0-----:R-:W-:Y:S02]  /*88e0*/  @!P2 LEA.HI.X R5, R2, R3.reuse, R201, 0x1, P0 ;  /* 0x000000030205a211 */ /* 0x081fe400000f0cc9 */
[----:B------:R-:W-:-:S03]  /*88f0*/  @!P3 LEA.HI.X R7, R16, R3, R200, 0x1, P1 ;  /* 0x000000031007b211 */ /* 0x000fc600008f0cc8 */
[----:B------:R0:W-:Y:S04]  /*8900*/  @!P2 ST.E.128 desc[UR36][R4.64], R12 ;  /* 0x0000000c0400a985 */ /* 0x0001e8000c101d24 */
[----:B------:R0:W-:Y:S02]  /*8910*/  @!P3 ST.E.128 desc[UR36][R6.64], R40 ;  /* 0x000000280600b985 */ /* 0x0001e4000c101d24 */
.L_x_220:
[----:B------:R-:W-:Y:S05]  /*8920*/  BSYNC B1 ;  /* 0x0000000000017941 */ /* 0x000fea0003800000 */
.L_x_219:
[----:B0-----:R-:W-:Y:S01]  /*8930*/  VIADD R3, R49, 0x60 ;  /* 0x0000006031037836 */ /* 0x001fe20000000000 */
[----:B--2-4-:R-:W0:Y:S04]  /*8940*/  SHFL.IDX PT, R19, R19, 0x3, 0x181f ;  /* 0x00781f0013137f89 */ /* 0x014e2800000e0000 */
[----:B------:R-:W-:Y:S01]  /*8950*/  ISETP.GE.AND P0, PT, R3, R18, PT ;  /* 0x000000120300720c */ /* 0x000fe20003f06270 */
[----:B---3--:R2:W3:-:S12]  /*8960*/  SHFL.IDX PT, R7, R0, 0x3, 0x181f ;  /* 0x00781f0000077f89 */ /* 0x0084d800000e0000 */
[----:B--2---:R-:W-:Y:S05]  /*8970*/  @P0 BRA `(.L_x_221) ;  /* 0x0000001800580947 */ /* 0x004fea0003800000 */
[----:B------:R-:W-:Y:S02]  /*8980*/  ULDC UR4, c[0x0][0xac8] ;  /* 0x0002b20000047ab9 */ /* 0x000fe40000000800 */
[----:B------:R-:W-:-:S13]  /*8990*/  ISETP.GE.AND P1, PT, R2, UR4, PT ;  /* 0x0000000402007c0c */ /* 0x000fda000bf26270 */
[----:B---3--:R-:W-:-:S04]  /*89a0*/  @!P1 LEA R4, P0, R2, R7, 0x1 ;  /* 0x0000000702049211 */ /* 0x008fc800078008ff */
[----:B0-----:R-:W-:Y:S02]  /*89b0*/  @!P1 LEA.HI.X R5, R2, R19, R201, 0x1, P0 ;  /* 0x0000001302059211 */ /* 0x001fe400000f0cc9 */
[----:B------:R-:W-:-:S03]  /*89c0*/  ISETP.GE.AND P0, PT, R16, UR4, PT ;  /* 0x0000000410007c0c */ /* 0x000fc6000bf06270 */
[----:B------:R2:W-:Y:S10]  /*89d0*/  @!P1 ST.E.128 desc[UR36][R4.64], R28 ;  /* 0x0000001c04009985 */ /* 0x0005f4000c101d24 */
[----:B------:R-:W-:Y:S05]  /*89e0*/  @P0 BRA `(.L_x_221) ;  /* 0x00000018003c0947 */ /* 0x000fea0003800000 */
[----:B--2---:R-:W-:-:S04]  /*89f0*/  LEA R4, P0, R16, R7, 0x1 ;  /* 0x0000000710047211 */ /* 0x004fc800078008ff */
[----:B------:R-:W-:-:S05]  /*8a00*/  LEA.HI.X R5, R16, R19, R200, 0x1, P0 ;  /* 0x0000001310057211 */ /* 0x000fca00000f0cc8 */
[----:B------:R4:W-:Y:S01]  /*8a10*/  ST.E.128 desc[UR36][R4.64], R44 ;  /* 0x0000002c04007985 */ /* 0x0009e2000c101d24 */
[----:B------:R-:W-:Y:S05]  /*8a20*/  BRA `(.L_x_221) ;  /* 0x00000018002c7947 */ /* 0x000fea0003800000 */
.L_x_214:
[----:B------:R-:W-:Y:S01]  /*8a30*/  ULDC.64 UR10, c[0x0][0xb08] ;  /* 0x0002c200000a7ab9 */ /* 0x000fe20000000a00 */
[----:B------:R-:W-:Y:S01]  /*8a40*/  R2UR UR14, R174 ;  /* 0x00000000ae0e72ca */ /* 0x000fe200000e0000 */
[----:B------:R-:W-:Y:S01]  /*8a50*/  UIMAD UR7, UR12, UR10, URZ ;  /* 0x0000000a0c0772a4 */ /* 0x000fe2000f8e023f */
[----:B0-----:R-:W0:Y:S01]  /*8a60*/  @P1 LDC R0, c[0x0][0xbec] ;  /* 0x0002fb00ff001b82 */ /* 0x001e220000000800 */
[----:B------:R-:W-:Y:S01]  /*8a70*/  UIMAD.WIDE.U32 UR8, UR4, UR10, URZ ;  /* 0x0000000a040872a5 */ /* 0x000fe2000f8e003f */
[----:B------:R-:W-:Y:S01]  /*8a80*/  R2UR UR13, R19 ;  /* 0x00000000130d72ca */ /* 0x000fe200000e0000 */
[----:B------:R-:W-:Y:S01]  /*8a90*/  UIMAD UR7, UR4, UR11, UR7 ;  /* 0x0000000b040772a4 */ /* 0x000fe2000f8e0207 */
[----:B------:R-:W-:Y:S01]  /*8aa0*/  IMAD.MOV.U32 R3, RZ, RZ, R13 ;  /* 0x000000ffff037224 */ /* 0x000fe200078e000d */
[----:B------:R-:W-:Y:S01]  /*8ab0*/  USHF.R.S32.HI UR4, URZ, 0x1f, UR61 ;  /* 0x0000001f3f047899 */ /* 0x000fe2000801143d */
[----:B------:R-:W-:Y:S01]  /*8ac0*/  VIADD R98, R98, 0x2a820 ;  /* 0x0002a82062627836 */ /* 0x000fe20000000000 */
[----:B------:R-:W-:Y:S01]  /*8ad0*/  UIADD3 UR9, UR9, UR7, URZ ;  /* 0x0000000709097290 */ /* 0x000fe2000fffe03f */
[----:B------:R-:W1:Y:S01]  /*8ae0*/  @P1 LDC R5, c[0x0][0xbf0] ;  /* 0x0002fc00ff051b82 */ /* 0x000e620000000800 */
[----:B------:R-:W-:Y:S01]  /*8af0*/  ULDC.64 UR10, c[0x0][0xb38] ;  /* 0x0002ce00000a7ab9 */ /* 0x000fe20000000a00 */
[----:B------:R-:W-:Y:S01]  /*8b00*/  BSSY B1, `(.L_x_222) ;  /* 0x0000066000017945 */ /* 0x000fe20003800000 */
[----:B------:R-:W-:Y:S01]  /*8b10*/  UIMAD.WIDE.U32 UR8, UR14, UR10, UR8 ;  /* 0x0000000a0e0872a5 */ /* 0x000fe2000f8e0008 */
[----:B------:R-:W-:-:S03]  /*8b20*/  PRMT R98, RZ, 0x654, R98 ;  /* 0x00000654ff627816 */ /* 0x000fc60000000062 */
[----:B------:R-:W-:Y:S01]  /*8b30*/  UIMAD UR9, UR14, UR11, UR9 ;  /* 0x0000000b0e0972a4 */ /* 0x000fe2000f8e0209 */
[----:B------:R2:W-:Y:S02]  /*8b40*/  SYNCS.ARRIVE.TRANS64.RED.A1T0 RZ, [R98+URZ], RZ ;  /* 0x000000ff62ff79a7 */ /* 0x0005e4000810043f */
[----:B------:R-:W-:Y:S02]  /*8b50*/  ULDC.64 UR10, c[0x0][0xb40] ;  /* 0x0002d000000a7ab9 */ /* 0x000fe40000000a00 */
[----:B------:R-:W-:Y:S02]  /*8b60*/  UIMAD UR4, UR4, UR10, URZ ;  /* 0x0000000a040472a4 */ /* 0x000fe4000f8e023f */
[----:B------:R-:W-:Y:S02]  /*8b70*/  UIMAD.WIDE.U32 UR8, UR61, UR10, UR8 ;  /* 0x0000000a3d0872a5 */ /* 0x000fe4000f8e0008 */
[----:B------:R-:W-:Y:S01]  /*8b80*/  UIMAD UR4, UR61, UR11, UR4 ;  /* 0x0000000b3d0472a4 */ /* 0x000fe2000f8e0204 */
[----:B0-----:R-:W-:-:S02]  /*8b90*/  @P1 IMAD.HI.U32 R0, R13, R0, RZ ;  /* 0x000000000d001227 */ /* 0x001fc400078e00ff */
[----:B------:R-:W-:Y:S01]  /*8ba0*/  ULDC.64 UR10, c[0x0][0xb48] ;  /* 0x0002d200000a7ab9 */ /* 0x000fe20000000a00 */
[----:B------:R-:W-:Y:S02]  /*8bb0*/  UIADD3 UR9, UR9, UR4, URZ ;  /* 0x0000000409097290 */ /* 0x000fe4000fffe03f */
[----:B-1----:R-:W-:Y:S02]  /*8bc0*/  @P1 SHF.R.U32.HI R3, RZ, R5, R0 ;  /* 0x00000005ff031219 */ /* 0x002fe40000011600 */
[----:B------:R-:W-:Y:S02]  /*8bd0*/  UIMAD.WIDE.U32 UR8, UR13, UR10, UR8 ;  /* 0x0000000a0d0872a5 */ /* 0x000fe4000f8e0008 */
[--C-:B------:R-:W-:Y:S01]  /*8be0*/  SHF.R.S32.HI R0, RZ, 0x1f, R3.reuse ;  /* 0x0000001fff007819 */ /* 0x100fe20000011403 */
[----:B------:R-:W-:Y:S01]  /*8bf0*/  IMAD.MOV R7, RZ, RZ, -R3 ;  /* 0x000000ffff077224 */ /* 0x000fe200078e0a03 */
[----:B------:R-:W-:Y:S02]  /*8c00*/  UIMAD UR4, UR13, UR11, UR9 ;  /* 0x0000000b0d0472a4 */ /* 0x000fe4000f8e0209 */
[----:B------:R-:W-:Y:S01]  /*8c10*/  MOV R4, UR8 ;  /* 0x0000000800047c02 */ /* 0x000fe20008000f00 */
[----:B------:R-:W-:Y:S01]  /*8c20*/  IMAD.U32 R5, RZ, RZ, UR9 ;  /* 0x00000009ff057e24 */ /* 0x000fe2000f8e00ff */
[----:B------:R-:W-:Y:S01]  /*8c30*/  ULDC.64 UR10, c[0x0][0xb30] ;  /* 0x0002cc00000a7ab9 */ /* 0x000fe20000000a00 */
[----:B------:R-:W-:Y:S01]  /*8c40*/  IMAD R7, R26, R7, R13 ;  /* 0x000000071a077224 */ /* 0x000fe200078e020d */
[----:B------:R-:W-:Y:S01]  /*8c50*/  ULDC.64 UR8, c[0x0][0xb28] ;  /* 0x0002ca0000087ab9 */ /* 0x000fe20000000a00 */
[----:B------:R-:W-:-:S02]  /*8c60*/  IMAD R0, R0, UR10, RZ ;  /* 0x0000000a00007c24 */ /* 0x000fc4000f8e02ff */
[----:B------:R-:W-:Y:S02]  /*8c70*/  IMAD.U32 R5, RZ, RZ, UR4 ;  /* 0x00000004ff057e24 */ /* 0x000fe4000f8e00ff */
[C---:B------:R-:W-:Y:S01]  /*8c80*/  IMAD R9, R3.reuse, UR11, R0 ;  /* 0x0000000b03097c24 */ /* 0x040fe2000f8e0200 */
[----:B------:R-:W-:Y:S01]  /*8c90*/  SHF.R.S32.HI R0, RZ, 0x1f, R7 ;  /* 0x0000001fff007819 */ /* 0x000fe20000011407 */
[----:B------:R-:W-:-:S04]  /*8ca0*/  IMAD.WIDE.U32 R4, R3, UR10, R4 ;  /* 0x0000000a03047c25 */ /* 0x000fc8000f8e0004 */
[----:B------:R-:W-:Y:S02]  /*8cb0*/  IMAD R0, R0, UR8, RZ ;  /* 0x0000000800007c24 */ /* 0x000fe4000f8e02ff */
[----:B------:R-:W-:Y:S02]  /*8cc0*/  IMAD.IADD R5, R5, 0x1, R9 ;  /* 0x0000000105057824 */ /* 0x000fe400078e0209 */
[C---:B------:R-:W-:Y:S02]  /*8cd0*/  IMAD R3, R7.reuse, UR9, R0 ;  /* 0x0000000907037c24 */ /* 0x040fe4000f8e0200 */
[----:B------:R-:W-:Y:S01]  /*8ce0*/  IMAD.WIDE.U32 R4, R7, UR8, R4 ;  /* 0x0000000807047c25 */ /* 0x000fe2000f8e0004 */
[----:B------:R-:W-:-:S03]  /*8cf0*/  ULDC.64 UR8, c[0x0][0xb00] ;  /* 0x0002c00000087ab9 */ /* 0x000fc60000000a00 */
[----:B------:R-:W-:Y:S01]  /*8d00*/  IMAD.IADD R3, R5, 0x1, R3 ;  /* 0x0000000105037824 */ /* 0x000fe200078e0203 */
[----:B------:R-:W-:-:S04]  /*8d10*/  LEA R0, P1, R4, UR8, 0x2 ;  /* 0x0000000804007c11 */ /* 0x000fc8000f8210ff */
[----:B------:R-:W-:Y:S01]  /*8d20*/  LEA.HI.X R3, R4, UR9, R3, 0x2, P1 ;  /* 0x0000000904037c11 */ /* 0x000fe200088f1403 */
[----:B------:R2:W0:Y:S04]  /*8d30*/  SHFL.IDX PT, R6, R0, RZ, 0x1c1f ;  /* 0x001c1fff00067589 */ /* 0x00042800000e0000 */
[----:B------:R2:W1:Y:S01]  /*8d40*/  SHFL.IDX PT, R7, R3, RZ, 0x1c1f ;  /* 0x001c1fff03077589 */ /* 0x00046200000e0000 */
[----:B------:R-:W-:Y:S05]  /*8d50*/  @P2 BRA `(.L_x_223) ;  /* 0x0000000400002947 */ /* 0x000fea0003800000 */
[----:B------:R-:W-:Y:S02]  /*8d60*/  ULDC UR4, c[0x0][0xac8] ;  /* 0x0002b20000047ab9 */ /* 0x000fe40000000800 */
[----:B------:R-:W-:Y:S02]  /*8d70*/  ISETP.GE.AND P3, PT, R172, UR4, PT ;  /* 0x00000004ac007c0c */ /* 0x000fe4000bf66270 */
[----:B------:R-:W-:Y:S02]  /*8d80*/  ISETP.GE.AND P1, PT, R173, UR4, PT ;  /* 0x00000004ad007c0c */ /* 0x000fe4000bf26270 */
[----:B------:R-:W-:Y:S02]  /*8d90*/  ISETP.GE.AND P4, PT, R171, UR4, PT ;  /* 0x00000004ab007c0c */ /* 0x000fe4000bf86270 */
[----:B------:R-:W-:-:S07]  /*8da0*/  ISETP.GE.AND P2, PT, R170, UR4, PT ;  /* 0x00000004aa007c0c */ /* 0x000fce000bf46270 */
[CC--:B0-----:R-:W-:Y:S02]  /*8db0*/  @!P3 LEA R8, P5, R172.reuse, R6.reuse, 0x2 ;  /* 0x00000006ac08b211 */ /* 0x0c1fe400078a10ff */
[----:B-1----:R-:W-:Y:S02]  /*8dc0*/  @!P1 IMAD.WIDE R4, R173, 0x4, R6 ;  /* 0x00000004ad049825 */ /* 0x002fe400078e0206 */
[----:B------:R-:W-:Y:S02]  /*8dd0*/  @!P3 LEA.HI.X R9, R172, R7, R194, 0x2, P5 ;  /* 0x00000007ac09b211 */ /* 0x000fe400028f14c2 */
[-C--:B------:R-:W-:Y:S01]  /*8de0*/  @!P4 LEA R10, P5, R171, R6.reuse, 0x2 ;  /* 0x00000006ab0ac211 */ /* 0x080fe200078a10ff */
[----:B------:R0:W-:Y:S01]  /*8df0*/  @!P1 ST.E.64 desc[UR36][R4.64], R20 ;  /* 0x0000001404009985 */ /* 0x0001e2000c101b24 */
[----:B------:R-:W-:Y:S02]  /*8e00*/  ISETP.GE.AND P1, PT, R169, UR4, PT ;  /* 0x00000004a9007c0c */ /* 0x000fe4000bf26270 */
[----:B------:R-:W-:Y:S01]  /*8e10*/  @!P2 LEA R12, P6, R170, R6, 0x2 ;  /* 0x00000006aa0ca211 */ /* 0x000fe200078c10ff */
[----:B------:R1:W-:Y:S01]  /*8e20*/  @!P3 ST.E.64 desc[UR36][R8.64], R88 ;  /* 0x000000580800b985 */ /* 0x0003e2000c101b24 */
[----:B------:R-:W-:-:S02]  /*8e30*/  ISETP.GE.AND P3, PT, R168, UR4, PT ;  /* 0x00000004a8007c0c */ /* 0x000fc4000bf66270 */
[-C--:B------:R-:W-:Y:S02]  /*8e40*/  @!P4 LEA.HI.X R11, R171, R7.reuse, R193, 0x2, P5 ;  /* 0x00000007ab0bc211 */ /* 0x080fe400028f14c1 */
[----:B------:R-:W-:Y:S02]  /*8e50*/  @!P2 LEA.HI.X R13, R170, R7, R192, 0x2, P6 ;  /* 0x00000007aa0da211 */ /* 0x000fe400030f14c0 */
[----:B------:R-:W-:Y:S01]  /*8e60*/  ISETP.GE.AND P5, PT, R167, UR4, PT ;  /* 0x00000004a7007c0c */ /* 0x000fe2000bfa6270 */
[----:B------:R3:W-:Y:S02]  /*8e70*/  @!P4 ST.E.64 desc[UR36][R10.64], R90 ;  /* 0x0000005a0a00c985 */ /* 0x0007e4000c101b24 */
[----:B------:R-:W-:Y:S02]  /*8e80*/  @!P1 LEA R14, P4, R169, R6, 0x2 ;  /* 0x00000006a90e9211 */ /* 0x000fe400078810ff */
[----:B------:R4:W-:Y:S01]  /*8e90*/  @!P2 ST.E.64 desc[UR36][R12.64], R36 ;  /* 0x000000240c00a985 */ /* 0x0009e2000c101b24 */
[----:B------:R-:W-:-:S02]  /*8ea0*/  ISETP.GE.AND P2, PT, R166, UR4, PT ;  /* 0x00000004a6007c0c */ /* 0x000fc4000bf46270 */
[CC--:B0-----:R-:W-:Y:S02]  /*8eb0*/  @!P3 LEA R4, P6, R168.reuse, R6.reuse, 0x2 ;  /* 0x00000006a804b211 */ /* 0x0c1fe400078c10ff */
[-C--:B------:R-:W-:Y:S02]  /*8ec0*/  @!P1 LEA.HI.X R15, R169, R7.reuse, R191, 0x2, P4 ;  /* 0x00000007a90f9211 */ /* 0x080fe400020f14bf */
[----:B------:R-:W-:Y:S02]  /*8ed0*/  @!P3 LEA.HI.X R5, R168, R7, R190, 0x2, P6 ;  /* 0x00000007a805b211 */ /* 0x000fe400030f14be */
[----:B------:R-:W-:Y:S01]  /*8ee0*/  ISETP.GE.AND P4, PT, R165, UR4, PT ;  /* 0x00000004a5007c0c */ /* 0x000fe2000bf86270 */
[----:B------:R0:W-:Y:S01]  /*8ef0*/  @!P1 ST.E.64 desc[UR36][R14.64], R40 ;  /* 0x000000280e009985 */ /* 0x0001e2000c101b24 */
[----:B-1----:R-:W-:-:S03]  /*8f00*/  @!P5 LEA R8, P1, R167, R6, 0x2 ;  /* 0x00000006a708d211 */ /* 0x002fc600078210ff */
[----:B------:R1:W-:Y:S01]  /*8f10*/  @!P3 ST.E.64 desc[UR36][R4.64], R44 ;  /* 0x0000002c0400b985 */ /* 0x0003e2000c101b24 */
[-C--:B---3--:R-:W-:Y:S02]  /*8f20*/  @!P2 LEA R10, P6, R166, R6.reuse, 0x2 ;  /* 0x00000006a60aa211 */ /* 0x088fe400078c10ff */
[----:B------:R-:W-:Y:S02]  /*8f30*/  ISETP.GE.AND P3, PT, R164, UR4, PT ;  /* 0x00000004a4007c0c */ /* 0x000fe4000bf66270 */
[-C--:B------:R-:W-:Y:S02]  /*8f40*/  @!P5 LEA.HI.X R9, R167, R7.reuse, R189, 0x2, P1 ;  /* 0x00000007a709d211 */ /* 0x080fe400008f14bd */
[----:B------:R-:W-:Y:S02]  /*8f50*/  ISETP.GE.AND P1, PT, R163, UR4, PT ;  /* 0x00000004a3007c0c */ /* 0x000fe4000bf26270 */
[----:B------:R-:W-:Y:S01]  /*8f60*/  @!P2 LEA.HI.X R11, R166, R7, R188, 0x2, P6 ;  /* 0x00000007a60ba211 */ /* 0x000fe200030f14bc */
[----:B------:R3:W-:Y:S01]  /*8f70*/  @!P5 ST.E.64 desc[UR36][R8.64], R48 ;  /* 0x000000300800d985 */ /* 0x0007e2000c101b24 */
[----:B----4-:R-:W-:-:S03]  /*8f80*/  @!P4 LEA R12, P6, R165, R6, 0x2 ;  /* 0x00000006a50cc211 */ /* 0x010fc600078c10ff */
[----:B------:R4:W-:Y:S01]  /*8f90*/  @!P2 ST.E.64 desc[UR36][R10.64], R52 ;  /* 0x000000340a00a985 */ /* 0x0009e2000c101b24 */
[----:B------:R-:W-:Y:S02]  /*8fa0*/  ISETP.GE.AND P2, PT, R162, UR4, PT ;  /* 0x00000004a2007c0c */ /* 0x000fe4000bf46270 */
[-C--:B------:R-:W-:Y:S02]  /*8fb0*/  @!P4 LEA.HI.X R13, R165, R7.reuse, R187, 0x2, P6 ;  /* 0x00000007a50dc211 */ /* 0x080fe400030f14bb */
[CC--:B0-----:R-:W-:Y:S02]  /*8fc0*/  @!P3 LEA R14, P5, R164.reuse, R6.reuse, 0x2 ;  /* 0x00000006a40eb211 */ /* 0x0c1fe400078a10ff */
[----:B-1----:R-:W-:Y:S01]  /*8fd0*/  @!P1 LEA R4, P6, R163, R6, 0x2 ;  /* 0x00000006a3049211 */ /* 0x002fe200078c10ff */
[----:B------:R0:W-:Y:S01]  /*8fe0*/  @!P4 ST.E.64 desc[UR36][R12.64], R56 ;  /* 0x000000380c00c985 */ /* 0x0001e2000c101b24 */
[----:B------:R-:W-:Y:S02]  /*8ff0*/  @!P3 LEA.HI.X R15, R164, R7, R186, 0x2, P5 ;  /* 0x00000007a40fb211 */ /* 0x000fe400028f14ba */
[----:B------:R-:W-:-:S02]  /*9000*/  ISETP.GE.AND P4, PT, R161, UR4, PT ;  /* 0x00000004a1007c0c */ /* 0x000fc4000bf86270 */
[-C--:B------:R-:W-:Y:S01]  /*9010*/  @!P1 LEA.HI.X R5, R163, R7.reuse, R185, 0x2, P6 ;  /* 0x00000007a3059211 */ /* 0x080fe200030f14b9 */
[----:B------:R1:W-:Y:S01]  /*9020*/  @!P3 ST.E.64 desc[UR36][R14.64], R60 ;  /* 0x0000003c0e00b985 */ /* 0x0003e2000c101b24 */
[----:B------:R-:W-:Y:S02]  /*9030*/  ISETP.GE.AND P5, PT, R160, UR4, PT ;  /* 0x00000004a0007c0c */ /* 0x000fe4000bfa6270 */
[----:B---3--:R-:W-:Y:S01]  /*9040*/  @!P2 LEA R8, P6, R162, R6, 0x2 ;  /* 0x00000006a208a211 */ /* 0x008fe200078c10ff */
[----:B------:R3:W-:Y:S01]  /*9050*/  @!P1 ST.E.64 desc[UR36][R4.64], R64 ;  /* 0x0000004004009985 */ /* 0x0007e2000c101b24 */
[----:B------:R-:W-:Y:S02]  /*9060*/  ISETP.GE.AND P3, PT, R23, UR4, PT ;  /* 0x0000000417007c0c */ /* 0x000fe4000bf66270 */
[----:B------:R-:W-:Y:S02]  /*9070*/  ISETP.GE.AND P1, PT, R22, UR4, PT ;  /* 0x0000000416007c0c */ /* 0x000fe4000bf26270 */
[----:B------:R-:W-:-:S02]  /*9080*/  @!P2 LEA.HI.X R9, R162, R7, R184, 0x2, P6 ;  /* 0x00000007a209a211 */ /* 0x000fc400030f14b8 */
[----:B----4-:R-:W-:-:S03]  /*9090*/  @!P4 LEA R10, P6, R161, R6, 0x2 ;  /* 0x00000006a10ac211 */ /* 0x010fc600078c10ff */
[----:B------:R3:W-:Y:S01]  /*90a0*/  @!P2 ST.E.64 desc[UR36][R8.64], R68 ;  /* 0x000000440800a985 */ /* 0x0007e2000c101b24 */
[CC--:B0-----:R-:W-:Y:S02]  /*90b0*/  @!P5 LEA R12, P2, R160.reuse, R6.reuse, 0x2 ;  /* 0x00000006a00cd211 */ /* 0x0c1fe400078410ff */
[-C--:B------:R-:W-:Y:S02]  /*90c0*/  @!P4 LEA.HI.X R11, R161, R7.reuse, R183, 0x2, P6 ;  /* 0x00000007a10bc211 */ /* 0x080fe400030f14b7 */
[CC--:B-1----:R-:W-:Y:S02]  /*90d0*/  @!P3 LEA R14, P6, R23.reuse, R6.reuse, 0x2 ;  /* 0x00000006170eb211 */ /* 0x0c2fe400078c10ff */
[-C--:B------:R-:W-:Y:S01]  /*90e0*/  @!P5 LEA.HI.X R13, R160, R7.reuse, R182, 0x2, P2 ;  /* 0x00000007a00dd211 */ /* 0x080fe200010f14b6 */
[----:B------:R3:W-:Y:S01]  /*90f0*/  @!P4 ST.E.64 desc[UR36][R10.64], R72 ;  /* 0x000000480a00c985 */ /* 0x0007e2000c101b24 */
[C---:B------:R-:W-:Y:S02]  /*9100*/  @!P1 LEA R6, P2, R22.reuse, R6, 0x2 ;  /* 0x0000000616069211 */ /* 0x040fe400078410ff */
[-C--:B------:R-:W-:Y:S01]  /*9110*/  @!P3 LEA.HI.X R15, R23, R7.reuse, R181, 0x2, P6 ;  /* 0x00000007170fb211 */ /* 0x080fe200030f14b5 */
[----:B------:R3:W-:Y:S01]  /*9120*/  @!P5 ST.E.64 desc[UR36][R12.64], R76 ;  /* 0x0000004c0c00d985 */ /* 0x0007e2000c101b24 */
[----:B------:R-:W-:-:S03]  /*9130*/  @!P1 LEA.HI.X R7, R22, R7, R180, 0x2, P2 ;  /* 0x0000000716079211 */ /* 0x000fc600010f14b4 */
[----:B------:R3:W-:Y:S04]  /*9140*/  @!P3 ST.E.64 desc[UR36][R14.64], R80 ;  /* 0x000000500e00b985 */ /* 0x0007e8000c101b24 */
[----:B------:R3:W-:Y:S02]  /*9150*/  @!P1 ST.E.64 desc[UR36][R6.64], R84 ;  /* 0x0000005406009985 */ /* 0x0007e4000c101b24 */
.L_x_223:
[----:B------:R-:W-:Y:S05]  /*9160*/  BSYNC B1 ;  /* 0x0000000000017941 */ /* 0x000fea0003800000 */
.L_x_222:
[----:B-1-3--:R1:W3:Y:S04]  /*9170*/  SHFL.IDX PT, R7, R3, 0x1, 0x1c1f ;  /* 0x003c1f0003077f89 */ /* 0x00a2e800000e0000 */
[----:B0-----:R1:W0:Y:S01]  /*9180*/  SHFL.IDX PT, R6, R0, 0x1, 0x1c1f ;  /* 0x003c1f0000067f89 */ /* 0x00122200000e0000 */
[----:B------:R-:W-:Y:S05]  /*9190*/  @P0 BRA `(.L_x_221) ;  /* 0x0000001000500947 */ /* 0x000fea0003800000 */
[----:B------:R-:W-:Y:S02]  /*91a0*/  ULDC UR4, c[0x0][0xac8] ;  /* 0x0002b20000047ab9 */ /* 0x000fe40000000800 */
[----:B------:R-:W-:Y:S02]  /*91b0*/  ISETP.GE.AND P1, PT, R172, UR4, PT ;  /* 0x00000004ac007c0c */ /* 0x000fe4000bf26270 */
[----:B------:R-:W-:Y:S02]  /*91c0*/  ISETP.GE.AND P0, PT, R171, UR4, PT ;  /* 0x00000004ab007c0c */ /* 0x000fe4000bf06270 */
[----:B------:R-:W-:Y:S02]  /*91d0*/  ISETP.GE.AND P2, PT, R173, UR4, PT ;  /* 0x00000004ad007c0c */ /* 0x000fe4000bf46270 */
[----:B------:R-:W-:Y:S02]  /*91e0*/  ISETP.GE.AND P4, PT, R169, UR4, PT ;  /* 0x00000004a9007c0c */ /* 0x000fe4000bf86270 */
[----:B------:R-:W-:-:S05]  /*91f0*/  ISETP.GE.AND P3, PT, R170, UR4, PT ;  /* 0x00000004aa007c0c */ /* 0x000fca000bf66270 */
[CC--:B0-----:R-:W-:Y:S02]  /*9200*/  @!P1 LEA R8, P5, R172.reuse, R6.reuse, 0x2 ;  /* 0x00000006ac089211 */ /* 0x0c1fe400078a10ff */
[-C--:B------:R-:W-:Y:S02]  /*9210*/  @!P0 LEA R10, P6, R171, R6.reuse, 0x2 ;  /* 0x00000006ab0a8211 */ /* 0x080fe400078c10ff */
[-C--:B---3--:R-:W-:Y:S01]  /*9220*/  @!P1 LEA.HI.X R9, R172, R7.reuse, R194, 0x2, P5 ;  /* 0x00000007ac099211 */ /* 0x088fe200028f14c2 */
[----:B------:R-:W-:Y:S01]  /*9230*/  @!P2 IMAD.WIDE R4, R173, 0x4, R6 ;  /* 0x00000004ad04a825 */ /* 0x000fe200078e0206 */
[----:B------:R-:W-:Y:S02]  /*9240*/  ISETP.GE.AND P5, PT, R168, UR4, PT ;  /* 0x00000004a8007c0c */ /* 0x000fe4000bfa6270 */
[----:B------:R-:W-:Y:S02]  /*9250*/  @!P0 LEA.HI.X R11, R171, R7, R193, 0x2, P6 ;  /* 0x00000007ab0b8211 */ /* 0x000fe400030f14c1 */
[----:B------:R0:W-:Y:S01]  /*9260*/  @!P2 ST.E.64 desc[UR36][R4.64], R92 ;  /* 0x0000005c0400a985 */ /* 0x0001e2000c101b24 */
[----:B------:R-:W-:-:S02]  /*9270*/  @!P4 LEA R14, P2, R169, R6, 0x2 ;  /* 0x00000006a90ec211 */ /* 0x000fc400078410ff */
[----:B------:R-:W-:Y:S01]  /*9280*/  @!P3 LEA R12, P6, R170, R6, 0x2 ;  /* 0x00000006aa0cb211 */ /* 0x000fe200078c10ff */
[----:B------:R-:W-:Y:S01]  /*9290*/  @!P1 ST.E.64 desc[UR36][R8.64], R94 ;  /* 0x0000005e08009985 */ /* 0x000fe2000c101b24 */
[----:B------:R-:W-:Y:S02]  /*92a0*/  ISETP.GE.AND P1, PT, R166, UR4, PT ;  /* 0x00000004a6007c0c */ /* 0x000fe4000bf26270 */
[-C--:B------:R-:W-:Y:S01]  /*92b0*/  @!P4 LEA.HI.X R15, R169, R7.reuse, R191, 0x2, P2 ;  /* 0x00000007a90fc211 */ /* 0x080fe200010f14bf */
[----:B------:R3:W-:Y:S01]  /*92c0*/  @!P0 ST.E.64 desc[UR36][R10.64], R96 ;  /* 0x000000600a008985 */ /* 0x0007e2000c101b24 */
[----:B------:R-:W-:Y:S02]  /*92d0*/  ISETP.GE.AND P0, PT, R167, UR4, PT ;  /* 0x00000004a7007c0c */ /* 0x000fe4000bf06270 */
[----:B------:R-:W-:Y:S02]  /*92e0*/  ISETP.GE.AND P2, PT, R165, UR4, PT ;  /* 0x00000004a5007c0c */ /* 0x000fe4000bf46270 */
[----:B------:R-:W-:-:S02]  /*92f0*/  @!P3 LEA.HI.X R13, R170, R7, R192, 0x2, P6 ;  /* 0x00000007aa0db211 */ /* 0x000fc400030f14c0 */
[----:B------:R-:W-:-:S03]  /*9300*/  @!P5 LEA R18, P6, R168, R6, 0x2 ;  /* 0x00000006a812d211 */ /* 0x000fc600078c10ff */
[----:B------:R4:W-:Y:S01]  /*9310*/  @!P3 ST.E.64 desc[UR36][R12.64], R38 ;  /* 0x000000260c00b985 */ /* 0x0009e2000c101b24 */
[-C--:B------:R-:W-:Y:S02]  /*9320*/  @!P5 LEA.HI.X R19, R168, R7.reuse, R190, 0x2, P6 ;  /* 0x00000007a813d211 */ /* 0x080fe400030f14be */
[----:B------:R-:W-:Y:S01]  /*9330*/  ISETP.GE.AND P3, PT, R164, UR4, PT ;  /* 0x00000004a4007c0c */ /* 0x000fe2000bf66270 */
[----:B------:R5:W-:Y:S01]  /*9340*/  @!P4 ST.E.64 desc[UR36][R14.64], R42 ;  /* 0x0000002a0e00c985 */ /* 0x000be2000c101b24 */
[-C--:B0-----:R-:W-:Y:S02]  /*9350*/  @!P0 LEA R4, P4, R167, R6.reuse, 0x2 ;  /* 0x00000006a7048211 */ /* 0x081fe400078810ff */
[-C--:B---3--:R-:W-:Y:S01]  /*9360*/  @!P2 LEA R10, P6, R165, R6.reuse, 0x2 ;  /* 0x00000006a50aa211 */ /* 0x088fe200078c10ff */
[----:B------:R-:W-:Y:S01]  /*9370*/  @!P5 ST.E.64 desc[UR36][R18.64], R46 ;  /* 0x0000002e1200d985 */ /* 0x000fe2000c101b24 */
[----:B------:R-:W-:Y:S02]  /*9380*/  @!P1 LEA R8, P5, R166, R6, 0x2 ;  /* 0x00000006a6089211 */ /* 0x000fe400078a10ff */
[----:B------:R-:W-:-:S02]  /*9390*/  @!P0 LEA.HI.X R5, R167, R7, R189, 0x2, P4 ;  /* 0x00000007a7058211 */ /* 0x000fc400020f14bd */
[-C--:B------:R-:W-:Y:S02]  /*93a0*/  @!P1 LEA.HI.X R9, R166, R7.reuse, R188, 0x2, P5 ;  /* 0x00000007a6099211 */ /* 0x080fe400028f14bc */
[----:B------:R-:W-:Y:S01]  /*93b0*/  ISETP.GE.AND P4, PT, R163, UR4, PT ;  /* 0x00000004a3007c0c */ /* 0x000fe2000bf86270 */
[----:B------:R-:W-:Y:S01]  /*93c0*/  @!P0 ST.E.64 desc[UR36][R4.64], R50 ;  /* 0x0000003204008985 */ /* 0x000fe2000c101b24 */
[----:B------:R-:W-:Y:S02]  /*93d0*/  @!P2 LEA.HI.X R11, R165, R7, R187, 0x2, P6 ;  /* 0x00000007a50ba211 */ /* 0x000fe400030f14bb */
[----:B----4-:R-:W-:Y:S01]  /*93e0*/  @!P3 LEA R12, P5, R164, R6, 0x2 ;  /* 0x00000006a40cb211 */ /* 0x010fe200078a10ff */
[----:B------:R0:W-:Y:S01]  /*93f0*/  @!P1 ST.E.64 desc[UR36][R8.64], R54 ;  /* 0x0000003608009985 */ /* 0x0001e2000c101b24 */
[----:B------:R-:W-:Y:S02]  /*9400*/  ISETP.GE.AND P1, PT, R161, UR4, PT ;  /* 0x00000004a1007c0c */ /* 0x000fe4000bf26270 */
[----:B------:R-:W-:Y:S01]  /*9410*/  ISETP.GE.AND P0, PT, R160, UR4, PT ;  /* 0x00000004a0007c0c */ /* 0x000fe2000bf06270 */
[----:B------:R3:W-:Y:S01]  /*9420*/  @!P2 ST.E.64 desc[UR36][R10.64], R58 ;  /* 0x0000003a0a00a985 */ /* 0x0007e2000c101b24 */
[----:B------:R-:W-:-:S02]  /*9430*/  ISETP.GE.AND P2, PT, R162, UR4, PT ;  /* 0x00000004a2007c0c */ /* 0x000fc4000bf46270 */
[-C--:B------:R-:W-:Y:S02]  /*9440*/  @!P3 LEA.HI.X R13, R164, R7.reuse, R186, 0x2, P5 ;  /* 0x00000007a40db211 */ /* 0x080fe400028f14ba */
[----:B------:R-:W-:Y:S02]  /*9450*/  ISETP.GE.AND P5, PT, R23, UR4, PT ;  /* 0x0000000417007c0c */ /* 0x000fe4000bfa6270 */
[CC--:B-----5:R-:W-:Y:S01]  /*9460*/  @!P4 LEA R14, P6, R163.reuse, R6.reuse, 0x2 ;  /* 0x00000006a30ec211 */ /* 0x0e0fe200078c10ff */
[----:B------:R4:W-:Y:S03]  /*9470*/  @!P3 ST.E.64 desc[UR36][R12.64], R62 ;  /* 0x0000003e0c00b985 */ /* 0x0009e6000c101b24 */
[----:B------:R-:W-:Y:S02]  /*9480*/  @!P4 LEA.HI.X R15, R163, R7, R185, 0x2, P6 ;  /* 0x00000007a30fc211 */ /* 0x000fe400030f14b9 */
[----:B0-----:R-:W-:-:S02]  /*9490*/  @!P1 LEA R8, P6, R161, R6, 0x2 ;  /* 0x00000006a1089211 */ /* 0x001fc400078c10ff */
[-C--:B------:R-:W-:Y:S01]  /*94a0*/  @!P2 LEA R4, P3, R162, R6.reuse, 0x2 ;  /* 0x00000006a204a211 */ /* 0x080fe200078610ff */
[----:B------:R4:W-:Y:S01]  /*94b0*/  @!P4 ST.E.64 desc[UR36][R14.64], R66 ;  /* 0x000000420e00c985 */ /* 0x0009e2000c101b24 */
[-C--:B---3--:R-:W-:Y:S02]  /*94c0*/  @!P0 LEA R10, P4, R160, R6.reuse, 0x2 ;  /* 0x00000006a00a8211 */ /* 0x088fe400078810ff */
[-C--:B------:R-:W-:Y:S02]  /*94d0*/  @!P2 LEA.HI.X R5, R162, R7.reuse, R184, 0x2, P3 ;  /* 0x00000007a205a211 */ /* 0x080fe400018f14b8 */
[----:B------:R-:W-:Y:S02]  /*94e0*/  @!P5 LEA R18, P3, R23, R6, 0x2 ;  /* 0x000000061712d211 */ /* 0x000fe400078610ff */
[-C--:B------:R-:W-:Y:S01]  /*94f0*/  @!P1 LEA.HI.X R9, R161, R7.reuse, R183, 0x2, P6 ;  /* 0x00000007a1099211 */ /* 0x080fe200030f14b7 */
[----:B------:R4:W-:Y:S01]  /*9500*/  @!P2 ST.E.64 desc[UR36][R4.64], R70 ;  /* 0x000000460400a985 */ /* 0x0009e2000c101b24 */
[----:B------:R-:W-:-:S02]  /*9510*/  @!P0 LEA.HI.X R11, R160, R7, R182, 0x2, P4 ;  /* 0x00000007a00b8211 */ /* 0x000fc400020f14b6 */
[----:B------:R-:W-:Y:S01]  /*9520*/  @!P5 LEA.HI.X R19, R23, R7, R181, 0x2, P3 ;  /* 0x000000071713d211 */ /* 0x000fe200018f14b5 */
[----:B------:R4:W-:Y:S04]  /*9530*/  @!P1 ST.E.64 desc[UR36][R8.64], R74 ;  /* 0x0000004a08009985 */ /* 0x0009e8000c101b24 */
[----:B------:R4:W-:Y:S01]  /*9540*/  @!P0 ST.E.64 desc[UR36][R10.64], R78 ;  /* 0x0000004e0a008985 */ /* 0x0009e2000c101b24 */
[----:B------:R-:W-:-:S03]  /*9550*/  ISETP.GE.AND P0, PT, R22, UR4, PT ;  /* 0x0000000416007c0c */ /* 0x000fc6000bf06270 */
[----:B------:R4:W-:Y:S10]  /*9560*/  @!P5 ST.E.64 desc[UR36][R18.64], R82 ;  /* 0x000000521200d985 */ /* 0x0009f4000c101b24 */
[----:B------:R-:W-:Y:S05]  /*9570*/  @P0 BRA `(.L_x_221) ;  /* 0x0000000c00580947 */ /* 0x000fea0003800000 */
[----:B----4-:R-:W-:-:S04]  /*9580*/  LEA R4, P0, R22, R6, 0x2 ;  /* 0x0000000616047211 */ /* 0x010fc800078010ff */
[----:B------:R-:W-:-:S05]  /*9590*/  LEA.HI.X R5, R22, R7, R180, 0x2, P0 ;  /* 0x0000000716057211 */ /* 0x000fca00000f14b4 */
[----:B------:R0:W-:Y:S01]  /*95a0*/  ST.E.64 desc[UR36][R4.64], R86 ;  /* 0x0000005604007985 */ /* 0x0001e2000c101b24 */
[----:B------:R-:W-:Y:S05]  /*95b0*/  BRA `(.L_x_221) ;  /* 0x0000000c00487947 */ /* 0x000fea0003800000 */
.L_x_212:
[----:B------:R-:W-:Y:S01]  /*95c0*/  ULDC.64 UR8, c[0x0][0xc00] ;  /* 0x0003000000087ab9 */ /* 0x000fe20000000a00 */
[----:B------:R-:W-:Y:S01]  /*95d0*/  R2UR UR7, R18 ;  /* 0x00000000120772ca */ /* 0x000fe200000e0000 */
[----:B------:R-:W-:-:S04]  /*95e0*/  UISETP.NE.U32.AND UP0, UPT, UR8, URZ, UPT ;  /* 0x0000003f0800728c */ /* 0x000fc8000bf05070 */
[----:B------:R-:W-:-:S03]  /*95f0*/  UISETP.NE.AND.EX UP0, UPT, UR9, URZ, UPT, UP0 ;  /* 0x0000003f0900728c */ /* 0x000fc6000bf05300 */
[----:B------:R-:W-:Y:S02]  /*9600*/  ULDC.64 UR8, c[0x0][0xc00] ;  /* 0x0003000000087ab9 */ /* 0x000fe40000000a00 */
[----:B------:R-:W-:Y:S01]  /*9610*/  UIMAD.WIDE UR8, UR61, 0x4, UR8 ;  /* 0x000000043d0878a5 */ /* 0x000fe2000f8e0208 */
[----:B------:R-:W-:-:S05]  /*9620*/  PLOP3.LUT P1, PT, PT, PT, UP0, 0x80, 0x0 ;  /* 0x000000000000781c */ /* 0x000fca0003f2f008 */
[----:B------:R-:W-:Y:S01]  /*9630*/  IMAD.U32 R4, RZ, RZ, UR8 ;  /* 0x00000008ff047e24 */ /* 0x000fe2000f8e00ff */
[----:B------:R-:W-:Y:S01]  /*9640*/  MOV R5, UR9 ;  /* 0x0000000900057c02 */ /* 0x000fe20008000f00 */
[----:B------:R-:W-:Y:S02]  /*9650*/  ULDC.64 UR8, c[0x0][0xc08] ;  /* 0x0003020000087ab9 */ /* 0x000fe40000000a00 */
[----:B------:R-:W-:-:S04]  /*9660*/  UISETP.NE.U32.AND UP1, UPT, UR8, URZ, UPT ;  /* 0x0000003f0800728c */ /* 0x000fc8000bf25070 */
[----:B------:R-:W-:Y:S01]  /*9670*/  UISETP.NE.AND.EX UP1, UPT, UR9, URZ, UPT, UP1 ;  /* 0x0000003f0900728c */ /* 0x000fe2000bf25310 */
[----:B------:R-:W2:Y:S01]  /*9680*/  @P1 LDG.E R3, desc[UR36][R4.64] ;  /* 0x0000002404031981 */ /* 0x000ea2000c1e1900 */
[----:B------:R-:W-:Y:S02]  /*9690*/  ULDC UR4, c[0x0][0xa88] ;  /* 0x0002a20000047ab9 */ /* 0x000fe40000000800 */
[----:B------:R-:W-:Y:S02]  /*96a0*/  IMAD.U32 R0, RZ, RZ, UR4 ;  /* 0x00000004ff007e24 */ /* 0x000fe4000f8e00ff */
[----:B------:R-:W-:-:S05]  /*96b0*/  PLOP3.LUT P2, PT, PT, PT, UP1, 0x80, 0x0 ;  /* 0x000000000000781c */ /* 0x000fca0003f4f018 */
[----:B------:R-:W-:Y:S02]  /*96c0*/  @UP1 ULDC.64 UR8, c[0x0][0xc08] ;  /* 0x0003020000081ab9 */ /* 0x000fe40000000a00 */
[----:B------:R-:W-:-:S06]  /*96d0*/  @UP1 UIMAD.WIDE UR8, UR61, 0x4, UR8 ;  /* 0x000000043d0818a5 */ /* 0x000fcc000f8e0208 */
[----:B------:R-:W-:Y:S02]  /*96e0*/  IMAD.U32 R6, RZ, RZ, UR8 ;  /* 0x00000008ff067e24 */ /* 0x000fe4000f8e00ff */
[----:B------:R-:W-:-:S05]  /*96f0*/  IMAD.U32 R7, RZ, RZ, UR9 ;  /* 0x00000009ff077e24 */ /* 0x000fca000f8e00ff */
[----:B------:R0:W5:Y:S01]  /*9700*/  @P2 LDG.E R0, desc[UR36][R6.64] ;  /* 0x0000002406002981 */ /* 0x000162000c1e1900 */
[----:B------:R-:W-:Y:S01]  /*9710*/  UMOV UR4, URZ ;  /* 0x0000003f00047c82 */ /* 0x000fe20008000000 */
[----:B------:R-:W-:Y:S01]  /*9720*/  UISETP.NE.AND UP1, UPT, UR7, URZ, UPT ;  /* 0x0000003f0700728c */ /* 0x000fe2000bf25270 */
[----:B------:R-:W-:-:S10]  /*9730*/  ISETP.GT.AND P0, PT, R202, 0x7f, PT ;  /* 0x0000007fca00780c */ /* 0x000fd40003f04270 */
[----:B------:R-:W-:Y:S02]  /*9740*/  @!UP1 ULDC UR7, c[0x0][0xad4] ;  /* 0x0002b50000079ab9 */ /* 0x000fe40000000800 */
[----:B------:R-:W-:Y:S01]  /*9750*/  IMAD.U32 R18, RZ, RZ, UR7 ;  /* 0x00000007ff127e24 */ /* 0x000fe2000f8e00ff */
[----:B--2---:R-:W-:-:S13]  /*9760*/  @P1 R2UR UR4, R3 ;  /* 0x00000000030412ca */ /* 0x004fda00000e0000 */
[----:B------:R-:W-:Y:S01]  /*9770*/  USHF.R.S32.HI UR19, URZ, 0x1f, UR4 ;  /* 0x0000001f3f137899 */ /* 0x000fe20008011404 */
[----:B0-----:R-:W-:Y:S11]  /*9780*/  @P2 BRA `(.L_x_224) ;  /* 0x0000000000102947 */ /* 0x001ff60003800000 */
[----:B------:R-:W-:Y:S05]  /*9790*/  @!P1 BRA `(.L_x_224) ;  /* 0x00000000000c9947 */ /* 0x000fea0003800000 */
[----:B------:R-:W2:Y:S04]  /*97a0*/  LDG.E R3, desc[UR36][R4.64] ;  /* 0x0000002404037981 */ /* 0x000ea8000c1e1900 */
[----:B-----5:R-:W2:Y:S02]  /*97b0*/  LDG.E R0, desc[UR36][R4.64+0x4] ;  /* 0x0000042404007981 */ /* 0x020ea4000c1e1900 */
[----:B--2---:R-:W-:-:S07]  /*97c0*/  IMAD.IADD R0, R0, 0x1, -R3 ;  /* 0x0000000100007824 */ /* 0x004fce00078e0a03 */
.L_x_224:
[----:B------:R-:W-:Y:S01]  /*97d0*/  R2UR UR7, R178 ;  /* 0x00000000b20772ca */ /* 0x000fe200000e0000 */
[----:B------:R-:W-:Y:S01]  /*97e0*/  USEL UR61, UR61, URZ, !UP0 ;  /* 0x0000003f3d3d7287 */ /* 0x000fe2000c000000 */
[----:B------:R-:W-:Y:S11]  /*97f0*/  BSSY B1, `(.L_x_225) ;  /* 0x000003d000017945 */ /* 0x000ff60003800000 */
[----:B------:R-:W-:Y:S01]  /*9800*/  USEL UR7, UR7, URZ, !UP0 ;  /* 0x0000003f07077287 */ /* 0x000fe2000c000000 */
[----:B------:R-:W-:Y:S11]  /*9810*/  @P0 BRA `(.L_x_226) ;  /* 0x0000000000e80947 */ /* 0x000ff60003800000 */
[----:B------:R-:W0:Y:S01]  /*9820*/  S2R R4, SR_TID.X ;  /* 0x0000000000047919 */ /* 0x000e220000002100 */
[----:B------:R-:W1:Y:S01]  /*9830*/  LDC R9, c[0x0][0xbe8] ;  /* 0x0002fa00ff097b82 */ /* 0x000e620000000800 */
[----:B------:R-:W-:-:S13]  /*9840*/  R2UR UR8, R175 ;  /* 0x00000000af0872ca */ /* 0x000fda00000e0000 */
[----:B------:R-:W-:-:S05]  /*9850*/  IMAD.U32 R3, RZ, RZ, UR8 ;  /* 0x00000008ff037e24 */ /* 0x000fca000f8e00ff */
[----:B0-----:R-:W-:Y:S01]  /*9860*/  LEA R3, R3, R4, 0x7 ;  /* 0x0000000403037211 */ /* 0x001fe200078e38ff */
[----:B-1---5:R-:W-:-:S04]  /*9870*/  IMAD R4, R0, R9, RZ ;  /* 0x0000000900047224 */ /* 0x022fc800078e02ff */
[----:B------:R-:W-:-:S05]  /*9880*/  VIADD R6, R3, 0xffffff80 ;  /* 0xffffff8003067836 */ /* 0x000fca0000000000 */
[----:B------:R-:W-:-:S13]  /*9890*/  ISETP.GE.AND P0, PT, R6, R4, PT ;  /* 0x000000040600720c */ /* 0x000fda0003f06270 */
[----:B------:R-:W-:Y:S05]  /*98a0*/  @P0 BRA `(.L_x_226) ;  /* 0x0000000000c40947 */ /* 0x000fea0003800000 */
[----:B------:R-:W-:Y:S01]  /*98b0*/  ISETP.NE.AND P0, PT, R9, 0x1, PT ;  /* 0x000000010900780c */ /* 0x000fe20003f05270 */
[----:B------:R-:W-:Y:S01]  /*98c0*/  UMOV UR17, 0x9b8 ;  /* 0x000009b800117882 */ /* 0x000fe20000000000 */
[----:B------:R-:W-:Y:S02]  /*98d0*/  R2UR UR9, R18 ;  /* 0x00000000120972ca */ /* 0x000fe400000e0000 */
[----:B------:R-:W-:Y:S02]  /*98e0*/  R2UR UR8, R19 ;  /* 0x00000000130872ca */ /* 0x000fe400000e0000 */
[----:B------:R-:W-:-:S07]  /*98f0*/  R2UR UR18, R174 ;  /* 0x00000000ae1272ca */ /* 0x000fce00000e0000 */
[----:B------:R-:W0:Y:S02]  /*9900*/  @P0 LDC R3, c[0x0][0xbec] ;  /* 0x0002fb00ff030b82 */ /* 0x000e240000000800 */
[----:B------:R-:W-:-:S04]  /*9910*/  UISETP.GT.AND UP0, UPT, UR9, 0x1, UPT ;  /* 0x000000010900788c */ /* 0x000fc8000bf04270 */
[----:B------:R-:W-:Y:S02]  /*9920*/  USEL UR17, UR17, 0x978, UP0 ;  /* 0x0000097811117887 */ /* 0x000fe40008000000 */
[----:B------:R-:W1:Y:S01]  /*9930*/  @P0 LDC R5, c[0x0][0xbf0] ;  /* 0x0002fc00ff050b82 */ /* 0x000e620000000800 */
[----:B------:R-:W-:-:S09]  /*9940*/  USEL UR16, UR8, URZ, UP0 ;  /* 0x0000003f08107287 */ /* 0x000fd20008000000 */
[----:B------:R-:W-:Y:S01]  /*9950*/  ULDC.64 UR10, c[0x0][UR17+0x220] ;  /* 0x00008800110a7abb */ /* 0x000fe20008000a00 */
[----:B------:R-:W-:Y:S01]  /*9960*/  ULDC.64 UR8, c[0x0][UR17+0x218] ;  /* 0x0000860011087abb */ /* 0x000fe20008000a00 */
[----:B------:R-:W-:Y:S01]  /*9970*/  ULDC.64 UR12, c[0x0][UR17+0x228] ;  /* 0x00008a00110c7abb */ /* 0x000fe20008000a00 */
[----:B------:R-:W-:Y:S02]  /*9980*/  UIMAD UR11, UR11, UR61, URZ ;  /* 0x0000003d0b0b72a4 */ /* 0x000fe4000f8e023f */
[----:B------:R-:W-:Y:S01]  /*9990*/  UIMAD.WIDE.U32 UR14, UR8, UR18, URZ ;  /* 0x00000012080e72a5 */ /* 0x000fe2000f8e003f */
[----:B0-----:R-:W-:Y:S01]  /*99a0*/  @P0 IMAD.HI.U32 R4, R6, R3, RZ ;  /* 0x0000000306040227 */ /* 0x001fe200078e00ff */
[----:B------:R-:W-:Y:S02]  /*99b0*/  UIMAD.WIDE.U32 UR20, UR12, UR16, URZ ;  /* 0x000000100c1472a5 */ /* 0x000fe4000f8e003f */
[----:B------:R-:W-:Y:S01]  /*99c0*/  UIMAD UR18, UR9, UR18, URZ ;  /* 0x00000012091272a4 */ /* 0x000fe2000f8e023f */
[----:B------:R-:W-:Y:S01]  /*99d0*/  IMAD.MOV.U32 R3, RZ, RZ, R6 ;  /* 0x000000ffff037224 */ /* 0x000fe200078e0006 */
[----:B------:R-:W-:-:S02]  /*99e0*/  UIMAD UR12, UR13, UR16, URZ ;  /* 0x000000100d0c72a4 */ /* 0x000fc4000f8e023f */
[----:B------:R-:W-:Y:S01]  /*99f0*/  UIMAD.WIDE.U32 UR8, UR10, UR61, URZ ;  /* 0x0000003d0a0872a5 */ /* 0x000fe2000f8e003f */
[----:B-1----:R-:W-:Y:S01]  /*9a00*/  @P0 SHF.R.U32.HI R3, RZ, R5, R4 ;  /* 0x00000005ff030219 */ /* 0x002fe20000011604 */
[----:B------:R-:W-:Y:S01]  /*9a10*/  UIMAD UR11, UR10, UR7, UR11 ;  /* 0x000000070a0b72a4 */ /* 0x000fe2000f8e020b */
[----:B------:R-:W-:Y:S01]  /*9a20*/  IMAD.U32 R4, RZ, RZ, UR20 ;  /* 0x00000014ff047e24 */ /* 0x000fe2000f8e00ff */
[----:B------:R-:W-:Y:S02]  /*9a30*/  UIADD3 UR12, UR21, UR12, URZ ;  /* 0x0000000c150c7290 */ /* 0x000fe4000fffe03f */
[----:B------:R-:W-:Y:S01]  /*9a40*/  IMAD.U32 R5, RZ, RZ, UR21 ;  /* 0x00000015ff057e24 */ /* 0x000fe2000f8e00ff */
[----:B------:R-:W-:Y:S01]  /*9a50*/  UIADD3 UR18, UR15, UR18, URZ ;  /* 0x000000120f127290 */ /* 0x000fe2000fffe03f */
[--C-:B------:R-:W-:Y:S01]  /*9a60*/  IMAD.MOV R7, RZ, RZ, -R3.reuse ;  /* 0x000000ffff077224 */ /* 0x100fe200078e0a03 */
[----:B------:R-:W-:Y:S01]  /*9a70*/  UIADD3 UR14, UP1, UP2, UR8, UR14, UR4 ;  /* 0x0000000e080e7290 */ /* 0x000fe2000fa3e004 */
[----:B------:R-:W-:Y:S01]  /*9a80*/  SHF.R.S32.HI R5, RZ, 0x1f, R3 ;  /* 0x0000001fff057819 */ /* 0x000fe20000011403 */
[----:B------:R-:W-:Y:S01]  /*9a90*/  UIADD3 UR10, UR9, UR11, URZ ;  /* 0x0000000b090a7290 */ /* 0x000fe2000fffe03f */
[----:B------:R-:W-:-:S02]  /*9aa0*/  IMAD R7, R9, R7, R6 ;  /* 0x0000000709077224 */ /* 0x000fc400078e0206 */
[----:B------:R-:W-:Y:S01]  /*9ab0*/  IMAD.U32 R8, RZ, RZ, UR12 ;  /* 0x0000000cff087e24 */ /* 0x000fe2000f8e00ff */
[----:B------:R-:W-:Y:S01]  /*9ac0*/  UIADD3.X UR10, UR10, UR18, UR19, UP1, UP2 ;  /* 0x000000120a0a7290 */ /* 0x000fe20008fe4413 */
[----:B------:R-:W-:Y:S01]  /*9ad0*/  IADD3 R4, P0, P1, R3, UR14, R4 ;  /* 0x0000000e03047c10 */ /* 0x000fe2000f91e004 */
[----:B------:R-:W-:Y:S01]  /*9ae0*/  ULDC.64 UR8, c[0x0][UR17+0x210] ;  /* 0x0000840011087abb */ /* 0x000fe20008000a00 */
[----:B------:R-:W-:Y:S01]  /*9af0*/  SHF.R.S32.HI R3, RZ, 0x1f, R7 ;  /* 0x0000001fff037819 */ /* 0x000fe20000011407 */
[----:B------:R-:W-:Y:S02]  /*9b00*/  IMAD R6, R7, UR9, RZ ;  /* 0x0000000907067c24 */ /* 0x000fe4000f8e02ff */
[----:B------:R-:W-:Y:S01]  /*9b10*/  IADD3.X R5, R5, UR10, R8, P0, P1 ;  /* 0x0000000a05057c10 */ /* 0x000fe200087e2408 */
[----:B------:R-:W-:Y:S01]  /*9b20*/  ULDC.64 UR10, c[0x0][0xba8] ;  /* 0x0002ea00000a7ab9 */ /* 0x000fe20000000a00 */
[----:B------:R-:W-:Y:S01]  /*9b30*/  IMAD R3, R3, UR8, R6 ;  /* 0x0000000803037c24 */ /* 0x000fe2000f8e0206 */
[----:B------:R-:W-:Y:S01]  /*9b40*/  @!UP0 ULDC UR10, c[0x0][0xb50] ;  /* 0x0002d400000a8ab9 */ /* 0x000fe20000000800 */
[----:B------:R-:W-:Y:S01]  /*9b50*/  @!UP0 ULDC UR11, c[0x0][0xb54] ;  /* 0x0002d500000b8ab9 */ /* 0x000fe20000000800 */
[----:B------:R-:W-:-:S05]  /*9b60*/  IMAD.WIDE.U32 R4, R7, UR8, R4 ;  /* 0x0000000807047c25 */ /* 0x000fca000f8e0004 */
[----:B------:R-:W-:Y:S02]  /*9b70*/  IADD3 R3, R5, R3, RZ ;  /* 0x0000000305037210 */ /* 0x000fe40007ffe0ff */
[----:B------:R-:W-:-:S04]  /*9b80*/  LEA R6, P0, R4, UR10, 0x2 ;  /* 0x0000000a04067c11 */ /* 0x000fc8000f8010ff */
[----:B------:R-:W-:Y:S01]  /*9b90*/  LEA.HI.X R7, R4, UR11, R3, 0x2, P0 ;  /* 0x0000000b04077c11 */ /* 0x000fe200080f1403 */
[----:B------:R-:W-:-:S05]  /*9ba0*/  IMAD.MOV.U32 R3, RZ, RZ, -0x800000 ;  /* 0xff800000ff037424 */ /* 0x000fca00078e00ff */
[----:B------:R0:W-:Y:S03]  /*9bb0*/  STG.E desc[UR36][R6.64], R3 ;  /* 0x0000000306007986 */ /* 0x0001e6000c101924 */
.L_x_226:
[----:B------:R-:W-:Y:S05]  /*9bc0*/  BSYNC B1 ;  /* 0x0000000000017941 */ /* 0x000fea0003800000 */
.L_x_225:
[----:B------:R-:W-:-:S13]  /*9bd0*/  R2UR UR8, R18 ;  /* 0x00000000120872ca */ /* 0x000fda00000e0000 */
[----:B------:R-:W-:-:S06]  /*9be0*/  UISETP.GT.AND UP0, UPT, UR8, 0x1, UPT ;  /* 0x000000010800788c */ /* 0x000fcc000bf04270 */
[----:B------:R-:W-:-:S13]  /*9bf0*/  PLOP3.LUT P0, PT, PT, PT, UP0, 0x80, 0x0 ;  /* 0x000000000000781c */ /* 0x000fda0003f0f008 */
[----:B------:R-:W-:Y:S05]  /*9c00*/  @P0 BRA `(.L_x_221) ;  /* 0x0000000400b40947 */ /* 0x000fea0003800000 */
[----:B------:R-:W1:Y:S01]  /*9c10*/  LDC R11, c[0x0][0xbe8] ;  /* 0x0002fa00ff0b7b82 */ /* 0x000e620000000800 */
[----:B------:R-:W-:Y:S01]  /*9c20*/  R2UR UR14, R175 ;  /* 0x00000000af0e72ca */ /* 0x000fe200000e0000 */
[----:B------:R-:W-:Y:S01]  /*9c30*/  ULDC.64 UR12, c[0x0][0xaa0] ;  /* 0x0002a800000c7ab9 */ /* 0x000fe20000000a00 */
[----:B------:R-:W-:Y:S01]  /*9c40*/  R2UR UR15, R174 ;  /* 0x00000000ae0f72ca */ /* 0x000fe200000e0000 */
[----:B------:R-:W-:Y:S01]  /*9c50*/  UIMAD UR10, UR19, UR12, URZ ;  /* 0x0000000c130a72a4 */ /* 0x000fe2000f8e023f */
[----:B0-----:R-:W-:Y:S01]  /*9c60*/  IMAD R3, R17, 0x20, R176 ;  /* 0x0000002011037824 */ /* 0x001fe200078e02b0 */
[----:B------:R-:W-:Y:S01]  /*9c70*/  UIMAD.WIDE.U32 UR8, UR4, UR12, URZ ;  /* 0x0000000c040872a5 */ /* 0x000fe2000f8e003f */
[----:B------:R-:W-:Y:S01]  /*9c80*/  BSSY B1, `(.L_x_227) ;  /* 0x000003b000017945 */ /* 0x000fe20003800000 */
[----:B------:R-:W-:-:S04]  /*9c90*/  UIMAD UR10, UR4, UR13, UR10 ;  /* 0x0000000d040a72a4 */ /* 0x000fc8000f8e020a */
[----:B------:R-:W-:Y:S02]  /*9ca0*/  UIADD3 UR9, UR9, UR10, URZ ;  /* 0x0000000a09097290 */ /* 0x000fe4000fffe03f */
[----:B------:R-:W-:Y:S01]  /*9cb0*/  IMAD.U32 R8, RZ, RZ, UR14 ;  /* 0x0000000eff087e24 */ /* 0x000fe2000f8e00ff */
[----:B------:R-:W-:Y:S01]  /*9cc0*/  ULDC.64 UR10, c[0x0][0xae8] ;  /* 0x0002ba00000a7ab9 */ /* 0x000fe20000000a00 */
[----:B------:R-:W-:Y:S01]  /*9cd0*/  IMAD.U32 R13, RZ, RZ, UR14 ;  /* 0x0000000eff0d7e24 */ /* 0x000fe2000f8e00ff */
[----:B------:R-:W-:Y:S01]  /*9ce0*/  UIMAD.WIDE.U32 UR8, UR15, UR10, UR8 ;  /* 0x0000000a0f0872a5 */ /* 0x000fe2000f8e0008 */
[----:B------:R-:W-:-:S03]  /*9cf0*/  IMAD R8, R8, 0x80, R3 ;  /* 0x0000008008087824 */ /* 0x000fc600078e0203 */
[----:B------:R-:W-:Y:S01]  /*9d00*/  UIMAD UR9, UR15, UR11, UR9 ;  /* 0x0000000b0f0972a4 */ /* 0x000fe2000f8e0209 */
[----:B------:R-:W-:Y:S01]  /*9d10*/  IMAD.MOV.U32 R3, RZ, RZ, R8 ;  /* 0x000000ffff037224 */ /* 0x000fe200078e0008 */
[----:B-1----:R-:W-:Y:S01]  /*9d20*/  ISETP.NE.AND P0, PT, R11, 0x1, PT ;  /* 0x000000010b00780c */ /* 0x002fe20003f05270 */
[----:B------:R-:W-:Y:S02]  /*9d30*/  ULDC.64 UR10, c[0x0][0xaf0] ;  /* 0x0002bc00000a7ab9 */ /* 0x000fe40000000a00 */
[----:B------:R-:W-:Y:S02]  /*9d40*/  UIMAD UR7, UR7, UR10, URZ ;  /* 0x0000000a070772a4 */ /* 0x000fe4000f8e023f */
[----:B------:R-:W-:Y:S02]  /*9d50*/  UIMAD.WIDE.U32 UR8, UR61, UR10, UR8 ;  /* 0x0000000a3d0872a5 */ /* 0x000fe4000f8e0008 */
[----:B------:R-:W-:-:S03]  /*9d60*/  UIMAD UR4, UR61, UR11, UR7 ;  /* 0x0000000b3d0472a4 */ /* 0x000fc6000f8e0207 */
[----:B------:R-:W-:Y:S01]  /*9d70*/  ULDC.64 UR10, c[0x0][0xae0] ;  /* 0x0002b800000a7ab9 */ /* 0x000fe20000000a00 */
[----:B------:R-:W-:Y:S02]  /*9d80*/  UIADD3 UR4, UR9, UR4, URZ ;  /* 0x0000000409047290 */ /* 0x000fe4000fffe03f */
[----:B------:R-:W0:Y:S08]  /*9d90*/  @P0 LDC R5, c[0x0][0xbec] ;  /* 0x0002fb00ff050b82 */ /* 0x000e300000000800 */
[----:B------:R-:W1:Y:S01]  /*9da0*/  @P0 LDC R7, c[0x0][0xbf0] ;  /* 0x0002fc00ff070b82 */ /* 0x000e620000000800 */
[----:B0-----:R-:W-:-:S04]  /*9db0*/  @P0 IMAD.HI.U32 R4, R8, R5, RZ ;  /* 0x0000000508040227 */ /* 0x001fc800078e00ff */
[----:B------:R-:W-:Y:S02]  /*9dc0*/  IMAD.U32 R5, RZ, RZ, UR9 ;  /* 0x00000009ff057e24 */ /* 0x000fe4000f8e00ff */
[----:B------:R-:W-:Y:S01]  /*9dd0*/  IMAD.U32 R5, RZ, RZ, UR4 ;  /* 0x00000004ff057e24 */ /* 0x000fe2000f8e00ff */
[----:B-1----:R-:W-:-:S04]  /*9de0*/  @P0 SHF.R.U32.HI R3, RZ, R7, R4 ;  /* 0x00000007ff030219 */ /* 0x002fc80000011604 */
[--C-:B------:R-:W-:Y:S01]  /*9df0*/  SHF.R.S32.HI R4, RZ, 0x1f, R3.reuse ;  /* 0x0000001fff047819 */ /* 0x100fe20000011403 */
[----:B------:R-:W-:-:S04]  /*9e00*/  IMAD.MOV R7, RZ, RZ, -R3 ;  /* 0x000000ffff077224 */ /* 0x000fc800078e0a03 */
[----:B------:R-:W-:Y:S01]  /*9e10*/  IMAD R6, R4, UR10, RZ ;  /* 0x0000000a04067c24 */ /* 0x000fe2000f8e02ff */
[----:B------:R-:W-:Y:S01]  /*9e20*/  MOV R4, UR8 ;  /* 0x0000000800047c02 */ /* 0x000fe20008000f00 */
[----:B------:R-:W-:Y:S01]  /*9e30*/  IMAD R7, R11, R7, R8 ;  /* 0x000000070b077224 */ /* 0x000fe200078e0208 */
[----:B------:R-:W-:Y:S01]  /*9e40*/  ULDC.64 UR8, c[0x0][0xad8] ;  /* 0x0002b60000087ab9 */ /* 0x000fe20000000a00 */
[C---:B------:R-:W-:Y:S02]  /*9e50*/  IMAD R9, R3.reuse, UR11, R6 ;  /* 0x0000000b03097c24 */ /* 0x040fe4000f8e0206 */
[----:B------:R-:W-:Y:S01]  /*9e60*/  IMAD.WIDE.U32 R4, R3, UR10, R4 ;  /* 0x0000000a03047c25 */ /* 0x000fe2000f8e0004 */
[----:B------:R-:W-:-:S03]  /*9e70*/  SHF.R.S32.HI R3, RZ, 0x1f, R7 ;  /* 0x0000001fff037819 */ /* 0x000fc60000011407 */
[----:B------:R-:W-:Y:S02]  /*9e80*/  IMAD.IADD R5, R5, 0x1, R9 ;  /* 0x0000000105057824 */ /* 0x000fe400078e0209 */
[----:B------:R-:W-:Y:S02]  /*9e90*/  IMAD R6, R3, UR8, RZ ;  /* 0x0000000803067c24 */ /* 0x000fe4000f8e02ff */
[----:B------:R-:W-:Y:S02]  /*9ea0*/  IMAD R8, R13, 0x80, R176 ;  /* 0x000000800d087824 */ /* 0x000fe400078e02b0 */
[----:B-----5:R-:W-:Y:S02]  /*9eb0*/  IMAD R11, R0, R11, RZ ;  /* 0x0000000b000b7224 */ /* 0x020fe400078e02ff */
[C---:B------:R-:W-:Y:S02]  /*9ec0*/  IMAD R3, R7.reuse, UR9, R6 ;  /* 0x0000000907037c24 */ /* 0x040fe4000f8e0206 */
[----:B------:R-:W-:Y:S01]  /*9ed0*/  IMAD.WIDE.U32 R4, R7, UR8, R4 ;  /* 0x0000000807047c25 */ /* 0x000fe2000f8e0004 */
[----:B------:R-:W-:Y:S01]  /*9ee0*/  ISETP.GE.AND P2, PT, R8, R11, PT ;  /* 0x0000000b0800720c */ /* 0x000fe20003f46270 */
[----:B------:R-:W-:-:S02]  /*9ef0*/  ULDC.64 UR8, c[0x0][0xa80] ;  /* 0x0002a00000087ab9 */ /* 0x000fc40000000a00 */
[----:B------:R-:W-:Y:S01]  /*9f00*/  IMAD.IADD R3, R5, 0x1, R3 ;  /* 0x0000000105037824 */ /* 0x000fe200078e0203 */
[----:B------:R-:W-:Y:S01]  /*9f10*/  LEA R6, P3, R4, UR8, 0x1 ;  /* 0x0000000804067c11 */ /* 0x000fe2000f8608ff */
[----:B------:R-:W-:-:S03]  /*9f20*/  VIADD R0, R8, 0x20 ;  /* 0x0000002008007836 */ /* 0x000fc60000000000 */
[----:B------:R-:W-:Y:S01]  /*9f30*/  LEA.HI.X R3, R4, UR9, R3, 0x1, P3 ;  /* 0x0000000904037c11 */ /* 0x000fe200098f0c03 */
[----:B------:R0:W1:Y:S01]  /*9f40*/  SHFL.IDX PT, R7, R6, RZ, 0x181f ;  /* 0x00181fff06077589 */ /* 0x00006200000e0000 */
[-C--:B------:R-:W-:Y:S02]  /*9f50*/  ISETP.GE.AND P1, PT, R0, R11.reuse, PT ;  /* 0x0000000b0000720c */ /* 0x080fe40003f26270 */
[----:B------:R-:W-:Y:S01]  /*9f60*/  IADD3 R0, R8, 0x40, RZ ;  /* 0x0000004008007810 */ /* 0x000fe20007ffe0ff */
[----:B------:R0:W2:Y:S03]  /*9f70*/  SHFL.IDX PT, R5, R3, RZ, 0x181f ;  /* 0x00181fff03057589 */ /* 0x0000a600000e0000 */
[----:B------:R-:W-:Y:S01]  /*9f80*/  ISETP.GE.AND P0, PT, R0, R11, PT ;  /* 0x0000000b0000720c */ /* 0x000fe20003f06270 */
[----:B------:R-:W-:-:S12]  /*9f90*/  @P2 BRA `(.L_x_228) ;  /* 0x0000000000242947 */ /* 0x000fd80003800000 */
[----:B------:R-:W-:Y:S02]  /*9fa0*/  ULDC UR4, c[0x0][0xac8] ;  /* 0x0002b20000047ab9 */ /* 0x000fe40000000800 */
[----:B------:R-:W-:Y:S02]  /*9fb0*/  ISETP.GE.AND P4, PT, R2, UR4, PT ;  /* 0x0000000402007c0c */ /* 0x000fe4000bf86270 */
[----:B------:R-:W-:-:S11]  /*9fc0*/  ISETP.GE.AND P5, PT, R16, UR4, PT ;  /* 0x0000000410007c0c */ /* 0x000fd6000bfa6270 */
[-C--:B-1----:R-:W-:Y:S02]  /*9fd0*/  @!P4 LEA R12, P2, R2, R7.reuse, 0x1 ;  /* 0x00000007020cc211 */ /* 0x082fe400078408ff */
[----:B------:R-:W-:Y:S02]  /*9fe0*/  @!P5 LEA R4, P3, R16, R7, 0x1 ;  /* 0x000000071004d211 */ /* 0x000fe400078608ff */
[-C--:B--2---:R-:W-:Y:S02]  /*9ff0*/  @!P4 LEA.HI.X R13, R2, R5.reuse, R201, 0x1, P2 ;  /* 0x00000005020dc211 */ /* 0x084fe400010f0cc9 */
[----:B------:R-:W-:-:S03]  /*a000*/  @!P5 LEA.HI.X R5, R16, R5, R200, 0x1, P3 ;  /* 0x000000051005d211 */ /* 0x000fc600018f0cc8 */
[----:B------:R3:W-:Y:S04]  /*a010*/  @!P4 ST.E.128 desc[UR36][R12.64], RZ ;  /* 0x000000ff0c00c985 */ /* 0x0007e8000c101d24 */
[----:B------:R3:W-:Y:S02]  /*a020*/  @!P5 ST.E.128 desc[UR36][R4.64], RZ ;  /* 0x000000ff0400d985 */ /* 0x0007e4000c101d24 */
.L_x_228:
[----:B------:R-:W-:Y:S05]  /*a030*/  BSYNC B1 ;  /* 0x0000000000017941 */ /* 0x000fea0003800000 */
.L_x_227:
[----:B--23--:R2:W3:Y:S01]  /*a040*/  SHFL.IDX PT, R5, R3, 0x1, 0x181f ;  /* 0x00381f0003057f89 */ /* 0x00c4e200000e0000 */
[----:B------:R-:W-:Y:S03]  /*a050*/  BSSY B1, `(.L_x_229) ;  /* 0x000000c000017945 */ /* 0x000fe60003800000 */
[----:B-1----:R2:W1:Y:S01]  /*a060*/  SHFL.IDX PT, R7, R6, 0x1, 0x181f ;  /* 0x00381f0006077f89 */ /* 0x00246200000e0000 */
[----:B------:R-:W-:Y:S05]  /*a070*/  @P1 BRA `(.L_x_230) ;  /* 0x0000000000241947 */ /* 0x000fea0003800000 */
[----:B------:R-:W-:Y:S02]  /*a080*/  ULDC UR4, c[0x0][0xac8] ;  /* 0x0002b20000047ab9 */ /* 0x000fe40000000800 */
[----:B------:R-:W-:Y:S02]  /*a090*/  ISETP.GE.AND P3, PT, R2, UR4, PT ;  /* 0x0000000402007c0c */ /* 0x000fe4000bf66270 */
[----:B------:R-:W-:-:S11]  /*a0a0*/  ISETP.GE.AND P4, PT, R16, UR4, PT ;  /* 0x0000000410007c0c */ /* 0x000fd6000bf86270 */
[-C--:B-1----:R-:W-:Y:S02]  /*a0b0*/  @!P3 LEA R12, P1, R2, R7.reuse, 0x1 ;  /* 0x00000007020cb211 */ /* 0x082fe400078208ff */
[----:B------:R-:W-:Y:S02]  /*a0c0*/  @!P4 LEA R4, P2, R16, R7, 0x1 ;  /* 0x000000071004c211 */ /* 0x000fe400078408ff */
[-C--:B---3--:R-:W-:Y:S02]  /*a0d0*/  @!P3 LEA.HI.X R13, R2, R5.reuse, R201, 0x1, P1 ;  /* 0x00000005020db211 */ /* 0x088fe400008f0cc9 */
[----:B------:R-:W-:-:S03]  /*a0e0*/  @!P4 LEA.HI.X R5, R16, R5, R200, 0x1, P2 ;  /* 0x000000051005c211 */ /* 0x000fc600010f0cc8 */
[----:B------:R4:W-:Y:S04]  /*a0f0*/  @!P3 ST.E.128 desc[UR36][R12.64], RZ ;  /* 0x000000ff0c00b985 */ /* 0x0009e8000c101d24 */
[----:B------:R4:W-:Y:S02]  /*a100*/  @!P4 ST.E.128 desc[UR36][R4.64], RZ ;  /* 0x000000ff0400c985 */ /* 0x0009e4000c101d24 */
.L_x_230:
[----:B------:R-:W-:Y:S05]  /*a110*/  BSYNC B1 ;  /* 0x0000000000017941 */ /* 0x000fea0003800000 */
.L_x_229:
[----:B---34-:R3:W4:Y:S01]  /*a120*/  SHFL.IDX PT, R5, R3, 0x2, 0x181f ;  /* 0x00581f0003057f89 */ /* 0x01872200000e0000 */
        /* <DEDUP_REMOVED lines=8> */
[-C--:B----4-:R-:W-:Y:S02]  /*a1b0*/  @!P2 LEA.HI.X R13, R2, R5.reuse, R201, 0x1, P0 ;  /* 0x00000005020da211 */ /* 0x090fe400000f0cc9 */
[----:B------:R-:W-:-:S03]  /*a1c0*/  @!P3 LEA.HI.X R5, R16, R5, R200, 0x1, P1 ;  /* 0x000000051005b211 */ /* 0x000fc600008f0cc8 */
[----:B------:R1:W-:Y:S04]  /*a1d0*/  @!P2 ST.E.128 desc[UR36][R12.64], RZ ;  /* 0x000000ff0c00a985 */ /* 0x0003e8000c101d24 */
[----:B------:R1:W-:Y:S02]  /*a1e0*/  @!P3 ST.E.128 desc[UR36][R4.64], RZ ;  /* 0x000000ff0400b985 */ /* 0x0003e4000c101d24 */
.L_x_232:
[----:B------:R-:W-:Y:S05]  /*a1f0*/  BSYNC B1 ;  /* 0x0000000000017941 */ /* 0x000fea0003800000 */
.L_x_231:
[----:B------:R-:W-:Y:S01]  /*a200*/  VIADD R0, R8, 0x60 ;  /* 0x0000006008007836 */ /* 0x000fe20000000000 */
[----:B0-23--:R-:W0:Y:S04]  /*a210*/  SHFL.IDX PT, R3, R3, 0x3, 0x181f ;  /* 0x00781f0003037f89 */ /* 0x00de2800000e0000 */
[----:B------:R-:W-:Y:S01]  /*a220*/  ISETP.GE.AND P0, PT, R0, R11, PT ;  /* 0x0000000b0000720c */ /* 0x000fe20003f06270 */
[----:B-1--4-:R1:W2:-:S12]  /*a230*/  SHFL.IDX PT, R5, R6, 0x3, 0x181f ;  /* 0x00781f0006057f89 */ /* 0x01229800000e0000 */
[----:B-1----:R-:W-:Y:S05]  /*a240*/  @P0 BRA `(.L_x_221) ;  /* 0x0000000000240947 */ /* 0x002fea0003800000 */
[----:B------:R-:W-:Y:S02]  /*a250*/  ULDC UR4, c[0x0][0xac8] ;  /* 0x0002b20000047ab9 */ /* 0x000fe40000000800 */
[----:B------:R-:W-:Y:S02]  /*a260*/  ISETP.GE.AND P2, PT, R2, UR4, PT ;  /* 0x0000000402007c0c */ /* 0x000fe4000bf46270 */
[----:B------:R-:W-:-:S11]  /*a270*/  ISETP.GE.AND P3, PT, R16, UR4, PT ;  /* 0x0000000410007c0c */ /* 0x000fd6000bf66270 */
[-C--:B--2---:R-:W-:Y:S02]  /*a280*/  @!P2 LEA R6, P0, R2, R5.reuse, 0x1 ;  /* 0x000000050206a211 */ /* 0x084fe400078008ff */
[----:B------:R-:W-:Y:S02]  /*a290*/  @!P3 LEA R4, P1, R16, R5, 0x1 ;  /* 0x000000051004b211 */ /* 0x000fe400078208ff */
[-C--:B0-----:R-:W-:Y:S02]  /*a2a0*/  @!P2 LEA.HI.X R7, R2, R3.reuse, R201, 0x1, P0 ;  /* 0x000000030207a211 */ /* 0x081fe400000f0cc9 */
[----:B------:R-:W-:-:S03]  /*a2b0*/  @!P3 LEA.HI.X R5, R16, R3, R200, 0x1, P1 ;  /* 0x000000031005b211 */ /* 0x000fc600008f0cc8 */
[----:B------:R0:W-:Y:S04]  /*a2c0*/  @!P2 ST.E.128 desc[UR36][R6.64], RZ ;  /* 0x000000ff0600a985 */ /* 0x0001e8000c101d24 */
[----:B------:R0:W-:Y:S02]  /*a2d0*/  @!P3 ST.E.128 desc[UR36][R4.64], RZ ;  /* 0x000000ff0400b985 */ /* 0x0001e4000c101d24 */
.L_x_221:
[----:B------:R-:W-:Y:S05]  /*a2e0*/  BSYNC B0 ;  /* 0x0000000000007941 */ /* 0x000fea0003800000 */
.L_x_211:
[----:B------:R-:W-:Y:S02]  /*a2f0*/  ULDC UR4, c[0x0][0xc3c] ;  /* 0x00030f0000047ab9 */ /* 0x000fe40000000800 */
[----:B------:R-:W-:-:S13]  /*a300*/  ISETP.GE.AND P0, PT, R27, UR4, PT ;  /* 0x000000041b007c0c */ /* 0x000fda000bf06270 */
[----:B------:R-:W-:Y:S05]  /*a310*/  @!P0 BRA `(.L_x_233) ;  /* 0xffffff6c000c8947 */ /* 0x000fea000383ffff */
[----:B------:R-:W-:Y:S05]  /*a320*/  EXIT ;  /* 0x000000000000794d */ /* 0x000fea0003800000 */
.L_x_182:
[----:B------:R-:W-:-:S08]  /*a330*/  NOP ;  /* 0x0000000000007918 */ /* 0x000fd00000000000 */
[----:B0-----:R-:W0:-:S00]  /*a340*/  USETMAXREG.DEALLOC.CTAPOOL 0x28 ;  /* 0x00000028000079c8 */ /* 0x001e0000080e0500 */
[----:B0-----:R-:W-:Y:S02]  /*a350*/  LOP3.LUT R0, R0, 0x3, RZ, 0xc0, !PT ;  /* 0x0000000300007812 */ /* 0x001fe400078ec0ff */
[----:B------:R-:W-:-:S04]  /*a360*/  LOP3.LUT R23, R23, 0xffffff7f, RZ, 0xc0, !PT ;  /* 0xffffff7f17177812 */ /* 0x000fc800078ec0ff */
[----:B------:R-:W0:Y:S02]  /*a370*/  SHFL.IDX PT, R0, R0, RZ, 0x1f ;  /* 0x00001fff00007589 */ /* 0x000e2400000e0000 */
[----:B0-----:R-:W-:Y:S01]  /*a380*/  ISETP.NE.AND P0, PT, R0, RZ, PT ;  /* 0x000000ff0000720c */ /* 0x001fe20003f05270 */
[----:B------:R-:W-:-:S12]  /*a390*/  IMAD.MOV.U32 R0, RZ, RZ, RZ ;  /* 0x000000ffff007224 */ /* 0x000fd800078e00ff */
[----:B------:R-:W-:Y:S01]  /*a3a0*/  @P0 LOP3.LUT R23, R23, 0x80, RZ, 0xfc, !PT ;  /* 0x0000008017170812 */ /* 0x000fe200078efcff */
[----:B------:R-:W-:Y:S06]  /*a3b0*/  @!P0 BRA `(.L_x_234) ;  /* 0x00000000001c8947 */ /* 0x000fec0003800000 */
[----:B------:R-:W0:Y:S08]  /*a3c0*/  S2UR UR5, SR_CgaCtaId ;  /* 0x00000000000579c3 */ /* 0x000e300000008800 */
[----:B------:R-:W-:Y:S06]  /*a3d0*/  BAR.SYNC.DEFER_BLOCKING 0x5, 0x180 ;  /* 0x0146000000007b1d */ /* 0x000fec0000010000 */
[----:B------:R-:W-:-:S02]  /*a3e0*/  UMOV UR4, 0x400 ;  /* 0x0000040000047882 */ /* 0x000fc40000000000 */
[----:B0-----:R-:W-:-:S09]  /*a3f0*/  ULEA UR4, UR5, UR4, 0x18 ;  /* 0x0000000405047291 */ /* 0x001fd2000f8ec03f */
[----:B------:R-:W0:Y:S01]  /*a400*/  LDS.128 R16, [UR4+0x2a8d0] ;  /* 0x02a8d004ff107984 */ /* 0x000e220008000c00 */
[----:B------:R-:W-:Y:S06]  /*a410*/  BAR.ARV 0x4, 0x180 ;  /* 0x0106000000007b1d */ /* 0x000fec0000002000 */
[----:B------:R-:W-:Y:S05]  /*a420*/  BRA `(.L_x_235) ;  /* 0x0000000800947947 */ /* 0x000fea0003800000 */
.L_x_234:
[----:B------:R-:W0:Y:S01]  /*a430*/  S2R R2, SR_TID.X ;  /* 0x0000000000027919 */ /* 0x000e220000002100 */
[----:B------:R-:W-:Y:S01]  /*a440*/  ULDC UR4, c[0x0][0xc3c] ;  /* 0x00030f0000047ab9 */ /* 0x000fe20000000800 */
[----:B------:R-:W-:Y:S01]  /*a450*/  IMAD.MOV.U32 R9, RZ, RZ, RZ ;  /* 0x000000ffff097224 */ /* 0x000fe200078e00ff */
[----:B------:R-:W1:Y:S01]  /*a460*/  S2UR UR6, SR_CTAID.X ;  /* 0x00000000000679c3 */ /* 0x000e620000002500 */
[----:B------:R-:W-:Y:S01]  /*a470*/  ULDC UR5, c[0x0][0xc38] ;  /* 0x00030e0000057ab9 */ /* 0x000fe20000000800 */
[----:B0-----:R-:W-:-:S04]  /*a480*/  LOP3.LUT R7, R2, 0x1f, RZ, 0xc0, !PT ;  /* 0x0000001f02077812 */ /* 0x001fc800078ec0ff */
[----:B------:R-:W-:-:S04]  /*a490*/  ISETP.NE.AND P0, PT, R7, 0x1f, PT ;  /* 0x0000001f0700780c */ /* 0x000fc80003f05270 */
[----:B------:R-:W-:-:S13]  /*a4a0*/  ISETP.GE.OR P1, PT, R7, UR4, !P0 ;  /* 0x0000000407007c0c */ /* 0x000fda000c726670 */
[----:B------:R-:W0:Y:S08]  /*a4b0*/  @!P1 LDC.64 R4, c[0x0][0xc80] ;  /* 0x00032000ff049b82 */ /* 0x000e300000000a00 */
[----:B------:R-:W2:Y:S01]  /*a4c0*/  @!P1 LDC.64 R2, c[0x0][0xc78] ;  /* 0x00031e00ff029b82 */ /* 0x000ea20000000a00 */
[----:B0-----:R-:W-:-:S05]  /*a4d0*/  @!P1 IMAD.WIDE.U32 R4, R7, 0x4, R4 ;  /* 0x0000000407049825 */ /* 0x001fca00078e0004 */
[----:B------:R-:W3:Y:S01]  /*a4e0*/  @!P1 LDG.E R0, desc[UR36][R4.64] ;  /* 0x0000002404009981 */ /* 0x000ee2000c1e1900 */
[----:B--2---:R-:W-:-:S05]  /*a4f0*/  @!P1 IMAD.WIDE.U32 R2, R7, 0x4, R2 ;  /* 0x0000000407029825 */ /* 0x004fca00078e0002 */
[----:B------:R-:W3:Y:S01]  /*a500*/  @!P1 LDG.E R9, desc[UR36][R2.64] ;  /* 0x0000002402099981 */ /* 0x000ee2000c1e1900 */
[C---:B------:R-:W-:Y:S02]  /*a510*/  ISETP.NE.AND P1, PT, R7.reuse, RZ, PT ;  /* 0x000000ff0700720c */ /* 0x040fe40003f25270 */
[C---:B------:R-:W-:Y:S02]  /*a520*/  ISETP.GE.U32.AND P2, PT, R7.reuse, 0x2, PT ;  /* 0x000000020700780c */ /* 0x040fe40003f46070 */
[C---:B------:R-:W-:Y:S02]  /*a530*/  ISETP.GE.U32.AND P3, PT, R7.reuse, 0x4, PT ;  /* 0x000000040700780c */ /* 0x040fe40003f66070 */
[C---:B------:R-:W-:Y:S02]  /*a540*/  ISETP.GE.U32.AND P4, PT, R7.reuse, 0x8, PT ;  /* 0x000000080700780c */ /* 0x040fe40003f86070 */
[----:B------:R-:W-:Y:S01]  /*a550*/  ISETP.GE.U32.AND P5, PT, R7, 0x10, PT ;  /* 0x000000100700780c */ /* 0x000fe20003fa6070 */
[----:B------:R-:W-:Y:S01]  /*a560*/  UMOV UR4, URZ ;  /* 0x0000003f00047c82 */ /* 0x000fe20008000000 */
[----:B---3--:R-:W-:-:S05]  /*a570*/  IMAD R6, R0, R9, RZ ;  /* 0x0000000900067224 */ /* 0x008fca00078e02ff */
[----:B------:R-:W0:Y:S02]  /*a580*/  SHFL.UP PT, R8, R6, 0x1, RZ ;  /* 0x0420000006087989 */ /* 0x000e2400000e00ff */
[----:B0-----:R-:W-:-:S05]  /*a590*/  SEL R11, R8, RZ, P1 ;  /* 0x000000ff080b7207 */ /* 0x001fca0000800000 */
[----:B------:R-:W-:-:S05]  /*a5a0*/  IMAD.IADD R11, R6, 0x1, R11 ;  /* 0x00000001060b7824 */ /* 0x000fca00078e020b */
[----:B------:R-:W0:Y:S02]  /*a5b0*/  SHFL.UP PT, R8, R11, 0x2, RZ ;  /* 0x044000000b087989 */ /* 0x000e2400000e00ff */
[----:B0-----:R-:W-:-:S05]  /*a5c0*/  SEL R8, R8, RZ, P2 ;  /* 0x000000ff08087207 */ /* 0x001fca0001000000 */
[----:B------:R-:W-:-:S05]  /*a5d0*/  IMAD.IADD R8, R11, 0x1, R8 ;  /* 0x000000010b087824 */ /* 0x000fca00078e0208 */
[----:B------:R-:W0:Y:S02]  /*a5e0*/  SHFL.UP PT, R4, R8, 0x4, RZ ;  /* 0x0480000008047989 */ /* 0x000e2400000e00ff */
[----:B0-----:R-:W-:-:S04]  /*a5f0*/  SEL R3, R4, RZ, P3 ;  /* 0x000000ff04037207 */ /* 0x001fc80001800000 */
[----:B------:R-:W-:-:S05]  /*a600*/  IADD3 R3, R8, R3, RZ ;  /* 0x0000000308037210 */ /* 0x000fca0007ffe0ff */
[----:B------:R-:W0:Y:S02]  /*a610*/  SHFL.UP PT, R2, R3, 0x8, RZ ;  /* 0x0500000003027989 */ /* 0x000e2400000e00ff */
[----:B0-----:R-:W-:-:S05]  /*a620*/  SEL R2, R2, RZ, P4 ;  /* 0x000000ff02027207 */ /* 0x001fca0002000000 */
[----:B------:R-:W-:-:S05]  /*a630*/  IMAD.IADD R2, R3, 0x1, R2 ;  /* 0x0000000103027824 */ /* 0x000fca00078e0202 */
[----:B------:R-:W0:Y:S02]  /*a640*/  SHFL.UP PT, R4, R2, 0x10, RZ ;  /* 0x0600000002047989 */ /* 0x000e2400000e00ff */
[----:B0-----:R-:W-:-:S05]  /*a650*/  SEL R5, R4, RZ, P5 ;  /* 0x000000ff04057207 */ /* 0x001fca0002800000 */
[----:B------:R-:W-:-:S05]  /*a660*/  IMAD.IADD R5, R2, 0x1, R5 ;  /* 0x0000000102057824 */ /* 0x000fca00078e0205 */
[----:B------:R-:W0:Y:S02]  /*a670*/  SHFL.IDX PT, R6, R5, 0x1f, 0x1f ;  /* 0x03e01f0005067f89 */ /* 0x000e2400000e0000 */
[----:B0-----:R-:W-:-:S05]  /*a680*/  IMAD R6, R6, UR5, RZ ;  /* 0x0000000506067c24 */ /* 0x001fca000f8e02ff */
[----:B-1----:R-:W-:Y:S01]  /*a690*/  ISETP.GT.AND P6, PT, R6, UR6, PT ;  /* 0x0000000606007c0c */ /* 0x002fe2000bfc4270 */
[----:B------:R-:W-:-:S12]  /*a6a0*/  IMAD.MOV.U32 R3, RZ, RZ, R6 ;  /* 0x000000ffff037224 */ /* 0x000fd800078e0006 */
[----:B------:R-:W-:Y:S05]  /*a6b0*/  @P6 BRA `(.L_x_236) ;  /* 0x0000000000986947 */ /* 0x000fea0003800000 */
[----:B------:R-:W-:Y:S01]  /*a6c0*/  IMAD.MOV.U32 R6, RZ, RZ, R3 ;  /* 0x000000ffff067224 */ /* 0x000fe200078e0003 */
[----:B------:R-:W-:Y:S01]  /*a6d0*/  UMOV UR4, URZ ;  /* 0x0000003f00047c82 */ /* 0x000fe20008000000 */
[----:B------:R-:W-:-:S05]  /*a6e0*/  ULDC UR5, c[0x0][0xc38] ;  /* 0x00030e0000057ab9 */ /* 0x000fca0000000800 */
.L_x_238:
[----:B------:R-:W0:Y:S01]  /*a6f0*/  LDC R0, c[0x0][0xc3c] ;  /* 0x00030f00ff007b82 */ /* 0x000e220000000800 */
[----:B------:R-:W-:-:S06]  /*a700*/  UIADD3 UR4, UR4, 0x1f, URZ ;  /* 0x0000001f04047890 */ /* 0x000fcc000fffe03f */
[----:B0-----:R-:W-:-:S13]  /*a710*/  ISETP.LE.AND P6, PT, R0, UR4, PT ;  /* 0x0000000400007c0c */ /* 0x001fda000bfc3270 */
[----:B------:R-:W-:Y:S05]  /*a720*/  @P6 BRA `(.L_x_237) ;  /* 0x0000000400a86947 */ /* 0x000fea0003800000 */
[----:B------:R-:W-:-:S05]  /*a730*/  VIADD R9, R7, UR4 ;  /* 0x0000000407097c36 */ /* 0x000fca0008000000 */
[----:B------:R-:W-:Y:S01]  /*a740*/  ISETP.GE.OR P6, PT, R9, R0, !P0 ;  /* 0x000000000900720c */ /* 0x000fe200047c6670 */
[----:B------:R-:W-:-:S12]  /*a750*/  IMAD.MOV.U32 R0, RZ, RZ, RZ ;  /* 0x000000ffff007224 */ /* 0x000fd800078e00ff */
[----:B------:R-:W0:Y:S08]  /*a760*/  @!P6 LDC.64 R4, c[0x0][0xc80] ;  /* 0x00032000ff04eb82 */ /* 0x000e300000000a00 */
[----:B------:R-:W1:Y:S01]  /*a770*/  @!P6 LDC.64 R2, c[0x0][0xc78] ;  /* 0x00031e00ff02eb82 */ /* 0x000e620000000a00 */
[----:B0-----:R-:W-:-:S05]  /*a780*/  @!P6 IMAD.WIDE R4, R9, 0x4, R4 ;  /* 0x000000040904e825 */ /* 0x001fca00078e0204 */
[----:B------:R-:W2:Y:S01]  /*a790*/  @!P6 LDG.E R0, desc[UR36][R4.64] ;  /* 0x000000240400e981 */ /* 0x000ea2000c1e1900 */
[----:B-1----:R-:W-:Y:S01]  /*a7a0*/  @!P6 IMAD.WIDE R2, R9, 0x4, R2 ;  /* 0x000000040902e825 */ /* 0x002fe200078e0202 */
[----:B------:R-:W-:-:S06]  /*a7b0*/  MOV R9, RZ ;  /* 0x000000ff00097202 */ /* 0x000fcc0000000f00 */
[----:B------:R-:W2:Y:S02]  /*a7c0*/  @!P6 LDG.E R9, desc[UR36][R2.64] ;  /* 0x000000240209e981 */ /* 0x000ea4000c1e1900 */
[----:B--2---:R-:W-:-:S05]  /*a7d0*/  IMAD R13, R0, R9, RZ ;  /* 0x00000009000d7224 */ /* 0x004fca00078e02ff */
[----:B------:R-:W0:Y:S02]  /*a7e0*/  SHFL.UP PT, R8, R13, 0x1, RZ ;  /* 0x042000000d087989 */ /* 0x000e2400000e00ff */
[----:B0-----:R-:W-:-:S05]  /*a7f0*/  SEL R8, R8, RZ, P1 ;  /* 0x000000ff08087207 */ /* 0x001fca0000800000 */
[----:B------:R-:W-:-:S05]  /*a800*/  IMAD.IADD R8, R13, 0x1, R8 ;  /* 0x000000010d087824 */ /* 0x000fca00078e0208 */
        /* <DEDUP_REMOVED lines=12> */
[----:B------:R-:W0:Y:S02]  /*a8d0*/  SHFL.IDX PT, R2, R5, 0x1f, 0x1f ;  /* 0x03e01f0005027f89 */ /* 0x000e2400000e0000 */
[----:B0-----:R-:W-:-:S04]  /*a8e0*/  IMAD R3, R2, UR5, RZ ;  /* 0x0000000502037c24 */ /* 0x001fc8000f8e02ff */
[----:B------:R-:W-:-:S05]  /*a8f0*/  IMAD.IADD R6, R3, 0x1, R6 ;  /* 0x0000000103067824 */ /* 0x000fca00078e0206 */
[----:B------:R-:W-:-:S13]  /*a900*/  ISETP.GT.AND P6, PT, R6, UR6, PT ;  /* 0x0000000606007c0c */ /* 0x000fda000bfc4270 */
[----:B------:R-:W-:Y:S05]  /*a910*/  @!P6 BRA `(.L_x_238) ;  /* 0xfffffffc0074e947 */ /* 0x000fea000383ffff */
.L_x_236:
[----:B------:R-:W-:Y:S01]  /*a920*/  IADD3 R10, -R3, R6, RZ ;  /* 0x00000006030a7210 */ /* 0x000fe20007ffe1ff */
[----:B------:R-:W-:-:S04]  /*a930*/  IMAD.MOV.U32 R16, RZ, RZ, RZ ;  /* 0x000000ffff107224 */ /* 0x000fc800078e00ff */
[----:B------:R-:W-:-:S05]  /*a940*/  IMAD R2, R5, UR5, R10 ;  /* 0x0000000505027c24 */ /* 0x000fca000f8e020a */
[----:B------:R-:W-:-:S13]  /*a950*/  ISETP.GT.AND P0, PT, R2, UR6, PT ;  /* 0x0000000602007c0c */ /* 0x000fda000bf04270 */
[----:B------:R-:W-:-:S04]  /*a960*/  VOTE.ANY R6, PT, !P0 ;  /* 0x0000000000067806 */ /* 0x000fc800040e0100 */
[----:B------:R-:W0:Y:S01]  /*a970*/  POPC R19, R6 ;  /* 0x0000000600137309 */ /* 0x000e220000000000 */
[----:B------:R-:W-:Y:S01]  /*a980*/  ISETP.NE.AND P0, PT, R6, RZ, PT ;  /* 0x000000ff0600720c */ /* 0x000fe20003f05270 */
[----:B0-----:R-:W0:Y:S04]  /*a990*/  SHFL.IDX PT, R0, R0, R19, 0x1f ;  /* 0x00001f1300007589 */ /* 0x001e2800000e0000 */
[----:B------:R1:W2:Y:S01]  /*a9a0*/  SHFL.IDX PT, R9, R9, R19, 0x1f ;  /* 0x00001f1309097589 */ /* 0x0002a200000e0000 */
[----:B0-----:R-:W-:-:S04]  /*a9b0*/  IABS R4, R0 ;  /* 0x0000000000047213 */ /* 0x001fc80000000000 */
[----:B------:R-:W0:Y:S08]  /*a9c0*/  I2F.RP R8, R4 ;  /* 0x0000000400087306 */ /* 0x000e300000209400 */
[----:B0-----:R-:W0:Y:S02]  /*a9d0*/  MUFU.RCP R8, R8 ;  /* 0x0000000800087308 */ /* 0x001e240000001000 */
[----:B0-----:R-:W-:-:S06]  /*a9e0*/  VIADD R2, R8, 0xffffffe ;  /* 0x0ffffffe08027836 */ /* 0x001fcc0000000000 */
[----:B------:R-:W0:Y:S02]  /*a9f0*/  F2I.FTZ.U32.TRUNC.NTZ R3, R2 ;  /* 0x0000000200037305 */ /* 0x000e24000021f000 */
[----:B0-----:R-:W-:Y:S01]  /*aa00*/  IMAD.MOV R11, RZ, RZ, -R3 ;  /* 0x000000ffff0b7224 */ /* 0x001fe200078e0a03 */
[----:B-12---:R-:W-:Y:S06]  /*aa10*/  @!P0 BRA `(.L_x_239) ;  /* 0x0000000000088947 */ /* 0x006fec0003800000 */
[----:B------:R-:W-:-:S06]  /*aa20*/  VIADD R16, R19, 0xffffffff ;  /* 0xffffffff13107836 */ /* 0x000fcc0000000000 */
[----:B------:R0:W1:Y:S02]  /*aa30*/  SHFL.IDX PT, R16, R5, R16, 0x1f ;  /* 0x00001f1005107589 */ /* 0x00006400000e0000 */
.L_x_239:
[----:B-1----:R-:W-:Y:S01]  /*aa40*/  IMAD R16, R16, UR5, R10 ;  /* 0x0000000510107c24 */ /* 0x002fe2000f8e020a */
[----:B0-----:R-:W-:Y:S01]  /*aa50*/  IABS R5, R9 ;  /* 0x0000000900057213 */ /* 0x001fe20000000000 */
[----:B------:R-:W-:Y:S01]  /*aa60*/  IMAD R11, R11, R4, RZ ;  /* 0x000000040b0b7224 */ /* 0x000fe200078e02ff */
[----:B------:R-:W-:Y:S01]  /*aa70*/  IABS R10, R0 ;  /* 0x00000000000a7213 */ /* 0x000fe20000000000 */
[----:B------:R-:W-:Y:S01]  /*aa80*/  IMAD.MOV.U32 R2, RZ, RZ, RZ ;  /* 0x000000ffff027224 */ /* 0x000fe200078e00ff */
[----:B------:R-:W-:Y:S01]  /*aa90*/  IADD3 R17, -R16, UR6, RZ ;  /* 0x0000000610117c10 */ /* 0x000fe2000fffe1ff */
[----:B------:R-:W0:Y:S01]  /*aaa0*/  I2F.RP R6, R5 ;  /* 0x0000000500067306 */ /* 0x000e220000209400 */
[----:B------:R-:W-:Y:S02]  /*aab0*/  VIADD R19, R19, UR4 ;  /* 0x0000000413137c36 */ /* 0x000fe40008000000 */
[----:B------:R-:W-:Y:S01]  /*aac0*/  IABS R8, R17 ;  /* 0x0000001100087213 */ /* 0x000fe20000000000 */
[----:B------:R-:W-:-:S03]  /*aad0*/  IMAD.HI.U32 R2, R3, R11, R2 ;  /* 0x0000000b03027227 */ /* 0x000fc600078e0002 */
[----:B------:R-:W-:Y:S01]  /*aae0*/  MOV R3, R8 ;  /* 0x0000000800037202 */ /* 0x000fe20000000f00 */
[----:B------:R-:W-:-:S04]  /*aaf0*/  IMAD.MOV R10, RZ, RZ, -R10 ;  /* 0x000000ffff0a7224 */ /* 0x000fc800078e0a0a */
[----:B------:R-:W-:Y:S02]  /*ab00*/  IMAD.MOV.U32 R8, RZ, RZ, R10 ;  /* 0x000000ffff087224 */ /* 0x000fe400078e000a */
[----:B------:R-:W-:Y:S01]  /*ab10*/  IMAD.HI.U32 R2, R2, R3, RZ ;  /* 0x0000000302027227 */ /* 0x000fe200078e00ff */
[----:B0-----:R-:W0:Y:S03]  /*ab20*/  MUFU.RCP R6, R6 ;  /* 0x0000000600067308 */ /* 0x001e260000001000 */
[----:B------:R-:W-:-:S05]  /*ab30*/  IMAD R3, R2, R8, R3 ;  /* 0x0000000802037224 */ /* 0x000fca00078e0203 */
[----:B------:R-:W-:Y:S01]  /*ab40*/  ISETP.GT.U32.AND P1, PT, R4, R3, PT ;  /* 0x000000030400720c */ /* 0x000fe20003f24070 */
[----:B0-----:R-:W-:-:S12]  /*ab50*/  VIADD R8, R6, 0xffffffe ;  /* 0x0ffffffe06087836 */ /* 0x001fd80000000000 */
[----:B------:R-:W-:Y:S02]  /*ab60*/  @!P1 IMAD.IADD R3, R3, 0x1, -R4 ;  /* 0x0000000103039824 */ /* 0x000fe400078e0a04 */
[----:B------:R-:W-:Y:S01]  /*ab70*/  @!P1 VIADD R2, R2, 0x1 ;  /* 0x0000000102029836 */ /* 0x000fe20000000000 */
[----:B------:R-:W-:Y:S02]  /*ab80*/  ISETP.NE.AND P1, PT, R0, RZ, PT ;  /* 0x000000ff0000720c */ /* 0x000fe40003f25270 */
[----:B------:R-:W-:Y:S02]  /*ab90*/  ISETP.GE.U32.AND P0, PT, R3, R4, PT ;  /* 0x000000040300720c */ /* 0x000fe40003f06070 */
[----:B------:R0:W1:Y:S01]  /*aba0*/  F2I.FTZ.U32.TRUNC.NTZ R3, R8 ;  /* 0x0000000800037305 */ /* 0x000062000021f000 */
[----:B------:R-:W-:-:S04]  /*abb0*/  LOP3.LUT R4, R17, R0, RZ, 0x3c, !PT ;  /* 0x0000000011047212 */ /* 0x000fc800078e3cff */
[----:B------:R-:W-:Y:S02]  /*abc0*/  ISETP.GE.AND P2, PT, R4, RZ, PT ;  /* 0x000000ff0400720c */ /* 0x000fe40003f46270 */
[----:B0-----:R-:W-:-:S04]  /*abd0*/  IABS R8, R9 ;  /* 0x0000000900087213 */ /* 0x001fc80000000000 */
[----:B------:R-:W-:Y:S02]  /*abe0*/  @P0 VIADD R2, R2, 0x1 ;  /* 0x0000000102020836 */ /* 0x000fe40000000000 */
[----:B------:R-:W-:Y:S02]  /*abf0*/  IMAD.MOV R8, RZ, RZ, -R8 ;  /* 0x000000ffff087224 */ /* 0x000fe400078e0a08 */
[----:B------:R-:W-:Y:S01]  /*ac00*/  IMAD.MOV.U32 R6, RZ, RZ, R2 ;  /* 0x000000ffff067224 */ /* 0x000fe200078e0002 */
[----:B-1----:R-:W-:-:S03]  /*ac10*/  IADD3 R2, RZ, -R3, RZ ;  /* 0x80000003ff027210 */ /* 0x002fc60007ffe0ff */
[----:B------:R-:W-:Y:S01]  /*ac20*/  @!P2 IMAD.MOV R6, RZ, RZ, -R6 ;  /* 0x000000ffff06a224 */ /* 0x000fe200078e0a06 */
[----:B------:R-:W-:Y:S01]  /*ac30*/  @!P1 LOP3.LUT R6, RZ, R0, RZ, 0x33, !PT ;  /* 0x00000000ff069212 */ /* 0x000fe200078e33ff */
[----:B------:R-:W-:Y:S02]  /*ac40*/  IMAD R11, R2, R5, RZ ;  /* 0x00000005020b7224 */ /* 0x000fe400078e02ff */
[----:B------:R-:W-:Y:S01]  /*ac50*/  IMAD.MOV.U32 R2, RZ, RZ, RZ ;  /* 0x000000ffff027224 */ /* 0x000fe200078e00ff */
[-C--:B------:R-:W-:Y:S01]  /*ac60*/  IABS R4, R6.reuse ;  /* 0x0000000600047213 */ /* 0x080fe20000000000 */
[----:B------:R-:W-:Y:S02]  /*ac70*/  IMAD R0, R0, R6, RZ ;  /* 0x0000000600007224 */ /* 0x000fe400078e02ff */
[----:B------:R-:W-:-:S04]  /*ac80*/  IMAD.HI.U32 R2, R3, R11, R2 ;  /* 0x0000000b03027227 */ /* 0x000fc800078e0002 */
[----:B------:R-:W-:Y:S02]  /*ac90*/  IMAD.MOV.U32 R3, RZ, RZ, R4 ;  /* 0x000000ffff037224 */ /* 0x000fe400078e0004 */
[----:B------:R-:W-:Y:S02]  /*aca0*/  IMAD.MOV.U32 R4, RZ, RZ, R8 ;  /* 0x000000ffff047224 */ /* 0x000fe400078e0008 */
[----:B------:R-:W-:-:S04]  /*acb0*/  IMAD.HI.U32 R2, R2, R3, RZ ;  /* 0x0000000302027227 */ /* 0x000fc800078e00ff */
[----:B------:R-:W-:Y:S01]  /*acc0*/  IMAD R4, R2, R4, R3 ;  /* 0x0000000402047224 */ /* 0x000fe200078e0203 */
[----:B------:R-:W-:Y:S01]  /*acd0*/  LOP3.LUT R3, R6, R9, RZ, 0x3c, !PT ;  /* 0x0000000906037212 */ /* 0x000fe200078e3cff */
[----:B------:R-:W-:-:S03]  /*ace0*/  IMAD.IADD R17, R17, 0x1, -R0 ;  /* 0x0000000111117824 */ /* 0x000fc600078e0a00 */
[----:B------:R-:W-:Y:S02]  /*acf0*/  ISETP.GT.U32.AND P1, PT, R5, R4, PT ;  /* 0x000000040500720c */ /* 0x000fe40003f24070 */
[----:B------:R-:W-:-:S11]  /*ad00*/  ISETP.GE.AND P2, PT, R3, RZ, PT ;  /* 0x000000ff0300720c */ /* 0x000fd60003f46270 */
[----:B------:R-:W-:Y:S01]  /*ad10*/  @!P1 IMAD.IADD R4, R4, 0x1, -R5 ;  /* 0x0000000104049824 */ /* 0x000fe200078e0a05 */
[----:B------:R-:W-:Y:S02]  /*ad20*/  @!P1 IADD3 R2, R2, 0x1, RZ ;  /* 0x0000000102029810 */ /* 0x000fe40007ffe0ff */
[----:B------:R-:W-:Y:S02]  /*ad30*/  ISETP.NE.AND P1, PT, R9, RZ, PT ;  /* 0x000000ff0900720c */ /* 0x000fe40003f25270 */
[----:B------:R-:W-:-:S13]  /*ad40*/  ISETP.GE.U32.AND P0, PT, R4, R5, PT ;  /* 0x000000050400720c */ /* 0x000fda0003f06070 */
[----:B------:R-:W-:-:S04]  /*ad50*/  @P0 VIADD R2, R2, 0x1 ;  /* 0x0000000102020836 */ /* 0x000fc80000000000 */
[----:B------:R-:W-:Y:S01]  /*ad60*/  @!P2 IMAD.MOV R2, RZ, RZ, -R2 ;  /* 0x000000ffff02a224 */ /* 0x000fe200078e0a02 */
[----:B------:R-:W-:-:S05]  /*ad70*/  @!P1 LOP3.LUT R2, RZ, R9, RZ, 0x33, !PT ;  /* 0x00000009ff029212 */ /* 0x000fca00078e33ff */
[----:B------:R-:W-:-:S04]  /*ad80*/  IMAD.MOV R18, RZ, RZ, -R2 ;  /* 0x000000ffff127224 */ /* 0x000fc800078e0a02 */
[C---:B------:R-:W-:Y:S02]  /*ad90*/  IMAD R18, R9.reuse, R18, R6 ;  /* 0x0000001209127224 */ /* 0x040fe400078e0206 */
[----:B------:R-:W-:-:S05]  /*ada0*/  IMAD R9, R9, 0x1000000, R2 ;  /* 0x0100000009097824 */ /* 0x000fca00078e0202 */
[----:B------:R-:W-:Y:S01]  /*adb0*/  LEA R18, R18, R9, 0x10 ;  /* 0x0000000912127211 */ /* 0x000fe200078e80ff */
[----:B------:R-:W-:Y:S06]  /*adc0*/  BRA `(.L_x_240) ;  /* 0x0000000000147947 */ /* 0x000fec0003800000 */
.L_x_237:
[----:B------:R-:W-:Y:S01]  /*add0*/  ULDC UR4, c[0x0][0xc3c] ;  /* 0x00030f0000047ab9 */ /* 0x000fe20000000800 */
[----:B------:R-:W-:Y:S02]  /*ade0*/  IMAD.MOV.U32 R17, RZ, RZ, RZ ;  /* 0x000000ffff117224 */ /* 0x000fe400078e00ff */
[----:B------:R-:W-:Y:S02]  /*adf0*/  IMAD.U32 R16, RZ, RZ, UR6 ;  /* 0x00000006ff107e24 */ /* 0x000fe4000f8e00ff */
[----:B------:R-:W-:Y:S02]  /*ae00*/  IMAD.MOV.U32 R18, RZ, RZ, RZ ;  /* 0x000000ffff127224 */ /* 0x000fe400078e00ff */
[----:B------:R-:W-:-:S07]  /*ae10*/  IMAD.U32 R19, RZ, RZ, UR4 ;  /* 0x00000004ff137e24 */ /* 0x000fce000f8e00ff */
.L_x_240:
[----:B------:R-:W-:-:S13]  /*ae20*/  ISETP.NE.AND P0, PT, R7, RZ, PT ;  /* 0x000000ff0700720c */ /* 0x000fda0003f05270 */
[----:B------:R-:W0:Y:S01]  /*ae30*/  @!P0 S2R R3, SR_CgaCtaId ;  /* 0x0000000000038919 */ /* 0x000e220000008800 */
[----:B------:R-:W-:-:S04]  /*ae40*/  @!P0 MOV R0, 0x400 ;  /* 0x0000040000008802 */ /* 0x000fc80000000f00 */
[----:B0-----:R-:W-:-:S05]  /*ae50*/  @!P0 LEA R0, R3, R0, 0x18 ;  /* 0x0000000003008211 */ /* 0x001fca00078ec0ff */
[----:B------:R1:W-:Y:S01]  /*ae60*/  @!P0 STS.128 [R0+0x2a8d0], R16 ;  /* 0x02a8d01000008388 */ /* 0x0003e20000000c00 */
[----:B------:R-:W-:Y:S06]  /*ae70*/  BAR.ARV 0x5, 0x180 ;  /* 0x0146000000007b1d */ /* 0x000fec0000002000 */
.L_x_235:
[----:B------:R2:W-:Y:S01]  /*ae80*/  STL [R1+0x18], RZ ;  /* 0x000018ff01007387 */ /* 0x0005e20000100800 */
[----:B------:R-:W-:Y:S01]  /*ae90*/  ULDC UR4, c[0x0][0xc3c] ;  /* 0x00030f0000047ab9 */ /* 0x000fe20000000800 */
[----:B------:R-:W-:Y:S01]  /*aea0*/  IMAD.MOV.U32 R28, RZ, RZ, 0x1 ;  /* 0x00000001ff1c7424 */ /* 0x000fe200078e00ff */
[----:B0-----:R-:W-:Y:S01]  /*aeb0*/  ISETP.GE.AND P0, PT, R19, UR4, PT ;  /* 0x0000000413007c0c */ /* 0x001fe2000bf06270 */
[----:B------:R-:W-:-:S12]  /*aec0*/  IMAD.MOV.U32 R27, RZ, RZ, RZ ;  /* 0x000000ffff1b7224 */ /* 0x000fd800078e00ff */
[----:B--2---:R-:W-:Y:S05]  /*aed0*/  @P0 BRA `(.L_x_241) ;  /* 0x0000004800ac0947 */ /* 0x004fea0003800000 */
[----:B-1----:R-:W2:Y:S01]  /*aee0*/  LDL R0, [R1+0x1c] ;  /* 0x00001c0001007983 */ /* 0x002ea20000100800 */
[----:B------:R-:W0:Y:S01]  /*aef0*/  S2UR UR5, SR_CgaCtaId ;  /* 0x00000000000579c3 */ /* 0x000e220000008800 */
[----:B------:R-:W-:Y:S01]  /*af00*/  BSSY B8, `(.L_x_241) ;  /* 0x00004a8000087945 */ /* 0x000fe20003800000 */
[----:B------:R-:W-:Y:S01]  /*af10*/  IMAD.MOV.U32 R28, RZ, RZ, 0x1 ;  /* 0x00000001ff1c7424 */ /* 0x000fe200078e00ff */
[----:B------:R-:W1:Y:S01]  /*af20*/  S2R R5, SR_TID.X ;  /* 0x0000000000057919 */ /* 0x000e620000002100 */
[----:B------:R-:W-:Y:S01]  /*af30*/  IMAD.MOV.U32 R27, RZ, RZ, RZ ;  /* 0x000000ffff1b7224 */ /* 0x000fe200078e00ff */
[----:B------:R-:W-:Y:S01]  /*af40*/  ULDC UR39, c[0x0][0xc] ;  /* 0x0000030000277ab9 */ /* 0x000fe20000000800 */
[----:B------:R3:W-:Y:S01]  /*af50*/  STL [R1+0x18], RZ ;  /* 0x000018ff01007387 */ /* 0x0007e20000100800 */
[----:B-1----:R-:W-:Y:S02]  /*af60*/  LOP3.LUT R4, R5, 0x7f, RZ, 0xc0, !PT ;  /* 0x0000007f05047812 */ /* 0x002fe400078ec0ff */
[----:B--2---:R-:W-:-:S02]  /*af70*/  R2UR UR4, R0 ;  /* 0x00000000000472ca */ /* 0x004fc400000e0000 */
[----:B------:R-:W-:-:S04]  /*af80*/  SHF.L.U32 R0, R5, 0x3, RZ ;  /* 0x0000000305007819 */ /* 0x000fc800000006ff */
[----:B------:R-:W-:-:S04]  /*af90*/  LOP3.LUT R2, R0, 0x1f8, RZ, 0xc0, !PT ;  /* 0x000001f800027812 */ /* 0x000fc800078ec0ff */
[----:B------:R-:W-:Y:S01]  /*afa0*/  LOP3.LUT R3, R2, 0x38, R5, 0x78, !PT ;  /* 0x0000003802037812 */ /* 0x000fe200078e7805 */
[----:B------:R-:W-:Y:S01]  /*afb0*/  IMAD.SHL.U32 R2, R5, 0x10, RZ ;  /* 0x0000001005027824 */ /* 0x000fe200078e00ff */
[----:B------:R-:W-:Y:S01]  /*afc0*/  SHF.R.U32.HI R5, RZ, 0x3, R4 ;  /* 0x00000003ff057819 */ /* 0x000fe20000011604 */
[----:B------:R-:W-:Y:S01]  /*afd0*/  ULOP3.LUT UR38, UR4, 0x2, URZ, 0xfc, !UPT ;  /* 0x0000000204267892 */ /* 0x000fe2000f8efc3f */
[----:B------:R-:W-:Y:S02]  /*afe0*/  LOP3.LUT R32, R3, 0x200, R0, 0xf8, !PT ;  /* 0x0000020003207812 */ /* 0x000fe400078ef800 */
[----:B------:R-:W-:Y:S01]  /*aff0*/  UMOV UR4, 0x400 ;  /* 0x0000040000047882 */ /* 0x000fe20000000000 */
[----:B------:R-:W-:Y:S01]  /*b000*/  LOP3.LUT R4, R0, 0x38, RZ, 0xc0, !PT ;  /* 0x0000003800047812 */ /* 0x000fe200078ec0ff */
[----:B0-----:R-:W-:Y:S01]  /*b010*/  ULEA UR4, UR5, UR4, 0x18 ;  /* 0x0000000405047291 */ /* 0x001fe2000f8ec03f */
[----:B------:R-:W-:Y:S02]  /*b020*/  LOP3.LUT R3, R5, 0x70, R2, 0xf8, !PT ;  /* 0x0000007005037812 */ /* 0x000fe400078ef802 */
[----:B------:R-:W-:-:S02]  /*b030*/  LOP3.LUT R2, R4, 0x40, RZ, 0xfc, !PT ;  /* 0x0000004004027812 */ /* 0x000fc400078efcff */
[----:B------:R-:W-:Y:S01]  /*b040*/  LOP3.LUT R0, R4, 0x80, RZ, 0xfc, !PT ;  /* 0x0000008004007812 */ /* 0x000fe200078efcff */
[----:B------:R-:W-:-:S04]  /*b050*/  IMAD.U32 R22, RZ, RZ, UR4 ;  /* 0x00000004ff167e24 */ /* 0x000fc8000f8e00ff */
[----:B---3--:R-:W-:-:S07]  /*b060*/  IMAD R33, R32, 0x2, R22 ;  /* 0x0000000220217824 */ /* 0x008fce00078e0216 */
.L_x_304:
[----:B0-----:R-:W0:Y:S02]  /*b070*/  LDC.64 R30, c[0x0][0xc88] ;  /* 0x00032200ff1e7b82 */ /* 0x001e240000000a00 */
[----:B0-----:R-:W-:-:S06]  /*b080*/  IMAD.WIDE R30, R19, 0x4, R30 ;  /* 0x00000004131e7825 */ /* 0x001fcc00078e021e */
[----:B--2---:R-:W2:Y:S01]  /*b090*/  LDG.E R30, desc[UR36][R30.64] ;  /* 0x000000241e1e7981 */ /* 0x004ea2000c1e1900 */
[----:B------:R-:W-:Y:S05]  /*b0a0*/  YIELD ;  /* 0x0000000000007946 */ /* 0x000fea0003800000 */
[----:B------:R-:W-:Y:S01]  /*b0b0*/  ULDC.64 UR4, c[0x0][0xa28] ;  /* 0x00028a0000047ab9 */ /* 0x000fe20000000a00 */
[----:B------:R-:W-:Y:S01]  /*b0c0*/  IMAD.MOV.U32 R37, RZ, RZ, RZ ;  /* 0x000000ffff257224 */ /* 0x000fe200078e00ff */
[----:B------:R-:W-:Y:S01]  /*b0d0*/  ISETP.NE.U32.AND P0, PT, RZ, UR4, PT ;  /* 0x00000004ff007c0c */ /* 0x000fe2000bf05070 */
[----:B------:R-:W-:-:S03]  /*b0e0*/  ULDC.64 UR6, c[0x0][0xa18] ;  /* 0x0002860000067ab9 */ /* 0x000fc60000000a00 */
[----:B------:R-:W-:Y:S01]  /*b0f0*/  ISETP.NE.AND.EX P0, PT, RZ, UR5, PT, P0 ;  /* 0x00000005ff007c0c */ /* 0x000fe2000bf05300 */
[----:B------:R-:W-:Y:S01]  /*b100*/  IMAD.MOV.U32 R35, RZ, RZ, RZ ;  /* 0x000000ffff237224 */ /* 0x000fe200078e00ff */
[----:B--2---:R-:W-:-:S11]  /*b110*/  SHF.R.S32.HI R0, RZ, 0x1f, R30 ;  /* 0x0000001fff007819 */ /* 0x004fd6000001141e */
[C---:B------:R-:W-:Y:S02]  /*b120*/  @P0 LEA R2, P1, R30.reuse, UR4, 0x2 ;  /* 0x000000041e020c11 */ /* 0x040fe4000f8210ff */
[C---:B------:R-:W-:Y:S01]  /*b130*/  SHF.L.U32 R24, R30.reuse, 0x2, RZ ;  /* 0x000000021e187819 */ /* 0x040fe200000006ff */
[----:B------:R0:W-:Y:S01]  /*b140*/  STL [R1+0x4], R0 ;  /* 0x0000040001007387 */ /* 0x0001e20000100800 */
[----:B------:R-:W-:Y:S01]  /*b150*/  @P0 LEA.HI.X R3, R30, UR5, R0, 0x2, P1 ;  /* 0x000000051e030c11 */ /* 0x000fe200088f1400 */
[----:B------:R-:W-:-:S04]  /*b160*/  ULDC.64 UR4, c[0x0][0xa00] ;  /* 0x0002800000047ab9 */ /* 0x000fc80000000a00 */
[----:B------:R1:W5:Y:S01]  /*b170*/  @P0 LDG.E R37, desc[UR36][R2.64] ;  /* 0x0000002402250981 */ /* 0x000362000c1e1900 */
[----:B------:R-:W-:Y:S02]  /*b180*/  ISETP.NE.U32.AND P0, PT, RZ, UR4, PT ;  /* 0x00000004ff007c0c */ /* 0x000fe4000bf05070 */
[----:B------:R-:W-:Y:S02]  /*b190*/  SHF.L.U64.HI R25, R30, 0x2, R0 ;  /* 0x000000021e197819 */ /* 0x000fe40000010200 */
[----:B------:R-:W-:Y:S02]  /*b1a0*/  ISETP.NE.AND.EX P2, PT, RZ, UR5, PT, P0 ;  /* 0x00000005ff007c0c */ /* 0x000fe4000bf45300 */
[----:B------:R-:W-:Y:S02]  /*b1b0*/  ISETP.NE.U32.AND P0, PT, RZ, UR6, PT ;  /* 0x00000006ff007c0c */ /* 0x000fe4000bf05070 */
[----:B------:R-:W-:Y:S02]  /*b1c0*/  LOP3.LUT R23, R23, 0xffffffbf, RZ, 0xc0, !PT ;  /* 0xffffffbf17177812 */ /* 0x000fe400078ec0ff */
[----:B------:R-:W-:-:S02]  /*b1d0*/  ISETP.NE.AND.EX P0, PT, RZ, UR7, PT, P0 ;  /* 0x00000007ff007c0c */ /* 0x000fc4000bf05300 */
[----:B-1----:R-:W-:-:S04]  /*b1e0*/  IADD3 R2, P1, R24, UR4, RZ ;  /* 0x0000000418027c10 */ /* 0x002fc8000ff3e0ff */
[----:B------:R-:W-:Y:S01]  /*b1f0*/  IADD3.X R3, R25, UR5, RZ, P1, !PT ;  /* 0x0000000519037c10 */ /* 0x000fe20008ffe4ff */
[----:B------:R-:W-:Y:S01]  /*b200*/  ULDC.64 UR4, c[0x0][0x418] ;  /* 0x0001060000047ab9 */ /* 0x000fe20000000a00 */
[----:B------:R-:W-:-:S03]  /*b210*/  @P2 LOP3.LUT R23, R23, 0x40, RZ, 0xfc, !PT ;  /* 0x0000004017172812 */ /* 0x000fc600078efcff */
[----:B------:R1:W5:Y:S02]  /*b220*/  @P2 LDG.E R35, desc[UR36][R2.64] ;  /* 0x0000002402232981 */ /* 0x000364000c1e1900 */
[----:B------:R-:W-:-:S04]  /*b230*/  @P0 IADD3 R4, P1, R24, UR6, RZ ;  /* 0x0000000618040c10 */ /* 0x000fc8000ff3e0ff */
[----:B------:R-:W-:-:S05]  /*b240*/  @P0 IADD3.X R5, R25, UR7, RZ, P1, !PT ;  /* 0x0000000719050c10 */ /* 0x000fca0008ffe4ff */
[----:B0-----:R-:W2:Y:S01]  /*b250*/  @P0 LDG.E R0, desc[UR36][R4.64] ;  /* 0x0000002404000981 */ /* 0x001ea2000c1e1900 */
[----:B------:R-:W-:-:S03]  /*b260*/  UISETP.NE.U32.AND UP0, UPT, UR4, URZ, UPT ;  /* 0x0000003f0400728c */ /* 0x000fc6000bf05070 */
[----:B------:R-:W-:Y:S01]  /*b270*/  ULDC UR4, c[0x0][0x424] ;  /* 0x0001090000047ab9 */ /* 0x000fe20000000800 */
[----:B------:R-:W-:-:S03]  /*b280*/  UISETP.NE.AND.EX UP0, UPT, UR5, URZ, UPT, UP0 ;  /* 0x0000003f0500728c */ /* 0x000fc6000bf05300 */
[----:B------:R-:W-:Y:S01]  /*b290*/  ULDC UR5, c[0x0][0x2f0] ;  /* 0x0000bc0000057ab9 */ /* 0x000fe20000000800 */
[----:B------:R-:W-:-:S04]  /*b2a0*/  USEL UR4, UR4, 0x1, UP0 ;  /* 0x0000000104047887 */ /* 0x000fc80008000000 */
[----:B------:R-:W-:-:S06]  /*b2b0*/  UIMAD UR4, UR4, UR5, URZ ;  /* 0x00000005040472a4 */ /* 0x000fcc000f8e023f */
[----:B------:R-:W-:Y:S01]  /*b2c0*/  IMAD.U32 R34, RZ, RZ, UR4 ;  /* 0x00000004ff227e24 */ /* 0x000fe2000f8e00ff */
[----:B--2---:R1:W-:Y:S01]  /*b2d0*/  @P0 STL [R1+0x10], R0 ;  /* 0x0000100001000387 */ /* 0x0043e20000100800 */
[----:B------:R-:W-:Y:S05]  /*b2e0*/  @P0 BRA `(.L_x_242) ;  /* 0x0000000000200947 */ /* 0x000fea0003800000 */
[----:B------:R-:W-:Y:S02]  /*b2f0*/  ULDC UR4, c[0x0][0x288] ;  /* 0x0000a20000047ab9 */ /* 0x000fe40000000800 */
[----:B-1----:R-:W-:-:S05]  /*b300*/  IMAD.U32 R0, RZ, RZ, UR4 ;  /* 0x00000004ff007e24 */ /* 0x002fca000f8e00ff */
[----:B------:R0:W-:Y:S01]  /*b310*/  STL [R1+0x10], R0 ;  /* 0x0000100001007387 */ /* 0x0001e20000100800 */
[----:B------:R-:W-:Y:S05]  /*b320*/  @!P2 BRA `(.L_x_242) ;  /* 0x000000000010a947 */ /* 0x000fea0003800000 */
[----:B------:R-:W2:Y:S04]  /*b330*/  LDG.E R5, desc[UR36][R2.64] ;  /* 0x0000002402057981 */ /* 0x000ea8000c1e1900 */
[----:B0-----:R-:W2:Y:S02]  /*b340*/  LDG.E R0, desc[UR36][R2.64+0x4] ;  /* 0x0000042402007981 */ /* 0x001ea4000c1e1900 */
[----:B--2---:R-:W-:-:S05]  /*b350*/  IMAD.IADD R0, R0, 0x1, -R5 ;  /* 0x0000000100007824 */ /* 0x004fca00078e0a05 */
[----:B------:R2:W-:Y:S02]  /*b360*/  STL [R1+0x10], R0 ;  /* 0x0000100001007387 */ /* 0x0005e40000100800 */
.L_x_242:
[----:B------:R-:W-:Y:S01]  /*b370*/  ULDC.64 UR4, c[0x0][0xa20] ;  /* 0x0002880000047ab9 */ /* 0x000fe20000000a00 */
[----:B------:R-:W-:Y:S01]  /*b380*/  IMAD.MOV.U32 R31, RZ, RZ, R30 ;  /* 0x000000ffff1f7224 */ /* 0x000fe200078e001e */
[----:B------:R-:W-:-:S04]  /*b390*/  ISETP.NE.U32.AND P0, PT, RZ, UR4, PT ;  /* 0x00000004ff007c0c */ /* 0x000fc8000bf05070 */
[----:B------:R-:W-:-:S13]  /*b3a0*/  ISETP.NE.AND.EX P0, PT, RZ, UR5, PT, P0 ;  /* 0x00000005ff007c0c */ /* 0x000fda000bf05300 */
[----:B------:R-:W-:Y:S05]  /*b3b0*/  @!P0 BRA `(.L_x_243) ;  /* 0x0000000000108947 */ /* 0x000fea0003800000 */
[----:B-1----:R-:W-:-:S04]  /*b3c0*/  IADD3 R2, P0, R24, UR4, RZ ;  /* 0x0000000418027c10 */ /* 0x002fc8000ff1e0ff */
[----:B------:R-:W-:-:S05]  /*b3d0*/  IADD3.X R3, R25, UR5, RZ, P0, !PT ;  /* 0x0000000519037c10 */ /* 0x000fca00087fe4ff */
[----:B------:R1:W5:Y:S01]  /*b3e0*/  LDG.E R34, desc[UR36][R2.64] ;  /* 0x0000002402227981 */ /* 0x000362000c1e1900 */
[----:B------:R-:W-:Y:S05]  /*b3f0*/  BRA `(.L_x_244) ;  /* 0x0000000000247947 */ /* 0x000fea0003800000 */
.L_x_243:
[----:B------:R-:W-:Y:S02]  /*b400*/  ULDC.64 UR4, c[0x0][0xa08] ;  /* 0x0002820000047ab9 */ /* 0x000fe40000000a00 */
[----:B------:R-:W-:-:S04]  /*b410*/  ISETP.NE.U32.AND P0, PT, RZ, UR4, PT ;  /* 0x00000004ff007c0c */ /* 0x000fc8000bf05070 */
[----:B------:R-:W-:-:S13]  /*b420*/  ISETP.NE.AND.EX P0, PT, RZ, UR5, PT, P0 ;  /* 0x00000005ff007c0c */ /* 0x000fda000bf05300 */
[----:B------:R-:W-:Y:S05]  /*b430*/  @!P0 BRA `(.L_x_244) ;  /* 0x0000000000148947 */ /* 0x000fea0003800000 */
[----:B-1----:R-:W1:Y:S02]  /*b440*/  LDC.64 R2, c[0x0][0xa08] ;  /* 0x00028200ff027b82 */ /* 0x002e640000000a00 */
[----:B-1----:R-:W-:-:S05]  /*b450*/  IMAD.WIDE R2, R31, 0x4, R2 ;  /* 0x000000041f027825 */ /* 0x002fca00078e0202 */
[----:B------:R-:W3:Y:S04]  /*b460*/  LDG.E R34, desc[UR36][R2.64] ;  /* 0x0000002402227981 */ /* 0x000ee8000c1e1900 */
[----:B------:R-:W3:Y:S02]  /*b470*/  LDG.E R5, desc[UR36][R2.64+0x4] ;  /* 0x0000042402057981 */ /* 0x000ee4000c1e1900 */
[----:B---3--:R-:W-:-:S07]  /*b480*/  IMAD.IADD R34, R5, 0x1, -R34 ;  /* 0x0000000105227824 */ /* 0x008fce00078e0a22 */
.L_x_244:
[----:B-----5:R-:W-:Y:S01]  /*b490*/  IADD3 R34, -R37, R34, RZ ;  /* 0x0000002225227210 */ /* 0x020fe20007ffe1ff */
[----:B------:R-:W-:Y:S01]  /*b4a0*/  BSSY B0, `(.L_x_245) ;  /* 0x000002a000007945 */ /* 0x000fe20003800000 */
[----:B012---:R-:W-:Y:S02]  /*b4b0*/  LOP3.LUT R0, R18, 0xff000000, RZ, 0xc0, !PT ;  /* 0xff00000012007812 */ /* 0x007fe400078ec0ff */
[C---:B------:R-:W-:Y:S01]  /*b4c0*/  ISETP.GE.AND P0, PT, R34.reuse, 0x1, PT ;  /* 0x000000012200780c */ /* 0x040fe20003f06270 */
[----:B------:R-:W-:Y:S01]  /*b4d0*/  VIADD R2, R34, 0x5f ;  /* 0x0000005f22027836 */ /* 0x000fe20000000000 */
[----:B------:R-:W-:Y:S02]  /*b4e0*/  SHF.R.U32.HI R3, RZ, 0x8, R0 ;  /* 0x00000008ff037819 */ /* 0x000fe40000011600 */
[----:B------:R-:W-:Y:S01]  /*b4f0*/  LOP3.LUT R0, R18, 0xff0000, RZ, 0xc0, !PT ;  /* 0x00ff000012007812 */ /* 0x000fe200078ec0ff */
[----:B------:R-:W-:-:S03]  /*b500*/  IMAD.HI R2, R2, 0x2aaaaaab, RZ ;  /* 0x2aaaaaab02027827 */ /* 0x000fc600078e02ff */
[----:B------:R-:W-:Y:S01]  /*b510*/  LEA.HI R0, R0, R3, RZ, 0x10 ;  /* 0x0000000300007211 */ /* 0x000fe200078f80ff */
[----:B------:R-:W-:Y:S01]  /*b520*/  IMAD.MOV.U32 R3, RZ, RZ, RZ ;  /* 0x000000ffff037224 */ /* 0x000fe200078e00ff */
[----:B------:R-:W-:Y:S02]  /*b530*/  SHF.R.U32.HI R5, RZ, 0x1f, R2 ;  /* 0x0000001fff057819 */ /* 0x000fe40000011602 */
[----:B------:R-:W-:Y:S02]  /*b540*/  LOP3.LUT R36, R0, 0xff, RZ, 0xc0, !PT ;  /* 0x000000ff00247812 */ /* 0x000fe400078ec0ff */
[----:B------:R-:W-:Y:S01]  /*b550*/  LEA.HI.SX32 R5, R2, R5, 0x1c ;  /* 0x0000000502057211 */ /* 0x000fe200078fe2ff */
[----:B------:R-:W-:Y:S06]  /*b560*/  @!P0 BRA `(.L_x_246) ;  /* 0x0000000000748947 */ /* 0x000fec0003800000 */
[----:B------:R-:W-:-:S04]  /*b570*/  SHF.R.U32.HI R0, RZ, 0x10, R0 ;  /* 0x00000010ff007819 */ /* 0x000fc80000011600 */
[----:B------:R-:W-:-:S13]  /*b580*/  ISETP.NE.AND P0, PT, R0, RZ, PT ;  /* 0x000000ff0000720c */ /* 0x000fda0003f05270 */
[----:B------:R-:W0:Y:S02]  /*b590*/  @!P0 LDC R0, c[0x0][0x9f0] ;  /* 0x00027c00ff008b82 */ /* 0x000e240000000800 */
[-C--:B0-----:R-:W-:Y:S02]  /*b5a0*/  IABS R4, R0.reuse ;  /* 0x0000000000047213 */ /* 0x081fe40000000000 */
[----:B------:R-:W-:Y:S02]  /*b5b0*/  IADD3 R7, R0, -0x1, R5 ;  /* 0xffffffff00077810 */ /* 0x000fe40007ffe005 */
[----:B------:R-:W0:Y:S02]  /*b5c0*/  I2F.RP R6, R4 ;  /* 0x0000000400067306 */ /* 0x000e240000209400 */
[----:B------:R-:W-:-:S04]  /*b5d0*/  LOP3.LUT R2, R7, R0, RZ, 0x3c, !PT ;  /* 0x0000000007027212 */ /* 0x000fc800078e3cff */
[----:B------:R-:W-:Y:S01]  /*b5e0*/  ISETP.GE.AND P2, PT, R2, RZ, PT ;  /* 0x000000ff0200720c */ /* 0x000fe20003f46270 */
[----:B------:R-:W-:Y:S01]  /*b5f0*/  IMAD.MOV.U32 R2, RZ, RZ, RZ ;  /* 0x000000ffff027224 */ /* 0x000fe200078e00ff */
[----:B0-----:R-:W0:Y:S02]  /*b600*/  MUFU.RCP R6, R6 ;  /* 0x0000000600067308 */ /* 0x001e240000001000 */
[----:B0-----:R-:W-:Y:S01]  /*b610*/  VIADD R3, R6, 0xffffffe ;  /* 0x0ffffffe06037836 */ /* 0x001fe20000000000 */
[----:B------:R-:W-:-:S05]  /*b620*/  IABS R6, R0 ;  /* 0x0000000000067213 */ /* 0x000fca0000000000 */
[----:B------:R-:W0:Y:S01]  /*b630*/  F2I.FTZ.U32.TRUNC.NTZ R3, R3 ;  /* 0x0000000300037305 */ /* 0x000e22000021f000 */
[----:B------:R-:W-:Y:S02]  /*b640*/  IMAD.MOV R6, RZ, RZ, -R6 ;  /* 0x000000ffff067224 */ /* 0x000fe400078e0a06 */
[----:B0-----:R-:W-:-:S04]  /*b650*/  IMAD.MOV R9, RZ, RZ, -R3 ;  /* 0x000000ffff097224 */ /* 0x001fc800078e0a03 */
[----:B------:R-:W-:-:S04]  /*b660*/  IMAD R9, R9, R4, RZ ;  /* 0x0000000409097224 */ /* 0x000fc800078e02ff */
[----:B------:R-:W-:Y:S01]  /*b670*/  IMAD.HI.U32 R2, R3, R9, R2 ;  /* 0x0000000903027227 */ /* 0x000fe200078e0002 */
[----:B------:R-:W-:-:S05]  /*b680*/  IABS R3, R7 ;  /* 0x0000000700037213 */ /* 0x000fca0000000000 */
[----:B------:R-:W-:-:S04]  /*b690*/  IMAD.HI.U32 R2, R2, R3, RZ ;  /* 0x0000000302027227 */ /* 0x000fc800078e00ff */
[----:B------:R-:W-:-:S05]  /*b6a0*/  IMAD R3, R2, R6, R3 ;  /* 0x0000000602037224 */ /* 0x000fca00078e0203 */
[----:B------:R-:W-:-:S13]  /*b6b0*/  ISETP.GT.U32.AND P1, PT, R4, R3, PT ;  /* 0x000000030400720c */ /* 0x000fda0003f24070 */
[-C--:B------:R-:W-:Y:S01]  /*b6c0*/  @!P1 IADD3 R3, R3, -R4.reuse, RZ ;  /* 0x8000000403039210 */ /* 0x080fe20007ffe0ff */
[----:B------:R-:W-:Y:S01]  /*b6d0*/  @!P1 VIADD R2, R2, 0x1 ;  /* 0x0000000102029836 */ /* 0x000fe20000000000 */
[----:B------:R-:W-:Y:S02]  /*b6e0*/  ISETP.NE.AND P1, PT, R0, RZ, PT ;  /* 0x000000ff0000720c */ /* 0x000fe40003f25270 */
[----:B------:R-:W-:-:S13]  /*b6f0*/  ISETP.GE.U32.AND P0, PT, R3, R4, PT ;  /* 0x000000040300720c */ /* 0x000fda0003f06070 */
[----:B------:R-:W-:-:S04]  /*b700*/  @P0 VIADD R2, R2, 0x1 ;  /* 0x0000000102020836 */ /* 0x000fc80000000000 */
[----:B------:R-:W-:Y:S01]  /*b710*/  @!P2 IMAD.MOV R2, RZ, RZ, -R2 ;  /* 0x000000ffff02a224 */ /* 0x000fe200078e0a02 */
[----:B------:R-:W-:-:S05]  /*b720*/  @!P1 LOP3.LUT R2, RZ, R0, RZ, 0x33, !PT ;  /* 0x00000000ff029212 */ /* 0x000fca00078e33ff */
[----:B------:R-:W-:-:S07]  /*b730*/  IMAD.MOV.U32 R3, RZ, RZ, R2 ;  /* 0x000000ffff037224 */ /* 0x000fce00078e0002 */
.L_x_246:
[----:B------:R-:W-:Y:S05]  /*b740*/  BSYNC B0 ;  /* 0x0000000000007941 */ /* 0x000fea0003800000 */
.L_x_245:
[-C--:B------:R-:W-:Y:S01]  /*b750*/  IMAD R36, R36, R3.reuse, RZ ;  /* 0x0000000324247224 */ /* 0x080fe200078e02ff */
[----:B------:R-:W-:Y:S04]  /*b760*/  BSSY B7, `(.L_x_247) ;  /* 0x000035f000077945 */ /* 0x000fe80003800000 */
[----:B------:R-:W-:-:S04]  /*b770*/  VIADDMNMX R29, R36, R3, R5, PT ;  /* 0x00000003241d7246 */ /* 0x000fc80003800105 */
[----:B------:R-:W-:Y:S01]  /*b780*/  ISETP.GT.AND P0, PT, R29, R36, PT ;  /* 0x000000241d00720c */ /* 0x000fe20003f04270 */
[----:B------:R0:W-:-:S12]  /*b790*/  STL [R1+0x14], R29 ;  /* 0x0000141d01007387 */ /* 0x0001d80000100800 */
[----:B0-----:R-:W-:Y:S05]  /*b7a0*/  @P0 BRA `(.L_x_248) ;  /* 0x0000000000440947 */ /* 0x001fea0003800000 */
[----:B------:R-:W0:Y:S02]  /*b7b0*/  S2R R0, SR_TID.X ;  /* 0x0000000000007919 */ /* 0x000e240000002100 */
[----:B0-----:R-:W-:-:S04]  /*b7c0*/  LOP3.LUT R0, R0, 0x7f, RZ, 0xc0, !PT ;  /* 0x0000007f00007812 */ /* 0x001fc800078ec0ff */
[----:B------:R-:W-:-:S13]  /*b7d0*/  ISETP.NE.AND P0, PT, R0, RZ, PT ;  /* 0x000000ff0000720c */ /* 0x000fda0003f05270 */
[----:B------:R-:W-:Y:S05]  /*b7e0*/  @P0 BRA `(.L_x_249) ;  /* 0x0000003400580947 */ /* 0x000fea0003800000 */
[----:B------:R-:W0:Y:S01]  /*b7f0*/  S2R R7, SR_LANEID ;  /* 0x0000000000077919 */ /* 0x000e220000000000 */
[----:B------:R-:W-:Y:S01]  /*b800*/  VOTEU.ANY UR4, UPT, PT ;  /* 0x0000000000047886 */ /* 0x000fe200038e0100 */
[----:B------:R-:W1:Y:S01]  /*b810*/  LDC.64 R2, c[0x0][0xc60] ;  /* 0x00031800ff027b82 */ /* 0x000e620000000a00 */
[----:B------:R-:W0:Y:S08]  /*b820*/  FLO.U32 R0, UR4 ;  /* 0x0000000400007d00 */ /* 0x000e3000080e0000 */
[----:B------:R-:W1:Y:S01]  /*b830*/  POPC R5, UR4 ;  /* 0x0000000400057d09 */ /* 0x000e620008000000 */
[----:B0-----:R-:W-:-:S13]  /*b840*/  ISETP.EQ.U32.AND P0, PT, R0, R7, PT ;  /* 0x000000070000720c */ /* 0x001fda0003f02070 */
[----:B-1----:R-:W2:Y:S01]  /*b850*/  @P0 ATOMG.E.ADD.STRONG.GPU PT, R3, desc[UR36][R2.64], R5 ;  /* 0x00000005020309a8 */ /* 0x002ea200081ee1e4 */
[----:B------:R-:W0:Y:S02]  /*b860*/  S2R R4, SR_LTMASK ;  /* 0x0000000000047919 */ /* 0x000e240000003900 */
[----:B0-----:R-:W-:-:S04]  /*b870*/  LOP3.LUT R4, R4, UR4, RZ, 0xc0, !PT ;  /* 0x0000000404047c12 */ /* 0x001fc8000f8ec0ff */
[----:B------:R-:W0:Y:S01]  /*b880*/  POPC R7, R4 ;  /* 0x0000000400077309 */ /* 0x000e220000000000 */
[----:B--2---:R-:W0:Y:S02]  /*b890*/  SHFL.IDX PT, R0, R3, R0, 0x1f ;  /* 0x00001f0003007589 */ /* 0x004e2400000e0000 */
[----:B0-----:R-:W-:Y:S01]  /*b8a0*/  IADD3 R16, R0, UR39, R7 ;  /* 0x0000002700107c10 */ /* 0x001fe2000fffe007 */
[----:B------:R-:W-:Y:S06]  /*b8b0*/  BRA `(.L_x_249) ;  /* 0x0000003400247947 */ /* 0x000fec0003800000 */
.L_x_248:
[----:B------:R-:W-:Y:S01]  /*b8c0*/  VIADD R0, R22, 0x18400 ;  /* 0x0001840016007836 */ /* 0x000fe20000000000 */
[----:B------:R-:W-:Y:S04]  /*b8d0*/  BSSY B6, `(.L_x_250) ;  /* 0x0000013000067945 */ /* 0x000fe80003800000 */
[----:B------:R-:W-:-:S13]  /*b8e0*/  LOP3.LUT P0, RZ, R0, 0x3ff, RZ, 0xc0, !PT ;  /* 0x000003ff00ff7812 */ /* 0x000fda000780c0ff */
[----:B------:R-:W-:Y:S05]  /*b8f0*/  @!P0 BRA `(.L_x_251) ;  /* 0x0000000000408947 */ /* 0x000fea0003800000 */
        /* <DEDUP_REMOVED lines=8> */
[----:B------:R-:W-:Y:S01]  /*b980*/  MOV R13, RZ ;  /* 0x000000ff000d7202 */ /* 0x000fe20000000f00 */
[----:B------:R-:W-:Y:S02]  /*b990*/  IMAD.U32 R7, RZ, RZ, UR9 ;  /* 0x00000009ff077e24 */ /* 0x000fe4000f8e00ff */
[----:B------:R-:W-:-:S02]  /*b9a0*/  IMAD.U32 R10, RZ, RZ, UR4 ;  /* 0x00000004ff0a7e24 */ /* 0x000fc4000f8e00ff */
[----:B------:R-:W-:Y:S02]  /*b9b0*/  IMAD.U32 R11, RZ, RZ, UR5 ;  /* 0x00000005ff0b7e24 */ /* 0x000fe4000f8e00ff */
[----:B------:R-:W-:Y:S02]  /*b9c0*/  IMAD.MOV.U32 R8, RZ, RZ, 0x70 ;  /* 0x00000070ff087424 */ /* 0x000fe400078e00ff */
[----:B------:R-:W-:-:S07]  /*b9d0*/  IMAD.MOV.U32 R12, RZ, RZ, 0x1 ;  /* 0x00000001ff0c7424 */ /* 0x000fce00078e00ff */
[----:B------:R-:W-:-:S07]  /*b9e0*/  LEPC R20, `(.L_x_251) ;  /* 0x000000001014794e */ /* 0x000fce0000000000 */
[----:B0-----:R-:W-:Y:S05]  /*b9f0*/  CALL.ABS.NOINC R2 ;  /* 0x0000000002007343 */ /* 0x001fea0003c00000 */
.L_x_251:
[----:B------:R-:W-:Y:S05]  /*ba00*/  BSYNC B6 ;  /* 0x0000000000067941 */ /* 0x000fea0003800000 */
.L_x_250:
        /* <DEDUP_REMOVED lines=8> */
[----:B------:R0:W1:Y:S01]  /*ba90*/  LDC.64 R2, c[0x4][R26] ;  /* 0x010000001a027b82 */ /* 0x0000620000000a00 */
[----:B------:R-:W-:Y:S01]  /*baa0*/  IMAD.U32 R4, RZ, RZ, UR6 ;  /* 0x00000006ff047e24 */ /* 0x000fe2000f8e00ff */
[----:B------:R-:W-:Y:S01]  /*bab0*/  MOV R11, UR5 ;  /* 0x00000005000b7c02 */ /* 0x000fe20008000f00 */
[----:B------:R-:W-:Y:S02]  /*bac0*/  IMAD.U32 R5, RZ, RZ, UR7 ;  /* 0x00000007ff057e24 */ /* 0x000fe4000f8e00ff */
[----:B------:R-:W-:Y:S02]  /*bad0*/  IMAD.U32 R6, RZ, RZ, UR8 ;  /* 0x00000008ff067e24 */ /* 0x000fe4000f8e00ff */
[----:B------:R-:W-:-:S02]  /*bae0*/  IMAD.U32 R7, RZ, RZ, UR9 ;  /* 0x00000009ff077e24 */ /* 0x000fc4000f8e00ff */
[----:B------:R-:W-:Y:S02]  /*baf0*/  IMAD.U32 R10, RZ, RZ, UR4 ;  /* 0x00000004ff0a7e24 */ /* 0x000fe4000f8e00ff */
[----:B------:R-:W-:Y:S02]  /*bb00*/  IMAD.MOV.U32 R8, RZ, RZ, 0x70 ;  /* 0x00000070ff087424 */ /* 0x000fe400078e00ff */
[----:B------:R-:W-:Y:S02]  /*bb10*/  IMAD.MOV.U32 R12, RZ, RZ, 0x1 ;  /* 0x00000001ff0c7424 */ /* 0x000fe400078e00ff */
[----:B0-----:R-:W-:-:S07]  /*bb20*/  IMAD.MOV.U32 R13, RZ, RZ, RZ ;  /* 0x000000ffff0d7224 */ /* 0x001fce00078e00ff */
[----:B------:R-:W-:-:S07]  /*bb30*/  LEPC R20, `(.L_x_254) ;  /* 0x000000001014794e */ /* 0x000fce0000000000 */
[----:B-1----:R-:W-:Y:S05]  /*bb40*/  CALL.ABS.NOINC R2 ;  /* 0x0000000002007343 */ /* 0x002fea0003c00000 */
.L_x_254:
[----:B------:R0:W1:Y:S01]  /*bb50*/  LDC.64 R2, c[0x4][R26] ;  /* 0x010000001a027b82 */ /* 0x0000620000000a00 */
[----:B------:R-:W-:Y:S01]  /*bb60*/  ULDC.64 UR6, c[0x4][0x90] ;  /* 0x0100240000067ab9 */ /* 0x000fe20000000a00 */
[----:B------:R-:W-:Y:S01]  /*bb70*/  ULDC.64 UR8, c[0x4][0x98] ;  /* 0x0100260000087ab9 */ /* 0x000fe20000000a00 */
[----:B------:R-:W-:Y:S01]  /*bb80*/  ULDC.64 UR4, c[0x4][0x18] ;  /* 0x0100060000047ab9 */ /* 0x000fe20000000a00 */
        /* <DEDUP_REMOVED lines=11> */
.L_x_253:
[----:B------:R-:W-:Y:S05]  /*bc40*/  BSYNC B6 ;  /* 0x0000000000067941 */ /* 0x000fea0003800000 */
.L_x_252:
[----:B------:R-:W-:Y:S01]  /*bc50*/  ULDC.64 UR4, c[0x0][0x9f8] ;  /* 0x00027e0000047ab9 */ /* 0x000fe20000000a00 */
[----:B------:R-:W0:Y:S01]  /*bc60*/  LDC R6, c[0x0][0x430] ;  /* 0x00010c00ff067b82 */ /* 0x000e220000000800 */
[----:B------:R-:W-:Y:S01]  /*bc70*/  ISETP.NE.U32.AND P0, PT, RZ, UR4, PT ;  /* 0x00000004ff007c0c */ /* 0x000fe2000bf05070 */
[----:B------:R-:W1:Y:S03]  /*bc80*/  S2R R2, SR_TID.X ;  /* 0x0000000000027919 */ /* 0x000e660000002100 */
[----:B------:R-:W-:-:S13]  /*bc90*/  ISETP.NE.AND.EX P0, PT, RZ, UR5, PT, P0 ;  /* 0x00000005ff007c0c */ /* 0x000fda000bf05300 */
[----:B------:R-:W-:Y:S01]  /*bca0*/  @P0 IADD3 R24, P1, R24, UR4, RZ ;  /* 0x0000000418180c10 */ /* 0x000fe2000ff3e0ff */
[----:B------:R-:W2:Y:S01]  /*bcb0*/  S2R R21, SR_TID.X ;  /* 0x0000000000157919 */ /* 0x000ea20000002100 */
[----:B------:R-:W-:Y:S01]  /*bcc0*/  LOP3.LUT R23, R23, 0xffffffdf, RZ, 0xc0, !PT ;  /* 0xffffffdf17177812 */ /* 0x000fe200078ec0ff */
[----:B------:R-:W-:Y:S01]  /*bcd0*/  ULDC UR4, c[0x0][0x320] ;  /* 0x0000c80000047ab9 */ /* 0x000fe20000000800 */
[----:B------:R-:W-:-:S05]  /*bce0*/  @P0 IADD3.X R25, R25, UR5, RZ, P1, !PT ;  /* 0x0000000519190c10 */ /* 0x000fca0008ffe4ff */
[----:B------:R3:W4:Y:S01]  /*bcf0*/  @P0 LDG.E R31, desc[UR36][R24.64] ;  /* 0x00000024181f0981 */ /* 0x000722000c1e1900 */
[----:B0-----:R-:W-:Y:S01]  /*bd00*/  ISETP.NE.AND P2, PT, R6, 0x1, PT ;  /* 0x000000010600780c */ /* 0x001fe20003f45270 */
[----:B------:R-:W0:Y:S01]  /*bd10*/  S2R R26, SR_TID.X ;  /* 0x00000000001a7919 */ /* 0x000e220000002100 */
[----:B-1----:R-:W-:Y:S02]  /*bd20*/  LOP3.LUT R2, R2, 0x7f, RZ, 0xc0, !PT ;  /* 0x0000007f02027812 */ /* 0x002fe400078ec0ff */
[----:B---3--:R-:W-:Y:S02]  /*bd30*/  IADD3 R25, R29, -0x1, RZ ;  /* 0xffffffff1d197810 */ /* 0x008fe40007ffe0ff */
[----:B------:R-:W-:-:S07]  /*bd40*/  SHF.R.U32.HI R2, RZ, 0x3, R2 ;  /* 0x00000003ff027819 */ /* 0x000fce0000011602 */
[----:B------:R-:W1:Y:S01]  /*bd50*/  @P2 LDC R3, c[0x0][0x434] ;  /* 0x00010d00ff032b82 */ /* 0x000e620000000800 */
[----:B------:R-:W-:-:S07]  /*bd60*/  @P2 LOP3.LUT R23, R23, 0x20, RZ, 0xfc, !PT ;  /* 0x0000002017172812 */ /* 0x000fce00078efcff */
[----:B------:R-:W3:Y:S01]  /*bd70*/  @P2 LDC R5, c[0x0][0x438] ;  /* 0x00010e00ff052b82 */ /* 0x000ee20000000800 */
[----:B--2---:R-:W-:-:S05]  /*bd80*/  IMAD.SHL.U32 R20, R21, 0x10, RZ ;  /* 0x0000001015147824 */ /* 0x004fca00078e00ff */
[----:B------:R-:W-:-:S05]  /*bd90*/  LOP3.LUT R20, R2, 0x70, R20, 0xf8, !PT ;  /* 0x0000007002147812 */ /* 0x000fca00078ef814 */
[----:B------:R-:W-:Y:S02]  /*bda0*/  IMAD R2, R25, 0x60, R20 ;  /* 0x0000006019027824 */ /* 0x000fe400078e0214 */
[----:B0-----:R-:W-:Y:S02]  /*bdb0*/  IMAD.SHL.U32 R9, R26, 0x8, RZ ;  /* 0x000000081a097824 */ /* 0x001fe400078e00ff */
[C---:B------:R-:W-:Y:S01]  /*bdc0*/  IMAD.IADD R0, R2.reuse, 0x1, R37 ;  /* 0x0000000102007824 */ /* 0x040fe200078e0225 */
[----:B------:R-:W-:Y:S02]  /*bdd0*/  ISETP.GE.AND P0, PT, R2, R34, PT ;  /* 0x000000220200720c */ /* 0x000fe40003f06270 */
[----:B------:R-:W-:Y:S01]  /*bde0*/  LOP3.LUT R9, R9, 0x38, RZ, 0xc0, !PT ;  /* 0x0000003809097812 */ /* 0x000fe200078ec0ff */
[----:B-1----:R-:W-:Y:S01]  /*bdf0*/  @P2 IMAD.HI.U32 R2, R0, R3, RZ ;  /* 0x0000000300022227 */ /* 0x002fe200078e00ff */
[----:B------:R-:W-:Y:S02]  /*be00*/  ISETP.GT.U32.OR P0, PT, R20, 0x5f, P0 ;  /* 0x0000005f1400780c */ /* 0x000fe40000704470 */
[----:B------:R-:W-:Y:S01]  /*be10*/  LOP3.LUT R8, R9, 0x40, RZ, 0xfc, !PT ;  /* 0x0000004009087812 */ /* 0x000fe200078efcff */
[----:B------:R-:W-:Y:S01]  /*be20*/  IMAD.MOV.U32 R4, RZ, RZ, R0 ;  /* 0x000000ffff047224 */ /* 0x000fe200078e0000 */
[----:B---3--:R-:W-:-:S02]  /*be30*/  @P2 SHF.R.U32.HI R4, RZ, R5, R2 ;  /* 0x00000005ff042219 */ /* 0x008fc40000011602 */
[----:B------:R-:W-:Y:S02]  /*be40*/  ISETP.GE.AND P2, PT, R8, UR4, PT ;  /* 0x0000000408007c0c */ /* 0x000fe4000bf46270 */
[----:B------:R-:W-:Y:S01]  /*be50*/  ISETP.GE.AND P1, PT, R9, UR4, PT ;  /* 0x0000000409007c0c */ /* 0x000fe2000bf26270 */
[----:B------:R-:W-:Y:S01]  /*be60*/  IMAD.MOV R3, RZ, RZ, -R4 ;  /* 0x000000ffff037224 */ /* 0x000fe200078e0a04 */
[----:B------:R-:W-:Y:S01]  /*be70*/  SEL R5, RZ, 0xffffffff, P2 ;  /* 0xffffffffff057807 */ /* 0x000fe20001000000 */
[----:B------:R-:W-:Y:S01]  /*be80*/  ULDC UR4, c[0x0][0x2f4] ;  /* 0x0000bd0000047ab9 */ /* 0x000fe20000000800 */
[----:B------:R-:W-:Y:S01]  /*be90*/  SEL R29, RZ, 0x1, P1 ;  /* 0x00000001ff1d7807 */ /* 0x000fe20000800000 */
[----:B------:R-:W-:Y:S02]  /*bea0*/  IMAD R0, R6, R3, R0 ;  /* 0x0000000306007224 */ /* 0x000fe400078e0200 */
[----:B------:R-:W0:Y:S01]  /*beb0*/  @!P0 LDC.64 R2, c[0x0][0x428] ;  /* 0x00010a00ff028b82 */ /* 0x000e220000000a00 */
[----:B------:R-:W-:Y:S01]  /*bec0*/  IMAD.SHL.U32 R6, R5, 0x2, RZ ;  /* 0x0000000205067824 */ /* 0x000fe200078e00ff */
[----:B------:R-:W-:-:S04]  /*bed0*/  @!P0 SHF.R.S32.HI R5, RZ, 0x1f, R4 ;  /* 0x0000001fff058819 */ /* 0x000fc80000011404 */
[----:B------:R-:W-:Y:S02]  /*bee0*/  LOP3.LUT R29, R6, 0x2, R29, 0xe2, !PT ;  /* 0x00000002061d7812 */ /* 0x000fe400078ee21d */
[----:B------:R-:W-:Y:S02]  /*bef0*/  ISETP.GE.AND P2, PT, R9, UR4, PT ;  /* 0x0000000409007c0c */ /* 0x000fe4000bf46270 */
[----:B------:R-:W-:Y:S01]  /*bf00*/  LOP3.LUT R23, R23, 0xffffffef, RZ, 0xc0, !PT ;  /* 0xffffffef17177812 */ /* 0x000fe200078ec0ff */
[----:B------:R-:W-:Y:S01]  /*bf10*/  UMOV UR5, 0xffffffff ;  /* 0xffffffff00057882 */ /* 0x000fe20000000000 */
[----:B------:R-:W-:Y:S02]  /*bf20*/  LOP3.LUT R26, R18, 0xffff, RZ, 0xc0, !PT ;  /* 0x0000ffff121a7812 */ /* 0x000fe400078ec0ff */
[----:B----4-:R-:W-:Y:S01]  /*bf30*/  SHF.R.S32.HI R7, RZ, 0x1f, R31 ;  /* 0x0000001fff077819 */ /* 0x010fe2000001141f */
[----:B0-----:R-:W-:-:S04]  /*bf40*/  @!P0 IMAD.WIDE.U32 R4, R31, R2, R4 ;  /* 0x000000021f048225 */ /* 0x001fc800078e0004 */
[----:B------:R-:W-:Y:S01]  /*bf50*/  @!P0 IMAD R6, R7, R2, RZ ;  /* 0x0000000207068224 */ /* 0x000fe200078e02ff */
[----:B------:R0:W-:Y:S03]  /*bf60*/  STL [R1], R7 ;  /* 0x0000000701007387 */ /* 0x0001e60000100800 */
[----:B------:R-:W-:Y:S02]  /*bf70*/  @!P0 IMAD R6, R31, R3, R6 ;  /* 0x000000031f068224 */ /* 0x000fe400078e0206 */
[----:B------:R-:W1:Y:S02]  /*bf80*/  @!P0 LDC.64 R2, c[0x0][0x418] ;  /* 0x00010600ff028b82 */ /* 0x000e640000000a00 */
[----:B------:R-:W-:Y:S02]  /*bf90*/  @!P0 IMAD.IADD R6, R5, 0x1, R6 ;  /* 0x0000000105068824 */ /* 0x000fe400078e0206 */
[----:B------:R-:W-:-:S05]  /*bfa0*/  IMAD.U32 R5, RZ, RZ, UR38 ;  /* 0x00000026ff057e24 */ /* 0x000fca000f8e00ff */
[----:B------:R-:W-:Y:S02]  /*bfb0*/  ISETP.NE.AND P3, PT, R5, 0x3, PT ;  /* 0x000000030500780c */ /* 0x000fe40003f65270 */
[----:B0-----:R-:W-:-:S11]  /*bfc0*/  LOP3.LUT R7, R9, 0x80, RZ, 0xfc, !PT ;  /* 0x0000008009077812 */ /* 0x001fd600078efcff */
[----:B------:R-:W-:Y:S02]  /*bfd0*/  @P3 LOP3.LUT R23, R23, 0x10, RZ, 0xfc, !PT ;  /* 0x0000001017173812 */ /* 0x000fe400078efcff */
[C---:B-1----:R-:W-:Y:S02]  /*bfe0*/  @!P0 LEA R2, P1, R4.reuse, R2, 0x2 ;  /* 0x0000000204028211 */ /* 0x042fe400078210ff */
[----:B------:R-:W-:Y:S02]  /*bff0*/  LOP3.LUT R23, R23, 0xfffffffb, RZ, 0xc0, !PT ;  /* 0xfffffffb17177812 */ /* 0x000fe400078ec0ff */
[----:B------:R-:W-:Y:S02]  /*c000*/  @!P0 LEA.HI.X R3, R4, R3, R6, 0x2, P1 ;  /* 0x0000000304038211 */ /* 0x000fe400008f1406 */
[----:B------:R-:W-:Y:S02]  /*c010*/  MOV R4, RZ ;  /* 0x000000ff00047202 */ /* 0x000fe40000000f00 */
[----:B------:R-:W-:-:S02]  /*c020*/  ISETP.GE.AND P1, PT, R8, UR4, PT ;  /* 0x0000000408007c0c */ /* 0x000fc4000bf26270 */
[----:B------:R-:W-:Y:S02]  /*c030*/  @P2 LOP3.LUT R23, R23, 0x4, RZ, 0xfc, !PT ;  /* 0x0000000417172812 */ /* 0x000fe400078efcff */
[----:B------:R0:W5:Y:S01]  /*c040*/  @!P0 LDG.E R4, desc[UR36][R2.64] ;  /* 0x0000002402048981 */ /* 0x000162000c1e1900 */
[----:B------:R-:W-:Y:S02]  /*c050*/  ISETP.GE.AND P0, PT, R7, UR4, PT ;  /* 0x0000000407007c0c */ /* 0x000fe4000bf06270 */
[----:B------:R-:W-:-:S04]  /*c060*/  LOP3.LUT R23, R23, 0xfffffffe, RZ, 0xc0, !PT ;  /* 0xfffffffe17177812 */ /* 0x000fc800078ec0ff */
[----:B------:R-:W-:-:S04]  /*c070*/  LOP3.LUT R23, R23, 0xfffffffd, RZ, 0xc0, !PT ;  /* 0xfffffffd17177812 */ /* 0x000fc800078ec0ff */
[----:B------:R-:W-:-:S04]  /*c080*/  @P1 LOP3.LUT R23, R23, 0x2, RZ, 0xfc, !PT ;  /* 0x0000000217171812 */ /* 0x000fc800078efcff */
[----:B------:R-:W-:Y:S01]  /*c090*/  @P0 LOP3.LUT R23, R23, 0x1, RZ, 0xfc, !PT ;  /* 0x0000000117170812 */ /* 0x000fe200078efcff */
[----:B0-----:R-:W-:Y:S06]  /*c0a0*/  BRA.DIV UR5, `(.L_x_255) ;  /* 0x0000003e059c7947 */ /* 0x001fec000b800000 */
.L_x_321:
[----:B------:R-:W-:Y:S02]  /*c0b0*/  ISETP.GT.U32.AND P0, PT, R20, 0x5f, PT ;  /* 0x0000005f1400780c */ /* 0x000fe40003f04070 */
[----:B------:R-:W-:-:S11]  /*c0c0*/  LOP3.LUT R23, R23, 0xfffffff7, RZ, 0xc0, !PT ;  /* 0xfffffff717177812 */ /* 0x000fd600078ec0ff */
[----:B------:R-:W-:Y:S01]  /*c0d0*/  @P0 LOP3.LUT R23, R23, 0x8, RZ, 0xfc, !PT ;  /* 0x0000000817170812 */ /* 0x000fe200078efcff */
[----:B------:R-:W-:Y:S06]  /*c0e0*/  @!P3 BRA `(.L_x_256) ;  /* 0x000000000004b947 */ /* 0x000fec0003800000 */
[----:B------:R-:W-:Y:S01]  /*c0f0*/  BPT.TRAP 0x1 ;  /* 0x000000040000795c */ /* 0x000fe20000300000 */
.L_x_256:
[----:B------:R-:W-:Y:S01]  /*c100*/  SHF.R.S32.HI R5, RZ, 0x1f, R0 ;  /* 0x0000001fff057819 */ /* 0x000fe20000011400 */
[----:B------:R-:W-:Y:S01]  /*c110*/  ULDC.64 UR4, c[0x0][0x328] ;  /* 0x0000ca0000047ab9 */ /* 0x000fe20000000a00 */
[----:B------:R-:W-:Y:S01]  /*c120*/  ULDC.64 UR6, c[0x0][0x318] ;  /* 0x0000c60000067ab9 */ /* 0x000fe20000000a00 */
[----:B------:R-:W-:Y:S02]  /*c130*/  BSSY B0, `(.L_x_257) ;  /* 0x0000014000007945 */ /* 0x000fe40003800000 */
[----:B------:R-:W-:-:S04]  /*c140*/  IMAD R3, R5, UR4, RZ ;  /* 0x0000000405037c24 */ /* 0x000fc8000f8e02ff */
[C---:B------:R-:W-:Y:S02]  /*c150*/  IMAD R6, R0.reuse, UR5, R3 ;  /* 0x0000000500067c24 */ /* 0x040fe4000f8e0203 */
[----:B------:R-:W-:Y:S01]  /*c160*/  IMAD.WIDE.U32 R2, R0, UR4, RZ ;  /* 0x0000000400027c25 */ /* 0x000fe2000f8e00ff */
[----:B------:R-:W-:-:S03]  /*c170*/  ULDC.64 UR4, c[0x0][0x338] ;  /* 0x0000ce0000047ab9 */ /* 0x000fc60000000a00 */
[----:B------:R-:W-:Y:S01]  /*c180*/  IMAD.IADD R3, R3, 0x1, R6 ;  /* 0x0000000103037824 */ /* 0x000fe200078e0206 */
[----:B-----5:R-:W-:Y:S01]  /*c190*/  SHF.R.S32.HI R6, RZ, 0x1f, R4 ;  /* 0x0000001fff067819 */ /* 0x020fe20000011404 */
[----:B------:R-:W-:-:S04]  /*c1a0*/  IMAD.WIDE.U32 R2, R4, UR4, R2 ;  /* 0x0000000404027c25 */ /* 0x000fc8000f8e0002 */
[----:B------:R-:W-:-:S04]  /*c1b0*/  IMAD R7, R6, UR4, RZ ;  /* 0x0000000406077c24 */ /* 0x000fc8000f8e02ff */
[----:B------:R-:W-:Y:S01]  /*c1c0*/  IMAD R7, R4, UR5, R7 ;  /* 0x0000000504077c24 */ /* 0x000fe2000f8e0207 */
[----:B------:R-:W-:-:S03]  /*c1d0*/  ULDC.64 UR4, c[0x0][0x330] ;  /* 0x0000cc0000047ab9 */ /* 0x000fc60000000a00 */
[----:B------:R-:W-:Y:S02]  /*c1e0*/  IMAD.IADD R3, R3, 0x1, R7 ;  /* 0x0000000103037824 */ /* 0x000fe400078e0207 */
[----:B------:R-:W-:Y:S02]  /*c1f0*/  IMAD R7, R27, 0x8, R22 ;  /* 0x000000081b077824 */ /* 0x000fe400078e0216 */
[----:B------:R-:W-:-:S04]  /*c200*/  IMAD.WIDE.U32 R2, R26, UR4, R2 ;  /* 0x000000041a027c25 */ /* 0x000fc8000f8e0002 */
[----:B------:R-:W-:Y:S01]  /*c210*/  IMAD R24, R26, UR5, R3 ;  /* 0x000000051a187c24 */ /* 0x000fe2000f8e0203 */
[----:B------:R-:W-:-:S04]  /*c220*/  LEA R18, P0, R2, UR6, 0x1 ;  /* 0x0000000602127c11 */ /* 0x000fc8000f8008ff */
[----:B------:R-:W-:Y:S02]  /*c230*/  LEA.HI.X R24, R2, UR7, R24, 0x1, P0 ;  /* 0x0000000702187c11 */ /* 0x000fe400080f0c18 */
[----:B------:R-:W-:-:S06]  /*c240*/  SHF.L.U32 R2, R28, 0x1f, RZ ;  /* 0x0000001f1c027819 */ /* 0x000fcc00000006ff */
[----:B------:R-:W0:Y:S02]  /*c250*/  SYNCS.PHASECHK.TRANS64.TRYWAIT P0, [R7+URZ+0x2a840], R2 ;  /* 0x02a84002070075a7 */ /* 0x000e24000800017f */
[----:B0-----:R-:W-:Y:S05]  /*c260*/  @!P0 BRA `(.L_x_258) ;  /* 0x0000003c005c8947 */ /* 0x001fea0003800000 */
.L_x_322:
[----:B------:R-:W-:Y:S05]  /*c270*/  BSYNC B0 ;  /* 0x0000000000007941 */ /* 0x000fea0003800000 */
.L_x_257:
[----:B------:R-:W1:Y:S01]  /*c280*/  S2R R8, SR_TID.X ;  /* 0x0000000000087919 */ /* 0x000e620000002100 */
[----:B------:R-:W-:Y:S01]  /*c290*/  ULDC.64 UR4, c[0x0][0x300] ;  /* 0x0000c00000047ab9 */ /* 0x000fe20000000a00 */
[----:B------:R-:W-:Y:S01]  /*c2a0*/  ULDC.64 UR6, c[0x0][0x2e8] ;  /* 0x0000ba0000067ab9 */ /* 0x000fe20000000a00 */
[----:B------:R-:W-:Y:S01]  /*c2b0*/  IMAD R5, R5, UR4, RZ ;  /* 0x0000000405057c24 */ /* 0x000fe2000f8e02ff */
[C---:B------:R-:W-:Y:S01]  /*c2c0*/  LOP3.LUT P4, RZ, R23.reuse, 0x4, RZ, 0xc0, !PT ;  /* 0x0000000417ff7812 */ /* 0x040fe2000788c0ff */
[C---:B0-----:R-:W-:Y:S01]  /*c2d0*/  IMAD.WIDE.U32 R2, R0.reuse, UR4, RZ ;  /* 0x0000000400027c25 */ /* 0x041fe2000f8e00ff */
[C---:B------:R-:W-:Y:S02]  /*c2e0*/  LOP3.LUT P3, RZ, R23.reuse, 0x2, RZ, 0xc0, !PT ;  /* 0x0000000217ff7812 */ /* 0x040fe4000786c0ff */
[----:B------:R-:W-:Y:S01]  /*c2f0*/  LOP3.LUT P2, RZ, R23, 0x1, RZ, 0xc0, !PT ;  /* 0x0000000117ff7812 */ /* 0x000fe2000784c0ff */
[----:B------:R-:W-:Y:S01]  /*c300*/  IMAD R5, R0, UR5, R5 ;  /* 0x0000000500057c24 */ /* 0x000fe2000f8e0205 */
[----:B------:R-:W-:-:S02]  /*c310*/  ULDC.64 UR4, c[0x0][0x310] ;  /* 0x0000c40000047ab9 */ /* 0x000fc40000000a00 */
[----:B------:R-:W-:Y:S02]  /*c320*/  IMAD R6, R6, UR4, RZ ;  /* 0x0000000406067c24 */ /* 0x000fe4000f8e02ff */
[----:B------:R-:W-:Y:S02]  /*c330*/  IMAD.IADD R3, R3, 0x1, R5 ;  /* 0x0000000103037824 */ /* 0x000fe400078e0205 */
[C---:B------:R-:W-:Y:S02]  /*c340*/  IMAD R6, R4.reuse, UR5, R6 ;  /* 0x0000000504067c24 */ /* 0x040fe4000f8e0206 */
[----:B------:R-:W-:Y:S01]  /*c350*/  IMAD.WIDE.U32 R2, R4, UR4, R2 ;  /* 0x0000000404027c25 */ /* 0x000fe2000f8e0002 */
[----:B------:R-:W-:-:S03]  /*c360*/  ULDC.64 UR4, c[0x0][0x308] ;  /* 0x0000c20000047ab9 */ /* 0x000fc60000000a00 */
[----:B------:R-:W-:Y:S02]  /*c370*/  IMAD.IADD R3, R3, 0x1, R6 ;  /* 0x0000000103037824 */ /* 0x000fe400078e0206 */
[----:B------:R-:W-:Y:S02]  /*c380*/  IMAD R6, R25, -0x60, R34 ;  /* 0xffffffa019067824 */ /* 0x000fe400078e0222 */
[----:B------:R-:W-:Y:S01]  /*c390*/  IMAD.WIDE.U32 R2, R26, UR4, R2 ;  /* 0x000000041a027c25 */ /* 0x000fe2000f8e0002 */
[----:B------:R-:W-:-:S03]  /*c3a0*/  UMOV UR4, 0xffffffff ;  /* 0xffffffff00047882 */ /* 0x000fc60000000000 */
[----:B------:R-:W-:Y:S01]  /*c3b0*/  IMAD R0, R26, UR5, R3 ;  /* 0x000000051a007c24 */ /* 0x000fe2000f8e0203 */
[----:B------:R-:W-:Y:S01]  /*c3c0*/  LEA R4, P0, R2, UR6, 0x1 ;  /* 0x0000000602047c11 */ /* 0x000fe2000f8008ff */
[----:B------:R-:W-:Y:S01]  /*c3d0*/  IMAD R5, R27, 0x4800, R32 ;  /* 0x000048001b057824 */ /* 0x000fe200078e0220 */
[----:B-1----:R-:W-:Y:S02]  /*c3e0*/  LOP3.LUT R8, R8, 0x7f, RZ, 0xc0, !PT ;  /* 0x0000007f08087812 */ /* 0x002fe400078ec0ff */
[----:B------:R-:W-:Y:S02]  /*c3f0*/  LEA.HI.X R0, R2, UR7, R0, 0x1, P0 ;  /* 0x0000000702007c11 */ /* 0x000fe400080f0c00 */
[----:B------:R-:W-:Y:S02]  /*c400*/  SHF.R.U32.HI R9, RZ, 0x3, R8 ;  /* 0x00000003ff097819 */ /* 0x000fe40000011608 */
[----:B------:R-:W0:Y:S02]  /*c410*/  S2R R8, SR_TID.X ;  /* 0x0000000000087919 */ /* 0x000e240000002100 */
[----:B------:R-:W-:-:S04]  /*c420*/  IADD3 R6, -R9, R6, RZ ;  /* 0x0000000609067210 */ /* 0x000fc80007ffe1ff */
[----:B------:R-:W-:Y:S01]  /*c430*/  ISETP.GE.AND P0, PT, R6, 0x1, PT ;  /* 0x000000010600780c */ /* 0x000fe20003f06270 */
[----:B0-----:R-:W-:-:S05]  /*c440*/  IMAD.SHL.U32 R9, R8, 0x8, RZ ;  /* 0x0000000808097824 */ /* 0x001fca00078e00ff */
[----:B------:R-:W-:Y:S01]  /*c450*/  LOP3.LUT R9, R9, 0x38, RZ, 0xc0, !PT ;  /* 0x0000003809097812 */ /* 0x000fe200078ec0ff */
[----:B------:R-:W-:Y:S06]  /*c460*/  BRA.DIV UR4, `(.L_x_259) ;  /* 0x0000003a04f07947 */ /* 0x000fec000b800000 */
[----:B------:R-:W0:Y:S01]  /*c470*/  SHFL.IDX PT, R3, R4, RZ, 0x181f ;  /* 0x00181fff04037589 */ /* 0x000e2200000e0000 */
[----:B------:R-:W-:-:S03]  /*c480*/  @P0 IMAD R8, R5, 0x2, R22 ;  /* 0x0000000205080824 */ /* 0x000fc600078e0216 */
[----:B------:R-:W1:Y:S01]  /*c490*/  SHFL.IDX PT, R2, R0, RZ, 0x181f ;  /* 0x00181fff00027589 */ /* 0x000e6200000e0000 */
[----:B0-----:R-:W-:-:S05]  /*c4a0*/  @P0 LEA R3, P1, R9, R3, 0x1 ;  /* 0x0000000309030211 */ /* 0x001fca00078208ff */
[----:B-1----:R-:W-:Y:S01]  /*c4b0*/  @P0 IMAD.X R2, RZ, RZ, R2, P1 ;  /* 0x000000ffff020224 */ /* 0x002fe200008e0602 */
[----:B------:R-:W-:-:S04]  /*c4c0*/  ISETP.GE.AND P1, PT, R6, 0x11, PT ;  /* 0x000000110600780c */ /* 0x000fc80003f26270 */
[----:B------:R-:W-:-:S04]  /*c4d0*/  @P0 LOP3.LUT R3, R3, R2, RZ, 0x3c, !PT ;  /* 0x0000000203030212 */ /* 0x000fc800078e3cff */
[----:B------:R-:W-:-:S04]  /*c4e0*/  @P0 LOP3.LUT R2, R3, R2, RZ, 0x3c, !PT ;  /* 0x0000000203020212 */ /* 0x000fc800078e3cff */
[----:B------:R-:W-:-:S05]  /*c4f0*/  @P0 LOP3.LUT R3, R3, R2, RZ, 0x3c, !PT ;  /* 0x0000000203030212 */ /* 0x000fca00078e3cff */
[----:B------:R-:W-:Y:S01]  /*c500*/  @!PT LDS RZ, [RZ] ;  /* 0x00000000fffff984 */ /* 0x000fe20000000800 */
[----:B------:R-:W-:Y:S04]  /*c510*/  @P0 LDGSTS.E.BYPASS.LTC128B.128 [R8+0x18400], desc[UR36][R2.64], !P4 ;  /* 0x1840000002080fae */ /* 0x000fe8000e101d64 */
[----:B------:R-:W-:Y:S04]  /*c520*/  @P0 LDGSTS.E.BYPASS.LTC128B.128 [R8+0x1b400], desc[UR36][R2.64+0x80], !P3 ;  /* 0x1b40008002080fae */ /* 0x000fe8000d901d64 */
[----:B------:R0:W-:Y:S04]  /*c530*/  @P0 LDGSTS.E.BYPASS.LTC128B.128 [R8+0x1e400], desc[UR36][R2.64+0x100], !P2 ;  /* 0x1e40010002080fae */ /* 0x0001e8000d101d64 */
[----:B0-----:R-:W0:Y:S01]  /*c540*/  SHFL.IDX PT, R3, R4, 0x1, 0x181f ;  /* 0x00381f0004037f89 */ /* 0x001e2200000e0000 */
[----:B------:R-:W-:-:S03]  /*c550*/  @P1 IMAD R8, R5, 0x2, R22 ;  /* 0x0000000205081824 */ /* 0x000fc600078e0216 */
[----:B------:R-:W1:Y:S01]  /*c560*/  SHFL.IDX PT, R2, R0, 0x1, 0x181f ;  /* 0x00381f0000027f89 */ /* 0x000e6200000e0000 */
[----:B0-----:R-:W-:-:S05]  /*c570*/  @P1 LEA R3, P0, R9, R3, 0x1 ;  /* 0x0000000309031211 */ /* 0x001fca00078008ff */
[----:B-1----:R-:W-:-:S05]  /*c580*/  @P1 IMAD.X R2, RZ, RZ, R2, P0 ;  /* 0x000000ffff021224 */ /* 0x002fca00000e0602 */
[----:B------:R-:W-:-:S04]  /*c590*/  @P1 LOP3.LUT R3, R3, R2, RZ, 0x3c, !PT ;  /* 0x0000000203031212 */ /* 0x000fc800078e3cff */
[----:B------:R-:W-:-:S04]  /*c5a0*/  @P1 LOP3.LUT R2, R3, R2, RZ, 0x3c, !PT ;  /* 0x0000000203021212 */ /* 0x000fc800078e3cff */
[----:B------:R-:W-:-:S05]  /*c5b0*/  @P1 LOP3.LUT R3, R3, R2, RZ, 0x3c, !PT ;  /* 0x0000000203031212 */ /* 0x000fca00078e3cff */
[----:B------:R-:W-:Y:S04]  /*c5c0*/  @P1 LDGSTS.E.BYPASS.LTC128B.128 [R8+0x18c00], desc[UR36][R2.64], !P4 ;  /* 0x18c0000002081fae */ /* 0x000fe8000e101d64 */
[----:B------:R-:W-:Y:S04]  /*c5d0*/  @P1 LDGSTS.E.BYPASS.LTC128B.128 [R8+0x1bc00], desc[UR36][R2.64+0x80], !P3 ;  /* 0x1bc0008002081fae */ /* 0x000fe8000d901d64 */
[----:B------:R0:W-:Y:S01]  /*c5e0*/  @P1 LDGSTS.E.BYPASS.LTC128B.128 [R8+0x1ec00], desc[UR36][R2.64+0x100], !P2 ;  /* 0x1ec0010002081fae */ /* 0x0001e2000d101d64 */
[----:B------:R-:W-:-:S03]  /*c5f0*/  ISETP.GE.AND P1, PT, R6, 0x21, PT ;  /* 0x000000210600780c */ /* 0x000fc60003f26270 */
[----:B0-----:R-:W0:Y:S10]  /*c600*/  SHFL.IDX PT, R3, R4, 0x2, 0x181f ;  /* 0x00581f0004037f89 */ /* 0x001e3400000e0000 */
[----:B------:R-:W-:Y:S01]  /*c610*/  @P1 LEA R8, R5, R22, 0x1 ;  /* 0x0000001605081211 */ /* 0x000fe200078e08ff */
        /* <DEDUP_REMOVED lines=11> */
[----:B------:R-:W-:Y:S01]  /*c6d0*/  @P1 IMAD R8, R5, 0x2, R22 ;  /* 0x0000000205081824 */ /* 0x000fe200078e0216 */
        /* <DEDUP_REMOVED lines=12> */
[----:B------:R-:W1:Y:S04]  /*c7a0*/  SHFL.IDX PT, R2, R0, 0x4, 0x181f ;  /* 0x00981f0000027f89 */ /* 0x000e6800000e0000 */
[----:B------:R-:W2:Y:S01]  /*c7b0*/  SHFL.IDX PT, R0, R0, 0x5, 0x181f ;  /* 0x00b81f0000007f89 */ /* 0x000ea200000e0000 */
[----:B0-----:R-:W-:-:S05]  /*c7c0*/  @P1 LEA R3, P0, R9, R3, 0x1 ;  /* 0x0000000309031211 */ /* 0x001fca00078008ff */
[----:B-1----:R-:W-:-:S05]  /*c7d0*/  @P1 IMAD.X R2, RZ, RZ, R2, P0 ;  /* 0x000000ffff021224 */ /* 0x002fca00000e0602 */
[----:B------:R-:W-:-:S04]  /*c7e0*/  @P1 LOP3.LUT R3, R3, R2, RZ, 0x3c, !PT ;  /* 0x0000000203031212 */ /* 0x000fc800078e3cff */
[----:B------:R-:W-:-:S04]  /*c7f0*/  @P1 LOP3.LUT R2, R3, R2, RZ, 0x3c, !PT ;  /* 0x0000000203021212 */ /* 0x000fc800078e3cff */
[----:B------:R-:W-:-:S05]  /*c800*/  @P1 LOP3.LUT R3, R3, R2, RZ, 0x3c, !PT ;  /* 0x0000000203031212 */ /* 0x000fca00078e3cff */
[----:B------:R-:W-:Y:S04]  /*c810*/  @P1 LDGSTS.E.BYPASS.LTC128B.128 [R8+0x1a400], desc[UR36][R2.64], !P4 ;  /* 0x1a40000002081fae */ /* 0x000fe8000e101d64 */
[----:B------:R-:W-:Y:S04]  /*c820*/  @P1 LDGSTS.E.BYPASS.LTC128B.128 [R8+0x1d400], desc[UR36][R2.64+0x80], !P3 ;  /* 0x1d40008002081fae */ /* 0x000fe8000d901d64 */
[----:B------:R0:W-:Y:S04]  /*c830*/  @P1 LDGSTS.E.BYPASS.LTC128B.128 [R8+0x20400], desc[UR36][R2.64+0x100], !P2 ;  /* 0x2040010002081fae */ /* 0x0001e8000d101d64 */
[----:B0-2---:R0:W1:Y:S02]  /*c840*/  SHFL.IDX PT, R2, R4, 0x5, 0x181f ;  /* 0x00b81f0004027f89 */ /* 0x00506400000e0000 */
.L_x_336:
[----:B------:R-:W-:-:S13]  /*c850*/  ISETP.GE.AND P0, PT, R6, 0x51, PT ;  /* 0x000000510600780c */ /* 0x000fda0003f06270 */
[----:B-1----:R-:W-:Y:S01]  /*c860*/  @P0 LEA R2, P1, R9, R2, 0x1 ;  /* 0x0000000209020211 */ /* 0x002fe200078208ff */
[----:B------:R-:W-:-:S04]  /*c870*/  @P0 IMAD R5, R5, 0x2, R22 ;  /* 0x0000000205050824 */ /* 0x000fc800078e0216 */
[----:B------:R-:W-:-:S05]  /*c880*/  @P0 IMAD.X R3, RZ, RZ, R0, P1 ;  /* 0x000000ffff030224 */ /* 0x000fca00008e0600 */
[----:B------:R-:W-:Y:S01]  /*c890*/  @!PT LDS RZ, [RZ] ;  /* 0x00000000fffff984 */ /* 0x000fe20000000800 */
[----:B------:R-:W-:Y:S01]  /*c8a0*/  @!PT LDS RZ, [RZ] ;  /* 0x00000000fffff984 */ /* 0x000fe20000000800 */
[----:B------:R-:W-:Y:S01]  /*c8b0*/  @!PT LDS RZ, [RZ] ;  /* 0x00000000fffff984 */ /* 0x000fe20000000800 */
[----:B------:R1:W-:Y:S04]  /*c8c0*/  @P0 LDGSTS.E.BYPASS.LTC128B.128 [R5+0x1ac00], desc[UR36][R2.64], !P4 ;  /* 0x1ac0000002050fae */ /* 0x0003e8000e101d64 */
[----:B------:R1:W-:Y:S04]  /*c8d0*/  @P0 LDGSTS.E.BYPASS.LTC128B.128 [R5+0x1dc00], desc[UR36][R2.64+0x80], !P3 ;  /* 0x1dc0008002050fae */ /* 0x0003e8000d901d64 */
[----:B------:R1:W-:Y:S01]  /*c8e0*/  @P0 LDGSTS.E.BYPASS.LTC128B.128 [R5+0x20c00], desc[UR36][R2.64+0x100], !P2 ;  /* 0x20c0010002050fae */ /* 0x0003e2000d101d64 */
[----:B------:R-:W-:Y:S01]  /*c8f0*/  PLOP3.LUT P0, PT, PT, PT, PT, 0x80, 0x0 ;  /* 0x000000000000781c */ /* 0x000fe20003f0f070 */
[----:B------:R-:W-:-:S12]  /*c900*/  NOP ;  /* 0x0000000000007918 */ /* 0x000fd80000000000 */
.L_x_260:
[----:B------:R-:W-:Y:S02]  /*c910*/  PLOP3.LUT P1, PT, P1, P0, PT, 0xa2, 0x0 ;  /* 0x000000000000781c */ /* 0x000fe40000f21472 */
[----:B------:R-:W-:-:S08]  /*c920*/  @P0 R2UR P1, UR4, R7 ;  /* 0x00000000070402ca */ /* 0x000fd00000020000 */
[----:B------:R-:W-:-:S05]  /*c930*/  @P0 PLOP3.LUT P0, PT, P1, PT, PT, 0x80, 0x0 ;  /* 0x000000000000081c */ /* 0x000fca0000f0f070 */
[----:B------:R-:W-:Y:S01]  /*c940*/  @!P1 SYNCS.ARRIVE.TRANS64.RED.A0T1 RZ, [UR4+0x2a830], RZ ;  /* 0x02a830ffffff99a7 */ /* 0x000fe20008200404 */
[----:B------:R-:W-:Y:S07]  /*c950*/  @!P1 ARRIVES.LDGSTSBAR.64.TRANSCNT [UR4+0x2a830] ;  /* 0x02a83000ff0099b0 */ /* 0x000fee0008000a84 */
[----:B------:R-:W-:Y:S05]  /*c960*/  @P0 BRA.U.ANY `(.L_x_260) ;  /* 0xfffffffd00e80947 */ /* 0x000fea000393ffff */
[----:B------:R-:W-:Y:S01]  /*c970*/  NOP ;  /* 0x0000000000007918 */ /* 0x000fe20000000000 */
[----:B------:R-:W-:-:S13]  /*c980*/  LOP3.LUT P2, RZ, R23, 0x10, RZ, 0xc0, !PT ;  /* 0x0000001017ff7812 */ /* 0x000fda000784c0ff */
[----:B------:R-:W-:Y:S05]  /*c990*/  @!P2 BRA `(.L_x_261) ;  /* 0x000000000004a947 */ /* 0x000fea0003800000 */
[----:B------:R-:W-:Y:S01]  /*c9a0*/  BPT.TRAP 0x1 ;  /* 0x000000040000795c */ /* 0x000fe20000300000 */
.L_x_261:
[----:B------:R2:W5:Y:S01]  /*c9b0*/  LDL.LU R0, [R1+0x4] ;  /* 0x0000040001007983 */ /* 0x0005620000300800 */
[----:B------:R-:W-:Y:S01]  /*c9c0*/  LOP3.LUT P0, RZ, R23, 0x40, RZ, 0xc0, !PT ;  /* 0x0000004017ff7812 */ /* 0x000fe2000780c0ff */
[----:B------:R2:W-:-:S12]  /*c9d0*/  SYNCS.ARRIVE.TRANS64.A1T0 RZ, [R7+URZ+0x2a830], RZ ;  /* 0x02a830ff07ff79a7 */ /* 0x0005d8000810003f */
[----:B------:R-:W-:Y:S05]  /*c9e0*/  WARPSYNC.ALL ;  /* 0x0000000000007948 */ /* 0x000fea0003800000 */
[----:B------:R-:W-:Y:S01]  /*c9f0*/  ULDC.64 UR4, c[0x0][0x298] ;  /* 0x0000a60000047ab9 */ /* 0x000fe20000000a00 */
[----:B-1----:R-:W-:Y:S01]  /*ca00*/  IADD3 R2, R22, 0xc400, RZ ;  /* 0x0000c40016027810 */ /* 0x002fe20007ffe0ff */
[----:B0-----:R-:W-:Y:S01]  /*ca10*/  IMAD.WIDE.U32 R4, R35, UR4, RZ ;  /* 0x0000000423047c25 */ /* 0x001fe2000f8e00ff */
[----:B------:R-:W-:Y:S01]  /*ca20*/  SEL R30, R30, RZ, !P0 ;  /* 0x000000ff1e1e7207 */ /* 0x000fe20004000000 */
[----:B------:R-:W-:Y:S01]  /*ca30*/  BSSY B6, `(.L_x_262) ;  /* 0x000001b000067945 */ /* 0x000fe20003800000 */
[----:B------:R-:W-:Y:S01]  /*ca40*/  BAR.SYNC.DEFER_BLOCKING 0x8, 0x180 ;  /* 0x0206000000007b1d */ /* 0x000fe20000010000 */
[----:B-----5:R-:W-:-:S02]  /*ca50*/  SEL R0, R0, RZ, !P0 ;  /* 0x000000ff00007207 */ /* 0x020fc40004000000 */
[----:B------:R-:W-:-:S03]  /*ca60*/  LOP3.LUT P0, RZ, R2, 0x3ff, RZ, 0xc0, !PT ;  /* 0x000003ff02ff7812 */ /* 0x000fc6000780c0ff */
[----:B------:R0:W-:Y:S04]  /*ca70*/  STL [R1+0x4], R0 ;  /* 0x0000040001007387 */ /* 0x0001e80000100800 */
[----:B------:R1:W-:Y:S01]  /*ca80*/  STL.64 [R1+0x8], R4 ;  /* 0x0000080401007387 */ /* 0x0003e20000100a00 */
[----:B0-----:R-:W-:-:S05]  /*ca90*/  SHF.R.S32.HI R0, RZ, 0x1f, R35 ;  /* 0x0000001fff007819 */ /* 0x001fca0000011423 */
[----:B------:R-:W-:-:S04]  /*caa0*/  IMAD R0, R0, UR4, RZ ;  /* 0x0000000400007c24 */ /* 0x000fc8000f8e02ff */
[----:B------:R-:W-:-:S04]  /*cab0*/  IMAD R0, R35, UR5, R0 ;  /* 0x0000000523007c24 */ /* 0x000fc8000f8e0200 */
[----:B------:R-:W-:Y:S01]  /*cac0*/  IMAD.IADD R35, R5, 0x1, R0 ;  /* 0x0000000105237824 */ /* 0x000fe200078e0200 */
[----:B-1----:R-:W-:Y:S06]  /*cad0*/  @!P0 BRA `(.L_x_263) ;  /* 0x0000000000408947 */ /* 0x002fec0003800000 */
[----:B------:R-:W-:Y:S01]  /*cae0*/  MOV R2, 0x0 ;  /* 0x0000000000027802 */ /* 0x000fe20000000f00 */
[----:B------:R-:W-:Y:S01]  /*caf0*/  ULDC.64 UR6, c[0x4][0x90] ;  /* 0x0100240000067ab9 */ /* 0x000fe20000000a00 */
[----:B------:R-:W-:Y:S01]  /*cb00*/  ULDC.64 UR8, c[0x4][0x98] ;  /* 0x0100260000087ab9 */ /* 0x000fe20000000a00 */
[----:B------:R-:W-:Y:S01]  /*cb10*/  ULDC.64 UR4, c[0x4][0x20] ;  /* 0x0100080000047ab9 */ /* 0x000fe20000000a00 */
[----:B------:R-:W-:Y:S01]  /*cb20*/  IMAD.U32 R4, RZ, RZ, UR6 ;  /* 0x00000006ff047e24 */ /* 0x000fe2000f8e00ff */
[----:B------:R-:W-:Y:S01]  /*cb30*/  MOV R11, UR5 ;  /* 0x00000005000b7c02 */ /* 0x000fe20008000f00 */
[----:B------:R-:W0:Y:S01]  /*cb40*/  LDC.64 R2, c[0x4][R2] ;  /* 0x0100000002027b82 */ /* 0x000e220000000a00 */
[----:B------:R-:W-:Y:S02]  /*cb50*/  IMAD.U32 R5, RZ, RZ, UR7 ;  /* 0x00000007ff057e24 */ /* 0x000fe4000f8e00ff */
[----:B------:R-:W-:Y:S02]  /*cb60*/  IMAD.U32 R6, RZ, RZ, UR8 ;  /* 0x00000008ff067e24 */ /* 0x000fe4000f8e00ff */
[----:B--2---:R-:W-:-:S02]  /*cb70*/  IMAD.U32 R7, RZ, RZ, UR9 ;  /* 0x00000009ff077e24 */ /* 0x004fc4000f8e00ff */
[----:B------:R-:W-:Y:S02]  /*cb80*/  IMAD.U32 R10, RZ, RZ, UR4 ;  /* 0x00000004ff0a7e24 */ /* 0x000fe4000f8e00ff */
[----:B------:R-:W-:Y:S02]  /*cb90*/  IMAD.MOV.U32 R8, RZ, RZ, 0x70 ;  /* 0x00000070ff087424 */ /* 0x000fe400078e00ff */
[----:B------:R-:W-:Y:S02]  /*cba0*/  IMAD.MOV.U32 R12, RZ, RZ, 0x1 ;  /* 0x00000001ff0c7424 */ /* 0x000fe400078e00ff */
[----:B------:R-:W-:-:S07]  /*cbb0*/  IMAD.MOV.U32 R13, RZ, RZ, RZ ;  /* 0x000000ffff0d7224 */ /* 0x000fce00078e00ff */
[----:B------:R-:W-:-:S07]  /*cbc0*/  LEPC R20, `(.L_x_263) ;  /* 0x000000001014794e */ /* 0x000fce0000000000 */
[----:B0-----:R-:W-:Y:S05]  /*cbd0*/  CALL.ABS.NOINC R2 ;  /* 0x0000000002007343 */ /* 0x001fea0003c00000 */
.L_x_263:
[----:B------:R-:W-:Y:S05]  /*cbe0*/  BSYNC B6 ;  /* 0x0000000000067941 */ /* 0x000fea0003800000 */
.L_x_262:
[----:B------:R-:W3:Y:S01]  /*cbf0*/  LDL.LU R20, [R1+0x4] ;  /* 0x0000040001147983 */ /* 0x000ee20000300800 */
[----:B------:R-:W0:Y:S01]  /*cc00*/  LDC R6, c[0x0][0x448] ;  /* 0x00011200ff067b82 */ /* 0x000e220000000800 */
[----:B------:R-:W-:Y:S02]  /*cc10*/  ULDC.64 UR4, c[0x0][0x2d8] ;  /* 0x0000b60000047ab9 */ /* 0x000fe40000000a00 */
[----:B------:R-:W4:Y:S01]  /*cc20*/  LDL.LU.64 R2, [R1+0x8] ;  /* 0x0000080001027983 */ /* 0x000f220000300a00 */
[----:B------:R-:W-:-:S03]  /*cc30*/  IMAD.SHL.U32 R4, R17, 0x80, RZ ;  /* 0x0000008011047824 */ /* 0x000fc600078e00ff */
[----:B------:R1:W5:Y:S01]  /*cc40*/  LDL R17, [R1+0x10] ;  /* 0x0000100001117983 */ /* 0x0003620000100800 */
[----:B0-----:R-:W-:Y:S01]  /*cc50*/  ISETP.NE.AND P0, PT, R6, 0x1, PT ;  /* 0x000000010600780c */ /* 0x001fe20003f05270 */
[----:B------:R-:W0:Y:S02]  /*cc60*/  S2R R11, SR_TID.X ;  /* 0x00000000000b7919 */ /* 0x000e240000002100 */
[----:B0-----:R-:W-:-:S05]  /*cc70*/  IMAD.SHL.U32 R9, R11, 0x8, RZ ;  /* 0x000000080b097824 */ /* 0x001fca00078e00ff */
[----:B------:R-:W-:Y:S01]  /*cc80*/  LOP3.LUT R9, R9, 0x38, RZ, 0xc0, !PT ;  /* 0x0000003809097812 */ /* 0x000fe200078ec0ff */
[----:B---3--:R-:W-:Y:S02]  /*cc90*/  IMAD.MOV.U32 R21, RZ, RZ, R20 ;  /* 0x000000ffff157224 */ /* 0x008fe400078e0014 */
[----:B------:R-:W0:Y:S01]  /*cca0*/  S2R R20, SR_TID.X ;  /* 0x0000000000147919 */ /* 0x000e220000002100 */
[----:B----4-:R-:W-:Y:S02]  /*ccb0*/  IMAD.MOV.U32 R3, RZ, RZ, R35 ;  /* 0x000000ffff037224 */ /* 0x010fe400078e0023 */
[----:B------:R-:W-:-:S04]  /*ccc0*/  IMAD.WIDE.U32 R2, R26, UR4, R2 ;  /* 0x000000041a027c25 */ /* 0x000fc8000f8e0002 */
[----:B------:R-:W-:Y:S01]  /*ccd0*/  IMAD R3, R26, UR5, R3 ;  /* 0x000000051a037c24 */ /* 0x000fe2000f8e0203 */
[----:B------:R-:W-:Y:S02]  /*cce0*/  ULDC.64 UR4, c[0x0][0x2e0] ;  /* 0x0000b80000047ab9 */ /* 0x000fe40000000a00 */
[----:B------:R-:W-:Y:S02]  /*ccf0*/  IMAD R5, R21, UR4, RZ ;  /* 0x0000000415057c24 */ /* 0x000fe4000f8e02ff */
[----:B------:R-:W-:-:S04]  /*cd00*/  IMAD.WIDE.U32 R2, R30, UR4, R2 ;  /* 0x000000041e027c25 */ /* 0x000fc8000f8e0002 */
[----:B------:R-:W-:Y:S01]  /*cd10*/  IMAD R0, R30, UR5, R5 ;  /* 0x000000051e007c24 */ /* 0x000fe2000f8e0205 */
[----:B------:R-:W-:Y:S01]  /*cd20*/  ULDC.64 UR4, c[0x0][0x2d0] ;  /* 0x0000b40000047ab9 */ /* 0x000fe20000000a00 */
[----:B------:R-:W3:Y:S02]  /*cd30*/  @P0 LDC R5, c[0x0][0x44c] ;  /* 0x00011300ff050b82 */ /* 0x000ee40000000800 */
[----:B------:R-:W-:-:S06]  /*cd40*/  IMAD.IADD R3, R3, 0x1, R0 ;  /* 0x0000000103037824 */ /* 0x000fcc00078e0200 */
[----:B------:R-:W4:Y:S01]  /*cd50*/  @P0 LDC R0, c[0x0][0x450] ;  /* 0x00011400ff000b82 */ /* 0x000f220000000800 */
[C---:B0-----:R-:W-:Y:S02]  /*cd60*/  LOP3.LUT R21, R20.reuse, 0x7f, RZ, 0xc0, !PT ;  /* 0x0000007f14157812 */ /* 0x041fe400078ec0ff */
[----:B------:R-:W-:Y:S02]  /*cd70*/  SHF.L.U32 R20, R20, 0x4, RZ ;  /* 0x0000000414147819 */ /* 0x000fe400000006ff */
[----:B------:R-:W-:-:S04]  /*cd80*/  SHF.R.U32.HI R21, RZ, 0x3, R21 ;  /* 0x00000003ff157819 */ /* 0x000fc80000011615 */
[----:B------:R-:W-:-:S04]  /*cd90*/  LOP3.LUT R20, R21, 0x70, R20, 0xf8, !PT ;  /* 0x0000007015147812 */ /* 0x000fc800078ef814 */
[----:B--2---:R-:W-:-:S05]  /*cda0*/  LOP3.LUT R7, R20, R4, RZ, 0xfc, !PT ;  /* 0x0000000414077212 */ /* 0x004fca00078efcff */
[----:B---3--:R-:W-:-:S04]  /*cdb0*/  @P0 IMAD.HI.U32 R8, R7, R5, RZ ;  /* 0x0000000507080227 */ /* 0x008fc800078e00ff */
[----:B------:R-:W-:Y:S01]  /*cdc0*/  IMAD.MOV.U32 R5, RZ, RZ, R7 ;  /* 0x000000ffff057224 */ /* 0x000fe200078e0007 */
[----:B----4-:R-:W-:-:S05]  /*cdd0*/  @P0 SHF.R.U32.HI R5, RZ, R0, R8 ;  /* 0x00000000ff050219 */ /* 0x010fca0000011608 */
[----:B------:R-:W-:-:S04]  /*cde0*/  IMAD.MOV R0, RZ, RZ, -R5 ;  /* 0x000000ffff007224 */ /* 0x000fc800078e0a05 */
[----:B------:R-:W-:Y:S01]  /*cdf0*/  IMAD R0, R6, R0, R7 ;  /* 0x0000000006007224 */ /* 0x000fe200078e0207 */
[----:B------:R-:W-:Y:S01]  /*ce00*/  SHF.R.S32.HI R7, RZ, 0x1f, R5 ;  /* 0x0000001fff077819 */ /* 0x000fe20000011405 */
[----:B------:R-:W-:-:S04]  /*ce10*/  IMAD.WIDE.U32 R2, R5, UR4, R2 ;  /* 0x0000000405027c25 */ /* 0x000fc8000f8e0002 */
[----:B------:R-:W-:-:S04]  /*ce20*/  IMAD R7, R7, UR4, RZ ;  /* 0x0000000407077c24 */ /* 0x000fc8000f8e02ff */
[----:B------:R-:W-:Y:S01]  /*ce30*/  IMAD R7, R5, UR5, R7 ;  /* 0x0000000505077c24 */ /* 0x000fe2000f8e0207 */
[----:B------:R-:W-:Y:S01]  /*ce40*/  SHF.R.S32.HI R5, RZ, 0x1f, R0 ;  /* 0x0000001fff057819 */ /* 0x000fe20000011400 */
[----:B------:R-:W-:Y:S02]  /*ce50*/  ULDC.64 UR4, c[0x0][0x2c8] ;  /* 0x0000b20000047ab9 */ /* 0x000fe40000000a00 */
[----:B------:R-:W-:Y:S02]  /*ce60*/  IMAD.IADD R3, R3, 0x1, R7 ;  /* 0x0000000103037824 */ /* 0x000fe400078e0207 */
[----:B------:R-:W-:Y:S01]  /*ce70*/  IMAD R5, R5, UR4, RZ ;  /* 0x0000000405057c24 */ /* 0x000fe2000f8e02ff */
[----:B------:R-:W-:Y:S01]  /*ce80*/  SHF.L.U32 R21, R11, 0x3, RZ ;  /* 0x000000030b157819 */ /* 0x000fe200000006ff */
[----:B------:R-:W-:-:S04]  /*ce90*/  IMAD.WIDE.U32 R2, R0, UR4, R2 ;  /* 0x0000000400027c25 */ /* 0x000fc8000f8e0002 */
[----:B------:R-:W-:Y:S01]  /*cea0*/  IMAD R5, R0, UR5, R5 ;  /* 0x0000000500057c24 */ /* 0x000fe2000f8e0205 */
[----:B------:R-:W-:Y:S01]  /*ceb0*/  ULDC.64 UR4, c[0x0][0x280] ;  /* 0x0000a00000047ab9 */ /* 0x000fe20000000a00 */
[----:B------:R-:W-:Y:S02]  /*cec0*/  LOP3.LUT R21, R21, 0x38, RZ, 0xc0, !PT ;  /* 0x0000003815157812 */ /* 0x000fe400078ec0ff */
[----:B------:R-:W-:Y:S01]  /*ced0*/  IMAD.IADD R5, R3, 0x1, R5 ;  /* 0x0000000103057824 */ /* 0x000fe200078e0205 */
[----:B------:R-:W-:Y:S01]  /*cee0*/  LEA R0, P0, R2, UR4, 0x1 ;  /* 0x0000000402007c11 */ /* 0x000fe2000f8008ff */
[----:B------:R-:W-:Y:S01]  /*cef0*/  ULDC UR4, c[0x0][0x2b8] ;  /* 0x0000ae0000047ab9 */ /* 0x000fe20000000800 */
[----:B------:R-:W-:Y:S02]  /*cf00*/  LOP3.LUT R20, R11, 0x7f, RZ, 0xc0, !PT ;  /* 0x0000007f0b147812 */ /* 0x000fe400078ec0ff */
[C---:B------:R-:W-:Y:S02]  /*cf10*/  LOP3.LUT R10, R21.reuse, 0x40, RZ, 0xfc, !PT ;  /* 0x00000040150a7812 */ /* 0x040fe400078efcff */
[----:B------:R-:W-:-:S02]  /*cf20*/  LOP3.LUT R11, R21, 0x80, RZ, 0xfc, !PT ;  /* 0x00000080150b7812 */ /* 0x000fc400078efcff */
[----:B------:R-:W-:Y:S01]  /*cf30*/  LEA.HI.X R5, R2, UR5, R5, 0x1, P0 ;  /* 0x0000000502057c11 */ /* 0x000fe200080f0c05 */
[----:B------:R-:W-:Y:S01]  /*cf40*/  UMOV UR5, 0xffffffff ;  /* 0xffffffff00057882 */ /* 0x000fe20000000000 */
[----:B------:R-:W-:Y:S02]  /*cf50*/  ISETP.GE.AND P3, PT, R9, UR4, PT ;  /* 0x0000000409007c0c */ /* 0x000fe4000bf66270 */
[----:B------:R-:W-:Y:S02]  /*cf60*/  ISETP.GE.AND P2, PT, R10, UR4, PT ;  /* 0x000000040a007c0c */ /* 0x000fe4000bf46270 */
[----:B------:R-:W-:Y:S02]  /*cf70*/  ISETP.GE.AND P0, PT, R11, UR4, PT ;  /* 0x000000040b007c0c */ /* 0x000fe4000bf06270 */
[----:B------:R-:W-:Y:S01]  /*cf80*/  SHF.R.U32.HI R10, RZ, 0x3, R20 ;  /* 0x00000003ff0a7819 */ /* 0x000fe20000011614 */
[----:B-1----:R-:W-:Y:S10]  /*cf90*/  BRA.DIV UR5, `(.L_x_264) ;  /* 0x0000003a054c7947 */ /* 0x002ff4000b800000 */
[----:B------:R-:W0:Y:S01]  /*cfa0*/  SHFL.IDX PT, R14, R0, RZ, 0x181f ;  /* 0x00181fff000e7589 */ /* 0x000e2200000e0000 */
[----:B-----5:R-:W-:Y:S02]  /*cfb0*/  IMAD R6, R17, R6, RZ ;  /* 0x0000000611067224 */ /* 0x020fe400078e02ff */
[----:B------:R-:W-:Y:S01]  /*cfc0*/  IMAD.IADD R4, R10, 0x1, R4 ;  /* 0x000000010a047824 */ /* 0x000fe200078e0204 */
[----:B------:R-:W1:Y:S03]  /*cfd0*/  SHFL.IDX PT, R2, R5, RZ, 0x181f ;  /* 0x00181fff05027589 */ /* 0x000e6600000e0000 */
[C---:B------:R-:W-:Y:S01]  /*cfe0*/  VIADD R7, R4.reuse, 0x10 ;  /* 0x0000001004077836 */ /* 0x040fe20000000000 */
[----:B------:R-:W-:-:S13]  /*cff0*/  ISETP.GE.AND P1, PT, R4, R6, PT ;  /* 0x000000060400720c */ /* 0x000fda0003f26270 */
[----:B0-----:R-:W-:-:S05]  /*d000*/  @!P1 LEA R14, P4, R9, R14, 0x1 ;  /* 0x0000000e090e9211 */ /* 0x001fca00078808ff */
[----:B-1----:R-:W-:Y:S02]  /*d010*/  @!P1 IMAD.X R3, RZ, RZ, R2, P4 ;  /* 0x000000ffff039224 */ /* 0x002fe400020e0602 */
[----:B------:R-:W-:Y:S02]  /*d020*/  @!P1 IMAD.MOV.U32 R2, RZ, RZ, R14 ;  /* 0x000000ffff029224 */ /* 0x000fe400078e000e */
[----:B------:R-:W0:Y:S04]  /*d030*/  SHFL.IDX PT, R14, R0, 0x1, 0x181f ;  /* 0x00381f00000e7f89 */ /* 0x000e2800000e0000 */
[----:B------:R-:W-:Y:S04]  /*d040*/  @!P1 LDGSTS.E.BYPASS.LTC128B.128 [R33+0xc400], desc[UR36][R2.64], !P3 ;  /* 0x0c40000002219fae */ /* 0x000fe8000d901d64 */
[----:B------:R-:W-:Y:S04]  /*d050*/  @!P1 LDGSTS.E.BYPASS.LTC128B.128 [R33+0x10400], desc[UR36][R2.64+0x80], !P2 ;  /* 0x1040008002219fae */ /* 0x000fe8000d101d64 */
[----:B------:R1:W-:Y:S01]  /*d060*/  @!P1 LDGSTS.E.BYPASS.LTC128B.128 [R33+0x14400], desc[UR36][R2.64+0x100], !P0 ;  /* 0x1440010002219fae */ /* 0x0003e2000c101d64 */
[----:B------:R-:W-:-:S03]  /*d070*/  ISETP.GE.AND P1, PT, R7, R6, PT ;  /* 0x000000060700720c */ /* 0x000fc60003f26270 */
[----:B-1----:R-:W1:Y:S10]  /*d080*/  SHFL.IDX PT, R2, R5, 0x1, 0x181f ;  /* 0x00381f0005027f89 */ /* 0x002e7400000e0000 */
[----:B0-----:R-:W-:-:S05]  /*d090*/  @!P1 LEA R14, P4, R9, R14, 0x1 ;  /* 0x0000000e090e9211 */ /* 0x001fca00078808ff */
[----:B-1----:R-:W-:Y:S02]  /*d0a0*/  @!P1 IMAD.X R7, RZ, RZ, R2, P4 ;  /* 0x000000ffff079224 */ /* 0x002fe400020e0602 */
[----:B------:R-:W-:Y:S02]  /*d0b0*/  @!P1 IMAD.MOV.U32 R2, RZ, RZ, R14 ;  /* 0x000000ffff029224 */ /* 0x000fe400078e000e */
[----:B------:R-:W0:Y:S01]  /*d0c0*/  SHFL.IDX PT, R14, R0, 0x2, 0x181f ;  /* 0x00581f00000e7f89 */ /* 0x000e2200000e0000 */
[----:B------:R-:W-:Y:S01]  /*d0d0*/  @!P1 MOV R3, R7 ;  /* 0x0000000700039202 */ /* 0x000fe20000000f00 */
[----:B------:R-:W-:-:S04]  /*d0e0*/  VIADD R7, R4, 0x20 ;  /* 0x0000002004077836 */ /* 0x000fc80000000000 */
        /* <DEDUP_REMOVED lines=8> */
[----:B------:R-:W-:Y:S01]  /*d170*/  @!P1 IMAD.MOV.U32 R3, RZ, RZ, R7 ;  /* 0x000000ffff039224 */ /* 0x000fe200078e0007 */
[----:B------:R-:W0:Y:S01]  /*d180*/  SHFL.IDX PT, R14, R0, 0x3, 0x181f ;  /* 0x00781f00000e7f89 */ /* 0x000e2200000e0000 */
[----:B------:R-:W-:-:S03]  /*d190*/  VIADD R7, R4, 0x30 ;  /* 0x0000003004077836 */ /* 0x000fc60000000000 */
[----:B------:R-:W-:Y:S04]  /*d1a0*/  @!P1 LDGSTS.E.BYPASS.LTC128B.128 [R33+0xd400], desc[UR36][R2.64], !P3 ;  /* 0x0d40000002219fae */ /* 0x000fe8000d901d64 */
[----:B------:R-:W-:Y:S04]  /*d1b0*/  @!P1 LDGSTS.E.BYPASS.LTC128B.128 [R33+0x11400], desc[UR36][R2.64+0x80], !P2 ;  /* 0x1140008002219fae */ /* 0x000fe8000d101d64 */
[----:B------:R1:W-:Y:S01]  /*d1c0*/  @!P1 LDGSTS.E.BYPASS.LTC128B.128 [R33+0x15400], desc[UR36][R2.64+0x100], !P0 ;  /* 0x1540010002219fae */ /* 0x0003e2000c101d64 */
[----:B------:R-:W-:-:S03]  /*d1d0*/  ISETP.GE.AND P1, PT, R7, R6, PT ;  /* 0x000000060700720c */ /* 0x000fc60003f26270 */
[----:B-1----:R-:W1:Y:S10]  /*d1e0*/  SHFL.IDX PT, R2, R5, 0x3, 0x181f ;  /* 0x00781f0005027f89 */ /* 0x002e7400000e0000 */
[----:B0-----:R-:W-:-:S05]  /*d1f0*/  @!P1 LEA R14, P4, R9, R14, 0x1 ;  /* 0x0000000e090e9211 */ /* 0x001fca00078808ff */
[----:B-1----:R-:W-:Y:S01]  /*d200*/  @!P1 IMAD.X R7, RZ, RZ, R2, P4 ;  /* 0x000000ffff079224 */ /* 0x002fe200020e0602 */
[----:B------:R-:W-:Y:S02]  /*d210*/  @!P1 MOV R2, R14 ;  /* 0x0000000e00029202 */ /* 0x000fe40000000f00 */
[----:B------:R-:W0:Y:S01]  /*d220*/  SHFL.IDX PT, R14, R0, 0x4, 0x181f ;  /* 0x00981f00000e7f89 */ /* 0x000e2200000e0000 */
[----:B------:R-:W-:Y:S02]  /*d230*/  @!P1 IMAD.MOV.U32 R3, RZ, RZ, R7 ;  /* 0x000000ffff039224 */ /* 0x000fe400078e0007 */
[----:B------:R-:W-:-:S03]  /*d240*/  VIADD R7, R4, 0x40 ;  /* 0x0000004004077836 */ /* 0x000fc60000000000 */
        /* <DEDUP_REMOVED lines=16> */
[----:B0-----:R-:W-:-:S04]  /*d350*/  @!P1 LEA R14, P4, R9, R14, 0x1 ;  /* 0x0000000e090e9211 */ /* 0x001fc800078808ff */
[----:B-1----:R-:W-:Y:S01]  /*d360*/  @!P1 IADD3.X R7, RZ, R2, RZ, P4, !PT ;  /* 0x00000002ff079210 */ /* 0x002fe200027fe4ff */
[----:B------:R-:W-:Y:S02]  /*d370*/  @!P1 IMAD.MOV.U32 R2, RZ, RZ, R14 ;  /* 0x000000ffff029224 */ /* 0x000fe400078e000e */
[----:B------:R-:W0:Y:S02]  /*d380*/  SHFL.IDX PT, R14, R0, 0x6, 0x181f ;  /* 0x00d81f00000e7f89 */ /* 0x000e2400000e0000 */
[----:B------:R-:W-:Y:S02]  /*d390*/  @!P1 IMAD.MOV.U32 R3, RZ, RZ, R7 ;  /* 0x000000ffff039224 */ /* 0x000fe400078e0007 */
[----:B------:R-:W-:-:S03]  /*d3a0*/  VIADD R7, R4, 0x60 ;  /* 0x0000006004077836 */ /* 0x000fc60000000000 */
[----:B------:R-:W-:Y:S04]  /*d3b0*/  @!P1 LDGSTS.E.BYPASS.LTC128B.128 [R33+0xec00], desc[UR36][R2.64], !P3 ;  /* 0x0ec0000002219fae */ /* 0x000fe8000d901d64 */
[----:B------:R-:W-:Y:S04]  /*d3c0*/  @!P1 LDGSTS.E.BYPASS.LTC128B.128 [R33+0x12c00], desc[UR36][R2.64+0x80], !P2 ;  /* 0x12c0008002219fae */ /* 0x000fe8000d101d64 */
[----:B------:R1:W-:Y:S01]  /*d3d0*/  @!P1 LDGSTS.E.BYPASS.LTC128B.128 [R33+0x16c00], desc[UR36][R2.64+0x100], !P0 ;  /* 0x16c0010002219fae */ /* 0x0003e2000c101d64 */
[----:B------:R-:W-:-:S03]  /*d3e0*/  ISETP.GE.AND P1, PT, R7, R6, PT ;  /* 0x000000060700720c */ /* 0x000fc60003f26270 */
[----:B-1----:R-:W1:Y:S10]  /*d3f0*/  SHFL.IDX PT, R2, R5, 0x6, 0x181f ;  /* 0x00d81f0005027f89 */ /* 0x002e7400000e0000 */
[----:B0-----:R-:W-:Y:S01]  /*d400*/  @!P1 LEA R14, P4, R9, R14, 0x1 ;  /* 0x0000000e090e9211 */ /* 0x001fe200078808ff */
[----:B------:R-:W0:Y:S04]  /*d410*/  SHFL.IDX PT, R5, R5, 0x7, 0x181f ;  /* 0x00f81f0005057f89 */ /* 0x000e2800000e0000 */
[----:B-1----:R-:W-:-:S02]  /*d420*/  @!P1 IMAD.X R7, RZ, RZ, R2, P4 ;  /* 0x000000ffff079224 */ /* 0x002fc400020e0602 */
[----:B------:R-:W-:Y:S02]  /*d430*/  @!P1 IMAD.MOV.U32 R2, RZ, RZ, R14 ;  /* 0x000000ffff029224 */ /* 0x000fe400078e000e */
[----:B------:R-:W-:Y:S01]  /*d440*/  @!P1 IMAD.MOV.U32 R3, RZ, RZ, R7 ;  /* 0x000000ffff039224 */ /* 0x000fe200078e0007 */
[----:B------:R1:W2:Y:S04]  /*d450*/  SHFL.IDX PT, R14, R0, 0x7, 0x181f ;  /* 0x00f81f00000e7f89 */ /* 0x0002a800000e0000 */
[----:B------:R1:W-:Y:S04]  /*d460*/  @!P1 LDGSTS.E.BYPASS.LTC128B.128 [R33+0xf400], desc[UR36][R2.64], !P3 ;  /* 0x0f40000002219fae */ /* 0x0003e8000d901d64 */
[----:B------:R1:W-:Y:S04]  /*d470*/  @!P1 LDGSTS.E.BYPASS.LTC128B.128 [R33+0x13400], desc[UR36][R2.64+0x80], !P2 ;  /* 0x1340008002219fae */ /* 0x0003e8000d101d64 */
[----:B0-----:R1:W-:Y:S02]  /*d480*/  @!P1 LDGSTS.E.BYPASS.LTC128B.128 [R33+0x17400], desc[UR36][R2.64+0x100], !P0 ;  /* 0x1740010002219fae */ /* 0x0013e4000c101d64 */
.L_x_353:
[----:B-1----:R-:W-:Y:S01]  /*d490*/  IADD3 R3, R4, 0x70, RZ ;  /* 0x0000007004037810 */ /* 0x002fe20007ffe0ff */
[----:B------:R-:W-:Y:S03]  /*d4a0*/  BSSY B0, `(.L_x_265) ;  /* 0x000000b000007945 */ /* 0x000fe60003800000 */
[----:B------:R-:W-:-:S13]  /*d4b0*/  ISETP.GE.AND P1, PT, R3, R6, PT ;  /* 0x000000060300720c */ /* 0x000fda0003f26270 */
[----:B------:R-:W-:Y:S05]  /*d4c0*/  @P1 BRA `(.L_x_266) ;  /* 0x0000000000201947 */ /* 0x000fea0003800000 */
[----:B--2---:R-:W-:-:S05]  /*d4d0*/  LEA R2, P1, R9, R14, 0x1 ;  /* 0x0000000e09027211 */ /* 0x004fca00078208ff */
[----:B------:R-:W-:-:S05]  /*d4e0*/  IMAD.X R3, RZ, RZ, R5, P1 ;  /* 0x000000ffff037224 */ /* 0x000fca00008e0605 */
[----:B------:R-:W-:Y:S01]  /*d4f0*/  @!PT LDS RZ, [RZ] ;  /* 0x00000000fffff984 */ /* 0x000fe20000000800 */
[----:B------:R-:W-:Y:S01]  /*d500*/  @!PT LDS RZ, [RZ] ;  /* 0x00000000fffff984 */ /* 0x000fe20000000800 */
[----:B------:R-:W-:Y:S01]  /*d510*/  @!PT LDS RZ, [RZ] ;  /* 0x00000000fffff984 */ /* 0x000fe20000000800 */
[----:B------:R0:W-:Y:S04]  /*d520*/  LDGSTS.E.BYPASS.LTC128B.128 [R33+0xfc00], desc[UR36][R2.64], !P3 ;  /* 0x0fc0000002217fae */ /* 0x0001e8000d901d64 */
[----:B------:R0:W-:Y:S04]  /*d530*/  LDGSTS.E.BYPASS.LTC128B.128 [R33+0x13c00], desc[UR36][R2.64+0x80], !P2 ;  /* 0x13c0008002217fae */ /* 0x0001e8000d101d64 */
[----:B------:R0:W-:Y:S02]  /*d540*/  LDGSTS.E.BYPASS.LTC128B.128 [R33+0x17c00], desc[UR36][R2.64+0x100], !P0 ;  /* 0x17c0010002217fae */ /* 0x0001e4000c101d64 */
.L_x_266:
[----:B------:R-:W-:Y:S05]  /*d550*/  BSYNC B0 ;  /* 0x0000000000007941 */ /* 0x000fea0003800000 */
.L_x_265:
[----:B------:R-:W-:Y:S01]  /*d560*/  NOP ;  /* 0x0000000000007918 */ /* 0x000fe20000000000 */
[----:B------:R-:W-:-:S13]  /*d570*/  PLOP3.LUT P0, PT, PT, PT, PT, 0x80, 0x0 ;  /* 0x000000000000781c */ /* 0x000fda0003f0f070 */
.L_x_267:
[----:B------:R-:W-:Y:S02]  /*d580*/  PLOP3.LUT P1, PT, P1, P0, PT, 0xa2, 0x0 ;  /* 0x000000000000781c */ /* 0x000fe40000f21472 */
[----:B------:R-:W-:-:S08]  /*d590*/  @P0 R2UR P1, UR4, R22 ;  /* 0x00000000160402ca */ /* 0x000fd00000020000 */
[----:B------:R-:W-:-:S05]  /*d5a0*/  @P0 PLOP3.LUT P0, PT, P1, PT, PT, 0x80, 0x0 ;  /* 0x000000000000081c */ /* 0x000fca0000f0f070 */
[----:B------:R-:W-:Y:S01]  /*d5b0*/  @!P1 SYNCS.ARRIVE.TRANS64.RED.A0T1 RZ, [UR4+0x2a800], RZ ;  /* 0x02a800ffffff99a7 */ /* 0x000fe20008200404 */
[----:B------:R-:W-:Y:S07]  /*d5c0*/  @!P1 ARRIVES.LDGSTSBAR.64.TRANSCNT [UR4+0x2a800] ;  /* 0x02a80000ff0099b0 */ /* 0x000fee0008000a84 */
[----:B------:R-:W-:Y:S05]  /*d5d0*/  @P0 BRA.U.ANY `(.L_x_267) ;  /* 0xfffffffd00e80947 */ /* 0x000fea000393ffff */
[----:B0-----:R-:W3:Y:S04]  /*d5e0*/  LDL.LU R3, [R1+0x18] ;  /* 0x0000180001037983 */ /* 0x001ee80000300800 */
[----:B------:R-:W4:Y:S01]  /*d5f0*/  LDL.LU R2, [R1+0x14] ;  /* 0x0000140001027983 */ /* 0x000f220000300800 */
[----:B---3--:R-:W-:-:S05]  /*d600*/  VIADD R3, R3, 0x1 ;  /* 0x0000000103037836 */ /* 0x008fca0000000000 */
[----:B------:R-:W-:Y:S01]  /*d610*/  LEA.HI R0, R3, R3, RZ, 0x1 ;  /* 0x0000000303007211 */ /* 0x000fe200078f08ff */
[----:B------:R0:W-:Y:S03]  /*d620*/  STL [R1+0x18], R3 ;  /* 0x0000180301007387 */ /* 0x0001e60000100800 */
[----:B------:R-:W-:-:S05]  /*d630*/  LOP3.LUT R0, R0, 0xfffffffe, RZ, 0xc0, !PT ;  /* 0xfffffffe00007812 */ /* 0x000fca00078ec0ff */
[----:B0-----:R-:W-:Y:S02]  /*d640*/  IMAD.IADD R3, R3, 0x1, -R0 ;  /* 0x0000000103037824 */ /* 0x001fe400078e0a00 */
[----:B----4-:R-:W-:-:S03]  /*d650*/  VIADD R0, R2, 0xfffffffe ;  /* 0xfffffffe02007836 */ /* 0x010fc60000000000 */
[----:B------:R-:W-:Y:S01]  /*d660*/  SHF.L.U32 R3, R3, 0x1f, RZ ;  /* 0x0000001f03037819 */ /* 0x000fe200000006ff */
[----:B------:R-:W-:Y:S01]  /*d670*/  NOP ;  /* 0x0000000000007918 */ /* 0x000fe20000000000 */
[----:B------:R0:W-:Y:S01]  /*d680*/  SYNCS.ARRIVE.TRANS64.A1T0 RZ, [R22+URZ+0x2a800], RZ ;  /* 0x02a800ff16ff79a7 */ /* 0x0001e2000810003f */
[----:B------:R-:W-:Y:S01]  /*d690*/  BSSY B0, `(.L_x_268) ;  /* 0x0000003000007945 */ /* 0x000fe20003800000 */
[----:B------:R-:W1:Y:S03]  /*d6a0*/  SYNCS.PHASECHK.TRANS64.TRYWAIT P0, [R22+URZ+0x2a820], R3 ;  /* 0x02a82003160075a7 */ /* 0x000e66000800017f */
[----:B01----:R-:W-:Y:S05]  /*d6b0*/  @!P0 BRA `(.L_x_269) ;  /* 0x0000003c00208947 */ /* 0x003fea0003800000 */
.L_x_354:
[----:B------:R-:W-:Y:S05]  /*d6c0*/  BSYNC B0 ;  /* 0x0000000000007941 */ /* 0x000fea0003800000 */
.L_x_268:
[----:B------:R-:W-:Y:S01]  /*d6d0*/  ISETP.GE.AND P0, PT, R0, R36, PT ;  /* 0x000000240000720c */ /* 0x000fe20003f06270 */
[----:B------:R-:W-:-:S12]  /*d6e0*/  BSSY B0, `(.L_x_270) ;  /* 0x00000f6000007945 */ /* 0x000fd80003800000 */
[----:B------:R-:W-:Y:S05]  /*d6f0*/  @!P0 BRA `(.L_x_271) ;  /* 0x0000000c00d08947 */ /* 0x000fea0003800000 */
[----:B------:R-:W-:Y:S01]  /*d700*/  IMAD.MOV.U32 R17, RZ, RZ, R28 ;  /* 0x000000ffff117224 */ /* 0x000fe200078e001c */
[----:B------:R-:W-:Y:S01]  /*d710*/  MOV R30, R25 ;  /* 0x00000019001e7202 */ /* 0x000fe20000000f00 */
[----:B------:R-:W-:-:S07]  /*d720*/  IMAD.MOV.U32 R10, RZ, RZ, R27 ;  /* 0x000000ffff0a7224 */ /* 0x000fce00078e001b */
.L_x_284:
[----:B------:R-:W3:Y:S01]  /*d730*/  LDL R8, [R1] ;  /* 0x0000000001087983 */ /* 0x000ee20000100800 */
[----:B------:R-:W1:Y:S01]  /*d740*/  S2R R2, SR_TID.X ;  /* 0x0000000000027919 */ /* 0x000e620000002100 */
[----:B0-----:R-:W0:Y:S01]  /*d750*/  S2R R3, SR_TID.X ;  /* 0x0000000000037919 */ /* 0x001e220000002100 */
[----:B-1----:R-:W-:-:S04]  /*d760*/  LOP3.LUT R2, R2, 0x7f, RZ, 0xc0, !PT ;  /* 0x0000007f02027812 */ /* 0x002fc800078ec0ff */
[----:B------:R-:W-:Y:S01]  /*d770*/  SHF.R.U32.HI R4, RZ, 0x3, R2 ;  /* 0x00000003ff047819 */ /* 0x000fe20000011602 */
[----:B0-----:R-:W-:Y:S01]  /*d780*/  IMAD.SHL.U32 R3, R3, 0x10, RZ ;  /* 0x0000001003037824 */ /* 0x001fe200078e00ff */
[----:B------:R-:W0:Y:S04]  /*d790*/  LDC R2, c[0x0][0x430] ;  /* 0x00010c00ff027b82 */ /* 0x000e280000000800 */
[----:B------:R-:W-:-:S04]  /*d7a0*/  LOP3.LUT R3, R4, 0x70, R3, 0xf8, !PT ;  /* 0x0000007004037812 */ /* 0x000fc800078ef803 */
[----:B------:R-:W-:Y:S01]  /*d7b0*/  ISETP.GT.U32.AND P2, PT, R3, 0x5f, PT ;  /* 0x0000005f0300780c */ /* 0x000fe20003f44070 */
[----:B------:R-:W-:-:S12]  /*d7c0*/  IMAD R7, R0, 0x60, R37 ;  /* 0x0000006000077824 */ /* 0x000fd800078e0225 */
[----:B------:R-:W1:Y:S01]  /*d7d0*/  @!P2 LDC.64 R4, c[0x0][0x428] ;  /* 0x00010a00ff04ab82 */ /* 0x000e620000000a00 */
[----:B0-----:R-:W-:-:S13]  /*d7e0*/  ISETP.NE.AND P0, PT, R2, 0x1, PT ;  /* 0x000000010200780c */ /* 0x001fda0003f05270 */
[----:B------:R-:W0:Y:S08]  /*d7f0*/  @P0 LDC R6, c[0x0][0x434] ;  /* 0x00010d00ff060b82 */ /* 0x000e300000000800 */
[----:B------:R-:W4:Y:S01]  /*d800*/  @P0 LDC R2, c[0x0][0x438] ;  /* 0x00010e00ff020b82 */ /* 0x000f220000000800 */
[----:B------:R-:W-:-:S04]  /*d810*/  IMAD.IADD R7, R3, 0x1, R7 ;  /* 0x0000000103077824 */ /* 0x000fc800078e0207 */
[----:B0-----:R-:W-:-:S04]  /*d820*/  @P0 IMAD.HI.U32 R3, R7, R6, RZ ;  /* 0x0000000607030227 */ /* 0x001fc800078e00ff */
[----:B------:R-:W-:Y:S01]  /*d830*/  IMAD.MOV.U32 R6, RZ, RZ, R7 ;  /* 0x000000ffff067224 */ /* 0x000fe200078e0007 */
[----:B----4-:R-:W-:-:S04]  /*d840*/  @P0 SHF.R.U32.HI R6, RZ, R2, R3 ;  /* 0x00000002ff060219 */ /* 0x010fc80000011603 */
[--C-:B------:R-:W-:Y:S01]  /*d850*/  @!P2 SHF.R.S32.HI R3, RZ, 0x1f, R6.reuse ;  /* 0x0000001fff03a819 */ /* 0x100fe20000011406 */
[----:B------:R-:W-:-:S04]  /*d860*/  @!P2 IMAD.MOV.U32 R2, RZ, RZ, R6 ;  /* 0x000000ffff02a224 */ /* 0x000fc800078e0006 */
[----:B-1----:R-:W-:-:S04]  /*d870*/  @!P2 IMAD.WIDE.U32 R2, R31, R4, R2 ;  /* 0x000000041f02a225 */ /* 0x002fc800078e0002 */
[----:B---3--:R-:W-:-:S04]  /*d880*/  @!P2 IMAD R8, R8, R4, RZ ;  /* 0x000000040808a224 */ /* 0x008fc800078e02ff */
[----:B------:R-:W-:Y:S02]  /*d890*/  @!P2 IMAD R8, R31, R5, R8 ;  /* 0x000000051f08a224 */ /* 0x000fe400078e0208 */
[----:B------:R-:W0:Y:S02]  /*d8a0*/  @!P2 LDC.64 R4, c[0x0][0x418] ;  /* 0x00010600ff04ab82 */ /* 0x000e240000000a00 */
[----:B------:R-:W-:Y:S01]  /*d8b0*/  @!P2 IMAD.IADD R8, R8, 0x1, R3 ;  /* 0x000000010808a824 */ /* 0x000fe200078e0203 */
[----:B0-----:R-:W-:-:S04]  /*d8c0*/  @!P2 LEA R4, P0, R2, R4, 0x2 ;  /* 0x000000040204a211 */ /* 0x001fc800078010ff */
[----:B------:R-:W-:Y:S02]  /*d8d0*/  @!P2 LEA.HI.X R5, R2, R5, R8, 0x2, P0 ;  /* 0x000000050205a211 */ /* 0x000fe400000f1408 */
[----:B------:R-:W-:-:S06]  /*d8e0*/  MOV R8, RZ ;  /* 0x000000ff00087202 */ /* 0x000fcc0000000f00 */
[----:B------:R0:W5:Y:S01]  /*d8f0*/  @!P2 LDG.E R8, desc[UR36][R4.64] ;  /* 0x000000240408a981 */ /* 0x000162000c1e1900 */
[----:B------:R-:W-:Y:S01]  /*d900*/  LOP3.LUT P1, RZ, R23, 0x10, RZ, 0xc0, !PT ;  /* 0x0000001017ff7812 */ /* 0x000fe2000782c0ff */
[----:B------:R-:W-:Y:S01]  /*d910*/  VIADD R27, R10, 0x1 ;  /* 0x000000010a1b7836 */ /* 0x000fe20000000000 */
[----:B------:R-:W-:Y:S05]  /*d920*/  YIELD ;  /* 0x0000000000007946 */ /* 0x000fea0003800000 */
[----:B------:R-:W-:Y:S01]  /*d930*/  ISETP.NE.AND P0, PT, R27, 0x2, PT ;  /* 0x000000021b00780c */ /* 0x000fe20003f05270 */
[----:B------:R-:W-:Y:S01]  /*d940*/  IMAD.MOV R2, RZ, RZ, -R6 ;  /* 0x000000ffff027224 */ /* 0x000fe200078e0a06 */
[----:B------:R-:W-:-:S02]  /*d950*/  ULDC UR4, c[0x0][0x430] ;  /* 0x00010c0000047ab9 */ /* 0x000fc40000000800 */
[----:B------:R-:W-:Y:S01]  /*d960*/  SEL R28, RZ, 0x1, P0 ;  /* 0x00000001ff1c7807 */ /* 0x000fe20000000000 */
[----:B------:R-:W-:Y:S01]  /*d970*/  IMAD R7, R2, UR4, R7 ;  /* 0x0000000402077c24 */ /* 0x000fe2000f8e0207 */
[----:B------:R-:W-:Y:S01]  /*d980*/  SEL R27, R27, RZ, P0 ;  /* 0x000000ff1b1b7207 */ /* 0x000fe20000000000 */
[----:B------:R-:W-:Y:S01]  /*d990*/  IMAD.MOV.U32 R25, RZ, RZ, R0 ;  /* 0x000000ffff197224 */ /* 0x000fe200078e0000 */
[----:B------:R-:W-:Y:S01]  /*d9a0*/  LOP3.LUT R28, R17, R28, RZ, 0x3c, !PT ;  /* 0x0000001c111c7212 */ /* 0x000fe200078e3cff */
[----:B0-----:R-:W-:Y:S06]  /*d9b0*/  @!P1 BRA `(.L_x_272) ;  /* 0x0000000000049947 */ /* 0x001fec0003800000 */
[----:B------:R-:W-:Y:S01]  /*d9c0*/  BPT.TRAP 0x1 ;  /* 0x000000040000795c */ /* 0x000fe20000300000 */
.L_x_272:
[----:B------:R-:W-:Y:S01]  /*d9d0*/  IMAD R6, R27, 0x8, R22 ;  /* 0x000000081b067824 */ /* 0x000fe200078e0216 */
[----:B------:R-:W-:Y:S01]  /*d9e0*/  SHF.L.U32 R3, R28, 0x1f, RZ ;  /* 0x0000001f1c037819 */ /* 0x000fe200000006ff */
[----:B------:R-:W-:Y:S03]  /*d9f0*/  BSSY B1, `(.L_x_273) ;  /* 0x0000003000017945 */ /* 0x000fe60003800000 */
[----:B------:R-:W0:Y:S02]  /*da00*/  SYNCS.PHASECHK.TRANS64.TRYWAIT P0, [R6+URZ+0x2a840], R3 ;  /* 0x02a84003060075a7 */ /* 0x000e24000800017f */
[----:B0-----:R-:W-:Y:S05]  /*da10*/  @!P0 BRA `(.L_x_274) ;  /* 0x00000038005c8947 */ /* 0x001fea0003800000 */
.L_x_355:
[----:B------:R-:W-:Y:S05]  /*da20*/  BSYNC B1 ;  /* 0x0000000000017941 */ /* 0x000fea0003800000 */
.L_x_273:
[----:B------:R-:W-:Y:S01]  /*da30*/  SHF.R.S32.HI R20, RZ, 0x1f, R7 ;  /* 0x0000001fff147819 */ /* 0x000fe20000011407 */
[----:B------:R-:W-:Y:S01]  /*da40*/  ULDC.64 UR4, c[0x0][0x300] ;  /* 0x0000c00000047ab9 */ /* 0x000fe20000000a00 */
[----:B-----5:R-:W-:Y:S01]  /*da50*/  SHF.R.S32.HI R21, RZ, 0x1f, R8 ;  /* 0x0000001fff157819 */ /* 0x020fe20000011408 */
[----:B0-----:R-:W-:Y:S01]  /*da60*/  IMAD.WIDE.U32 R2, R7, UR4, RZ ;  /* 0x0000000407027c25 */ /* 0x001fe2000f8e00ff */
[----:B------:R-:W-:Y:S01]  /*da70*/  ULDC.64 UR6, c[0x0][0x2e8] ;  /* 0x0000ba0000067ab9 */ /* 0x000fe20000000a00 */
[C---:B------:R-:W-:Y:S02]  /*da80*/  LOP3.LUT P3, RZ, R23.reuse, 0x4, RZ, 0xc0, !PT ;  /* 0x0000000417ff7812 */ /* 0x040fe4000786c0ff */
[----:B------:R-:W-:Y:S01]  /*da90*/  IMAD R0, R20, UR4, RZ ;  /* 0x0000000414007c24 */ /* 0x000fe2000f8e02ff */
[----:B------:R-:W-:Y:S01]  /*daa0*/  LOP3.LUT P2, RZ, R23, 0x2, RZ, 0xc0, !PT ;  /* 0x0000000217ff7812 */ /* 0x000fe2000784c0ff */
[----:B------:R-:W-:Y:S01]  /*dab0*/  IMAD R4, R27, 0x4800, R32 ;  /* 0x000048001b047824 */ /* 0x000fe200078e0220 */
[----:B------:R-:W-:Y:S01]  /*dac0*/  LOP3.LUT P1, RZ, R23, 0x1, RZ, 0xc0, !PT ;  /* 0x0000000117ff7812 */ /* 0x000fe2000782c0ff */
[----:B------:R-:W-:Y:S01]  /*dad0*/  IMAD R0, R7, UR5, R0 ;  /* 0x0000000507007c24 */ /* 0x000fe2000f8e0200 */
[----:B------:R-:W-:-:S03]  /*dae0*/  ULDC.64 UR4, c[0x0][0x310] ;  /* 0x0000c40000047ab9 */ /* 0x000fc60000000a00 */
[----:B------:R-:W-:Y:S02]  /*daf0*/  IMAD.IADD R3, R3, 0x1, R0 ;  /* 0x0000000103037824 */ /* 0x000fe400078e0200 */
[----:B------:R-:W-:Y:S02]  /*db00*/  IMAD R0, R21, UR4, RZ ;  /* 0x0000000415007c24 */ /* 0x000fe4000f8e02ff */
[----:B------:R-:W-:-:S04]  /*db10*/  IMAD.WIDE.U32 R2, R8, UR4, R2 ;  /* 0x0000000408027c25 */ /* 0x000fc8000f8e0002 */
[----:B------:R-:W-:Y:S01]  /*db20*/  IMAD R0, R8, UR5, R0 ;  /* 0x0000000508007c24 */ /* 0x000fe2000f8e0200 */
[----:B------:R-:W-:-:S03]  /*db30*/  ULDC.64 UR4, c[0x0][0x308] ;  /* 0x0000c20000047ab9 */ /* 0x000fc60000000a00 */
[----:B------:R-:W-:Y:S02]  /*db40*/  IMAD.IADD R3, R3, 0x1, R0 ;  /* 0x0000000103037824 */ /* 0x000fe400078e0200 */
[----:B------:R-:W-:Y:S01]  /*db50*/  IMAD.WIDE.U32 R2, R26, UR4, R2 ;  /* 0x000000041a027c25 */ /* 0x000fe2000f8e0002 */
[----:B------:R-:W-:-:S03]  /*db60*/  UMOV UR4, 0xffffffff ;  /* 0xffffffff00047882 */ /* 0x000fc60000000000 */
[----:B------:R-:W-:Y:S01]  /*db70*/  IMAD R5, R26, UR5, R3 ;  /* 0x000000051a057c24 */ /* 0x000fe2000f8e0203 */
[----:B------:R-:W-:-:S04]  /*db80*/  LEA R9, P0, R2, UR6, 0x1 ;  /* 0x0000000602097c11 */ /* 0x000fc8000f8008ff */
[----:B------:R-:W-:Y:S01]  /*db90*/  LEA.HI.X R5, R2, UR7, R5, 0x1, P0 ;  /* 0x0000000702057c11 */ /* 0x000fe200080f0c05 */
[----:B------:R-:W-:Y:S08]  /*dba0*/  BRA.DIV UR4, `(.L_x_275) ;  /* 0x0000003a040c7947 */ /* 0x000ff0000b800000 */
[----:B------:R-:W0:Y:S01]  /*dbb0*/  S2R R3, SR_TID.X ;  /* 0x0000000000037919 */ /* 0x000e220000002100 */
[----:B------:R-:W-:Y:S01]  /*dbc0*/  IMAD R4, R4, 0x2, R22 ;  /* 0x0000000204047824 */ /* 0x000fe200078e0216 */
[----:B------:R-:W1:Y:S04]  /*dbd0*/  SHFL.IDX PT, R2, R9, RZ, 0x181f ;  /* 0x00181fff09027589 */ /* 0x000e6800000e0000 */
[----:B------:R-:W-:Y:S01]  /*dbe0*/  SHFL.IDX PT, R35, R5, 0x2, 0x181f ;  /* 0x00581f0005237f89 */ /* 0x000fe200000e0000 */
[----:B0-----:R-:W-:-:S03]  /*dbf0*/  IMAD.SHL.U32 R11, R3, 0x8, RZ ;  /* 0x00000008030b7824 */ /* 0x001fc600078e00ff */
[----:B------:R-:W0:Y:S02]  /*dc00*/  SHFL.IDX PT, R3, R5, RZ, 0x181f ;  /* 0x00181fff05037589 */ /* 0x000e2400000e0000 */
[----:B------:R-:W-:-:S04]  /*dc10*/  LOP3.LUT R11, R11, 0x38, RZ, 0xc0, !PT ;  /* 0x000000380b0b7812 */ /* 0x000fc800078ec0ff */
[----:B------:R-:W-:-:S04]  /*dc20*/  SHF.L.U32 R0, R11, 0x1, RZ ;  /* 0x000000010b007819 */ /* 0x000fc800000006ff */
[----:B-1----:R-:W-:-:S05]  /*dc30*/  IADD3 R2, P0, R2, R0, RZ ;  /* 0x0000000002027210 */ /* 0x002fca0007f1e0ff */
[----:B0-----:R-:W-:-:S05]  /*dc40*/  IMAD.X R3, RZ, RZ, R3, P0 ;  /* 0x000000ffff037224 */ /* 0x001fca00000e0603 */
[----:B------:R-:W-:Y:S04]  /*dc50*/  LDGSTS.E.BYPASS.LTC128B.128 [R4+0x18400], desc[UR36][R2.64], !P3 ;  /* 0x1840000002047fae */ /* 0x000fe8000d901d64 */
[----:B------:R-:W-:Y:S04]  /*dc60*/  LDGSTS.E.BYPASS.LTC128B.128 [R4+0x1b400], desc[UR36][R2.64+0x80], !P2 ;  /* 0x1b40008002047fae */ /* 0x000fe8000d101d64 */
[----:B------:R0:W-:Y:S04]  /*dc70*/  LDGSTS.E.BYPASS.LTC128B.128 [R4+0x1e400], desc[UR36][R2.64+0x100], !P1 ;  /* 0x1e40010002047fae */ /* 0x0001e8000c901d64 */
[----:B0-----:R-:W0:Y:S04]  /*dc80*/  SHFL.IDX PT, R2, R9, 0x1, 0x181f ;  /* 0x00381f0009027f89 */ /* 0x001e2800000e0000 */
[----:B------:R-:W1:Y:S01]  /*dc90*/  SHFL.IDX PT, R3, R5, 0x1, 0x181f ;  /* 0x00381f0005037f89 */ /* 0x000e6200000e0000 */
[----:B0-----:R-:W-:-:S05]  /*dca0*/  IADD3 R2, P0, R2, R0, RZ ;  /* 0x0000000002027210 */ /* 0x001fca0007f1e0ff */
[----:B-1----:R-:W-:-:S05]  /*dcb0*/  IMAD.X R3, RZ, RZ, R3, P0 ;  /* 0x000000ffff037224 */ /* 0x002fca00000e0603 */
[----:B------:R-:W-:Y:S04]  /*dcc0*/  LDGSTS.E.BYPASS.LTC128B.128 [R4+0x18c00], desc[UR36][R2.64], !P3 ;  /* 0x18c0000002047fae */ /* 0x000fe8000d901d64 */
[----:B------:R-:W-:Y:S04]  /*dcd0*/  LDGSTS.E.BYPASS.LTC128B.128 [R4+0x1bc00], desc[UR36][R2.64+0x80], !P2 ;  /* 0x1bc0008002047fae */ /* 0x000fe8000d101d64 */
[----:B------:R0:W-:Y:S04]  /*dce0*/  LDGSTS.E.BYPASS.LTC128B.128 [R4+0x1ec00], desc[UR36][R2.64+0x100], !P1 ;  /* 0x1ec0010002047fae */ /* 0x0001e8000c901d64 */
[----:B0-----:R-:W0:Y:S02]  /*dcf0*/  SHFL.IDX PT, R2, R9, 0x2, 0x181f ;  /* 0x00581f0009027f89 */ /* 0x001e2400000e0000 */
[----:B0-----:R-:W-:-:S05]  /*dd00*/  IADD3 R2, P0, R2, R0, RZ ;  /* 0x0000000002027210 */ /* 0x001fca0007f1e0ff */
[----:B------:R-:W-:Y:S02]  /*dd10*/  IMAD.X R3, RZ, RZ, R35, P0 ;  /* 0x000000ffff037224 */ /* 0x000fe400000e0623 */
[----:B------:R-:W-:Y:S04]  /*dd20*/  SHFL.IDX PT, R35, R5, 0x3, 0x181f ;  /* 0x00781f0005237f89 */ /* 0x000fe800000e0000 */
        /* <DEDUP_REMOVED lines=13> */
[----:B------:R0:W1:Y:S04]  /*de00*/  SHFL.IDX PT, R35, R5, 0x5, 0x181f ;  /* 0x00b81f0005237f89 */ /* 0x00006800000e0000 */
[----:B------:R-:W-:Y:S04]  /*de10*/  LDGSTS.E.BYPASS.LTC128B.128 [R4+0x1a400], desc[UR36][R2.64], !P3 ;  /* 0x1a40000002047fae */ /* 0x000fe8000d901d64 */
[----:B------:R-:W-:Y:S04]  /*de20*/  LDGSTS.E.BYPASS.LTC128B.128 [R4+0x1d400], desc[UR36][R2.64+0x80], !P2 ;  /* 0x1d40008002047fae */ /* 0x000fe8000d101d64 */
[----:B------:R3:W-:Y:S04]  /*de30*/  LDGSTS.E.BYPASS.LTC128B.128 [R4+0x20400], desc[UR36][R2.64+0x100], !P1 ;  /* 0x2040010002047fae */ /* 0x0007e8000c901d64 */
[----:B-1-3--:R0:W3:Y:S02]  /*de40*/  SHFL.IDX PT, R2, R9, 0x5, 0x181f ;  /* 0x00b81f0009027f89 */ /* 0x00a0e400000e0000 */
.L_x_369:
[----:B---3--:R-:W-:-:S04]  /*de50*/  IADD3 R2, P0, R2, R0, RZ ;  /* 0x0000000002027210 */ /* 0x008fc80007f1e0ff */
[----:B------:R-:W-:Y:S02]  /*de60*/  IADD3.X R3, RZ, R35, RZ, P0, !PT ;  /* 0x00000023ff037210 */ /* 0x000fe400007fe4ff */
[----:B------:R-:W-:-:S03]  /*de70*/  PLOP3.LUT P0, PT, PT, PT, PT, 0x80, 0x0 ;  /* 0x000000000000781c */ /* 0x000fc60003f0f070 */
[----:B------:R-:W-:Y:S01]  /*de80*/  @!PT LDS RZ, [RZ] ;  /* 0x00000000fffff984 */ /* 0x000fe20000000800 */
[----:B------:R-:W-:Y:S01]  /*de90*/  @!PT LDS RZ, [RZ] ;  /* 0x00000000fffff984 */ /* 0x000fe20000000800 */
[----:B------:R-:W-:Y:S01]  /*dea0*/  @!PT LDS RZ, [RZ] ;  /* 0x00000000fffff984 */ /* 0x000fe20000000800 */
[----:B------:R1:W-:Y:S04]  /*deb0*/  LDGSTS.E.BYPASS.LTC128B.128 [R4+0x1ac00], desc[UR36][R2.64], !P3 ;  /* 0x1ac0000002047fae */ /* 0x0003e8000d901d64 */
[----:B------:R1:W-:Y:S04]  /*dec0*/  LDGSTS.E.BYPASS.LTC128B.128 [R4+0x1dc00], desc[UR36][R2.64+0x80], !P2 ;  /* 0x1dc0008002047fae */ /* 0x0003e8000d101d64 */
[----:B------:R1:W-:Y:S01]  /*ded0*/  LDGSTS.E.BYPASS.LTC128B.128 [R4+0x20c00], desc[UR36][R2.64+0x100], !P1 ;  /* 0x20c0010002047fae */ /* 0x0003e2000c901d64 */
[----:B------:R-:W-:Y:S01]  /*dee0*/  NOP ;  /* 0x0000000000007918 */ /* 0x000fe20000000000 */
.L_x_276:
        /* <DEDUP_REMOVED lines=10> */
.L_x_277:
[----:B------:R3:W-:Y:S01]  /*df90*/  SYNCS.ARRIVE.TRANS64.A1T0 RZ, [R6+URZ+0x2a830], RZ ;  /* 0x02a830ff06ff79a7 */ /* 0x0007e2000810003f */
[----:B------:R-:W-:Y:S05]  /*dfa0*/  @!P2 BRA `(.L_x_278) ;  /* 0x000000000004a947 */ /* 0x000fea0003800000 */
[----:B------:R-:W-:Y:S01]  /*dfb0*/  BPT.TRAP 0x1 ;  /* 0x000000040000795c */ /* 0x000fe20000300000 */
.L_x_278:
[----:B-1----:R-:W-:Y:S01]  /*dfc0*/  SHF.L.U32 R2, R17, 0x1f, RZ ;  /* 0x0000001f11027819 */ /* 0x002fe200000006ff */
[----:B------:R-:W-:Y:S01]  /*dfd0*/  IMAD R4, R10, 0x8, R22 ;  /* 0x000000080a047824 */ /* 0x000fe200078e0216 */
[----:B------:R-:W-:Y:S03]  /*dfe0*/  BSSY B1, `(.L_x_279) ;  /* 0x0000003000017945 */ /* 0x000fe60003800000 */
[----:B------:R-:W1:Y:S02]  /*dff0*/  SYNCS.PHASECHK.TRANS64.TRYWAIT P0, [R4+URZ+0x2a860], R2 ;  /* 0x02a86002040075a7 */ /* 0x000e64000800017f */
[----:B-1----:R-:W-:Y:S05]  /*e000*/  @!P0 BRA `(.L_x_280) ;  /* 0x0000003800d08947 */ /* 0x002fea0003800000 */
.L_x_370:
[----:B------:R-:W-:Y:S05]  /*e010*/  BSYNC B1 ;  /* 0x0000000000017941 */ /* 0x000fea0003800000 */
.L_x_279:
[----:B------:R-:W4:Y:S01]  /*e020*/  S2R R3, SR_TID.X ;  /* 0x0000000000037919 */ /* 0x000f220000002100 */
[----:B------:R-:W-:Y:S01]  /*e030*/  UMOV UR4, 0xffffffff ;  /* 0xffffffff00047882 */ /* 0x000fe20000000000 */
[----:B---3--:R-:W-:Y:S01]  /*e040*/  IMAD R6, R30, -0x60, R34 ;  /* 0xffffffa01e067824 */ /* 0x008fe200078e0222 */
[----:B------:R-:W-:Y:S01]  /*e050*/  LOP3.LUT P0, RZ, R29, 0x2, RZ, 0xc0, !PT ;  /* 0x000000021dff7812 */ /* 0x000fe2000780c0ff */
[----:B0-----:R-:W-:Y:S01]  /*e060*/  IMAD R5, R10, 0x3000, R32 ;  /* 0x000030000a057824 */ /* 0x001fe200078e0220 */
[----:B----4-:R-:W-:-:S04]  /*e070*/  LOP3.LUT R3, R3, 0x7f, RZ, 0xc0, !PT ;  /* 0x0000007f03037812 */ /* 0x010fc800078ec0ff */
[----:B------:R-:W-:-:S05]  /*e080*/  SHF.R.U32.HI R3, RZ, 0x3, R3 ;  /* 0x00000003ff037819 */ /* 0x000fca0000011603 */
[----:B------:R-:W-:Y:S01]  /*e090*/  IMAD.IADD R6, R6, 0x1, -R3 ;  /* 0x0000000106067824 */ /* 0x000fe200078e0a03 */
[----:B------:R-:W-:Y:S06]  /*e0a0*/  BRA.DIV UR4, `(.L_x_281) ;  /* 0x0000003a04bc7947 */ /* 0x000fec000b800000 */
[----:B-1----:R-:W0:Y:S01]  /*e0b0*/  SHFL.IDX PT, R2, R18, RZ, 0x181f ;  /* 0x00181fff12027589 */ /* 0x002e2200000e0000 */
[----:B------:R-:W-:-:S03]  /*e0c0*/  IMAD R5, R5, 0x2, R22 ;  /* 0x0000000205057824 */ /* 0x000fc600078e0216 */
[----:B------:R-:W1:Y:S04]  /*e0d0*/  SHFL.IDX PT, R3, R24, RZ, 0x181f ;  /* 0x00181fff18037589 */ /* 0x000e6800000e0000 */
[----:B--2---:R-:W-:Y:S01]  /*e0e0*/  SHFL.IDX PT, R14, R18, 0x5, 0x181f ;  /* 0x00b81f00120e7f89 */ /* 0x004fe200000e0000 */
[----:B0-----:R-:W-:-:S05]  /*e0f0*/  IADD3 R2, P1, R2, R0, RZ ;  /* 0x0000000002027210 */ /* 0x001fca0007f3e0ff */
[----:B-1----:R-:W-:Y:S01]  /*e100*/  IMAD.X R3, RZ, RZ, R3, P1 ;  /* 0x000000ffff037224 */ /* 0x002fe200008e0603 */
[----:B------:R-:W-:-:S04]  /*e110*/  LOP3.LUT P1, RZ, R29, 0x1, RZ, 0xc0, !PT ;  /* 0x000000011dff7812 */ /* 0x000fc8000782c0ff */
[----:B------:R-:W-:-:S13]  /*e120*/  ISETP.LT.OR P2, PT, R6, 0x1, !P1 ;  /* 0x000000010600780c */ /* 0x000fda0004f41670 */
[----:B------:R-:W-:Y:S01]  /*e130*/  LDGSTS.E.BYPASS.LTC128B.128 [R5+0x400], desc[UR36][R2.64], !P2 ;  /* 0x0040000002057fae */ /* 0x000fe2000d101d64 */
[----:B------:R-:W-:-:S13]  /*e140*/  ISETP.LT.OR P2, PT, R6, 0x1, !P0 ;  /* 0x000000010600780c */ /* 0x000fda0004741670 */
[----:B------:R0:W-:Y:S04]  /*e150*/  LDGSTS.E.BYPASS.LTC128B.128 [R5+0x3400], desc[UR36][R2.64+0x80], !P2 ;  /* 0x0340008002057fae */ /* 0x0001e8000d101d64 */
[----:B0-----:R-:W0:Y:S04]  /*e160*/  SHFL.IDX PT, R2, R18, 0x1, 0x181f ;  /* 0x00381f0012027f89 */ /* 0x001e2800000e0000 */
[----:B------:R-:W1:Y:S01]  /*e170*/  SHFL.IDX PT, R3, R24, 0x1, 0x181f ;  /* 0x00381f0018037f89 */ /* 0x000e6200000e0000 */
[----:B0-----:R-:W-:-:S05]  /*e180*/  IADD3 R2, P2, R2, R0, RZ ;  /* 0x0000000002027210 */ /* 0x001fca0007f5e0ff */
[----:B-1----:R-:W-:Y:S01]  /*e190*/  IMAD.X R3, RZ, RZ, R3, P2 ;  /* 0x000000ffff037224 */ /* 0x002fe200010e0603 */
        /* <DEDUP_REMOVED lines=14> */
[----:B0-----:R-:W-:-:S04]  /*e280*/  IADD3 R2, P2, R2, R0, RZ ;  /* 0x0000000002027210 */ /* 0x001fc80007f5e0ff */
[----:B-1----:R-:W-:Y:S02]  /*e290*/  IADD3.X R3, RZ, R3, RZ, P2, !PT ;  /* 0x00000003ff037210 */ /* 0x002fe400017fe4ff */
[----:B------:R-:W-:-:S13]  /*e2a0*/  ISETP.LT.OR P2, PT, R6, 0x31, !P1 ;  /* 0x000000310600780c */ /* 0x000fda0004f41670 */
[----:B------:R-:W-:Y:S01]  /*e2b0*/  LDGSTS.E.BYPASS.LTC128B.128 [R5+0x1c00], desc[UR36][R2.64], !P2 ;  /* 0x01c0000002057fae */ /* 0x000fe2000d101d64 */
[----:B------:R-:W-:-:S13]  /*e2c0*/  ISETP.LT.OR P2, PT, R6, 0x31, !P0 ;  /* 0x000000310600780c */ /* 0x000fda0004741670 */
[----:B------:R0:W-:Y:S04]  /*e2d0*/  LDGSTS.E.BYPASS.LTC128B.128 [R5+0x4c00], desc[UR36][R2.64+0x80], !P2 ;  /* 0x04c0008002057fae */ /* 0x0001e8000d101d64 */
[----:B0-----:R-:W0:Y:S04]  /*e2e0*/  SHFL.IDX PT, R2, R18, 0x4, 0x181f ;  /* 0x00981f0012027f89 */ /* 0x001e2800000e0000 */
[----:B------:R-:W1:Y:S04]  /*e2f0*/  SHFL.IDX PT, R3, R24, 0x4, 0x181f ;  /* 0x00981f0018037f89 */ /* 0x000e6800000e0000 */
[----:B------:R-:W2:Y:S01]  /*e300*/  SHFL.IDX PT, R24, R24, 0x5, 0x181f ;  /* 0x00b81f0018187f89 */ /* 0x000ea200000e0000 */
[----:B0-----:R-:W-:-:S05]  /*e310*/  IADD3 R2, P2, R2, R0, RZ ;  /* 0x0000000002027210 */ /* 0x001fca0007f5e0ff */
[----:B-1----:R-:W-:Y:S01]  /*e320*/  IMAD.X R3, RZ, RZ, R3, P2 ;  /* 0x000000ffff037224 */ /* 0x002fe200010e0603 */
[----:B------:R-:W-:-:S13]  /*e330*/  ISETP.LT.OR P2, PT, R6, 0x41, !P1 ;  /* 0x000000410600780c */ /* 0x000fda0004f41670 */
[----:B------:R1:W-:Y:S01]  /*e340*/  LDGSTS.E.BYPASS.LTC128B.128 [R5+0x2400], desc[UR36][R2.64], !P2 ;  /* 0x0240000002057fae */ /* 0x0003e2000d101d64 */
[----:B------:R-:W-:-:S13]  /*e350*/  ISETP.LT.OR P2, PT, R6, 0x41, !P0 ;  /* 0x000000410600780c */ /* 0x000fda0004741670 */
[----:B--2---:R1:W-:Y:S02]  /*e360*/  LDGSTS.E.BYPASS.LTC128B.128 [R5+0x5400], desc[UR36][R2.64+0x80], !P2 ;  /* 0x0540008002057fae */ /* 0x0043e4000d101d64 */
.L_x_384:
        /* <DEDUP_REMOVED lines=19> */
[----:B------:R-:W-:-:S04]  /*e4a0*/  IMAD R21, R8, UR5, R21 ;  /* 0x0000000508157c24 */ /* 0x000fc8000f8e0215 */
[----:B------:R-:W-:-:S07]  /*e4b0*/  IMAD.IADD R21, R3, 0x1, R21 ;  /* 0x0000000103157824 */ /* 0x000fce00078e0215 */
.L_x_282:
        /* <DEDUP_REMOVED lines=10> */
.L_x_283:
[----:B------:R-:W-:Y:S01]  /*e560*/  IMAD.MOV.U32 R3, RZ, RZ, R21 ;  /* 0x000000ffff037224 */ /* 0x000fe200078e0015 */
[----:B------:R-:W-:Y:S01]  /*e570*/  ULDC.64 UR4, c[0x0][0x330] ;  /* 0x0000cc0000047ab9 */ /* 0x000fe20000000a00 */
[----:B------:R-:W-:Y:S01]  /*e580*/  ULDC.64 UR6, c[0x0][0x318] ;  /* 0x0000c60000067ab9 */ /* 0x000fe20000000a00 */
[----:B------:R1:W-:Y:S01]  /*e590*/  SYNCS.ARRIVE.TRANS64.A1T0 RZ, [R4+URZ+0x2a850], RZ ;  /* 0x02a850ff04ff79a7 */ /* 0x0003e2000810003f */
[----:B------:R-:W-:Y:S01]  /*e5a0*/  IMAD.WIDE.U32 R2, R26, UR4, R2 ;  /* 0x000000041a027c25 */ /* 0x000fe2000f8e0002 */
[----:B------:R-:W-:-:S03]  /*e5b0*/  MOV R17, R28 ;  /* 0x0000001c00117202 */ /* 0x000fc60000000f00 */
[----:B------:R-:W-:Y:S01]  /*e5c0*/  IMAD R3, R26, UR5, R3 ;  /* 0x000000051a037c24 */ /* 0x000fe2000f8e0203 */
[C---:B------:R-:W-:Y:S01]  /*e5d0*/  LEA R18, P0, R2.reuse, UR6, 0x1 ;  /* 0x0000000602127c11 */ /* 0x040fe2000f8008ff */
[C---:B------:R-:W-:Y:S02]  /*e5e0*/  VIADD R0, R25.reuse, 0xffffffff ;  /* 0xffffffff19007836 */ /* 0x040fe40000000000 */
[----:B------:R-:W-:Y:S01]  /*e5f0*/  IMAD.MOV.U32 R10, RZ, RZ, R27 ;  /* 0x000000ffff0a7224 */ /* 0x000fe200078e001b */
[----:B------:R-:W-:Y:S01]  /*e600*/  LEA.HI.X R24, R2, UR7, R3, 0x1, P0 ;  /* 0x0000000702187c11 */ /* 0x000fe200080f0c03 */
[----:B------:R-:W-:Y:S01]  /*e610*/  IMAD.MOV.U32 R30, RZ, RZ, R25 ;  /* 0x000000ffff1e7224 */ /* 0x000fe200078e0019 */
[----:B------:R-:W-:-:S13]  /*e620*/  ISETP.GT.AND P0, PT, R25, R36, PT ;  /* 0x000000241900720c */ /* 0x000fda0003f04270 */
[----:B-1----:R-:W-:Y:S05]  /*e630*/  @P0 BRA `(.L_x_284) ;  /* 0xfffffff0003c0947 */ /* 0x002fea000383ffff */
.L_x_271:
[----:B------:R-:W-:Y:S05]  /*e640*/  BSYNC B0 ;  /* 0x0000000000007941 */ /* 0x000fea0003800000 */
.L_x_270:
[----:B------:R-:W1:Y:S01]  /*e650*/  S2R R2, SR_TID.X ;  /* 0x0000000000027919 */ /* 0x000e620000002100 */
[----:B------:R-:W-:Y:S01]  /*e660*/  BSSY B0, `(.L_x_285) ;  /* 0x0000010000007945 */ /* 0x000fe20003800000 */
[----:B-1----:R-:W-:-:S04]  /*e670*/  LOP3.LUT R2, R2, 0x7f, RZ, 0xc0, !PT ;  /* 0x0000007f02027812 */ /* 0x002fc800078ec0ff */
[----:B------:R-:W-:-:S13]  /*e680*/  ISETP.NE.AND P0, PT, R2, RZ, PT ;  /* 0x000000ff0200720c */ /* 0x000fda0003f05270 */
[----:B------:R-:W-:Y:S05]  /*e690*/  @P0 BRA `(.L_x_286) ;  /* 0x0000000000300947 */ /* 0x000fea0003800000 */
[----:B------:R-:W1:Y:S01]  /*e6a0*/  S2R R5, SR_LANEID ;  /* 0x0000000000057919 */ /* 0x000e620000000000 */
[----:B------:R-:W-:Y:S01]  /*e6b0*/  VOTEU.ANY UR4, UPT, PT ;  /* 0x0000000000047886 */ /* 0x000fe200038e0100 */
[----:B0-----:R-:W0:Y:S01]  /*e6c0*/  LDC.64 R2, c[0x0][0xc60] ;  /* 0x00031800ff027b82 */ /* 0x001e220000000a00 */
[----:B------:R-:W1:Y:S02]  /*e6d0*/  FLO.U32 R0, UR4 ;  /* 0x0000000400007d00 */ /* 0x000e6400080e0000 */
[----:B-1----:R-:W-:-:S06]  /*e6e0*/  ISETP.EQ.U32.AND P0, PT, R0, R5, PT ;  /* 0x000000050000720c */ /* 0x002fcc0003f02070 */
[----:B------:R-:W0:Y:S07]  /*e6f0*/  POPC R5, UR4 ;  /* 0x0000000400057d09 */ /* 0x000e2e0008000000 */
[----:B0-----:R-:W3:Y:S01]  /*e700*/  @P0 ATOMG.E.ADD.STRONG.GPU PT, R3, desc[UR36][R2.64], R5 ;  /* 0x00000005020309a8 */ /* 0x001ee200081ee1e4 */
[----:B------:R-:W0:Y:S02]  /*e710*/  S2R R4, SR_LTMASK ;  /* 0x0000000000047919 */ /* 0x000e240000003900 */
[----:B0-----:R-:W-:-:S04]  /*e720*/  LOP3.LUT R4, R4, UR4, RZ, 0xc0, !PT ;  /* 0x0000000404047c12 */ /* 0x001fc8000f8ec0ff */
[----:B------:R-:W0:Y:S01]  /*e730*/  POPC R7, R4 ;  /* 0x0000000400077309 */ /* 0x000e220000000000 */
[----:B---3--:R-:W0:Y:S02]  /*e740*/  SHFL.IDX PT, R0, R3, R0, 0x1f ;  /* 0x00001f0003007589 */ /* 0x008e2400000e0000 */
[----:B0-----:R-:W-:-:S07]  /*e750*/  IADD3 R16, R0, UR39, R7 ;  /* 0x0000002700107c10 */ /* 0x001fce000fffe007 */
.L_x_286:
[----:B------:R-:W-:Y:S05]  /*e760*/  BSYNC B0 ;  /* 0x0000000000007941 */ /* 0x000fea0003800000 */
.L_x_285:
[----:B------:R-:W-:-:S13]  /*e770*/  LOP3.LUT P0, RZ, R23, 0x10, RZ, 0xc0, !PT ;  /* 0x0000001017ff7812 */ /* 0x000fda000780c0ff */
[----:B------:R-:W-:Y:S05]  /*e780*/  @!P0 BRA `(.L_x_287) ;  /* 0x0000000000048947 */ /* 0x000fea0003800000 */
[----:B------:R-:W-:Y:S01]  /*e790*/  BPT.TRAP 0x1 ;  /* 0x000000040000795c */ /* 0x000fe20000300000 */
.L_x_287:
[----:B------:R-:W-:Y:S01]  /*e7a0*/  IMAD R0, R27, 0x8, R22 ;  /* 0x000000081b007824 */ /* 0x000fe200078e0216 */
[----:B0-----:R-:W-:Y:S01]  /*e7b0*/  SHF.L.U32 R3, R28, 0x1f, RZ ;  /* 0x0000001f1c037819 */ /* 0x001fe200000006ff */
[----:B------:R-:W-:Y:S01]  /*e7c0*/  BSSY B0, `(.L_x_288) ;  /* 0x0000004000007945 */ /* 0x000fe20003800000 */
[----:B------:R-:W-:Y:S02]  /*e7d0*/  IMAD R6, R25, -0x60, R34 ;  /* 0xffffffa019067824 */ /* 0x000fe400078e0222 */
[----:B------:R-:W0:Y:S02]  /*e7e0*/  SYNCS.PHASECHK.TRANS64.TRYWAIT P0, [R0+URZ+0x2a860], R3 ;  /* 0x02a86003000075a7 */ /* 0x000e24000800017f */
[----:B0-----:R-:W-:Y:S05]  /*e7f0*/  @!P0 BRA `(.L_x_289) ;  /* 0x0000003800d48947 */ /* 0x001fea0003800000 */
.L_x_385:
[----:B------:R-:W-:Y:S05]  /*e800*/  BSYNC B0 ;  /* 0x0000000000007941 */ /* 0x000fea0003800000 */
.L_x_288:
[----:B------:R-:W1:Y:S01]  /*e810*/  S2R R2, SR_TID.X ;  /* 0x0000000000027919 */ /* 0x000e620000002100 */
[----:B------:R-:W-:Y:S01]  /*e820*/  UMOV UR4, 0xffffffff ;  /* 0xffffffff00047882 */ /* 0x000fe20000000000 */
[----:B------:R-:W-:Y:S01]  /*e830*/  IMAD R7, R27, 0x3000, R32 ;  /* 0x000030001b077824 */ /* 0x000fe200078e0220 */
[----:B-1----:R-:W-:-:S04]  /*e840*/  LOP3.LUT R2, R2, 0x7f, RZ, 0xc0, !PT ;  /* 0x0000007f02027812 */ /* 0x002fc800078ec0ff */
[----:B------:R-:W-:-:S05]  /*e850*/  SHF.R.U32.HI R2, RZ, 0x3, R2 ;  /* 0x00000003ff027819 */ /* 0x000fca0000011602 */
[----:B------:R-:W-:Y:S01]  /*e860*/  IMAD.IADD R6, R6, 0x1, -R2 ;  /* 0x0000000106067824 */ /* 0x000fe200078e0a02 */
[----:B------:R-:W-:Y:S06]  /*e870*/  BRA.DIV UR4, `(.L_x_290) ;  /* 0x0000003a04c87947 */ /* 0x000fec000b800000 */
[----:B------:R-:W1:Y:S01]  /*e880*/  S2R R2, SR_TID.X ;  /* 0x0000000000027919 */ /* 0x000e620000002100 */
[----:B------:R-:W-:Y:S01]  /*e890*/  LOP3.LUT P0, RZ, R29, 0x2, RZ, 0xc0, !PT ;  /* 0x000000021dff7812 */ /* 0x000fe2000780c0ff */
[----:B------:R-:W-:Y:S01]  /*e8a0*/  IMAD R4, R7, 0x2, R22 ;  /* 0x0000000207047824 */ /* 0x000fe200078e0216 */
[----:B--2---:R-:W2:Y:S02]  /*e8b0*/  SHFL.IDX PT, R14, R18, RZ, 0x181f ;  /* 0x00181fff120e7589 */ /* 0x004ea400000e0000 */
[----:B------:R-:W-:Y:S02]  /*e8c0*/  ISETP.LT.OR P3, PT, R6, 0x1, !P0 ;  /* 0x000000010600780c */ /* 0x000fe40004761670 */
[----:B0-----:R-:W0:Y:S04]  /*e8d0*/  SHFL.IDX PT, R3, R24, RZ, 0x181f ;  /* 0x00181fff18037589 */ /* 0x001e2800000e0000 */
[----:B------:R-:W-:Y:S04]  /*e8e0*/  SHFL.IDX PT, R10, R18, 0x2, 0x181f ;  /* 0x00581f00120a7f89 */ /* 0x000fe800000e0000 */
[----:B------:R-:W-:Y:S01]  /*e8f0*/  SHFL.IDX PT, R7, R24, 0x2, 0x181f ;  /* 0x00581f0018077f89 */ /* 0x000fe200000e0000 */
[----:B-1----:R-:W-:Y:S01]  /*e900*/  IMAD.SHL.U32 R8, R2, 0x8, RZ ;  /* 0x0000000802087824 */ /* 0x002fe200078e00ff */
[----:B------:R-:W-:-:S04]  /*e910*/  LOP3.LUT R2, R29, 0x1, RZ, 0xc0, !PT ;  /* 0x000000011d027812 */ /* 0x000fc800078ec0ff */
[----:B------:R-:W-:Y:S02]  /*e920*/  LOP3.LUT R8, R8, 0x38, RZ, 0xc0, !PT ;  /* 0x0000003808087812 */ /* 0x000fe400078ec0ff */
[----:B------:R-:W-:-:S03]  /*e930*/  ISETP.NE.U32.AND P1, PT, R2, 0x1, PT ;  /* 0x000000010200780c */ /* 0x000fc60003f25070 */
[----:B------:R-:W-:Y:S01]  /*e940*/  IMAD.SHL.U32 R5, R8, 0x2, RZ ;  /* 0x0000000208057824 */ /* 0x000fe200078e00ff */
[----:B------:R-:W-:Y:S01]  /*e950*/  ISETP.LT.OR P2, PT, R6, 0x1, P1 ;  /* 0x000000010600780c */ /* 0x000fe20000f41670 */
[----:B------:R-:W-:Y:S03]  /*e960*/  SHFL.IDX PT, R8, R24, 0x1, 0x181f ;  /* 0x00381f0018087f89 */ /* 0x000fe600000e0000 */
[----:B--2---:R-:W-:Y:S02]  /*e970*/  IADD3 R2, P4, R14, R5, RZ ;  /* 0x000000050e027210 */ /* 0x004fe40007f9e0ff */
[----:B------:R-:W1:Y:S02]  /*e980*/  SHFL.IDX PT, R14, R18, 0x1, 0x181f ;  /* 0x00381f00120e7f89 */ /* 0x000e6400000e0000 */
[----:B0-----:R-:W-:-:S05]  /*e990*/  IADD3.X R3, RZ, R3, RZ, P4, !PT ;  /* 0x00000003ff037210 */ /* 0x001fca00027fe4ff */
[----:B------:R-:W-:Y:S01]  /*e9a0*/  LDGSTS.E.BYPASS.LTC128B.128 [R4+0x400], desc[UR36][R2.64], !P2 ;  /* 0x0040000002047fae */ /* 0x000fe2000d101d64 */
[----:B------:R-:W-:-:S03]  /*e9b0*/  ISETP.LT.OR P2, PT, R6, 0x11, P1 ;  /* 0x000000110600780c */ /* 0x000fc60000f41670 */
[----:B------:R1:W-:Y:S01]  /*e9c0*/  LDGSTS.E.BYPASS.LTC128B.128 [R4+0x3400], desc[UR36][R2.64+0x80], !P3 ;  /* 0x0340008002047fae */ /* 0x0003e2000d901d64 */
[----:B------:R-:W-:Y:S02]  /*e9d0*/  ISETP.LT.OR P3, PT, R6, 0x11, !P0 ;  /* 0x000000110600780c */ /* 0x000fe40004761670 */
[----:B-1----:R-:W-:Y:S02]  /*e9e0*/  IADD3 R2, P4, R14, R5, RZ ;  /* 0x000000050e027210 */ /* 0x002fe40007f9e0ff */
[----:B------:R-:W0:Y:S03]  /*e9f0*/  SHFL.IDX PT, R14, R18, 0x3, 0x181f ;  /* 0x00781f00120e7f89 */ /* 0x000e2600000e0000 */
[----:B------:R-:W-:Y:S02]  /*ea00*/  IMAD.X R3, RZ, RZ, R8, P4 ;  /* 0x000000ffff037224 */ /* 0x000fe400020e0608 */
[----:B------:R-:W1:Y:S04]  /*ea10*/  SHFL.IDX PT, R8, R24, 0x3, 0x181f ;  /* 0x00781f0018087f89 */ /* 0x000e6800000e0000 */
[----:B------:R-:W-:Y:S01]  /*ea20*/  LDGSTS.E.BYPASS.LTC128B.128 [R4+0xc00], desc[UR36][R2.64], !P2 ;  /* 0x00c0000002047fae */ /* 0x000fe2000d101d64 */
[----:B------:R-:W-:-:S03]  /*ea30*/  ISETP.LT.OR P2, PT, R6, 0x21, P1 ;  /* 0x000000210600780c */ /* 0x000fc60000f41670 */
[----:B------:R2:W-:Y:S01]  /*ea40*/  LDGSTS.E.BYPASS.LTC128B.128 [R4+0x3c00], desc[UR36][R2.64+0x80], !P3 ;  /* 0x03c0008002047fae */ /* 0x0005e2000d901d64 */
[----:B------:R-:W-:Y:S02]  /*ea50*/  ISETP.LT.OR P3, PT, R6, 0x21, !P0 ;  /* 0x000000210600780c */ /* 0x000fe40004761670 */
[----:B--2---:R-:W-:Y:S02]  /*ea60*/  IADD3 R2, P4, R10, R5, RZ ;  /* 0x000000050a027210 */ /* 0x004fe40007f9e0ff */
[----:B------:R-:W2:Y:S03]  /*ea70*/  SHFL.IDX PT, R10, R18, 0x4, 0x181f ;  /* 0x00981f00120a7f89 */ /* 0x000ea600000e0000 */
[----:B------:R-:W-:Y:S02]  /*ea80*/  IMAD.X R3, RZ, RZ, R7, P4 ;  /* 0x000000ffff037224 */ /* 0x000fe400020e0607 */
[----:B------:R-:W3:Y:S04]  /*ea90*/  SHFL.IDX PT, R7, R24, 0x4, 0x181f ;  /* 0x00981f0018077f89 */ /* 0x000ee800000e0000 */
[----:B------:R-:W-:Y:S01]  /*eaa0*/  LDGSTS.E.BYPASS.LTC128B.128 [R4+0x1400], desc[UR36][R2.64], !P2 ;  /* 0x0140000002047fae */ /* 0x000fe2000d101d64 */
[----:B------:R-:W-:-:S03]  /*eab0*/  ISETP.LT.OR P2, PT, R6, 0x31, P1 ;  /* 0x000000310600780c */ /* 0x000fc60000f41670 */
[----:B------:R0:W-:Y:S01]  /*eac0*/  LDGSTS.E.BYPASS.LTC128B.128 [R4+0x4400], desc[UR36][R2.64+0x80], !P3 ;  /* 0x0440008002047fae */ /* 0x0001e2000d901d64 */
[----:B------:R-:W-:-:S03]  /*ead0*/  ISETP.LT.OR P3, PT, R6, 0x31, !P0 ;  /* 0x000000310600780c */ /* 0x000fc60004761670 */
[----:B------:R-:W4:Y:S01]  /*eae0*/  SHFL.IDX PT, R24, R24, 0x5, 0x181f ;  /* 0x00b81f0018187f89 */ /* 0x000f2200000e0000 */
[----:B0-----:R-:W-:-:S03]  /*eaf0*/  IADD3 R2, P4, R14, R5, RZ ;  /* 0x000000050e027210 */ /* 0x001fc60007f9e0ff */
[----:B------:R0:W0:Y:S02]  /*eb00*/  SHFL.IDX PT, R14, R18, 0x5, 0x181f ;  /* 0x00b81f00120e7f89 */ /* 0x00002400000e0000 */
[----:B-1----:R-:W-:-:S05]  /*eb10*/  IMAD.X R3, RZ, RZ, R8, P4 ;  /* 0x000000ffff037224 */ /* 0x002fca00020e0608 */
[----:B------:R-:W-:Y:S01]  /*eb20*/  LDGSTS.E.BYPASS.LTC128B.128 [R4+0x1c00], desc[UR36][R2.64], !P2 ;  /* 0x01c0000002047fae */ /* 0x000fe2000d101d64 */
[----:B------:R-:W-:-:S03]  /*eb30*/  ISETP.LT.OR P2, PT, R6, 0x41, P1 ;  /* 0x000000410600780c */ /* 0x000fc60000f41670 */
[----:B------:R2:W-:Y:S01]  /*eb40*/  LDGSTS.E.BYPASS.LTC128B.128 [R4+0x4c00], desc[UR36][R2.64+0x80], !P3 ;  /* 0x04c0008002047fae */ /* 0x0005e2000d901d64 */
[----:B------:R-:W-:Y:S02]  /*eb50*/  ISETP.LT.OR P3, PT, R6, 0x41, !P0 ;  /* 0x000000410600780c */ /* 0x000fe40004761670 */
[----:B--2---:R-:W-:-:S05]  /*eb60*/  IADD3 R2, P4, R10, R5, RZ ;  /* 0x000000050a027210 */ /* 0x004fca0007f9e0ff */
[----:B---3--:R-:W-:-:S05]  /*eb70*/  IMAD.X R3, RZ, RZ, R7, P4 ;  /* 0x000000ffff037224 */ /* 0x008fca00020e0607 */
[----:B------:R1:W-:Y:S04]  /*eb80*/  LDGSTS.E.BYPASS.LTC128B.128 [R4+0x2400], desc[UR36][R2.64], !P2 ;  /* 0x0240000002047fae */ /* 0x0003e8000d101d64 */
[----:B0---4-:R1:W-:Y:S02]  /*eb90*/  LDGSTS.E.BYPASS.LTC128B.128 [R4+0x5400], desc[UR36][R2.64+0x80], !P3 ;  /* 0x0540008002047fae */ /* 0x0113e4000d901d64 */
.L_x_399:
[C---:B------:R-:W-:Y:S02]  /*eba0*/  ISETP.LT.OR P1, PT, R6.reuse, 0x51, P1 ;  /* 0x000000510600780c */ /* 0x040fe40000f21670 */
[----:B------:R-:W-:Y:S02]  /*ebb0*/  ISETP.LT.OR P0, PT, R6, 0x51, !P0 ;  /* 0x000000510600780c */ /* 0x000fe40004701670 */
[----:B-1----:R-:W-:-:S05]  /*ebc0*/  IADD3 R2, P2, R14, R5, RZ ;  /* 0x000000050e027210 */ /* 0x002fca0007f5e0ff */
[----:B------:R-:W-:-:S05]  /*ebd0*/  IMAD.X R3, RZ, RZ, R24, P2 ;  /* 0x000000ffff037224 */ /* 0x000fca00010e0618 */
[----:B------:R-:W-:Y:S01]  /*ebe0*/  @!PT LDS RZ, [RZ] ;  /* 0x00000000fffff984 */ /* 0x000fe20000000800 */
[----:B------:R-:W-:Y:S01]  /*ebf0*/  @!PT LDS RZ, [RZ] ;  /* 0x00000000fffff984 */ /* 0x000fe20000000800 */
[----:B------:R-:W-:Y:S01]  /*ec00*/  @!PT LDS RZ, [RZ] ;  /* 0x00000000fffff984 */ /* 0x000fe20000000800 */
[----:B------:R0:W-:Y:S04]  /*ec10*/  LDGSTS.E.BYPASS.LTC128B.128 [R4+0x2c00], desc[UR36][R2.64], !P1 ;  /* 0x02c0000002047fae */ /* 0x0001e8000c901d64 */
[----:B------:R0:W-:Y:S01]  /*ec20*/  LDGSTS.E.BYPASS.LTC128B.128 [R4+0x5c00], desc[UR36][R2.64+0x80], !P0 ;  /* 0x05c0008002047fae */ /* 0x0001e2000c101d64 */
[----:B------:R-:W-:Y:S01]  /*ec30*/  PLOP3.LUT P0, PT, PT, PT, PT, 0x80, 0x0 ;  /* 0x000000000000781c */ /* 0x000fe20003f0f070 */
[----:B------:R-:W-:-:S12]  /*ec40*/  NOP ;  /* 0x0000000000007918 */ /* 0x000fd80000000000 */
.L_x_291:
        /* <DEDUP_REMOVED lines=10> */
.L_x_292:
[----:B------:R1:W-:Y:S01]  /*ecf0*/  SYNCS.ARRIVE.TRANS64.A1T0 RZ, [R0+URZ+0x2a850], RZ ;  /* 0x02a850ff00ff79a7 */ /* 0x0003e2000810003f */
[----:B------:R-:W-:-:S04]  /*ed00*/  IADD3 R27, R27, 0x1, RZ ;  /* 0x000000011b1b7810 */ /* 0x000fc80007ffe0ff */
[----:B------:R-:W-:-:S04]  /*ed10*/  ISETP.NE.AND P0, PT, R27, 0x2, PT ;  /* 0x000000021b00780c */ /* 0x000fc80003f05270 */
[----:B0-----:R-:W-:Y:S02]  /*ed20*/  SEL R3, RZ, 0x1, P0 ;  /* 0x00000001ff037807 */ /* 0x001fe40000000000 */
[----:B------:R-:W-:Y:S02]  /*ed30*/  SEL R27, R27, RZ, P0 ;  /* 0x000000ff1b1b7207 */ /* 0x000fe40000000000 */
[----:B-1----:R-:W-:-:S07]  /*ed40*/  LOP3.LUT R28, R28, R3, RZ, 0x3c, !PT ;  /* 0x000000031c1c7212 */ /* 0x002fce00078e3cff */
.L_x_249:
[----:B------:R-:W-:Y:S05]  /*ed50*/  BSYNC B7 ;  /* 0x0000000000077941 */ /* 0x000fea0003800000 */
.L_x_247:
[----:B------:R-:W-:-:S13]  /*ed60*/  LOP3.LUT P0, RZ, R23, 0x80, RZ, 0xc0, !PT ;  /* 0x0000008017ff7812 */ /* 0x000fda000780c0ff */
[----:B------:R-:W-:Y:S05]  /*ed70*/  @!P0 BRA `(.L_x_293) ;  /* 0x0000000000248947 */ /* 0x000fea0003800000 */
[----:B------:R-:W-:Y:S05]  /*ed80*/  WARPSYNC.ALL ;  /* 0x0000000000007948 */ /* 0x000fea0003800000 */
[----:B------:R-:W0:Y:S08]  /*ed90*/  S2UR UR5, SR_CgaCtaId ;  /* 0x00000000000579c3 */ /* 0x000e300000008800 */
[----:B------:R-:W-:Y:S06]  /*eda0*/  BAR.SYNC.DEFER_BLOCKING 0x5, 0x180 ;  /* 0x0146000000007b1d */ /* 0x000fec0000010000 */
[----:B------:R-:W-:-:S02]  /*edb0*/  UMOV UR4, 0x400 ;  /* 0x0000040000047882 */ /* 0x000fc40000000000 */
[----:B0-----:R-:W-:-:S06]  /*edc0*/  ULEA UR4, UR5, UR4, 0x18 ;  /* 0x0000000405047291 */ /* 0x001fcc000f8ec03f */
[----:B------:R-:W-:-:S05]  /*edd0*/  IMAD.U32 R22, RZ, RZ, UR4 ;  /* 0x00000004ff167e24 */ /* 0x000fca000f8e00ff */
[----:B------:R0:W1:Y:S01]  /*ede0*/  LDS.128 R16, [R22+0x2a8d0] ;  /* 0x02a8d00016107984 */ /* 0x0000620000000c00 */
[----:B------:R-:W-:Y:S06]  /*edf0*/  BAR.ARV 0x4, 0x180 ;  /* 0x0106000000007b1d */ /* 0x000fec0000002000 */
[----:B------:R-:W-:Y:S05]  /*ee00*/  BRA `(.L_x_294) ;  /* 0x0000000800d07947 */ /* 0x000fea0003800000 */
.L_x_293:
[----:B------:R-:W0:Y:S01]  /*ee10*/  S2R R0, SR_TID.X ;  /* 0x0000000000007919 */ /* 0x000e220000002100 */
[----:B------:R-:W-:Y:S01]  /*ee20*/  UMOV UR4, 0xffffffff ;  /* 0xffffffff00047882 */ /* 0x000fe20000000000 */
[----:B0-----:R-:W-:-:S04]  /*ee30*/  LOP3.LUT R9, R0, 0x1f, RZ, 0xc0, !PT ;  /* 0x0000001f00097812 */ /* 0x001fc800078ec0ff */
[----:B------:R-:W-:Y:S01]  /*ee40*/  ISETP.NE.AND P0, PT, R9, 0x1f, PT ;  /* 0x0000001f0900780c */ /* 0x000fe20003f05270 */
[----:B------:R-:W-:-:S12]  /*ee50*/  BRA.DIV UR4, `(.L_x_295) ;  /* 0x0000003e043c7947 */ /* 0x000fd8000b800000 */
[----:B------:R-:W-:Y:S01]  /*ee60*/  IMAD.IADD R7, R19, 0x1, R9 ;  /* 0x0000000113077824 */ /* 0x000fe200078e0209 */
[----:B------:R-:W-:-:S04]  /*ee70*/  ULDC UR4, c[0x0][0xc3c] ;  /* 0x00030f0000047ab9 */ /* 0x000fc80000000800 */
[----:B------:R-:W-:-:S13]  /*ee80*/  ISETP.GE.OR P1, PT, R7, UR4, !P0 ;  /* 0x0000000407007c0c */ /* 0x000fda000c726670 */
[----:B------:R-:W0:Y:S08]  /*ee90*/  @!P1 LDC.64 R4, c[0x0][0xc80] ;  /* 0x00032000ff049b82 */ /* 0x000e300000000a00 */
[----:B------:R-:W1:Y:S01]  /*eea0*/  @!P1 LDC.64 R2, c[0x0][0xc78] ;  /* 0x00031e00ff029b82 */ /* 0x000e620000000a00 */
[----:B0-----:R-:W-:-:S06]  /*eeb0*/  @!P1 IMAD.WIDE R4, R7, 0x4, R4 ;  /* 0x0000000407049825 */ /* 0x001fcc00078e0204 */
[----:B------:R-:W2:Y:S01]  /*eec0*/  @!P1 LDG.E R4, desc[UR36][R4.64] ;  /* 0x0000002404049981 */ /* 0x000ea2000c1e1900 */
[----:B-1----:R-:W-:-:S06]  /*eed0*/  @!P1 IMAD.WIDE R2, R7, 0x4, R2 ;  /* 0x0000000407029825 */ /* 0x002fcc00078e0202 */
[----:B------:R-:W3:Y:S01]  /*eee0*/  @!P1 LDG.E R2, desc[UR36][R2.64] ;  /* 0x0000002402029981 */ /* 0x000ee2000c1e1900 */
[----:B------:R-:W-:Y:S02]  /*eef0*/  IMAD.MOV.U32 R7, RZ, RZ, RZ ;  /* 0x000000ffff077224 */ /* 0x000fe400078e00ff */
[----:B------:R-:W-:Y:S01]  /*ef00*/  IMAD.MOV.U32 R10, RZ, RZ, RZ ;  /* 0x000000ffff0a7224 */ /* 0x000fe200078e00ff */
[C---:B------:R-:W-:Y:S02]  /*ef10*/  ISETP.GE.U32.AND P2, PT, R9.reuse, 0x2, PT ;  /* 0x000000020900780c */ /* 0x040fe40003f46070 */
[C---:B------:R-:W-:Y:S02]  /*ef20*/  ISETP.GE.U32.AND P3, PT, R9.reuse, 0x4, PT ;  /* 0x000000040900780c */ /* 0x040fe40003f66070 */
[C---:B------:R-:W-:Y:S02]  /*ef30*/  ISETP.GE.U32.AND P4, PT, R9.reuse, 0x8, PT ;  /* 0x000000080900780c */ /* 0x040fe40003f86070 */
[----:B------:R-:W-:Y:S01]  /*ef40*/  ISETP.GE.U32.AND P5, PT, R9, 0x10, PT ;  /* 0x000000100900780c */ /* 0x000fe20003fa6070 */
[----:B------:R-:W-:Y:S04]  /*ef50*/  SHFL.IDX PT, R0, R16, RZ, 0x1f ;  /* 0x00001fff10007589 */ /* 0x000fe800000e0000 */
[----:B------:R-:W-:Y:S01]  /*ef60*/  SHFL.IDX PT, R8, R16, 0x1, 0x1f ;  /* 0x00201f0010087f89 */ /* 0x000fe200000e0000 */
[----:B--2---:R-:W-:-:S02]  /*ef70*/  @!P1 IMAD.MOV.U32 R7, RZ, RZ, R4 ;  /* 0x000000ffff079224 */ /* 0x004fc400078e0004 */
[----:B---3--:R-:W-:-:S04]  /*ef80*/  @!P1 IMAD.MOV.U32 R10, RZ, RZ, R2 ;  /* 0x000000ffff0a9224 */ /* 0x008fc800078e0002 */
[----:B------:R-:W-:-:S05]  /*ef90*/  IMAD R13, R10, R7, RZ ;  /* 0x000000070a0d7224 */ /* 0x000fca00078e02ff */
[----:B------:R-:W0:Y:S01]  /*efa0*/  SHFL.UP PT, R14, R13, 0x1, RZ ;  /* 0x042000000d0e7989 */ /* 0x000e2200000e00ff */
[----:B------:R-:W-:-:S04]  /*efb0*/  ISETP.NE.AND P1, PT, R9, RZ, PT ;  /* 0x000000ff0900720c */ /* 0x000fc80003f25270 */
        /* <DEDUP_REMOVED lines=14> */
[----:B------:R0:W1:Y:S01]  /*f0a0*/  SHFL.IDX PT, R14, R2, 0x1f, 0x1f ;  /* 0x03e01f00020e7f89 */ /* 0x00006200000e0000 */
[----:B------:R-:W-:-:S07]  /*f0b0*/  IMAD.MOV.U32 R6, RZ, RZ, RZ ;  /* 0x000000ffff067224 */ /* 0x000fce00078e00ff */
.L_x_409:
[----:B------:R-:W-:Y:S02]  /*f0c0*/  ULDC UR4, c[0x0][0xc38] ;  /* 0x00030e0000047ab9 */ /* 0x000fe40000000800 */
[----:B------:R-:W-:-:S04]  /*f0d0*/  IMAD.U32 R5, RZ, RZ, UR4 ;  /* 0x00000004ff057e24 */ /* 0x000fc8000f8e00ff */
[----:B-1----:R-:W-:-:S05]  /*f0e0*/  IMAD R14, R14, R5, RZ ;  /* 0x000000050e0e7224 */ /* 0x002fca00078e02ff */
[----:B------:R-:W-:-:S04]  /*f0f0*/  IADD3 R9, R8, R14, RZ ;  /* 0x0000000e08097210 */ /* 0x000fc80007ffe0ff */
[----:B------:R-:W-:-:S13]  /*f100*/  ISETP.GT.AND P6, PT, R9, R0, PT ;  /* 0x000000000900720c */ /* 0x000fda0003fc4270 */
[----:B------:R-:W-:Y:S05]  /*f110*/  @P6 BRA `(.L_x_296) ;  /* 0x0000000000a46947 */ /* 0x000fea0003800000 */
.L_x_299:
[----:B0-----:R-:W0:Y:S01]  /*f120*/  LDC R2, c[0x0][0xc3c] ;  /* 0x00030f00ff027b82 */ /* 0x001e220000000800 */
[----:B------:R-:W-:-:S05]  /*f130*/  VIADD R19, R19, 0x1f ;  /* 0x0000001f13137836 */ /* 0x000fca0000000000 */
[----:B0-----:R-:W-:-:S13]  /*f140*/  ISETP.GE.AND P6, PT, R19, R2, PT ;  /* 0x000000021300720c */ /* 0x001fda0003fc6270 */
[----:B------:R-:W-:Y:S05]  /*f150*/  @P6 BRA `(.L_x_297) ;  /* 0x0000000400b86947 */ /* 0x000fea0003800000 */
[----:B------:R-:W0:Y:S01]  /*f160*/  S2R R3, SR_TID.X ;  /* 0x0000000000037919 */ /* 0x000e220000002100 */
[----:B------:R-:W-:Y:S01]  /*f170*/  IMAD.MOV.U32 R7, RZ, RZ, RZ ;  /* 0x000000ffff077224 */ /* 0x000fe200078e00ff */
[----:B0-----:R-:W-:-:S05]  /*f180*/  LOP3.LUT R3, R3, 0x1f, RZ, 0xc0, !PT ;  /* 0x0000001f03037812 */ /* 0x001fca00078ec0ff */
[----:B------:R-:W-:-:S05]  /*f190*/  IMAD.IADD R11, R19, 0x1, R3 ;  /* 0x00000001130b7824 */ /* 0x000fca00078e0203 */
[----:B------:R-:W-:-:S13]  /*f1a0*/  ISETP.GE.OR P6, PT, R11, R2, !P0 ;  /* 0x000000020b00720c */ /* 0x000fda00047c6670 */
[----:B------:R-:W0:Y:S08]  /*f1b0*/  @!P6 LDC.64 R2, c[0x0][0xc80] ;  /* 0x00032000ff02eb82 */ /* 0x000e300000000a00 */
[----:B------:R-:W1:Y:S01]  /*f1c0*/  @!P6 LDC.64 R4, c[0x0][0xc78] ;  /* 0x00031e00ff04eb82 */ /* 0x000e620000000a00 */
[----:B------:R-:W-:Y:S02]  /*f1d0*/  IMAD.MOV.U32 R10, RZ, RZ, RZ ;  /* 0x000000ffff0a7224 */ /* 0x000fe400078e00ff */
[----:B0-----:R-:W-:-:S05]  /*f1e0*/  @!P6 IMAD.WIDE R2, R11, 0x4, R2 ;  /* 0x000000040b02e825 */ /* 0x001fca00078e0202 */
[----:B------:R1:W2:Y:S02]  /*f1f0*/  @!P6 LDG.E R7, desc[UR36][R2.64] ;  /* 0x000000240207e981 */ /* 0x0002a4000c1e1900 */
[----:B-1----:R-:W-:-:S05]  /*f200*/  @!P6 IMAD.WIDE R2, R11, 0x4, R4 ;  /* 0x000000040b02e825 */ /* 0x002fca00078e0204 */
[----:B------:R-:W2:Y:S01]  /*f210*/  @!P6 LDG.E R10, desc[UR36][R2.64] ;  /* 0x00000024020ae981 */ /* 0x000ea2000c1e1900 */
[----:B------:R-:W-:Y:S01]  /*f220*/  UMOV UR4, 0xffffffff ;  /* 0xffffffff00047882 */ /* 0x000fe20000000000 */
[----:B--2---:R-:W-:Y:S02]  /*f230*/  IMAD R13, R10, R7, RZ ;  /* 0x000000070a0d7224 */ /* 0x004fe400078e02ff */
[----:B------:R-:W-:Y:S05]  /*f240*/  BRA.DIV UR4, `(.L_x_298) ;  /* 0x0000003e04787947 */ /* 0x000fea000b800000 */
        /* <DEDUP_REMOVED lines=15> */
[----:B------:R0:W1:Y:S02]  /*f340*/  SHFL.IDX PT, R14, R2, 0x1f, 0x1f ;  /* 0x03e01f00020e7f89 */ /* 0x00006400000e0000 */
.L_x_417:
[----:B------:R-:W-:Y:S02]  /*f350*/  ULDC UR4, c[0x0][0xc38] ;  /* 0x00030e0000047ab9 */ /* 0x000fe40000000800 */
[----:B------:R-:W-:-:S04]  /*f360*/  IMAD.U32 R5, RZ, RZ, UR4 ;  /* 0x00000004ff057e24 */ /* 0x000fc8000f8e00ff */
[----:B-1----:R-:W-:-:S04]  /*f370*/  IMAD R14, R14, R5, RZ ;  /* 0x000000050e0e7224 */ /* 0x002fc800078e02ff */
[----:B------:R-:W-:-:S05]  /*f380*/  IMAD.IADD R9, R14, 0x1, R9 ;  /* 0x000000010e097824 */ /* 0x000fca00078e0209 */
[----:B------:R-:W-:-:S13]  /*f390*/  ISETP.GT.AND P6, PT, R9, R0, PT ;  /* 0x000000000900720c */ /* 0x000fda0003fc4270 */
[----:B------:R-:W-:Y:S05]  /*f3a0*/  @!P6 BRA `(.L_x_299) ;  /* 0xfffffffc005ce947 */ /* 0x000fea000383ffff */
.L_x_296:
[----:B------:R-:W-:Y:S01]  /*f3b0*/  IMAD.IADD R9, R9, 0x1, -R14 ;  /* 0x0000000109097824 */ /* 0x000fe200078e0a0e */
[----:B------:R-:W-:-:S03]  /*f3c0*/  UMOV UR4, 0xffffffff ;  /* 0xffffffff00047882 */ /* 0x000fc60000000000 */
[----:B------:R-:W-:-:S05]  /*f3d0*/  IMAD R3, R2, R5, R9 ;  /* 0x0000000502037224 */ /* 0x000fca00078e0209 */
[----:B------:R-:W-:Y:S01]  /*f3e0*/  ISETP.GT.AND P6, PT, R3, R0, PT ;  /* 0x000000000300720c */ /* 0x000fe20003fc4270 */
[----:B------:R-:W-:-:S12]  /*f3f0*/  BRA.DIV UR4, `(.L_x_300) ;  /* 0x0000003e04c47947 */ /* 0x000fd8000b800000 */
[----:B------:R-:W-:-:S04]  /*f400*/  VOTE.ANY R3, PT, !P6 ;  /* 0x0000000000037806 */ /* 0x000fc800070e0100 */
[----:B------:R-:W1:Y:S02]  /*f410*/  POPC R4, R3 ;  /* 0x0000000300047309 */ /* 0x000e640000000000 */
[----:B-1----:R1:W2:Y:S04]  /*f420*/  SHFL.IDX PT, R7, R7, R4, 0x1f ;  /* 0x00001f0407077589 */ /* 0x0022a800000e0000 */
[----:B------:R1:W3:Y:S02]  /*f430*/  SHFL.IDX PT, R10, R10, R4, 0x1f ;  /* 0x00001f040a0a7589 */ /* 0x0002e400000e0000 */
.L_x_422:
[----:B------:R-:W-:-:S13]  /*f440*/  ISETP.NE.AND P0, PT, R3, RZ, PT ;  /* 0x000000ff0300720c */ /* 0x000fda0003f05270 */
[----:B------:R-:W-:Y:S05]  /*f450*/  @!P0 BRA `(.L_x_301) ;  /* 0x0000000000108947 */ /* 0x000fea0003800000 */
[----:B------:R-:W-:Y:S01]  /*f460*/  UMOV UR4, 0xffffffff ;  /* 0xffffffff00047882 */ /* 0x000fe20000000000 */
[----:B------:R-:W-:Y:S02]  /*f470*/  VIADD R12, R4, 0xffffffff ;  /* 0xffffffff040c7836 */ /* 0x000fe40000000000 */
[----:B------:R-:W-:Y:S05]  /*f480*/  BRA.DIV UR4, `(.L_x_302) ;  /* 0x0000003e04fc7947 */ /* 0x000fea000b800000 */
[----:B------:R4:W0:Y:S02]  /*f490*/  SHFL.IDX PT, R6, R2, R12, 0x1f ;  /* 0x00001f0c02067589 */ /* 0x00082400000e0000 */
.L_x_301:
[----:B--2---:R-:W-:Y:S01]  /*f4a0*/  IABS R8, R7 ;  /* 0x0000000700087213 */ /* 0x004fe20000000000 */
[----:B0-----:R-:W-:Y:S01]  /*f4b0*/  IMAD R16, R6, R5, R9 ;  /* 0x0000000506107224 */ /* 0x001fe200078e0209 */
[----:B---3--:R-:W-:Y:S01]  /*f4c0*/  IABS R5, R10 ;  /* 0x0000000a00057213 */ /* 0x008fe20000000000 */
[----:B------:R-:W-:Y:S01]  /*f4d0*/  IMAD.IADD R19, R4, 0x1, R19 ;  /* 0x0000000104137824 */ /* 0x000fe200078e0213 */
[----:B------:R-:W0:Y:S01]  /*f4e0*/  I2F.RP R11, R8 ;  /* 0x00000008000b7306 */ /* 0x000e220000209400 */
[----:B------:R-:W-:-:S07]  /*f4f0*/  IMAD.IADD R0, R0, 0x1, -R16 ;  /* 0x0000000100007824 */ /* 0x000fce00078e0a10 */
[----:B----4-:R-:W2:Y:S08]  /*f500*/  I2F.RP R12, R5 ;  /* 0x00000005000c7306 */ /* 0x010eb00000209400 */
[----:B0-----:R-:W0:Y:S08]  /*f510*/  MUFU.RCP R11, R11 ;  /* 0x0000000b000b7308 */ /* 0x001e300000001000 */
[----:B--2---:R-:W-:Y:S01]  /*f520*/  MUFU.RCP R12, R12 ;  /* 0x0000000c000c7308 */ /* 0x004fe20000001000 */
[----:B0-----:R-:W-:-:S07]  /*f530*/  IADD3 R2, R11, 0xffffffe, RZ ;  /* 0x0ffffffe0b027810 */ /* 0x001fce0007ffe0ff */
[----:B------:R0:W2:Y:S02]  /*f540*/  F2I.FTZ.U32.TRUNC.NTZ R3, R2 ;  /* 0x0000000200037305 */ /* 0x0000a4000021f000 */
[----:B0-----:R-:W-:Y:S02]  /*f550*/  IMAD.MOV.U32 R2, RZ, RZ, RZ ;  /* 0x000000ffff027224 */ /* 0x001fe400078e00ff */
[----:B--2---:R-:W-:-:S04]  /*f560*/  IMAD.MOV R9, RZ, RZ, -R3 ;  /* 0x000000ffff097224 */ /* 0x004fc800078e0a03 */
[----:B------:R-:W-:-:S04]  /*f570*/  IMAD R9, R9, R8, RZ ;  /* 0x0000000809097224 */ /* 0x000fc800078e02ff */
[----:B------:R-:W-:Y:S01]  /*f580*/  IMAD.HI.U32 R3, R3, R9, R2 ;  /* 0x0000000903037227 */ /* 0x000fe200078e0002 */
[----:B------:R-:W-:Y:S02]  /*f590*/  IABS R2, R7 ;  /* 0x0000000700027213 */ /* 0x000fe40000000000 */
[----:B------:R-:W-:-:S03]  /*f5a0*/  IABS R9, R0 ;  /* 0x0000000000097213 */ /* 0x000fc60000000000 */
[----:B------:R-:W-:Y:S02]  /*f5b0*/  IMAD.MOV R2, RZ, RZ, -R2 ;  /* 0x000000ffff027224 */ /* 0x000fe400078e0a02 */
[----:B------:R-:W-:-:S04]  /*f5c0*/  IMAD.HI.U32 R6, R3, R9, RZ ;  /* 0x0000000903067227 */ /* 0x000fc800078e00ff */
[----:B------:R-:W-:Y:S02]  /*f5d0*/  VIADD R3, R12, 0xffffffe ;  /* 0x0ffffffe0c037836 */ /* 0x000fe40000000000 */
[----:B------:R-:W-:-:S04]  /*f5e0*/  IMAD R9, R6, R2, R9 ;  /* 0x0000000206097224 */ /* 0x000fc800078e0209 */
[----:B------:R-:W0:Y:S01]  /*f5f0*/  F2I.FTZ.U32.TRUNC.NTZ R3, R3 ;  /* 0x0000000300037305 */ /* 0x000e22000021f000 */
[----:B------:R-:W-:-:S13]  /*f600*/  ISETP.GT.U32.AND P1, PT, R8, R9, PT ;  /* 0x000000090800720c */ /* 0x000fda0003f24070 */
[----:B------:R-:W-:Y:S01]  /*f610*/  @!P1 IMAD.IADD R9, R9, 0x1, -R8 ;  /* 0x0000000109099824 */ /* 0x000fe200078e0a08 */
[----:B0-----:R-:W-:Y:S01]  /*f620*/  IADD3 R2, RZ, -R3, RZ ;  /* 0x80000003ff027210 */ /* 0x001fe20007ffe0ff */
[----:B------:R-:W-:Y:S01]  /*f630*/  @!P1 VIADD R6, R6, 0x1 ;  /* 0x0000000106069836 */ /* 0x000fe20000000000 */
[----:B------:R-:W-:Y:S02]  /*f640*/  ISETP.NE.AND P1, PT, R7, RZ, PT ;  /* 0x000000ff0700720c */ /* 0x000fe40003f25270 */
[----:B------:R-:W-:Y:S01]  /*f650*/  ISETP.GE.U32.AND P0, PT, R9, R8, PT ;  /* 0x000000080900720c */ /* 0x000fe20003f06070 */
[----:B------:R-:W-:Y:S02]  /*f660*/  IMAD R9, R2, R5, RZ ;  /* 0x0000000502097224 */ /* 0x000fe400078e02ff */
[----:B------:R-:W-:-:S04]  /*f670*/  IMAD.MOV.U32 R2, RZ, RZ, RZ ;  /* 0x000000ffff027224 */ /* 0x000fc800078e00ff */
[----:B------:R-:W-:Y:S01]  /*f680*/  IMAD.HI.U32 R8, R3, R9, R2 ;  /* 0x0000000903087227 */ /* 0x000fe200078e0002 */
[----:B------:R-:W-:-:S04]  /*f690*/  LOP3.LUT R2, R0, R7, RZ, 0x3c, !PT ;  /* 0x0000000700027212 */ /* 0x000fc800078e3cff */
[----:B------:R-:W-:Y:S01]  /*f6a0*/  ISETP.GE.AND P2, PT, R2, RZ, PT ;  /* 0x000000ff0200720c */ /* 0x000fe20003f46270 */
[----:B------:R-:W-:Y:S01]  /*f6b0*/  @P0 VIADD R6, R6, 0x1 ;  /* 0x0000000106060836 */ /* 0x000fe20000000000 */
[----:B------:R-:W-:-:S05]  /*f6c0*/  IABS R2, R10 ;  /* 0x0000000a00027213 */ /* 0x000fca0000000000 */
[----:B------:R-:W-:-:S06]  /*f6d0*/  IMAD.MOV R2, RZ, RZ, -R2 ;  /* 0x000000ffff027224 */ /* 0x000fcc00078e0a02 */
[----:B------:R-:W-:Y:S01]  /*f6e0*/  @!P2 IMAD.MOV R6, RZ, RZ, -R6 ;  /* 0x000000ffff06a224 */ /* 0x000fe200078e0a06 */
[----:B------:R-:W-:-:S04]  /*f6f0*/  @!P1 LOP3.LUT R6, RZ, R7, RZ, 0x33, !PT ;  /* 0x00000007ff069212 */ /* 0x000fc800078e33ff */
[-C--:B------:R-:W-:Y:S01]  /*f700*/  IABS R3, R6.reuse ;  /* 0x0000000600037213 */ /* 0x080fe20000000000 */
[----:B------:R-:W-:-:S04]  /*f710*/  IMAD R7, R7, R6, RZ ;  /* 0x0000000607077224 */ /* 0x000fc800078e02ff */
[----:B------:R-:W-:Y:S01]  /*f720*/  IMAD.HI.U32 R8, R8, R3, RZ ;  /* 0x0000000308087227 */ /* 0x000fe200078e00ff */
[----:B------:R-:W-:-:S03]  /*f730*/  IADD3 R17, R0, -R7, RZ ;  /* 0x8000000700117210 */ /* 0x000fc60007ffe0ff */
[----:B------:R-:W-:-:S05]  /*f740*/  IMAD R2, R8, R2, R3 ;  /* 0x0000000208027224 */ /* 0x000fca00078e0203 */
[----:B------:R-:W-:-:S13]  /*f750*/  ISETP.GT.U32.AND P1, PT, R5, R2, PT ;  /* 0x000000020500720c */ /* 0x000fda0003f24070 */
[----:B------:R-:W-:Y:S01]  /*f760*/  @!P1 IMAD.IADD R2, R2, 0x1, -R5 ;  /* 0x0000000102029824 */ /* 0x000fe200078e0a05 */
[----:B------:R-:W-:Y:S02]  /*f770*/  @!P1 IADD3 R8, R8, 0x1, RZ ;  /* 0x0000000108089810 */ /* 0x000fe40007ffe0ff */
[----:B------:R-:W-:Y:S02]  /*f780*/  ISETP.NE.AND P1, PT, R10, RZ, PT ;  /* 0x000000ff0a00720c */ /* 0x000fe40003f25270 */
[----:B------:R-:W-:Y:S02]  /*f790*/  ISETP.GE.U32.AND P0, PT, R2, R5, PT ;  /* 0x000000050200720c */ /* 0x000fe40003f06070 */
[----:B------:R-:W-:-:S04]  /*f7a0*/  LOP3.LUT R2, R6, R10, RZ, 0x3c, !PT ;  /* 0x0000000a06027212 */ /* 0x000fc800078e3cff */
[----:B------:R-:W-:-:S07]  /*f7b0*/  ISETP.GE.AND P2, PT, R2, RZ, PT ;  /* 0x000000ff0200720c */ /* 0x000fce0003f46270 */
[----:B------:R-:W-:-:S06]  /*f7c0*/  @P0 VIADD R8, R8, 0x1 ;  /* 0x0000000108080836 */ /* 0x000fcc0000000000 */
[----:B------:R-:W-:Y:S01]  /*f7d0*/  @!P2 IMAD.MOV R8, RZ, RZ, -R8 ;  /* 0x000000ffff08a224 */ /* 0x000fe200078e0a08 */
[----:B------:R-:W-:-:S05]  /*f7e0*/  @!P1 LOP3.LUT R8, RZ, R10, RZ, 0x33, !PT ;  /* 0x0000000aff089212 */ /* 0x000fca00078e33ff */
[----:B------:R-:W-:-:S04]  /*f7f0*/  IMAD.MOV R3, RZ, RZ, -R8 ;  /* 0x000000ffff037224 */ /* 0x000fc800078e0a08 */
[C---:B------:R-:W-:Y:S02]  /*f800*/  IMAD R18, R10.reuse, R3, R6 ;  /* 0x000000030a127224 */ /* 0x040fe400078e0206 */
[----:B------:R-:W-:-:S04]  /*f810*/  IMAD R3, R10, 0x1000000, R8 ;  /* 0x010000000a037824 */ /* 0x000fc800078e0208 */
[----:B------:R-:W-:Y:S01]  /*f820*/  IMAD R18, R18, 0x10000, R3 ;  /* 0x0001000012127824 */ /* 0x000fe200078e0203 */
[----:B------:R-:W-:Y:S06]  /*f830*/  BRA `(.L_x_303) ;  /* 0x00000000001c7947 */ /* 0x000fec0003800000 */
.L_x_297:
[----:B------:R-:W-:Y:S01]  /*f840*/  UMOV UR4, URZ ;  /* 0x0000003f00047c82 */ /* 0x000fe20008000000 */
[----:B------:R-:W-:Y:S01]  /*f850*/  UMOV UR5, URZ ;  /* 0x0000003f00057c82 */ /* 0x000fe20008000000 */
[----:B------:R-:W-:Y:S01]  /*f860*/  ULDC UR6, c[0x0][0xc3c] ;  /* 0x00030f0000067ab9 */ /* 0x000fe20000000800 */
[----:B------:R-:W-:Y:S02]  /*f870*/  IMAD.MOV.U32 R16, RZ, RZ, R0 ;  /* 0x000000ffff107224 */ /* 0x000fe400078e0000 */
[----:B------:R-:W-:Y:S02]  /*f880*/  IMAD.U32 R17, RZ, RZ, UR4 ;  /* 0x00000004ff117e24 */ /* 0x000fe4000f8e00ff */
[----:B------:R-:W-:Y:S02]  /*f890*/  IMAD.U32 R18, RZ, RZ, UR5 ;  /* 0x00000005ff127e24 */ /* 0x000fe4000f8e00ff */
[----:B------:R-:W-:-:S07]  /*f8a0*/  IMAD.U32 R19, RZ, RZ, UR6 ;  /* 0x00000006ff137e24 */ /* 0x000fce000f8e00ff */
.L_x_303:
[----:B------:R-:W0:Y:S01]  /*f8b0*/  S2R R0, SR_TID.X ;  /* 0x0000000000007919 */ /* 0x000e220000002100 */
[----:B------:R-:W-:Y:S05]  /*f8c0*/  WARPSYNC.ALL ;  /* 0x0000000000007948 */ /* 0x000fea0003800000 */
[----:B------:R-:W-:Y:S01]  /*f8d0*/  BAR.SYNC.DEFER_BLOCKING 0x4, 0x180 ;  /* 0x0106000000007b1d */ /* 0x000fe20000010000 */
[----:B0-----:R-:W-:-:S04]  /*f8e0*/  LOP3.LUT R0, R0, 0x1f, RZ, 0xc0, !PT ;  /* 0x0000001f00007812 */ /* 0x001fc800078ec0ff */
[----:B------:R-:W-:-:S13]  /*f8f0*/  ISETP.NE.AND P0, PT, R0, RZ, PT ;  /* 0x000000ff0000720c */ /* 0x000fda0003f05270 */
[----:B------:R-:W0:Y:S01]  /*f900*/  @!P0 S2R R3, SR_CgaCtaId ;  /* 0x0000000000038919 */ /* 0x000e220000008800 */
[----:B------:R-:W-:-:S04]  /*f910*/  @!P0 MOV R0, 0x400 ;  /* 0x0000040000008802 */ /* 0x000fc80000000f00 */
[----:B0-----:R-:W-:-:S05]  /*f920*/  @!P0 LEA R22, R3, R0, 0x18 ;  /* 0x0000000003168211 */ /* 0x001fca00078ec0ff */
[----:B------:R2:W-:Y:S01]  /*f930*/  @!P0 STS.128 [R22+0x2a8d0], R16 ;  /* 0x02a8d01016008388 */ /* 0x0005e20000000c00 */
[----:B------:R-:W-:Y:S06]  /*f940*/  BAR.ARV 0x5, 0x180 ;  /* 0x0146000000007b1d */ /* 0x000fec0000002000 */
.L_x_294:
[----:B------:R-:W-:Y:S02]  /*f950*/  ULDC UR4, c[0x0][0xc3c] ;  /* 0x00030f0000047ab9 */ /* 0x000fe40000000800 */
[----:B-1----:R-:W-:-:S13]  /*f960*/  ISETP.GE.AND P0, PT, R19, UR4, PT ;  /* 0x0000000413007c0c */ /* 0x002fda000bf06270 */
[----:B------:R-:W-:Y:S05]  /*f970*/  @!P0 BRA `(.L_x_304) ;  /* 0xffffffb400bc8947 */ /* 0x000fea000383ffff */
[----:B------:R-:W-:Y:S05]  /*f980*/  BSYNC B8 ;  /* 0x0000000000087941 */ /* 0x000fea0003800000 */
.L_x_241:
[----:B-1----:R-:W3:Y:S01]  /*f990*/  LDL.LU R0, [R1+0x18] ;  /* 0x0000180001007983 */ /* 0x002ee20000300800 */
[----:B------:R-:W-:Y:S01]  /*f9a0*/  BSSY B0, `(.L_x_305) ;  /* 0x000000b000007945 */ /* 0x000fe20003800000 */
[----:B------:R-:W1:Y:S01]  /*f9b0*/  S2R R5, SR_CgaCtaId ;  /* 0x0000000000057919 */ /* 0x000e620000008800 */
[----:B---3--:R-:W-:-:S04]  /*f9c0*/  IADD3 R0, R0, 0x1, RZ ;  /* 0x0000000100007810 */ /* 0x008fc80007ffe0ff */
[----:B------:R-:W-:-:S04]  /*f9d0*/  LEA.HI R2, R0, R0, RZ, 0x1 ;  /* 0x0000000000027211 */ /* 0x000fc800078f08ff */
[----:B------:R-:W-:Y:S02]  /*f9e0*/  LOP3.LUT R3, R2, 0xfffffffe, RZ, 0xc0, !PT ;  /* 0xfffffffe02037812 */ /* 0x000fe400078ec0ff */
[----:B------:R-:W-:-:S03]  /*f9f0*/  MOV R2, 0x400 ;  /* 0x0000040000027802 */ /* 0x000fc60000000f00 */
[----:B------:R-:W-:Y:S01]  /*fa00*/  IMAD.IADD R0, R0, 0x1, -R3 ;  /* 0x0000000100007824 */ /* 0x000fe200078e0a03 */
[----:B-1----:R-:W-:-:S04]  /*fa10*/  LEA R4, R5, R2, 0x18 ;  /* 0x0000000205047211 */ /* 0x002fc800078ec0ff */
[----:B------:R-:W-:-:S04]  /*fa20*/  SHF.L.U32 R0, R0, 0x1f, RZ ;  /* 0x0000001f00007819 */ /* 0x000fc800000006ff */
[----:B------:R-:W1:Y:S02]  /*fa30*/  SYNCS.PHASECHK.TRANS64.TRYWAIT P0, [R4+URZ+0x2a820], R0 ;  /* 0x02a82000040075a7 */ /* 0x000e64000800017f */
[----:B-1----:R-:W-:Y:S05]  /*fa40*/  @!P0 BRA `(.L_x_306) ;  /* 0x0000003800b48947 */ /* 0x002fea0003800000 */
.L_x_425:
[----:B------:R-:W-:Y:S05]  /*fa50*/  BSYNC B0 ;  /* 0x0000000000007941 */ /* 0x000fea0003800000 */
.L_x_305:
[----:B------:R-:W-:-:S03]  /*fa60*/  UMOV UR4, 0xffffffff ;  /* 0xffffffff00047882 */ /* 0x000fc60000000000 */
[----:B------:R-:W-:Y:S05]  /*fa70*/  BRA.DIV UR4, `(.L_x_307) ;  /* 0x0000003a04bc7947 */ /* 0x000fea000b800000 */
[----:B-1----:R-:W1:Y:S02]  /*fa80*/  S2R R0, SR_TID.X ;  /* 0x0000000000007919 */ /* 0x002e640000002100 */
[----:B-1----:R-:W-:-:S04]  /*fa90*/  SHF.R.U32.HI R0, RZ, 0x5, R0 ;  /* 0x00000005ff007819 */ /* 0x002fc80000011600 */
[----:B------:R-:W-:-:S05]  /*faa0*/  LOP3.LUT R0, R0, 0x3, RZ, 0xc0, !PT ;  /* 0x0000000300007812 */ /* 0x000fca00078ec0ff */
[----:B------:R1:W3:Y:S02]  /*fab0*/  SHFL.IDX PT, R14, R0, RZ, 0x1f ;  /* 0x00001fff000e7589 */ /* 0x0002e400000e0000 */
.L_x_428:
[----:B---3--:R-:W-:Y:S01]  /*fac0*/  ISETP.NE.AND P0, PT, R14, RZ, PT ;  /* 0x000000ff0e00720c */ /* 0x008fe20003f05270 */
[----:B------:R-:W-:-:S12]  /*fad0*/  BSSY B0, `(.L_x_308) ;  /* 0x0000026000007945 */ /* 0x000fd80003800000 */
[----:B------:R-:W-:Y:S05]  /*fae0*/  @P0 BRA `(.L_x_309) ;  /* 0x0000000000900947 */ /* 0x000fea0003800000 */
[----:B------:R-:W-:-:S03]  /*faf0*/  UMOV UR4, 0xffffffff ;  /* 0xffffffff00047882 */ /* 0x000fc60000000000 */
[----:B------:R-:W-:Y:S05]  /*fb00*/  BRA.DIV UR4, `(.L_x_310) ;  /* 0x0000003a04cc7947 */ /* 0x000fea000b800000 */
[----:B------:R-:W-:-:S13]  /*fb10*/  ELECT P6, URZ, PT ;  /* 0x00000000003f782f */ /* 0x000fda00038c0000 */
.L_x_431:
[----:B------:R-:W-:Y:S05]  /*fb20*/  @!P6 BRA `(.L_x_309) ;  /* 0x000000000080e947 */ /* 0x000fea0003800000 */
[----:B-1----:R-:W3:Y:S02]  /*fb30*/  LDL R0, [R1+0x1c] ;  /* 0x00001c0001007983 */ /* 0x002ee40000100800 */
[----:B---3--:R-:W-:-:S13]  /*fb40*/  R2UR UR4, R0 ;  /* 0x00000000000472ca */ /* 0x008fda00000e0000 */
[----:B------:R-:W-:-:S06]  /*fb50*/  ULOP3.LUT UR4, UR4, 0x2, URZ, 0xfc, !UPT ;  /* 0x0000000204047892 */ /* 0x000fcc000f8efc3f */
[----:B------:R-:W-:-:S05]  /*fb60*/  IMAD.U32 R0, RZ, RZ, UR4 ;  /* 0x00000004ff007e24 */ /* 0x000fca000f8e00ff */
[----:B------:R-:W-:-:S13]  /*fb70*/  ISETP.NE.AND P0, PT, R0, 0x3, PT ;  /* 0x000000030000780c */ /* 0x000fda0003f05270 */
[----:B------:R-:W-:Y:S05]  /*fb80*/  @!P0 BRA `(.L_x_311) ;  /* 0x0000000000048947 */ /* 0x000fea0003800000 */
[----:B------:R-:W-:Y:S01]  /*fb90*/  BPT.TRAP 0x1 ;  /* 0x000000040000795c */ /* 0x000fe20000300000 */
.L_x_311:
[C---:B------:R-:W-:Y:S01]  /*fba0*/  IMAD R5, R27.reuse, 0x8, R4 ;  /* 0x000000081b057824 */ /* 0x040fe200078e0204 */
[----:B------:R-:W-:Y:S01]  /*fbb0*/  SHF.L.U32 R0, R28, 0x1f, RZ ;  /* 0x0000001f1c007819 */ /* 0x000fe200000006ff */
[----:B------:R-:W-:-:S03]  /*fbc0*/  VIADD R27, R27, 0x1 ;  /* 0x000000011b1b7836 */ /* 0x000fc60000000000 */
[----:B------:R-:W1:Y:S02]  /*fbd0*/  SYNCS.PHASECHK.TRANS64.TRYWAIT P1, [R5+URZ+0x2a840], R0 ;  /* 0x02a84000050075a7 */ /* 0x000e64000802017f */
[----:B------:R-:W-:-:S04]  /*fbe0*/  ISETP.NE.AND P2, PT, R27, 0x2, PT ;  /* 0x000000021b00780c */ /* 0x000fc80003f45270 */
[----:B------:R-:W-:Y:S01]  /*fbf0*/  SEL R3, RZ, 0x1, P2 ;  /* 0x00000001ff037807 */ /* 0x000fe20001000000 */
[----:B-1----:R-:W-:Y:S08]  /*fc00*/  @!P1 BRA `(.L_x_312) ;  /* 0x0000003800ac9947 */ /* 0x002ff00003800000 */
.L_x_432:
[----:B------:R-:W-:Y:S02]  /*fc10*/  SEL R27, R27, RZ, P2 ;  /* 0x000000ff1b1b7207 */ /* 0x000fe40001000000 */
[----:B------:R-:W-:Y:S01]  /*fc20*/  LOP3.LUT R2, R28, R3, RZ, 0x3c, !PT ;  /* 0x000000031c027212 */ /* 0x000fe200078e3cff */
[----:B------:R-:W-:Y:S06]  /*fc30*/  @!P0 BRA `(.L_x_313) ;  /* 0x0000000000048947 */ /* 0x000fec0003800000 */
[----:B------:R-:W-:Y:S01]  /*fc40*/  BPT.TRAP 0x1 ;  /* 0x000000040000795c */ /* 0x000fe20000300000 */
.L_x_313:
[----:B------:R-:W-:Y:S01]  /*fc50*/  IMAD R27, R27, 0x8, R4 ;  /* 0x000000081b1b7824 */ /* 0x000fe200078e0204 */
[----:B------:R-:W-:-:S04]  /*fc60*/  SHF.L.U32 R2, R2, 0x1f, RZ ;  /* 0x0000001f02027819 */ /* 0x000fc800000006ff */
[----:B------:R-:W3:Y:S02]  /*fc70*/  SYNCS.PHASECHK.TRANS64.TRYWAIT P1, [R27+URZ+0x2a840], R2 ;  /* 0x02a840021b0075a7 */ /* 0x000ee4000802017f */
[----:B---3--:R-:W-:Y:S05]  /*fc80*/  @!P1 BRA `(.L_x_314) ;  /* 0x0000003800a09947 */ /* 0x008fea0003800000 */
.L_x_433:
[----:B------:R-:W-:Y:S05]  /*fc90*/  @!P0 BRA `(.L_x_315) ;  /* 0x0000000000048947 */ /* 0x000fea0003800000 */
[----:B------:R-:W-:Y:S01]  /*fca0*/  BPT.TRAP 0x1 ;  /* 0x000000040000795c */ /* 0x000fe20000300000 */
.L_x_315:
[----:B------:R-:W4:Y:S02]  /*fcb0*/  SYNCS.PHASECHK.TRANS64.TRYWAIT P1, [R5+URZ+0x2a860], R0 ;  /* 0x02a86000050075a7 */ /* 0x000f24000802017f */
[----:B----4-:R-:W-:Y:S05]  /*fcc0*/  @!P1 BRA `(.L_x_316) ;  /* 0x0000003800a49947 */ /* 0x010fea0003800000 */
.L_x_434:
[----:B------:R-:W-:Y:S05]  /*fcd0*/  @!P0 BRA `(.L_x_317) ;  /* 0x0000000000048947 */ /* 0x000fea0003800000 */
[----:B------:R-:W-:Y:S01]  /*fce0*/  BPT.TRAP 0x1 ;  /* 0x000000040000795c */ /* 0x000fe20000300000 */
.L_x_317:
[----:B------:R0:W0:Y:S02]  /*fcf0*/  SYNCS.PHASECHK.TRANS64.TRYWAIT P0, [R27+URZ+0x2a860], R2 ;  /* 0x02a860021b0075a7 */ /* 0x000024000800017f */
[----:B0-----:R-:W-:Y:S05]  /*fd00*/  @!P0 NANOSLEEP.SYNCS 0x989680 ;  /* 0x009896800000895d */ /* 0x001fea0003900000 */
[----:B------:R-:W0:Y:S02]  /*fd10*/  @!P0 SYNCS.PHASECHK.TRANS64 P0, [R27+URZ+0x2a860], R2 ;  /* 0x02a860021b0085a7 */ /* 0x000e24000800007f */
[----:B0-----:R-:W-:Y:S05]  /*fd20*/  @!P0 BRA `(.L_x_317) ;  /* 0xfffffffc00f08947 */ /* 0x001fea000383ffff */
.L_x_309:
[----:B------:R-:W-:Y:S05]  /*fd30*/  BSYNC B0 ;  /* 0x0000000000007941 */ /* 0x000fea0003800000 */
.L_x_308:
[----:B------:R-:W-:Y:S05]  /*fd40*/  EXIT ;  /* 0x000000000000794d */ /* 0x000fea0003800000 */
.L_x_188:
[----:B0-----:R-:W-:-:S04]  /*fd50*/  MOV R3, UR40 ;  /* 0x0000002800037c02 */ /* 0x001fc80008000f00 */
[----:B------:R0:W1:Y:S03]  /*fd60*/  SYNCS.PHASECHK.TRANS64.TRYWAIT P1, [R3+URZ+0x2a800], R0 ;  /* 0x02a80000030075a7 */ /* 0x000066000802017f */
[----:B-1----:R-:W-:Y:S05]  /*fd70*/  @!P1 NANOSLEEP.SYNCS 0x989680 ;  /* 0x009896800000995d */ /* 0x002fea0003900000 */
[----:B------:R-:W1:Y:S02]  /*fd80*/  @!P1 SYNCS.PHASECHK.TRANS64 P1, [R3+URZ+0x2a800], R0 ;  /* 0x02a80000030095a7 */ /* 0x000e64000802007f */
[----:B-1----:R-:W-:Y:S05]  /*fd90*/  @!P1 BRA `(.L_x_188) ;  /* 0xfffffffc00ec9947 */ /* 0x002fea000383ffff */
[----:B------:R-:W-:Y:S05]  /*fda0*/  BRA `(.L_x_318) ;  /* 0xffffff1c006c7947 */ /* 0x000fea000383ffff */
.L_x_192:
[----:B-1----:R1:W2:Y:S02]  /*fdb0*/  SYNCS.PHASECHK.TRANS64.TRYWAIT P1, [R0+URZ+0x2a830], R3 ;  /* 0x02a83003000075a7 */ /* 0x0022a4000802017f */
[----:B--2---:R-:W-:Y:S05]  /*fdc0*/  @!P1 NANOSLEEP.SYNCS 0x989680 ;  /* 0x009896800000995d */ /* 0x004fea0003900000 */
[----:B------:R-:W2:Y:S02]  /*fdd0*/  @!P1 SYNCS.PHASECHK.TRANS64 P1, [R0+URZ+0x2a830], R3 ;  /* 0x02a83003000095a7 */ /* 0x000ea4000802007f */
[----:B--2---:R-:W-:Y:S05]  /*fde0*/  @!P1 BRA `(.L_x_192) ;  /* 0xfffffffc00f09947 */ /* 0x004fea000383ffff */
[----:B------:R-:W-:Y:S05]  /*fdf0*/  BRA `(.L_x_191) ;  /* 0xffffff1c008c7947 */ /* 0x000fea000383ffff */
.L_x_198:
[----:B-1----:R-:W-:-:S04]  /*fe00*/  IMAD.U32 R12, RZ, RZ, UR9 ;  /* 0x00000009ff0c7e24 */ /* 0x002fc8000f8e00ff */
[----:B------:R1:W2:Y:S03]  /*fe10*/  SYNCS.PHASECHK.TRANS64.TRYWAIT P1, [R12+URZ+0x2a830], R9 ;  /* 0x02a830090c0075a7 */ /* 0x0002a6000802017f */
[----:B--2---:R-:W-:Y:S05]  /*fe20*/  @!P1 NANOSLEEP.SYNCS 0x989680 ;  /* 0x009896800000995d */ /* 0x004fea0003900000 */
[----:B------:R-:W2:Y:S02]  /*fe30*/  @!P1 SYNCS.PHASECHK.TRANS64 P1, [R12+URZ+0x2a830], R9 ;  /* 0x02a830090c0095a7 */ /* 0x000ea4000802007f */
[----:B--2---:R-:W-:Y:S05]  /*fe40*/  @!P1 BRA `(.L_x_198) ;  /* 0xfffffffc00ec9947 */ /* 0x004fea000383ffff */
[----:B------:R-:W-:Y:S05]  /*fe50*/  BRA `(.L_x_197) ;  /* 0xffffff4400687947 */ /* 0x000fea000383ffff */
.L_x_202:
[----:B01----:R-:W-:-:S04]  /*fe60*/  IMAD.U32 R9, RZ, RZ, UR10 ;  /* 0x0000000aff097e24 */ /* 0x003fc8000f8e00ff */
[----:B------:R0:W1:Y:S03]  /*fe70*/  SYNCS.PHASECHK.TRANS64.TRYWAIT P1, [R9+URZ+0x2a850], R8 ;  /* 0x02a85008090075a7 */ /* 0x000066000802017f */
[----:B-1----:R-:W-:Y:S05]  /*fe80*/  @!P1 NANOSLEEP.SYNCS 0x989680 ;  /* 0x009896800000995d */ /* 0x002fea0003900000 */
[----:B------:R-:W1:Y:S02]  /*fe90*/  @!P1 SYNCS.PHASECHK.TRANS64 P1, [R9+URZ+0x2a850], R8 ;  /* 0x02a85008090095a7 */ /* 0x000e64000802007f */
[----:B-1----:R-:W-:Y:S05]  /*fea0*/  @!P1 BRA `(.L_x_202) ;  /* 0xfffffffc00ec9947 */ /* 0x002fea000383ffff */
[----:B------:R-:W-:Y:S05]  /*feb0*/  BRA `(.L_x_201) ;  /* 0xffffff4c00a87947 */ /* 0x000fea000383ffff */
.L_x_209:
[----:B-1----:R-:W-:-:S04]  /*fec0*/  IMAD.U32 R5, RZ, RZ, UR5 ;  /* 0x00000005ff057e24 */ /* 0x002fc8000f8e00ff */
[----:B------:R1:W2:Y:S03]  /*fed0*/  SYNCS.PHASECHK.TRANS64.TRYWAIT P1, [R5+URZ+0x2a850], R4 ;  /* 0x02a85004050075a7 */ /* 0x0002a6000802017f */
[----:B--2---:R-:W-:Y:S05]  /*fee0*/  @!P1 NANOSLEEP.SYNCS 0x989680 ;  /* 0x009896800000995d */ /* 0x004fea0003900000 */
[----:B------:R-:W2:Y:S02]  /*fef0*/  @!P1 SYNCS.PHASECHK.TRANS64 P1, [R5+URZ+0x2a850], R4 ;  /* 0x02a85004050095a7 */ /* 0x000ea4000802007f */
[----:B--2---:R-:W-:Y:S05]  /*ff00*/  @!P1 BRA `(.L_x_209) ;  /* 0xfffffffc00ec9947 */ /* 0x004fea000383ffff */
[----:B------:R-:W-:Y:S05]  /*ff10*/  BRA `(.L_x_208) ;  /* 0xffffff6800c47947 */ /* 0x000fea000383ffff */
.L_x_255:
[----:B------:R-:W-:Y:S01]  /*ff20*/  SHF.R.U32.HI R7, RZ, 0x5, R21 ;  /* 0x00000005ff077819 */ /* 0x000fe20000011615 */
[----:B------:R-:W-:Y:S01]  /*ff30*/  BSSY B0, `(.L_x_319) ;  /* 0x0000009000007945 */ /* 0x000fe20003800000 */
[----:B------:R-:W-:Y:S01]  /*ff40*/  IMAD.MOV.U32 R12, RZ, RZ, RZ ;  /* 0x000000ffff0c7224 */ /* 0x000fe200078e00ff */
[----:B------:R-:W-:Y:S01]  /*ff50*/  MOV R11, 0x1f ;  /* 0x0000001f000b7802 */ /* 0x000fe20000000f00 */
[----:B------:R-:W-:Y:S01]  /*ff60*/  IMAD.MOV.U32 R15, RZ, RZ, -0x1 ;  /* 0xffffffffff0f7424 */ /* 0x000fe200078e00ff */
[----:B------:R-:W-:-:S05]  /*ff70*/  LOP3.LUT R7, R7, 0x3, RZ, 0xc0, !PT ;  /* 0x0000000307077812 */ /* 0x000fca00078ec0ff */
[----:B------:R-:W-:-:S07]  /*ff80*/  IMAD.MOV.U32 R13, RZ, RZ, R7 ;  /* 0x000000ffff0d7224 */ /* 0x000fce00078e0007 */
[----:B-----5:R-:W-:Y:S05]  /*ff90*/  WARPSYNC.COLLECTIVE R15, `(.L_x_320) ;  /* 0x000000000f087348 */ /* 0x020fea0003c00000 */
[----:B------:R0:W1:Y:S02]  /*ffa0*/  SHFL.IDX P6, R14, R13, R12, R11 ;  /* 0x0000000c0d0e7389 */ /* 0x00006400000c000b */
[----:B01---5:R-:W-:Y:S01]  /*ffb0*/  ENDCOLLECTIVE ;  /* 0x000000000000791b */ /* 0x023fe20003800000 */
.L_x_320:
[----:B------:R-:W-:Y:S05]  /*ffc0*/  BSYNC B0 ;  /* 0x0000000000007941 */ /* 0x000fea0003800000 */
.L_x_319:
[----:B------:R-:W-:Y:S05]  /*ffd0*/  BRA `(.L_x_321) ;  /* 0xffffffc000347947 */ /* 0x000fea000383ffff */
.L_x_258:
[----:B0-----:R0:W1:Y:S02]  /*ffe0*/  SYNCS.PHASECHK.TRANS64.TRYWAIT P0, [R7+URZ+0x2a840], R2 ;  /* 0x02a84002070075a7 */ /* 0x001064000800017f */
[----:B-1----:R-:W-:Y:S05]  /*fff0*/  @!P0 NANOSLEEP.SYNCS 0x989680 ;  /* 0x009896800000895d */ /* 0x002fea0003900000 */
[----:B------:R-:W1:Y:S02]  /*10000*/  @!P0 SYNCS.PHASECHK.TRANS64 P0, [R7+URZ+0x2a840], R2 ;  /* 0x02a84002070085a7 */ /* 0x000e64000800007f */
[----:B-1----:R-:W-:Y:S05]  /*10010*/  @!P0 BRA `(.L_x_258) ;  /* 0xfffffffc00f08947 */ /* 0x002fea000383ffff */
[----:B------:R-:W-:Y:S05]  /*10020*/  BRA `(.L_x_322) ;  /* 0xffffffc000907947 */ /* 0x000fea000383ffff */
.L_x_259:
[----:B------:R-:W-:Y:S01]  /*10030*/  BSSY B0, `(.L_x_323) ;  /* 0x0000008000007945 */ /* 0x000fe20003800000 */
[----:B------:R-:W-:Y:S02]  /*10040*/  IMAD.MOV.U32 R13, RZ, RZ, R0 ;  /* 0x000000ffff0d7224 */ /* 0x000fe400078e0000 */
[----:B------:R-:W-:Y:S02]  /*10050*/  IMAD.MOV.U32 R12, RZ, RZ, RZ ;  /* 0x000000ffff0c7224 */ /* 0x000fe400078e00ff */
[----:B------:R-:W-:Y:S02]  /*10060*/  IMAD.MOV.U32 R11, RZ, RZ, 0x181f ;  /* 0x0000181fff0b7424 */ /* 0x000fe400078e00ff */
[----:B------:R-:W-:-:S07]  /*10070*/  IMAD.MOV.U32 R15, RZ, RZ, -0x1 ;  /* 0xffffffffff0f7424 */ /* 0x000fce00078e00ff */
[----:B------:R-:W-:Y:S05]  /*10080*/  WARPSYNC.COLLECTIVE R15, `(.L_x_324) ;  /* 0x000000000f087348 */ /* 0x000fea0003c00000 */
[----:B------:R0:W1:Y:S02]  /*10090*/  SHFL.IDX P6, R14, R13, R12, R11 ;  /* 0x0000000c0d0e7389 */ /* 0x00006400000c000b */
[----:B01----:R-:W-:Y:S01]  /*100a0*/  ENDCOLLECTIVE ;  /* 0x000000000000791b */ /* 0x003fe20003800000 */
.L_x_324:
[----:B------:R-:W-:Y:S05]  /*100b0*/  BSYNC B0 ;  /* 0x0000000000007941 */ /* 0x000fea0003800000 */
.L_x_323:
[----:B------:R-:W-:Y:S01]  /*100c0*/  IMAD.MOV.U32 R13, RZ, RZ, R4 ;  /* 0x000000ffff0d7224 */ /* 0x000fe200078e0004 */
[----:B------:R-:W-:Y:S01]  /*100d0*/  MOV R2, R14 ;  /* 0x0000000e00027202 */ /* 0x000fe20000000f00 */
[----:B------:R-:W-:Y:S02]  /*100e0*/  IMAD.MOV.U32 R12, RZ, RZ, RZ ;  /* 0x000000ffff0c7224 */ /* 0x000fe400078e00ff */
[----:B------:R-:W-:Y:S02]  /*100f0*/  IMAD.MOV.U32 R11, RZ, RZ, 0x181f ;  /* 0x0000181fff0b7424 */ /* 0x000fe400078e00ff */
[----:B------:R-:W-:Y:S02]  /*10100*/  IMAD.MOV.U32 R15, RZ, RZ, -0x1 ;  /* 0xffffffffff0f7424 */ /* 0x000fe400078e00ff */
[----:B------:R-:W-:-:S07]  /*10110*/  @P0 IMAD R8, R5, 0x2, R22 ;  /* 0x0000000205080824 */ /* 0x000fce00078e0216 */
[----:B------:R-:W-:Y:S05]  /*10120*/  WARPSYNC.COLLECTIVE R15, `(.L_x_325) ;  /* 0x000000000f087348 */ /* 0x000fea0003c00000 */
[----:B------:R0:W1:Y:S02]  /*10130*/  SHFL.IDX P6, R14, R13, R12, R11 ;  /* 0x0000000c0d0e7389 */ /* 0x00006400000c000b */
[----:B01----:R-:W-:Y:S01]  /*10140*/  ENDCOLLECTIVE ;  /* 0x000000000000791b */ /* 0x003fe20003800000 */
.L_x_325:
[----:B------:R-:W-:Y:S02]  /*10150*/  IMAD.MOV.U32 R13, RZ, RZ, R0 ;  /* 0x000000ffff0d7224 */ /* 0x000fe400078e0000 */
[----:B------:R-:W-:Y:S02]  /*10160*/  IMAD.MOV.U32 R12, RZ, RZ, 0x1 ;  /* 0x00000001ff0c7424 */ /* 0x000fe400078e00ff */
[----:B------:R-:W-:-:S07]  /*10170*/  IMAD.MOV.U32 R3, RZ, RZ, R14 ;  /* 0x000000ffff037224 */ /* 0x000fce00078e000e */
[----:B------:R-:W-:Y:S05]  /*10180*/  WARPSYNC.COLLECTIVE R15, `(.L_x_326) ;  /* 0x000000000f087348 */ /* 0x000fea0003c00000 */
[----:B------:R0:W1:Y:S02]  /*10190*/  SHFL.IDX P6, R14, R13, R12, R11 ;  /* 0x0000000c0d0e7389 */ /* 0x00006400000c000b */
[----:B01----:R-:W-:Y:S01]  /*101a0*/  ENDCOLLECTIVE ;  /* 0x000000000000791b */ /* 0x003fe20003800000 */
.L_x_326:
[----:B------:R-:W-:-:S04]  /*101b0*/  @P0 LEA R3, P1, R9, R3, 0x1 ;  /* 0x0000000309030211 */ /* 0x000fc800078208ff */
[----:B------:R-:W-:Y:S02]  /*101c0*/  @P0 IADD3.X R2, RZ, R2, RZ, P1, !PT ;  /* 0x00000002ff020210 */ /* 0x000fe40000ffe4ff */
[----:B------:R-:W-:Y:S02]  /*101d0*/  ISETP.GE.AND P1, PT, R6, 0x11, PT ;  /* 0x000000110600780c */ /* 0x000fe40003f26270 */
[----:B------:R-:W-:Y:S01]  /*101e0*/  @P0 LOP3.LUT R3, R3, R2, RZ, 0x3c, !PT ;  /* 0x0000000203030212 */ /* 0x000fe200078e3cff */
[----:B------:R-:W-:-:S03]  /*101f0*/  IMAD.MOV.U32 R13, RZ, RZ, R4 ;  /* 0x000000ffff0d7224 */ /* 0x000fc600078e0004 */
[----:B------:R-:W-:-:S04]  /*10200*/  @P0 LOP3.LUT R2, R3, R2, RZ, 0x3c, !PT ;  /* 0x0000000203020212 */ /* 0x000fc800078e3cff */
[----:B------:R-:W-:-:S05]  /*10210*/  @P0 LOP3.LUT R3, R3, R2, RZ, 0x3c, !PT ;  /* 0x0000000203030212 */ /* 0x000fca00078e3cff */
[----:B------:R-:W-:Y:S01]  /*10220*/  @!PT LDS RZ, [RZ] ;  /* 0x00000000fffff984 */ /* 0x000fe20000000800 */
[----:B------:R-:W-:Y:S01]  /*10230*/  @!PT LDS RZ, [RZ] ;  /* 0x00000000fffff984 */ /* 0x000fe20000000800 */
[----:B------:R-:W-:Y:S01]  /*10240*/  @!PT LDS RZ, [RZ] ;  /* 0x00000000fffff984 */ /* 0x000fe20000000800 */
[----:B------:R-:W-:Y:S04]  /*10250*/  @P0 LDGSTS.E.BYPASS.LTC128B.128 [R8+0x18400], desc[UR36][R2.64], !P4 ;  /* 0x1840000002080fae */ /* 0x000fe8000e101d64 */
[----:B------:R-:W-:Y:S04]  /*10260*/  @P0 LDGSTS.E.BYPASS.LTC128B.128 [R8+0x1b400], desc[UR36][R2.64+0x80], !P3 ;  /* 0x1b40008002080fae */ /* 0x000fe8000d901d64 */
[----:B------:R0:W-:Y:S02]  /*10270*/  @P0 LDGSTS.E.BYPASS.LTC128B.128 [R8+0x1e400], desc[UR36][R2.64+0x100], !P2 ;  /* 0x1e40010002080fae */ /* 0x0001e4000d101d64 */
[----:B0-----:R-:W-:-:S07]  /*10280*/  IMAD.MOV.U32 R2, RZ, RZ, R14 ;  /* 0x000000ffff027224 */ /* 0x001fce00078e000e */
[----:B------:R-:W-:Y:S05]  /*10290*/  WARPSYNC.COLLECTIVE R15, `(.L_x_327) ;  /* 0x000000000f087348 */ /* 0x000fea0003c00000 */
[----:B------:R0:W1:Y:S02]  /*102a0*/  SHFL.IDX P6, R14, R13, R12, R11 ;  /* 0x0000000c0d0e7389 */ /* 0x00006400000c000b */
[----:B01----:R-:W-:Y:S01]  /*102b0*/  ENDCOLLECTIVE ;  /* 0x000000000000791b */ /* 0x003fe20003800000 */
.L_x_327:
[----:B------:R-:W-:Y:S02]  /*102c0*/  @P1 IMAD R8, R5, 0x2, R22 ;  /* 0x0000000205081824 */ /* 0x000fe400078e0216 */
[----:B------:R-:W-:Y:S02]  /*102d0*/  IMAD.MOV.U32 R13, RZ, RZ, R0 ;  /* 0x000000ffff0d7224 */ /* 0x000fe400078e0000 */
[----:B------:R-:W-:Y:S01]  /*102e0*/  IMAD.MOV.U32 R12, RZ, RZ, 0x2 ;  /* 0x00000002ff0c7424 */ /* 0x000fe200078e00ff */
[----:B------:R-:W-:-:S07]  /*102f0*/  MOV R3, R14 ;  /* 0x0000000e00037202 */ /* 0x000fce0000000f00 */
[----:B------:R-:W-:Y:S05]  /*10300*/  WARPSYNC.COLLECTIVE R15, `(.L_x_328) ;  /* 0x000000000f087348 */ /* 0x000fea0003c00000 */
[----:B------:R0:W1:Y:S02]  /*10310*/  SHFL.IDX P6, R14, R13, R12, R11 ;  /* 0x0000000c0d0e7389 */ /* 0x00006400000c000b */
[----:B01----:R-:W-:Y:S01]  /*10320*/  ENDCOLLECTIVE ;  /* 0x000000000000791b */ /* 0x003fe20003800000 */
.L_x_328:
[----:B------:R-:W-:-:S05]  /*10330*/  @P1 LEA R3, P0, R9, R3, 0x1 ;  /* 0x0000000309031211 */ /* 0x000fca00078008ff */
[----:B------:R-:W-:-:S05]  /*10340*/  @P1 IMAD.X R2, RZ, RZ, R2, P0 ;  /* 0x000000ffff021224 */ /* 0x000fca00000e0602 */
[----:B------:R-:W-:Y:S02]  /*10350*/  @P1 LOP3.LUT R3, R3, R2, RZ, 0x3c, !PT ;  /* 0x0000000203031212 */ /* 0x000fe400078e3cff */
[----:B------:R-:W-:Y:S02]  /*10360*/  MOV R13, R4 ;  /* 0x00000004000d7202 */ /* 0x000fe40000000f00 */
[----:B------:R-:W-:-:S04]  /*10370*/  @P1 LOP3.LUT R2, R3, R2, RZ, 0x3c, !PT ;  /* 0x0000000203021212 */ /* 0x000fc800078e3cff */
[----:B------:R-:W-:-:S05]  /*10380*/  @P1 LOP3.LUT R3, R3, R2, RZ, 0x3c, !PT ;  /* 0x0000000203031212 */ /* 0x000fca00078e3cff */
[----:B------:R-:W-:Y:S01]  /*10390*/  @!PT LDS RZ, [RZ] ;  /* 0x00000000fffff984 */ /* 0x000fe20000000800 */
[----:B------:R-:W-:Y:S01]  /*103a0*/  @!PT LDS RZ, [RZ] ;  /* 0x00000000fffff984 */ /* 0x000fe20000000800 */
[----:B------:R-:W-:Y:S01]  /*103b0*/  @!PT LDS RZ, [RZ] ;  /* 0x00000000fffff984 */ /* 0x000fe20000000800 */
[----:B------:R-:W-:Y:S04]  /*103c0*/  @P1 LDGSTS.E.BYPASS.LTC128B.128 [R8+0x18c00], desc[UR36][R2.64], !P4 ;  /* 0x18c0000002081fae */ /* 0x000fe8000e101d64 */
[----:B------:R-:W-:Y:S04]  /*103d0*/  @P1 LDGSTS.E.BYPASS.LTC128B.128 [R8+0x1bc00], desc[UR36][R2.64+0x80], !P3 ;  /* 0x1bc0008002081fae */ /* 0x000fe8000d901d64 */
[----:B------:R0:W-:Y:S01]  /*103e0*/  @P1 LDGSTS.E.BYPASS.LTC128B.128 [R8+0x1ec00], desc[UR36][R2.64+0x100], !P2 ;  /* 0x1ec0010002081fae */ /* 0x0001e2000d101d64 */
[----:B------:R-:W-:Y:S01]  /*103f0*/  ISETP.GE.AND P1, PT, R6, 0x21, PT ;  /* 0x000000210600780c */ /* 0x000fe20003f26270 */
[----:B0-----:R-:W-:-:S12]  /*10400*/  IMAD.MOV.U32 R2, RZ, RZ, R14 ;  /* 0x000000ffff027224 */ /* 0x001fd800078e000e */
[----:B------:R-:W-:Y:S05]  /*10410*/  WARPSYNC.COLLECTIVE R15, `(.L_x_329) ;  /* 0x000000000f087348 */ /* 0x000fea0003c00000 */
[----:B------:R0:W1:Y:S02]  /*10420*/  SHFL.IDX P6, R14, R13, R12, R11 ;  /* 0x0000000c0d0e7389 */ /* 0x00006400000c000b */
[----:B01----:R-:W-:Y:S01]  /*10430*/  ENDCOLLECTIVE ;  /* 0x000000000000791b */ /* 0x003fe20003800000 */
.L_x_329:
[----:B------:R-:W-:Y:S02]  /*10440*/  @P1 IMAD R8, R5, 0x2, R22 ;  /* 0x0000000205081824 */ /* 0x000fe400078e0216 */
[----:B------:R-:W-:Y:S02]  /*10450*/  IMAD.MOV.U32 R13, RZ, RZ, R0 ;  /* 0x000000ffff0d7224 */ /* 0x000fe400078e0000 */
[----:B------:R-:W-:Y:S02]  /*10460*/  IMAD.MOV.U32 R12, RZ, RZ, 0x3 ;  /* 0x00000003ff0c7424 */ /* 0x000fe400078e00ff */
[----:B------:R-:W-:-:S07]  /*10470*/  IMAD.MOV.U32 R3, RZ, RZ, R14 ;  /* 0x000000ffff037224 */ /* 0x000fce00078e000e */
[----:B------:R-:W-:Y:S05]  /*10480*/  WARPSYNC.COLLECTIVE R15, `(.L_x_330) ;  /* 0x000000000f087348 */ /* 0x000fea0003c00000 */
[----:B------:R0:W1:Y:S02]  /*10490*/  SHFL.IDX P6, R14, R13, R12, R11 ;  /* 0x0000000c0d0e7389 */ /* 0x00006400000c000b */
[----:B01----:R-:W-:Y:S01]  /*104a0*/  ENDCOLLECTIVE ;  /* 0x000000000000791b */ /* 0x003fe20003800000 */
.L_x_330:
[----:B------:R-:W-:-:S05]  /*104b0*/  @P1 LEA R3, P0, R9, R3, 0x1 ;  /* 0x0000000309031211 */ /* 0x000fca00078008ff */
[----:B------:R-:W-:-:S05]  /*104c0*/  @P1 IMAD.X R2, RZ, RZ, R2, P0 ;  /* 0x000000ffff021224 */ /* 0x000fca00000e0602 */
        /* <DEDUP_REMOVED lines=10> */
[----:B------:R-:W-:Y:S02]  /*10570*/  ISETP.GE.AND P1, PT, R6, 0x31, PT ;  /* 0x000000310600780c */ /* 0x000fe40003f26270 */
[----:B0-----:R-:W-:-:S11]  /*10580*/  MOV R2, R14 ;  /* 0x0000000e00027202 */ /* 0x001fd60000000f00 */
[----:B------:R-:W-:Y:S05]  /*10590*/  WARPSYNC.COLLECTIVE R15, `(.L_x_331) ;  /* 0x000000000f087348 */ /* 0x000fea0003c00000 */
[----:B------:R0:W1:Y:S02]  /*105a0*/  SHFL.IDX P6, R14, R13, R12, R11 ;  /* 0x0000000c0d0e7389 */ /* 0x00006400000c000b */
[----:B01----:R-:W-:Y:S01]  /*105b0*/  ENDCOLLECTIVE ;  /* 0x000000000000791b */ /* 0x003fe20003800000 */
.L_x_331:
[----:B------:R-:W-:Y:S02]  /*105c0*/  @P1 IMAD R8, R5, 0x2, R22 ;  /* 0x0000000205081824 */ /* 0x000fe400078e0216 */
[----:B------:R-:W-:Y:S01]  /*105d0*/  IMAD.MOV.U32 R13, RZ, RZ, R0 ;  /* 0x000000ffff0d7224 */ /* 0x000fe200078e0000 */
[----:B------:R-:W-:Y:S01]  /*105e0*/  MOV R12, 0x4 ;  /* 0x00000004000c7802 */ /* 0x000fe20000000f00 */
[----:B------:R-:W-:-:S07]  /*105f0*/  IMAD.MOV.U32 R3, RZ, RZ, R14 ;  /* 0x000000ffff037224 */ /* 0x000fce00078e000e */
[----:B------:R-:W-:Y:S05]  /*10600*/  WARPSYNC.COLLECTIVE R15, `(.L_x_332) ;  /* 0x000000000f087348 */ /* 0x000fea0003c00000 */
[----:B------:R0:W1:Y:S02]  /*10610*/  SHFL.IDX P6, R14, R13, R12, R11 ;  /* 0x0000000c0d0e7389 */ /* 0x00006400000c000b */
[----:B01----:R-:W-:Y:S01]  /*10620*/  ENDCOLLECTIVE ;  /* 0x000000000000791b */ /* 0x003fe20003800000 */
.L_x_332:
        /* <DEDUP_REMOVED lines=17> */
.L_x_333:
[----:B------:R-:W-:Y:S01]  /*10740*/  @P1 IMAD R8, R5, 0x2, R22 ;  /* 0x0000000205081824 */ /* 0x000fe200078e0216 */
[----:B------:R-:W-:Y:S01]  /*10750*/  MOV R13, R0 ;  /* 0x00000000000d7202 */ /* 0x000fe20000000f00 */
[----:B------:R-:W-:Y:S02]  /*10760*/  IMAD.MOV.U32 R12, RZ, RZ, 0x5 ;  /* 0x00000005ff0c7424 */ /* 0x000fe400078e00ff */
[----:B------:R-:W-:-:S07]  /*10770*/  IMAD.MOV.U32 R3, RZ, RZ, R14 ;  /* 0x000000ffff037224 */ /* 0x000fce00078e000e */
[----:B------:R-:W-:Y:S05]  /*10780*/  WARPSYNC.COLLECTIVE R15, `(.L_x_334) ;  /* 0x000000000f087348 */ /* 0x000fea0003c00000 */
[----:B------:R0:W1:Y:S02]  /*10790*/  SHFL.IDX P6, R14, R13, R12, R11 ;  /* 0x0000000c0d0e7389 */ /* 0x00006400000c000b */
[----:B01----:R-:W-:Y:S01]  /*107a0*/  ENDCOLLECTIVE ;  /* 0x000000000000791b */ /* 0x003fe20003800000 */
.L_x_334:
[----:B------:R-:W-:-:S05]  /*107b0*/  @P1 LEA R3, P0, R9, R3, 0x1 ;  /* 0x0000000309031211 */ /* 0x000fca00078008ff */
[----:B------:R-:W-:-:S05]  /*107c0*/  @P1 IMAD.X R2, RZ, RZ, R2, P0 ;  /* 0x000000ffff021224 */ /* 0x000fca00000e0602 */
[----:B------:R-:W-:Y:S01]  /*107d0*/  @P1 LOP3.LUT R3, R3, R2, RZ, 0x3c, !PT ;  /* 0x0000000203031212 */ /* 0x000fe200078e3cff */
[----:B------:R-:W-:-:S03]  /*107e0*/  IMAD.MOV.U32 R13, RZ, RZ, R4 ;  /* 0x000000ffff0d7224 */ /* 0x000fc600078e0004 */
[----:B------:R-:W-:-:S04]  /*107f0*/  @P1 LOP3.LUT R2, R3, R2, RZ, 0x3c, !PT ;  /* 0x0000000203021212 */ /* 0x000fc800078e3cff */
[----:B------:R-:W-:Y:S01]  /*10800*/  @P1 LOP3.LUT R3, R3, R2, RZ, 0x3c, !PT ;  /* 0x0000000203031212 */ /* 0x000fe200078e3cff */
[----:B------:R-:W-:-:S07]  /*10810*/  IMAD.MOV.U32 R0, RZ, RZ, R14 ;  /* 0x000000ffff007224 */ /* 0x000fce00078e000e */
[----:B------:R-:W-:Y:S05]  /*10820*/  WARPSYNC.COLLECTIVE R15, `(.L_x_335) ;  /* 0x000000000f087348 */ /* 0x000fea0003c00000 */
[----:B------:R0:W1:Y:S02]  /*10830*/  SHFL.IDX P6, R14, R13, R12, R11 ;  /* 0x0000000c0d0e7389 */ /* 0x00006400000c000b */
[----:B01----:R-:W-:Y:S01]  /*10840*/  ENDCOLLECTIVE ;  /* 0x000000000000791b */ /* 0x003fe20003800000 */
.L_x_335:
[----:B------:R-:W-:Y:S01]  /*10850*/  @!PT LDS RZ, [RZ] ;  /* 0x00000000fffff984 */ /* 0x000fe20000000800 */
[----:B------:R-:W-:Y:S01]  /*10860*/  @!PT LDS RZ, [RZ] ;  /* 0x00000000fffff984 */ /* 0x000fe20000000800 */
[----:B------:R-:W-:Y:S01]  /*10870*/  @!PT LDS RZ, [RZ] ;  /* 0x00000000fffff984 */ /* 0x000fe20000000800 */
[----:B------:R-:W-:Y:S04]  /*10880*/  @P1 LDGSTS.E.BYPASS.LTC128B.128 [R8+0x1a400], desc[UR36][R2.64], !P4 ;  /* 0x1a40000002081fae */ /* 0x000fe8000e101d64 */
[----:B------:R-:W-:Y:S04]  /*10890*/  @P1 LDGSTS.E.BYPASS.LTC128B.128 [R8+0x1d400], desc[UR36][R2.64+0x80], !P3 ;  /* 0x1d40008002081fae */ /* 0x000fe8000d901d64 */
[----:B------:R0:W-:Y:S02]  /*108a0*/  @P1 LDGSTS.E.BYPASS.LTC128B.128 [R8+0x20400], desc[UR36][R2.64+0x100], !P2 ;  /* 0x2040010002081fae */ /* 0x0001e4000d101d64 */
[----:B0-----:R-:W-:Y:S01]  /*108b0*/  IMAD.MOV.U32 R2, RZ, RZ, R14 ;  /* 0x000000ffff027224 */ /* 0x001fe200078e000e */
[----:B------:R-:W-:Y:S06]  /*108c0*/  BRA `(.L_x_336) ;  /* 0xffffffbc00e07947 */ /* 0x000fec000383ffff */
.L_x_264:
[----:B------:R-:W-:Y:S01]  /*108d0*/  IMAD.MOV.U32 R13, RZ, RZ, R5 ;  /* 0x000000ffff0d7224 */ /* 0x000fe200078e0005 */
[----:B------:R-:W-:Y:S01]  /*108e0*/  MOV R12, RZ ;  /* 0x000000ff000c7202 */ /* 0x000fe20000000f00 */
[----:B------:R-:W-:Y:S02]  /*108f0*/  IMAD.MOV.U32 R11, RZ, RZ, 0x181f ;  /* 0x0000181fff0b7424 */ /* 0x000fe400078e00ff */
[----:B------:R-:W-:Y:S02]  /*10900*/  IMAD.MOV.U32 R15, RZ, RZ, -0x1 ;  /* 0xffffffffff0f7424 */ /* 0x000fe400078e00ff */
[----:B-----5:R-:W-:Y:S02]  /*10910*/  IMAD R6, R17, R6, RZ ;  /* 0x0000000611067224 */ /* 0x020fe400078e02ff */
[----:B------:R-:W-:-:S07]  /*10920*/  IMAD.IADD R4, R10, 0x1, R4 ;  /* 0x000000010a047824 */ /* 0x000fce00078e0204 */
[----:B------:R-:W-:Y:S05]  /*10930*/  WARPSYNC.COLLECTIVE R15, `(.L_x_337) ;  /* 0x000000000f087348 */ /* 0x000fea0003c00000 */
[----:B------:R0:W1:Y:S02]  /*10940*/  SHFL.IDX P6, R14, R13, R12, R11 ;  /* 0x0000000c0d0e7389 */ /* 0x00006400000c000b */
[----:B01----:R-:W-:Y:S01]  /*10950*/  ENDCOLLECTIVE ;  /* 0x000000000000791b */ /* 0x003fe20003800000 */
.L_x_337:
[C---:B------:R-:W-:Y:S01]  /*10960*/  VIADD R7, R4.reuse, 0x10 ;  /* 0x0000001004077836 */ /* 0x040fe20000000000 */
[----:B------:R-:W-:Y:S01]  /*10970*/  ISETP.GE.AND P1, PT, R4, R6, PT ;  /* 0x000000060400720c */ /* 0x000fe20003f26270 */
[----:B------:R-:W-:Y:S02]  /*10980*/  IMAD.MOV.U32 R13, RZ, RZ, R0 ;  /* 0x000000ffff0d7224 */ /* 0x000fe400078e0000 */
[----:B------:R-:W-:-:S10]  /*10990*/  IMAD.MOV.U32 R2, RZ, RZ, R14 ;  /* 0x000000ffff027224 */ /* 0x000fd400078e000e */
[----:B------:R-:W-:Y:S05]  /*109a0*/  WARPSYNC.COLLECTIVE R15, `(.L_x_338) ;  /* 0x000000000f087348 */ /* 0x000fea0003c00000 */
[----:B------:R0:W1:Y:S02]  /*109b0*/  SHFL.IDX P6, R14, R13, R12, R11 ;  /* 0x0000000c0d0e7389 */ /* 0x00006400000c000b */
[----:B01----:R-:W-:Y:S01]  /*109c0*/  ENDCOLLECTIVE ;  /* 0x000000000000791b */ /* 0x003fe20003800000 */
.L_x_338:
[----:B------:R-:W-:Y:S02]  /*109d0*/  IMAD.MOV.U32 R13, RZ, RZ, R5 ;  /* 0x000000ffff0d7224 */ /* 0x000fe400078e0005 */
[----:B------:R-:W-:Y:S01]  /*109e0*/  IMAD.MOV.U32 R12, RZ, RZ, 0x1 ;  /* 0x00000001ff0c7424 */ /* 0x000fe200078e00ff */
[----:B------:R-:W-:-:S04]  /*109f0*/  @!P1 LEA R14, P4, R9, R14, 0x1 ;  /* 0x0000000e090e9211 */ /* 0x000fc800078808ff */
[----:B------:R-:W-:Y:S01]  /*10a00*/  @!P1 IADD3.X R3, RZ, R2, RZ, P4, !PT ;  /* 0x00000002ff039210 */ /* 0x000fe200027fe4ff */
[----:B------:R-:W-:-:S08]  /*10a10*/  @!P1 IMAD.MOV.U32 R2, RZ, RZ, R14 ;  /* 0x000000ffff029224 */ /* 0x000fd000078e000e */
[----:B------:R-:W-:Y:S05]  /*10a20*/  WARPSYNC.COLLECTIVE R15, `(.L_x_339) ;  /* 0x000000000f087348 */ /* 0x000fea0003c00000 */
[----:B------:R0:W1:Y:S02]  /*10a30*/  SHFL.IDX P6, R14, R13, R12, R11 ;  /* 0x0000000c0d0e7389 */ /* 0x00006400000c000b */
[----:B01----:R-:W-:Y:S01]  /*10a40*/  ENDCOLLECTIVE ;  /* 0x000000000000791b */ /* 0x003fe20003800000 */
.L_x_339:
[----:B------:R-:W-:Y:S01]  /*10a50*/  @!PT LDS RZ, [RZ] ;  /* 0x00000000fffff984 */ /* 0x000fe20000000800 */
[----:B------:R-:W-:Y:S01]  /*10a60*/  @!PT LDS RZ, [RZ] ;  /* 0x00000000fffff984 */ /* 0x000fe20000000800 */
[----:B------:R-:W-:Y:S01]  /*10a70*/  @!PT LDS RZ, [RZ] ;  /* 0x00000000fffff984 */ /* 0x000fe20000000800 */
[----:B------:R-:W-:Y:S04]  /*10a80*/  @!P1 LDGSTS.E.BYPASS.LTC128B.128 [R33+0xc400], desc[UR36][R2.64], !P3 ;  /* 0x0c40000002219fae */ /* 0x000fe8000d901d64 */
[----:B------:R-:W-:Y:S04]  /*10a90*/  @!P1 LDGSTS.E.BYPASS.LTC128B.128 [R33+0x10400], desc[UR36][R2.64+0x80], !P2 ;  /* 0x1040008002219fae */ /* 0x000fe8000d101d64 */
[----:B------:R0:W-:Y:S01]  /*10aa0*/  @!P1 LDGSTS.E.BYPASS.LTC128B.128 [R33+0x14400], desc[UR36][R2.64+0x100], !P0 ;  /* 0x1440010002219fae */ /* 0x0001e2000c101d64 */
[----:B------:R-:W-:Y:S02]  /*10ab0*/  ISETP.GE.AND P1, PT, R7, R6, PT ;  /* 0x000000060700720c */ /* 0x000fe40003f26270 */
[----:B------:R-:W-:Y:S01]  /*10ac0*/  MOV R13, R0 ;  /* 0x00000000000d7202 */ /* 0x000fe20000000f00 */
[----:B0-----:R-:W-:-:S10]  /*10ad0*/  IMAD.MOV.U32 R2, RZ, RZ, R14 ;  /* 0x000000ffff027224 */ /* 0x001fd400078e000e */
[----:B------:R-:W-:Y:S05]  /*10ae0*/  WARPSYNC.COLLECTIVE R15, `(.L_x_340) ;  /* 0x000000000f087348 */ /* 0x000fea0003c00000 */
[----:B------:R0:W1:Y:S02]  /*10af0*/  SHFL.IDX P6, R14, R13, R12, R11 ;  /* 0x0000000c0d0e7389 */ /* 0x00006400000c000b */
[----:B01----:R-:W-:Y:S01]  /*10b00*/  ENDCOLLECTIVE ;  /* 0x000000000000791b */ /* 0x003fe20003800000 */
.L_x_340:
[----:B------:R-:W-:Y:S01]  /*10b10*/  IMAD.MOV.U32 R13, RZ, RZ, R5 ;  /* 0x000000ffff0d7224 */ /* 0x000fe200078e0005 */
[----:B------:R-:W-:Y:S02]  /*10b20*/  MOV R12, 0x2 ;  /* 0x00000002000c7802 */ /* 0x000fe40000000f00 */
[----:B------:R-:W-:-:S05]  /*10b30*/  @!P1 LEA R14, P4, R9, R14, 0x1 ;  /* 0x0000000e090e9211 */ /* 0x000fca00078808ff */
[----:B------:R-:W-:Y:S02]  /*10b40*/  @!P1 IMAD.X R7, RZ, RZ, R2, P4 ;  /* 0x000000ffff079224 */ /* 0x000fe400020e0602 */
[----:B------:R-:W-:-:S07]  /*10b50*/  @!P1 IMAD.MOV.U32 R2, RZ, RZ, R14 ;  /* 0x000000ffff029224 */ /* 0x000fce00078e000e */
[----:B------:R-:W-:Y:S05]  /*10b60*/  WARPSYNC.COLLECTIVE R15, `(.L_x_341) ;  /* 0x000000000f087348 */ /* 0x000fea0003c00000 */
[----:B------:R0:W1:Y:S02]  /*10b70*/  SHFL.IDX P6, R14, R13, R12, R11 ;  /* 0x0000000c0d0e7389 */ /* 0x00006400000c000b */
[----:B01----:R-:W-:Y:S01]  /*10b80*/  ENDCOLLECTIVE ;  /* 0x000000000000791b */ /* 0x003fe20003800000 */
.L_x_341:
[----:B------:R-:W-:Y:S02]  /*10b90*/  @!P1 IMAD.MOV.U32 R3, RZ, RZ, R7 ;  /* 0x000000ffff039224 */ /* 0x000fe400078e0007 */
[----:B------:R-:W-:-:S03]  /*10ba0*/  VIADD R7, R4, 0x20 ;  /* 0x0000002004077836 */ /* 0x000fc60000000000 */
[----:B------:R-:W-:Y:S01]  /*10bb0*/  @!PT LDS RZ, [RZ] ;  /* 0x00000000fffff984 */ /* 0x000fe20000000800 */
[----:B------:R-:W-:Y:S01]  /*10bc0*/  @!PT LDS RZ, [RZ] ;  /* 0x00000000fffff984 */ /* 0x000fe20000000800 */
[----:B------:R-:W-:Y:S01]  /*10bd0*/  @!PT LDS RZ, [RZ] ;  /* 0x00000000fffff984 */ /* 0x000fe20000000800 */
[----:B------:R-:W-:Y:S04]  /*10be0*/  @!P1 LDGSTS.E.BYPASS.LTC128B.128 [R33+0xcc00], desc[UR36][R2.64], !P3 ;  /* 0x0cc0000002219fae */ /* 0x000fe8000d901d64 */
[----:B------:R-:W-:Y:S01]  /*10bf0*/  @!P1 LDGSTS.E.BYPASS.LTC128B.128 [R33+0x10c00], desc[UR36][R2.64+0x80], !P2 ;  /* 0x10c0008002219fae */ /* 0x000fe2000d101d64 */
[----:B------:R-:W-:-:S03]  /*10c00*/  IMAD.MOV.U32 R13, RZ, RZ, R0 ;  /* 0x000000ffff0d7224 */ /* 0x000fc600078e0000 */
[----:B------:R0:W-:Y:S01]  /*10c10*/  @!P1 LDGSTS.E.BYPASS.LTC128B.128 [R33+0x14c00], desc[UR36][R2.64+0x100], !P0 ;  /* 0x14c0010002219fae */ /* 0x0001e2000c101d64 */
[----:B------:R-:W-:Y:S01]  /*10c20*/  ISETP.GE.AND P1, PT, R7, R6, PT ;  /* 0x000000060700720c */ /* 0x000fe20003f26270 */
[----:B0-----:R-:W-:-:S12]  /*10c30*/  IMAD.MOV.U32 R2, RZ, RZ, R14 ;  /* 0x000000ffff027224 */ /* 0x001fd800078e000e */
[----:B------:R-:W-:Y:S05]  /*10c40*/  WARPSYNC.COLLECTIVE R15, `(.L_x_342) ;  /* 0x000000000f087348 */ /* 0x000fea0003c00000 */
[----:B------:R0:W1:Y:S02]  /*10c50*/  SHFL.IDX P6, R14, R13, R12, R11 ;  /* 0x0000000c0d0e7389 */ /* 0x00006400000c000b */
[----:B01----:R-:W-:Y:S01]  /*10c60*/  ENDCOLLECTIVE ;  /* 0x000000000000791b */ /* 0x003fe20003800000 */
.L_x_342:
[----:B------:R-:W-:Y:S02]  /*10c70*/  IMAD.MOV.U32 R13, RZ, RZ, R5 ;  /* 0x000000ffff0d7224 */ /* 0x000fe400078e0005 */
[----:B------:R-:W-:Y:S01]  /*10c80*/  IMAD.MOV.U32 R12, RZ, RZ, 0x3 ;  /* 0x00000003ff0c7424 */ /* 0x000fe200078e00ff */
[----:B------:R-:W-:-:S05]  /*10c90*/  @!P1 LEA R14, P4, R9, R14, 0x1 ;  /* 0x0000000e090e9211 */ /* 0x000fca00078808ff */
[----:B------:R-:W-:Y:S02]  /*10ca0*/  @!P1 IMAD.X R7, RZ, RZ, R2, P4 ;  /* 0x000000ffff079224 */ /* 0x000fe400020e0602 */
[----:B------:R-:W-:-:S07]  /*10cb0*/  @!P1 IMAD.MOV.U32 R2, RZ, RZ, R14 ;  /* 0x000000ffff029224 */ /* 0x000fce00078e000e */
[----:B------:R-:W-:Y:S05]  /*10cc0*/  WARPSYNC.COLLECTIVE R15, `(.L_x_343) ;  /* 0x000000000f087348 */ /* 0x000fea0003c00000 */
[----:B------:R0:W1:Y:S02]  /*10cd0*/  SHFL.IDX P6, R14, R13, R12, R11 ;  /* 0x0000000c0d0e7389 */ /* 0x00006400000c000b */
[----:B01----:R-:W-:Y:S01]  /*10ce0*/  ENDCOLLECTIVE ;  /* 0x000000000000791b */ /* 0x003fe20003800000 */
.L_x_343:
[----:B------:R-:W-:Y:S01]  /*10cf0*/  @!P1 IMAD.MOV.U32 R3, RZ, RZ, R7 ;  /* 0x000000ffff039224 */ /* 0x000fe200078e0007 */
[----:B------:R-:W-:-:S04]  /*10d00*/  IADD3 R7, R4, 0x30, RZ ;  /* 0x0000003004077810 */ /* 0x000fc80007ffe0ff */
        /* <DEDUP_REMOVED lines=12> */
.L_x_344:
[----:B------:R-:W-:Y:S02]  /*10dd0*/  IMAD.MOV.U32 R13, RZ, RZ, R5 ;  /* 0x000000ffff0d7224 */ /* 0x000fe400078e0005 */
[----:B------:R-:W-:Y:S01]  /*10de0*/  IMAD.MOV.U32 R12, RZ, RZ, 0x4 ;  /* 0x00000004ff0c7424 */ /* 0x000fe200078e00ff */
[----:B------:R-:W-:-:S05]  /*10df0*/  @!P1 LEA R14, P4, R9, R14, 0x1 ;  /* 0x0000000e090e9211 */ /* 0x000fca00078808ff */
[----:B------:R-:W-:Y:S01]  /*10e00*/  @!P1 IMAD.X R7, RZ, RZ, R2, P4 ;  /* 0x000000ffff079224 */ /* 0x000fe200020e0602 */
[----:B------:R-:W-:-:S07]  /*10e10*/  @!P1 MOV R2, R14 ;  /* 0x0000000e00029202 */ /* 0x000fce0000000f00 */
[----:B------:R-:W-:Y:S05]  /*10e20*/  WARPSYNC.COLLECTIVE R15, `(.L_x_345) ;  /* 0x000000000f087348 */ /* 0x000fea0003c00000 */
[----:B------:R0:W1:Y:S02]  /*10e30*/  SHFL.IDX P6, R14, R13, R12, R11 ;  /* 0x0000000c0d0e7389 */ /* 0x00006400000c000b */
[----:B01----:R-:W-:Y:S01]  /*10e40*/  ENDCOLLECTIVE ;  /* 0x000000000000791b */ /* 0x003fe20003800000 */
.L_x_345:
[----:B------:R-:W-:Y:S02]  /*10e50*/  @!P1 IMAD.MOV.U32 R3, RZ, RZ, R7 ;  /* 0x000000ffff039224 */ /* 0x000fe400078e0007 */
[----:B------:R-:W-:-:S03]  /*10e60*/  VIADD R7, R4, 0x40 ;  /* 0x0000004004077836 */ /* 0x000fc60000000000 */
[----:B------:R-:W-:Y:S01]  /*10e70*/  @!PT LDS RZ, [RZ] ;  /* 0x00000000fffff984 */ /* 0x000fe20000000800 */
[----:B------:R-:W-:Y:S01]  /*10e80*/  @!PT LDS RZ, [RZ] ;  /* 0x00000000fffff984 */ /* 0x000fe20000000800 */
[----:B------:R-:W-:Y:S01]  /*10e90*/  @!PT LDS RZ, [RZ] ;  /* 0x00000000fffff984 */ /* 0x000fe20000000800 */
[----:B------:R-:W-:Y:S04]  /*10ea0*/  @!P1 LDGSTS.E.BYPASS.LTC128B.128 [R33+0xdc00], desc[UR36][R2.64], !P3 ;  /* 0x0dc0000002219fae */ /* 0x000fe8000d901d64 */
[----:B------:R-:W-:Y:S01]  /*10eb0*/  @!P1 LDGSTS.E.BYPASS.LTC128B.128 [R33+0x11c00], desc[UR36][R2.64+0x80], !P2 ;  /* 0x11c0008002219fae */ /* 0x000fe2000d101d64 */
[----:B------:R-:W-:-:S03]  /*10ec0*/  MOV R13, R0 ;  /* 0x00000000000d7202 */ /* 0x000fc60000000f00 */
[----:B------:R0:W-:Y:S01]  /*10ed0*/  @!P1 LDGSTS.E.BYPASS.LTC128B.128 [R33+0x15c00], desc[UR36][R2.64+0x100], !P0 ;  /* 0x15c0010002219fae */ /* 0x0001e2000c101d64 */
[----:B------:R-:W-:Y:S01]  /*10ee0*/  ISETP.GE.AND P1, PT, R7, R6, PT ;  /* 0x000000060700720c */ /* 0x000fe20003f26270 */
[----:B0-----:R-:W-:-:S12]  /*10ef0*/  IMAD.MOV.U32 R2, RZ, RZ, R14 ;  /* 0x000000ffff027224 */ /* 0x001fd800078e000e */
[----:B------:R-:W-:Y:S05]  /*10f00*/  WARPSYNC.COLLECTIVE R15, `(.L_x_346) ;  /* 0x000000000f087348 */ /* 0x000fea0003c00000 */
[----:B------:R0:W1:Y:S02]  /*10f10*/  SHFL.IDX P6, R14, R13, R12, R11 ;  /* 0x0000000c0d0e7389 */ /* 0x00006400000c000b */
[----:B01----:R-:W-:Y:S01]  /*10f20*/  ENDCOLLECTIVE ;  /* 0x000000000000791b */ /* 0x003fe20003800000 */
.L_x_346:
        /* <DEDUP_REMOVED lines=8> */
.L_x_347:
        /* <DEDUP_REMOVED lines=14> */
.L_x_348:
        /* <DEDUP_REMOVED lines=8> */
.L_x_349:
        /* <DEDUP_REMOVED lines=14> */
.L_x_350:
        /* <DEDUP_REMOVED lines=8> */
.L_x_351:
[----:B------:R-:W-:-:S05]  /*11270*/  @!P1 IMAD.MOV.U32 R3, RZ, RZ, R7 ;  /* 0x000000ffff039224 */ /* 0x000fca00078e0007 */
[----:B------:R-:W-:Y:S01]  /*11280*/  @!PT LDS RZ, [RZ] ;  /* 0x00000000fffff984 */ /* 0x000fe20000000800 */
[----:B------:R-:W-:Y:S01]  /*11290*/  @!PT LDS RZ, [RZ] ;  /* 0x00000000fffff984 */ /* 0x000fe20000000800 */
[----:B------:R-:W-:Y:S01]  /*112a0*/  @!PT LDS RZ, [RZ] ;  /* 0x00000000fffff984 */ /* 0x000fe20000000800 */
[----:B------:R0:W-:Y:S04]  /*112b0*/  @!P1 LDGSTS.E.BYPASS.LTC128B.128 [R33+0xf400], desc[UR36][R2.64], !P3 ;  /* 0x0f40000002219fae */ /* 0x0001e8000d901d64 */
[----:B------:R0:W-:Y:S01]  /*112c0*/  @!P1 LDGSTS.E.BYPASS.LTC128B.128 [R33+0x13400], desc[UR36][R2.64+0x80], !P2 ;  /* 0x1340008002219fae */ /* 0x0001e2000d101d64 */
[----:B------:R-:W-:-:S03]  /*112d0*/  IMAD.MOV.U32 R13, RZ, RZ, R0 ;  /* 0x000000ffff0d7224 */ /* 0x000fc600078e0000 */
[----:B------:R0:W-:Y:S01]  /*112e0*/  @!P1 LDGSTS.E.BYPASS.LTC128B.128 [R33+0x17400], desc[UR36][R2.64+0x100], !P0 ;  /* 0x1740010002219fae */ /* 0x0001e2000c101d64 */
[----:B------:R-:W-:-:S07]  /*112f0*/  IMAD.MOV.U32 R5, RZ, RZ, R14 ;  /* 0x000000ffff057224 */ /* 0x000fce00078e000e */
[----:B0-----:R-:W-:Y:S05]  /*11300*/  WARPSYNC.COLLECTIVE R15, `(.L_x_352) ;  /* 0x000000000f087348 */ /* 0x001fea0003c00000 */
[----:B------:R1:W2:Y:S02]  /*11310*/  SHFL.IDX P6, R14, R13, R12, R11 ;  /* 0x0000000c0d0e7389 */ /* 0x0002a400000c000b */
[----:B012---:R-:W-:Y:S01]  /*11320*/  ENDCOLLECTIVE ;  /* 0x000000000000791b */ /* 0x007fe20003800000 */
.L_x_352:
[----:B------:R-:W-:Y:S05]  /*11330*/  BRA `(.L_x_353) ;  /* 0xffffffc000547947 */ /* 0x000fea000383ffff */
.L_x_269:
[----:B0-----:R0:W1:Y:S02]  /*11340*/  SYNCS.PHASECHK.TRANS64.TRYWAIT P0, [R22+URZ+0x2a820], R3 ;  /* 0x02a82003160075a7 */ /* 0x001064000800017f */
[----:B-1----:R-:W-:Y:S05]  /*11350*/  @!P0 NANOSLEEP.SYNCS 0x989680 ;  /* 0x009896800000895d */ /* 0x002fea0003900000 */
[----:B------:R-:W1:Y:S02]  /*11360*/  @!P0 SYNCS.PHASECHK.TRANS64 P0, [R22+URZ+0x2a820], R3 ;  /* 0x02a82003160085a7 */ /* 0x000e64000800007f */
[----:B-1----:R-:W-:Y:S05]  /*11370*/  @!P0 BRA `(.L_x_269) ;  /* 0xfffffffc00f08947 */ /* 0x002fea000383ffff */
[----:B------:R-:W-:Y:S05]  /*11380*/  BRA `(.L_x_354) ;  /* 0xffffffc000cc7947 */ /* 0x000fea000383ffff */
.L_x_274:
[----:B0-----:R0:W1:Y:S02]  /*11390*/  SYNCS.PHASECHK.TRANS64.TRYWAIT P0, [R6+URZ+0x2a840], R3 ;  /* 0x02a84003060075a7 */ /* 0x001064000800017f */
[----:B-1----:R-:W-:Y:S05]  /*113a0*/  @!P0 NANOSLEEP.SYNCS 0x989680 ;  /* 0x009896800000895d */ /* 0x002fea0003900000 */
[----:B------:R-:W1:Y:S02]  /*113b0*/  @!P0 SYNCS.PHASECHK.TRANS64 P0, [R6+URZ+0x2a840], R3 ;  /* 0x02a84003060085a7 */ /* 0x000e64000800007f */
[----:B-1----:R-:W-:Y:S05]  /*113c0*/  @!P0 BRA `(.L_x_274) ;  /* 0xfffffffc00f08947 */ /* 0x002fea000383ffff */
[----:B------:R-:W-:Y:S05]  /*113d0*/  BRA `(.L_x_355) ;  /* 0xffffffc400907947 */ /* 0x000fea000383ffff */
.L_x_275:
[----:B------:R-:W-:Y:S01]  /*113e0*/  BSSY B1, `(.L_x_356) ;  /* 0x0000008000017945 */ /* 0x000fe20003800000 */
[----:B------:R-:W-:Y:S01]  /*113f0*/  MOV R13, R5 ;  /* 0x00000005000d7202 */ /* 0x000fe20000000f00 */
[----:B------:R-:W-:Y:S02]  /*11400*/  IMAD.MOV.U32 R12, RZ, RZ, RZ ;  /* 0x000000ffff0c7224 */ /* 0x000fe400078e00ff */
[----:B------:R-:W-:Y:S02]  /*11410*/  IMAD.MOV.U32 R11, RZ, RZ, 0x181f ;  /* 0x0000181fff0b7424 */ /* 0x000fe400078e00ff */
[----:B------:R-:W-:-:S07]  /*11420*/  IMAD.MOV.U32 R15, RZ, RZ, -0x1 ;  /* 0xffffffffff0f7424 */ /* 0x000fce00078e00ff */
[----:B--2---:R-:W-:Y:S05]  /*11430*/  WARPSYNC.COLLECTIVE R15, `(.L_x_357) ;  /* 0x000000000f087348 */ /* 0x004fea0003c00000 */
[----:B--2---:R0:W1:Y:S02]  /*11440*/  SHFL.IDX P6, R14, R13, R12, R11 ;  /* 0x0000000c0d0e7389 */ /* 0x00406400000c000b */
[----:B01----:R-:W-:Y:S01]  /*11450*/  ENDCOLLECTIVE ;  /* 0x000000000000791b */ /* 0x003fe20003800000 */
.L_x_357:
[----:B------:R-:W-:Y:S05]  /*11460*/  BSYNC B1 ;  /* 0x0000000000017941 */ /* 0x000fea0003800000 */
.L_x_356:
[----:B------:R-:W0:Y:S01]  /*11470*/  S2R R35, SR_TID.X ;  /* 0x0000000000237919 */ /* 0x000e220000002100 */
[----:B------:R-:W-:Y:S01]  /*11480*/  IMAD.MOV.U32 R13, RZ, RZ, R9 ;  /* 0x000000ffff0d7224 */ /* 0x000fe200078e0009 */
[----:B------:R-:W-:Y:S01]  /*11490*/  MOV R12, RZ ;  /* 0x000000ff000c7202 */ /* 0x000fe20000000f00 */
[----:B------:R-:W-:Y:S02]  /*114a0*/  IMAD.MOV.U32 R11, RZ, RZ, 0x181f ;  /* 0x0000181fff0b7424 */ /* 0x000fe400078e00ff */
[----:B------:R-:W-:Y:S02]  /*114b0*/  IMAD.MOV.U32 R15, RZ, RZ, -0x1 ;  /* 0xffffffffff0f7424 */ /* 0x000fe400078e00ff */
[----:B------:R-:W-:Y:S02]  /*114c0*/  IMAD.MOV.U32 R3, RZ, RZ, R14 ;  /* 0x000000ffff037224 */ /* 0x000fe400078e000e */
[----:B------:R-:W-:-:S07]  /*114d0*/  IMAD R4, R4, 0x2, R22 ;  /* 0x0000000204047824 */ /* 0x000fce00078e0216 */
[----:B0-----:R-:W-:Y:S05]  /*114e0*/  WARPSYNC.COLLECTIVE R15, `(.L_x_358) ;  /* 0x000000000f087348 */ /* 0x001fea0003c00000 */
[----:B------:R1:W2:Y:S02]  /*114f0*/  SHFL.IDX P6, R14, R13, R12, R11 ;  /* 0x0000000c0d0e7389 */ /* 0x0002a400000c000b */
[----:B012---:R-:W-:Y:S01]  /*11500*/  ENDCOLLECTIVE ;  /* 0x000000000000791b */ /* 0x007fe20003800000 */
.L_x_358:
[----:B------:R-:W-:Y:S02]  /*11510*/  IMAD.MOV.U32 R13, RZ, RZ, R5 ;  /* 0x000000ffff0d7224 */ /* 0x000fe400078e0005 */
[----:B------:R-:W-:Y:S02]  /*11520*/  IMAD.MOV.U32 R12, RZ, RZ, 0x1 ;  /* 0x00000001ff0c7424 */ /* 0x000fe400078e00ff */
[----:B------:R-:W-:Y:S02]  /*11530*/  IMAD.SHL.U32 R35, R35, 0x8, RZ ;  /* 0x0000000823237824 */ /* 0x000fe400078e00ff */
[----:B------:R-:W-:-:S07]  /*11540*/  IMAD.MOV.U32 R2, RZ, RZ, R14 ;  /* 0x000000ffff027224 */ /* 0x000fce00078e000e */
[----:B------:R-:W-:Y:S05]  /*11550*/  WARPSYNC.COLLECTIVE R15, `(.L_x_359) ;  /* 0x000000000f087348 */ /* 0x000fea0003c00000 */
[----:B------:R0:W1:Y:S02]  /*11560*/  SHFL.IDX P6, R14, R13, R12, R11 ;  /* 0x0000000c0d0e7389 */ /* 0x00006400000c000b */
[----:B01----:R-:W-:Y:S01]  /*11570*/  ENDCOLLECTIVE ;  /* 0x000000000000791b */ /* 0x003fe20003800000 */
.L_x_359:
[----:B------:R-:W-:-:S05]  /*11580*/  LOP3.LUT R35, R35, 0x38, RZ, 0xc0, !PT ;  /* 0x0000003823237812 */ /* 0x000fca00078ec0ff */
[----:B------:R-:W-:-:S05]  /*11590*/  IMAD.SHL.U32 R0, R35, 0x2, RZ ;  /* 0x0000000223007824 */ /* 0x000fca00078e00ff */
[----:B------:R-:W-:Y:S01]  /*115a0*/  IADD3 R2, P0, R2, R0, RZ ;  /* 0x0000000002027210 */ /* 0x000fe20007f1e0ff */
[----:B------:R-:W-:-:S03]  /*115b0*/  IMAD.MOV.U32 R13, RZ, RZ, R9 ;  /* 0x000000ffff0d7224 */ /* 0x000fc600078e0009 */
[----:B------:R-:W-:-:S05]  /*115c0*/  IADD3.X R3, RZ, R3, RZ, P0, !PT ;  /* 0x00000003ff037210 */ /* 0x000fca00007fe4ff */
[----:B------:R-:W-:Y:S01]  /*115d0*/  @!PT LDS RZ, [RZ] ;  /* 0x00000000fffff984 */ /* 0x000fe20000000800 */
[----:B------:R-:W-:Y:S01]  /*115e0*/  @!PT LDS RZ, [RZ] ;  /* 0x00000000fffff984 */ /* 0x000fe20000000800 */
[----:B------:R-:W-:Y:S01]  /*115f0*/  @!PT LDS RZ, [RZ] ;  /* 0x00000000fffff984 */ /* 0x000fe20000000800 */
[----:B------:R-:W-:Y:S04]  /*11600*/  LDGSTS.E.BYPASS.LTC128B.128 [R4+0x18400], desc[UR36][R2.64], !P3 ;  /* 0x1840000002047fae */ /* 0x000fe8000d901d64 */
[----:B------:R-:W-:Y:S04]  /*11610*/  LDGSTS.E.BYPASS.LTC128B.128 [R4+0x1b400], desc[UR36][R2.64+0x80], !P2 ;  /* 0x1b40008002047fae */ /* 0x000fe8000d101d64 */
[----:B------:R0:W-:Y:S02]  /*11620*/  LDGSTS.E.BYPASS.LTC128B.128 [R4+0x1e400], desc[UR36][R2.64+0x100], !P1 ;  /* 0x1e40010002047fae */ /* 0x0001e4000c901d64 */
[----:B0-----:R-:W-:-:S07]  /*11630*/  IMAD.MOV.U32 R3, RZ, RZ, R14 ;  /* 0x000000ffff037224 */ /* 0x001fce00078e000e */
[----:B------:R-:W-:Y:S05]  /*11640*/  WARPSYNC.COLLECTIVE R15, `(.L_x_360) ;  /* 0x000000000f087348 */ /* 0x000fea0003c00000 */
[----:B------:R0:W1:Y:S02]  /*11650*/  SHFL.IDX P6, R14, R13, R12, R11 ;  /* 0x0000000c0d0e7389 */ /* 0x00006400000c000b */
[----:B01----:R-:W-:Y:S01]  /*11660*/  ENDCOLLECTIVE ;  /* 0x000000000000791b */ /* 0x003fe20003800000 */
.L_x_360:
[----:B------:R-:W-:Y:S02]  /*11670*/  IMAD.MOV.U32 R13, RZ, RZ, R5 ;  /* 0x000000ffff0d7224 */ /* 0x000fe400078e0005 */
[----:B------:R-:W-:Y:S01]  /*11680*/  IMAD.MOV.U32 R12, RZ, RZ, 0x2 ;  /* 0x00000002ff0c7424 */ /* 0x000fe200078e00ff */
[----:B------:R-:W-:-:S07]  /*11690*/  MOV R2, R14 ;  /* 0x0000000e00027202 */ /* 0x000fce0000000f00 */
[----:B------:R-:W-:Y:S05]  /*116a0*/  WARPSYNC.COLLECTIVE R15, `(.L_x_361) ;  /* 0x000000000f087348 */ /* 0x000fea0003c00000 */
[----:B------:R0:W1:Y:S02]  /*116b0*/  SHFL.IDX P6, R14, R13, R12, R11 ;  /* 0x0000000c0d0e7389 */ /* 0x00006400000c000b */
[----:B01----:R-:W-:Y:S01]  /*116c0*/  ENDCOLLECTIVE ;  /* 0x000000000000791b */ /* 0x003fe20003800000 */
.L_x_361:
[----:B------:R-:W-:-:S05]  /*116d0*/  IADD3 R2, P0, R2, R0, RZ ;  /* 0x0000000002027210 */ /* 0x000fca0007f1e0ff */
[----:B------:R-:W-:-:S05]  /*116e0*/  IMAD.X R3, RZ, RZ, R3, P0 ;  /* 0x000000ffff037224 */ /* 0x000fca00000e0603 */
[----:B------:R-:W-:Y:S01]  /*116f0*/  @!PT LDS RZ, [RZ] ;  /* 0x00000000fffff984 */ /* 0x000fe20000000800 */
[----:B------:R-:W-:Y:S01]  /*11700*/  @!PT LDS RZ, [RZ] ;  /* 0x00000000fffff984 */ /* 0x000fe20000000800 */
[----:B------:R-:W-:Y:S01]  /*11710*/  @!PT LDS RZ, [RZ] ;  /* 0x00000000fffff984 */ /* 0x000fe20000000800 */
[----:B------:R0:W-:Y:S01]  /*11720*/  LDGSTS.E.BYPASS.LTC128B.128 [R4+0x18c00], desc[UR36][R2.64], !P3 ;  /* 0x18c0000002047fae */ /* 0x0001e2000d901d64 */
[----:B------:R-:W-:-:S03]  /*11730*/  IMAD.MOV.U32 R13, RZ, RZ, R9 ;  /* 0x000000ffff0d7224 */ /* 0x000fc600078e0009 */
[----:B------:R0:W-:Y:S04]  /*11740*/  LDGSTS.E.BYPASS.LTC128B.128 [R4+0x1bc00], desc[UR36][R2.64+0x80], !P2 ;  /* 0x1bc0008002047fae */ /* 0x0001e8000d101d64 */
[----:B------:R0:W-:Y:S01]  /*11750*/  LDGSTS.E.BYPASS.LTC128B.128 [R4+0x1ec00], desc[UR36][R2.64+0x100], !P1 ;  /* 0x1ec0010002047fae */ /* 0x0001e2000c901d64 */
[----:B------:R-:W-:-:S07]  /*11760*/  IMAD.MOV.U32 R35, RZ, RZ, R14 ;  /* 0x000000ffff237224 */ /* 0x000fce00078e000e */
[----:B0-----:R-:W-:Y:S05]  /*11770*/  WARPSYNC.COLLECTIVE R15, `(.L_x_362) ;  /* 0x000000000f087348 */ /* 0x001fea0003c00000 */
[----:B------:R1:W2:Y:S02]  /*11780*/  SHFL.IDX P6, R14, R13, R12, R11 ;  /* 0x0000000c0d0e7389 */ /* 0x0002a400000c000b */
[----:B012---:R-:W-:Y:S01]  /*11790*/  ENDCOLLECTIVE ;  /* 0x000000000000791b */ /* 0x007fe20003800000 */
.L_x_362:
[----:B------:R-:W-:Y:S02]  /*117a0*/  IMAD.MOV.U32 R13, RZ, RZ, R5 ;  /* 0x000000ffff0d7224 */ /* 0x000fe400078e0005 */
[----:B------:R-:W-:Y:S01]  /*117b0*/  IMAD.MOV.U32 R12, RZ, RZ, 0x3 ;  /* 0x00000003ff0c7424 */ /* 0x000fe200078e00ff */
[----:B------:R-:W-:-:S07]  /*117c0*/  MOV R2, R14 ;  /* 0x0000000e00027202 */ /* 0x000fce0000000f00 */
[----:B------:R-:W-:Y:S05]  /*117d0*/  WARPSYNC.COLLECTIVE R15, `(.L_x_363) ;  /* 0x000000000f087348 */ /* 0x000fea0003c00000 */
[----:B------:R0:W1:Y:S02]  /*117e0*/  SHFL.IDX P6, R14, R13, R12, R11 ;  /* 0x0000000c0d0e7389 */ /* 0x00006400000c000b */
[----:B01----:R-:W-:Y:S01]  /*117f0*/  ENDCOLLECTIVE ;  /* 0x000000000000791b */ /* 0x003fe20003800000 */
.L_x_363:
        /* <DEDUP_REMOVED lines=13> */
.L_x_364:
[----:B------:R-:W-:Y:S02]  /*118d0*/  IMAD.MOV.U32 R13, RZ, RZ, R5 ;  /* 0x000000ffff0d7224 */ /* 0x000fe400078e0005 */
[----:B------:R-:W-:Y:S01]  /*118e0*/  IMAD.MOV.U32 R12, RZ, RZ, 0x4 ;  /* 0x00000004ff0c7424 */ /* 0x000fe200078e00ff */
[----:B------:R-:W-:-:S07]  /*118f0*/  MOV R2, R14 ;  /* 0x0000000e00027202 */ /* 0x000fce0000000f00 */
[----:B------:R-:W-:Y:S05]  /*11900*/  WARPSYNC.COLLECTIVE R15, `(.L_x_365) ;  /* 0x000000000f087348 */ /* 0x000fea0003c00000 */
[----:B------:R0:W1:Y:S02]  /*11910*/  SHFL.IDX P6, R14, R13, R12, R11 ;  /* 0x0000000c0d0e7389 */ /* 0x00006400000c000b */
[----:B01----:R-:W-:Y:S01]  /*11920*/  ENDCOLLECTIVE ;  /* 0x000000000000791b */ /* 0x003fe20003800000 */
.L_x_365:
        /* <DEDUP_REMOVED lines=13> */
.L_x_366:
[----:B------:R-:W-:Y:S02]  /*11a00*/  IMAD.MOV.U32 R13, RZ, RZ, R5 ;  /* 0x000000ffff0d7224 */ /* 0x000fe400078e0005 */
[----:B------:R-:W-:Y:S01]  /*11a10*/  IMAD.MOV.U32 R12, RZ, RZ, 0x5 ;  /* 0x00000005ff0c7424 */ /* 0x000fe200078e00ff */
[----:B------:R-:W-:-:S07]  /*11a20*/  MOV R2, R14 ;  /* 0x0000000e00027202 */ /* 0x000fce0000000f00 */
[----:B------:R-:W-:Y:S05]  /*11a30*/  WARPSYNC.COLLECTIVE R15, `(.L_x_367) ;  /* 0x000000000f087348 */ /* 0x000fea0003c00000 */
[----:B------:R0:W1:Y:S02]  /*11a40*/  SHFL.IDX P6, R14, R13, R12, R11 ;  /* 0x0000000c0d0e7389 */ /* 0x00006400000c000b */
[----:B01----:R-:W-:Y:S01]  /*11a50*/  ENDCOLLECTIVE ;  /* 0x000000000000791b */ /* 0x003fe20003800000 */
.L_x_367:
        /* <DEDUP_REMOVED lines=13> */
.L_x_368:
[----:B------:R-:W-:Y:S01]  /*11b30*/  MOV R2, R14 ;  /* 0x0000000e00027202 */ /* 0x000fe20000000f00 */
[----:B------:R-:W-:Y:S06]  /*11b40*/  BRA `(.L_x_369) ;  /* 0xffffffc000c07947 */ /* 0x000fec000383ffff */
.L_x_280:
[----:B-1----:R1:W4:Y:S02]  /*11b50*/  SYNCS.PHASECHK.TRANS64.TRYWAIT P0, [R4+URZ+0x2a860], R2 ;  /* 0x02a86002040075a7 */ /* 0x002324000800017f */
[----:B----4-:R-:W-:Y:S05]  /*11b60*/  @!P0 NANOSLEEP.SYNCS 0x989680 ;  /* 0x009896800000895d */ /* 0x010fea0003900000 */
[----:B------:R-:W4:Y:S02]  /*11b70*/  @!P0 SYNCS.PHASECHK.TRANS64 P0, [R4+URZ+0x2a860], R2 ;  /* 0x02a86002040085a7 */ /* 0x000f24000800007f */
[----:B----4-:R-:W-:Y:S05]  /*11b80*/  @!P0 BRA `(.L_x_280) ;  /* 0xfffffffc00f08947 */ /* 0x010fea000383ffff */
[----:B------:R-:W-:Y:S05]  /*11b90*/  BRA `(.L_x_370) ;  /* 0xffffffc4001c7947 */ /* 0x000fea000383ffff */
.L_x_281:
[----:B------:R-:W-:Y:S01]  /*11ba0*/  BSSY B1, `(.L_x_371) ;  /* 0x0000008000017945 */ /* 0x000fe20003800000 */
[----:B------:R-:W-:Y:S02]  /*11bb0*/  IMAD.MOV.U32 R13, RZ, RZ, R24 ;  /* 0x000000ffff0d7224 */ /* 0x000fe400078e0018 */
[----:B------:R-:W-:Y:S02]  /*11bc0*/  IMAD.MOV.U32 R12, RZ, RZ, RZ ;  /* 0x000000ffff0c7224 */ /* 0x000fe400078e00ff */
[----:B------:R-:W-:Y:S02]  /*11bd0*/  IMAD.MOV.U32 R11, RZ, RZ, 0x181f ;  /* 0x0000181fff0b7424 */ /* 0x000fe400078e00ff */
[----:B------:R-:W-:-:S07]  /*11be0*/  IMAD.MOV.U32 R15, RZ, RZ, -0x1 ;  /* 0xffffffffff0f7424 */ /* 0x000fce00078e00ff */
[----:B-12---:R-:W-:Y:S05]  /*11bf0*/  WARPSYNC.COLLECTIVE R15, `(.L_x_372) ;  /* 0x000000000f087348 */ /* 0x006fea0003c00000 */
[----:B--2---:R0:W2:Y:S02]  /*11c00*/  SHFL.IDX P6, R14, R13, R12, R11 ;  /* 0x0000000c0d0e7389 */ /* 0x0040a400000c000b */
[----:B012---:R-:W-:Y:S01]  /*11c10*/  ENDCOLLECTIVE ;  /* 0x000000000000791b */ /* 0x007fe20003800000 */
.L_x_372:
[----:B------:R-:W-:Y:S05]  /*11c20*/  BSYNC B1 ;  /* 0x0000000000017941 */ /* 0x000fea0003800000 */
.L_x_371:
[----:B------:R-:W-:Y:S01]  /*11c30*/  MOV R13, R18 ;  /* 0x00000012000d7202 */ /* 0x000fe20000000f00 */
[----:B------:R-:W-:Y:S01]  /*11c40*/  IMAD.MOV.U32 R12, RZ, RZ, RZ ;  /* 0x000000ffff0c7224 */ /* 0x000fe200078e00ff */
[----:B------:R-:W-:Y:S01]  /*11c50*/  LEA R5, R5, R22, 0x1 ;  /* 0x0000001605057211 */ /* 0x000fe200078e08ff */
[----:B------:R-:W-:Y:S02]  /*11c60*/  IMAD.MOV.U32 R11, RZ, RZ, 0x181f ;  /* 0x0000181fff0b7424 */ /* 0x000fe400078e00ff */
[----:B------:R-:W-:Y:S02]  /*11c70*/  IMAD.MOV.U32 R15, RZ, RZ, -0x1 ;  /* 0xffffffffff0f7424 */ /* 0x000fe400078e00ff */
[----:B------:R-:W-:-:S07]  /*11c80*/  IMAD.MOV.U32 R3, RZ, RZ, R14 ;  /* 0x000000ffff037224 */ /* 0x000fce00078e000e */
[----:B------:R-:W-:Y:S05]  /*11c90*/  WARPSYNC.COLLECTIVE R15, `(.L_x_373) ;  /* 0x000000000f087348 */ /* 0x000fea0003c00000 */
[----:B------:R0:W1:Y:S02]  /*11ca0*/  SHFL.IDX P6, R14, R13, R12, R11 ;  /* 0x0000000c0d0e7389 */ /* 0x00006400000c000b */
[----:B01----:R-:W-:Y:S01]  /*11cb0*/  ENDCOLLECTIVE ;  /* 0x000000000000791b */ /* 0x003fe20003800000 */
.L_x_373:
[----:B------:R-:W-:Y:S02]  /*11cc0*/  IMAD.MOV.U32 R13, RZ, RZ, R24 ;  /* 0x000000ffff0d7224 */ /* 0x000fe400078e0018 */
[----:B------:R-:W-:Y:S02]  /*11cd0*/  IMAD.MOV.U32 R12, RZ, RZ, 0x1 ;  /* 0x00000001ff0c7424 */ /* 0x000fe400078e00ff */
[----:B------:R-:W-:-:S07]  /*11ce0*/  IMAD.MOV.U32 R2, RZ, RZ, R14 ;  /* 0x000000ffff027224 */ /* 0x000fce00078e000e */
[----:B------:R-:W-:Y:S05]  /*11cf0*/  WARPSYNC.COLLECTIVE R15, `(.L_x_374) ;  /* 0x000000000f087348 */ /* 0x000fea0003c00000 */
[----:B------:R0:W1:Y:S02]  /*11d00*/  SHFL.IDX P6, R14, R13, R12, R11 ;  /* 0x0000000c0d0e7389 */ /* 0x00006400000c000b */
[----:B01----:R-:W-:Y:S01]  /*11d10*/  ENDCOLLECTIVE ;  /* 0x000000000000791b */ /* 0x003fe20003800000 */
.L_x_374:
[----:B------:R-:W-:-:S05]  /*11d20*/  IADD3 R2, P1, R2, R0, RZ ;  /* 0x0000000002027210 */ /* 0x000fca0007f3e0ff */
[----:B------:R-:W-:Y:S01]  /*11d30*/  IMAD.X R3, RZ, RZ, R3, P1 ;  /* 0x000000ffff037224 */ /* 0x000fe200008e0603 */
[----:B------:R-:W-:-:S04]  /*11d40*/  LOP3.LUT P1, RZ, R29, 0x1, RZ, 0xc0, !PT ;  /* 0x000000011dff7812 */ /* 0x000fc8000782c0ff */
[----:B------:R-:W-:Y:S01]  /*11d50*/  ISETP.LT.OR P2, PT, R6, 0x1, !P1 ;  /* 0x000000010600780c */ /* 0x000fe20004f41670 */
[----:B------:R-:W-:-:S12]  /*11d60*/  IMAD.MOV.U32 R13, RZ, RZ, R18 ;  /* 0x000000ffff0d7224 */ /* 0x000fd800078e0012 */
[----:B------:R-:W-:Y:S01]  /*11d70*/  @!PT LDS RZ, [RZ] ;  /* 0x00000000fffff984 */ /* 0x000fe20000000800 */
[----:B------:R-:W-:Y:S01]  /*11d80*/  @!PT LDS RZ, [RZ] ;  /* 0x00000000fffff984 */ /* 0x000fe20000000800 */
[----:B------:R-:W-:Y:S01]  /*11d90*/  @!PT LDS RZ, [RZ] ;  /* 0x00000000fffff984 */ /* 0x000fe20000000800 */
[----:B------:R-:W-:Y:S01]  /*11da0*/  LDGSTS.E.BYPASS.LTC128B.128 [R5+0x400], desc[UR36][R2.64], !P2 ;  /* 0x0040000002057fae */ /* 0x000fe2000d101d64 */
[----:B------:R-:W-:-:S13]  /*11db0*/  ISETP.LT.OR P2, PT, R6, 0x1, !P0 ;  /* 0x000000010600780c */ /* 0x000fda0004741670 */
[----:B------:R0:W-:Y:S02]  /*11dc0*/  LDGSTS.E.BYPASS.LTC128B.128 [R5+0x3400], desc[UR36][R2.64+0x80], !P2 ;  /* 0x0340008002057fae */ /* 0x0001e4000d101d64 */
[----:B0-----:R-:W-:-:S07]  /*11dd0*/  IMAD.MOV.U32 R3, RZ, RZ, R14 ;  /* 0x000000ffff037224 */ /* 0x001fce00078e000e */
[----:B------:R-:W-:Y:S05]  /*11de0*/  WARPSYNC.COLLECTIVE R15, `(.L_x_375) ;  /* 0x000000000f087348 */ /* 0x000fea0003c00000 */
[----:B------:R0:W1:Y:S02]  /*11df0*/  SHFL.IDX P6, R14, R13, R12, R11 ;  /* 0x0000000c0d0e7389 */ /* 0x00006400000c000b */
[----:B01----:R-:W-:Y:S01]  /*11e00*/  ENDCOLLECTIVE ;  /* 0x000000000000791b */ /* 0x003fe20003800000 */
.L_x_375:
[----:B------:R-:W-:Y:S02]  /*11e10*/  IMAD.MOV.U32 R13, RZ, RZ, R24 ;  /* 0x000000ffff0d7224 */ /* 0x000fe400078e0018 */
[----:B------:R-:W-:Y:S02]  /*11e20*/  IMAD.MOV.U32 R12, RZ, RZ, 0x2 ;  /* 0x00000002ff0c7424 */ /* 0x000fe400078e00ff */
[----:B------:R-:W-:-:S07]  /*11e30*/  IMAD.MOV.U32 R2, RZ, RZ, R14 ;  /* 0x000000ffff027224 */ /* 0x000fce00078e000e */
[----:B------:R-:W-:Y:S05]  /*11e40*/  WARPSYNC.COLLECTIVE R15, `(.L_x_376) ;  /* 0x000000000f087348 */ /* 0x000fea0003c00000 */
[----:B------:R0:W1:Y:S02]  /*11e50*/  SHFL.IDX P6, R14, R13, R12, R11 ;  /* 0x0000000c0d0e7389 */ /* 0x00006400000c000b */
[----:B01----:R-:W-:Y:S01]  /*11e60*/  ENDCOLLECTIVE ;  /* 0x000000000000791b */ /* 0x003fe20003800000 */
.L_x_376:
[----:B------:R-:W-:-:S04]  /*11e70*/  IADD3 R2, P2, R2, R0, RZ ;  /* 0x0000000002027210 */ /* 0x000fc80007f5e0ff */
[----:B------:R-:W-:Y:S02]  /*11e80*/  IADD3.X R3, RZ, R3, RZ, P2, !PT ;  /* 0x00000003ff037210 */ /* 0x000fe400017fe4ff */
        /* <DEDUP_REMOVED lines=12> */
.L_x_377:
[----:B------:R-:W-:Y:S02]  /*11f50*/  IMAD.MOV.U32 R13, RZ, RZ, R24 ;  /* 0x000000ffff0d7224 */ /* 0x000fe400078e0018 */
[----:B------:R-:W-:Y:S02]  /*11f60*/  IMAD.MOV.U32 R12, RZ, RZ, 0x3 ;  /* 0x00000003ff0c7424 */ /* 0x000fe400078e00ff */
[----:B------:R-:W-:-:S07]  /*11f70*/  IMAD.MOV.U32 R2, RZ, RZ, R14 ;  /* 0x000000ffff027224 */ /* 0x000fce00078e000e */
[----:B------:R-:W-:Y:S05]  /*11f80*/  WARPSYNC.COLLECTIVE R15, `(.L_x_378) ;  /* 0x000000000f087348 */ /* 0x000fea0003c00000 */
[----:B------:R0:W1:Y:S02]  /*11f90*/  SHFL.IDX P6, R14, R13, R12, R11 ;  /* 0x0000000c0d0e7389 */ /* 0x00006400000c000b */
[----:B01----:R-:W-:Y:S01]  /*11fa0*/  ENDCOLLECTIVE ;  /* 0x000000000000791b */ /* 0x003fe20003800000 */
.L_x_378:
        /* <DEDUP_REMOVED lines=14> */
.L_x_379:
[----:B------:R-:W-:Y:S02]  /*12090*/  IMAD.MOV.U32 R13, RZ, RZ, R24 ;  /* 0x000000ffff0d7224 */ /* 0x000fe400078e0018 */
[----:B------:R-:W-:Y:S02]  /*120a0*/  IMAD.MOV.U32 R12, RZ, RZ, 0x4 ;  /* 0x00000004ff0c7424 */ /* 0x000fe400078e00ff */
[----:B------:R-:W-:-:S07]  /*120b0*/  IMAD.MOV.U32 R2, RZ, RZ, R14 ;  /* 0x000000ffff027224 */ /* 0x000fce00078e000e */
[----:B------:R-:W-:Y:S05]  /*120c0*/  WARPSYNC.COLLECTIVE R15, `(.L_x_380) ;  /* 0x000000000f087348 */ /* 0x000fea0003c00000 */
[----:B------:R0:W1:Y:S02]  /*120d0*/  SHFL.IDX P6, R14, R13, R12, R11 ;  /* 0x0000000c0d0e7389 */ /* 0x00006400000c000b */
[----:B01----:R-:W-:Y:S01]  /*120e0*/  ENDCOLLECTIVE ;  /* 0x000000000000791b */ /* 0x003fe20003800000 */
.L_x_380:
        /* <DEDUP_REMOVED lines=14> */
.L_x_381:
[----:B------:R-:W-:Y:S02]  /*121d0*/  IMAD.MOV.U32 R13, RZ, RZ, R24 ;  /* 0x000000ffff0d7224 */ /* 0x000fe400078e0018 */
[----:B------:R-:W-:Y:S02]  /*121e0*/  IMAD.MOV.U32 R12, RZ, RZ, 0x5 ;  /* 0x00000005ff0c7424 */ /* 0x000fe400078e00ff */
[----:B------:R-:W-:-:S07]  /*121f0*/  IMAD.MOV.U32 R2, RZ, RZ, R14 ;  /* 0x000000ffff027224 */ /* 0x000fce00078e000e */
[----:B------:R-:W-:Y:S05]  /*12200*/  WARPSYNC.COLLECTIVE R15, `(.L_x_382) ;  /* 0x000000000f087348 */ /* 0x000fea0003c00000 */
[----:B------:R0:W1:Y:S02]  /*12210*/  SHFL.IDX P6, R14, R13, R12, R11 ;  /* 0x0000000c0d0e7389 */ /* 0x00006400000c000b */
[----:B01----:R-:W-:Y:S01]  /*12220*/  ENDCOLLECTIVE ;  /* 0x000000000000791b */ /* 0x003fe20003800000 */
.L_x_382:
[----:B------:R-:W-:-:S04]  /*12230*/  IADD3 R2, P2, R2, R0, RZ ;  /* 0x0000000002027210 */ /* 0x000fc80007f5e0ff */
[----:B------:R-:W-:Y:S02]  /*12240*/  IADD3.X R3, RZ, R3, RZ, P2, !PT ;  /* 0x00000003ff037210 */ /* 0x000fe400017fe4ff */
[----:B------:R-:W-:Y:S01]  /*12250*/  ISETP.LT.OR P2, PT, R6, 0x41, !P1 ;  /* 0x000000410600780c */ /* 0x000fe20004f41670 */
[----:B------:R-:W-:-:S12]  /*12260*/  IMAD.MOV.U32 R13, RZ, RZ, R18 ;  /* 0x000000ffff0d7224 */ /* 0x000fd800078e0012 */
        /* <DEDUP_REMOVED lines=9> */
.L_x_383:
[----:B------:R-:W-:Y:S01]  /*12300*/  @!PT LDS RZ, [RZ] ;  /* 0x00000000fffff984 */ /* 0x000fe20000000800 */
[----:B------:R-:W-:Y:S01]  /*12310*/  @!PT LDS RZ, [RZ] ;  /* 0x00000000fffff984 */ /* 0x000fe20000000800 */
[----:B------:R-:W-:Y:S01]  /*12320*/  @!PT LDS RZ, [RZ] ;  /* 0x00000000fffff984 */ /* 0x000fe20000000800 */
[----:B------:R0:W-:Y:S01]  /*12330*/  LDGSTS.E.BYPASS.LTC128B.128 [R5+0x5400], desc[UR36][R2.64+0x80], !P2 ;  /* 0x0540008002057fae */ /* 0x0001e2000d101d64 */
[----:B------:R-:W-:Y:S05]  /*12340*/  BRA `(.L_x_384) ;  /* 0xffffffc000087947 */ /* 0x000fea000383ffff */
.L_x_289:
[----:B0-----:R0:W1:Y:S02]  /*12350*/  SYNCS.PHASECHK.TRANS64.TRYWAIT P0, [R0+URZ+0x2a860], R3 ;  /* 0x02a86003000075a7 */ /* 0x001064000800017f */
[----:B-1----:R-:W-:Y:S05]  /*12360*/  @!P0 NANOSLEEP.SYNCS 0x989680 ;  /* 0x009896800000895d */ /* 0x002fea0003900000 */
[----:B------:R-:W1:Y:S02]  /*12370*/  @!P0 SYNCS.PHASECHK.TRANS64 P0, [R0+URZ+0x2a860], R3 ;  /* 0x02a86003000085a7 */ /* 0x000e64000800007f */
[----:B-1----:R-:W-:Y:S05]  /*12380*/  @!P0 BRA `(.L_x_289) ;  /* 0xfffffffc00f08947 */ /* 0x002fea000383ffff */
[----:B------:R-:W-:Y:S05]  /*12390*/  BRA `(.L_x_385) ;  /* 0xffffffc400187947 */ /* 0x000fea000383ffff */
.L_x_290:
[----:B------:R-:W-:Y:S01]  /*123a0*/  BSSY B0, `(.L_x_386) ;  /* 0x0000008000007945 */ /* 0x000fe20003800000 */
[----:B------:R-:W-:Y:S01]  /*123b0*/  IMAD.MOV.U32 R13, RZ, RZ, R24 ;  /* 0x000000ffff0d7224 */ /* 0x000fe200078e0018 */
[----:B------:R-:W-:Y:S01]  /*123c0*/  MOV R12, RZ ;  /* 0x000000ff000c7202 */ /* 0x000fe20000000f00 */
[----:B------:R-:W-:Y:S02]  /*123d0*/  IMAD.MOV.U32 R11, RZ, RZ, 0x181f ;  /* 0x0000181fff0b7424 */ /* 0x000fe400078e00ff */
[----:B------:R-:W-:-:S07]  /*123e0*/  IMAD.MOV.U32 R15, RZ, RZ, -0x1 ;  /* 0xffffffffff0f7424 */ /* 0x000fce00078e00ff */
[----:B0-2---:R-:W-:Y:S05]  /*123f0*/  WARPSYNC.COLLECTIVE R15, `(.L_x_387) ;  /* 0x000000000f087348 */ /* 0x005fea0003c00000 */
[----:B--2---:R1:W2:Y:S02]  /*12400*/  SHFL.IDX P6, R14, R13, R12, R11 ;  /* 0x0000000c0d0e7389 */ /* 0x0042a400000c000b */
[----:B012---:R-:W-:Y:S01]  /*12410*/  ENDCOLLECTIVE ;  /* 0x000000000000791b */ /* 0x007fe20003800000 */
.L_x_387:
[----:B------:R-:W-:Y:S05]  /*12420*/  BSYNC B0 ;  /* 0x0000000000007941 */ /* 0x000fea0003800000 */
.L_x_386:
[----:B------:R-:W0:Y:S01]  /*12430*/  S2R R4, SR_TID.X ;  /* 0x0000000000047919 */ /* 0x000e220000002100 */
[----:B------:R-:W-:Y:S01]  /*12440*/  IMAD.MOV.U32 R13, RZ, RZ, R18 ;  /* 0x000000ffff0d7224 */ /* 0x000fe200078e0012 */
[----:B------:R-:W-:Y:S01]  /*12450*/  MOV R11, 0x181f ;  /* 0x0000181f000b7802 */ /* 0x000fe20000000f00 */
[----:B------:R-:W-:Y:S01]  /*12460*/  IMAD.MOV.U32 R12, RZ, RZ, RZ ;  /* 0x000000ffff0c7224 */ /* 0x000fe200078e00ff */
[C---:B------:R-:W-:Y:S01]  /*12470*/  LOP3.LUT R2, R29.reuse, 0x1, RZ, 0xc0, !PT ;  /* 0x000000011d027812 */ /* 0x040fe200078ec0ff */
[----:B------:R-:W-:Y:S01]  /*12480*/  IMAD.MOV.U32 R15, RZ, RZ, -0x1 ;  /* 0xffffffffff0f7424 */ /* 0x000fe200078e00ff */
[----:B------:R-:W-:Y:S01]  /*12490*/  LOP3.LUT P0, RZ, R29, 0x2, RZ, 0xc0, !PT ;  /* 0x000000021dff7812 */ /* 0x000fe2000780c0ff */
[----:B------:R-:W-:Y:S01]  /*124a0*/  IMAD.MOV.U32 R3, RZ, RZ, R14 ;  /* 0x000000ffff037224 */ /* 0x000fe200078e000e */
[----:B------:R-:W-:-:S13]  /*124b0*/  ISETP.NE.U32.AND P1, PT, R2, 0x1, PT ;  /* 0x000000010200780c */ /* 0x000fda0003f25070 */
[----:B0-----:R-:W-:Y:S05]  /*124c0*/  WARPSYNC.COLLECTIVE R15, `(.L_x_388) ;  /* 0x000000000f087348 */ /* 0x001fea0003c00000 */
[----:B------:R1:W2:Y:S02]  /*124d0*/  SHFL.IDX P6, R14, R13, R12, R11 ;  /* 0x0000000c0d0e7389 */ /* 0x0002a400000c000b */
[----:B012---:R-:W-:Y:S01]  /*124e0*/  ENDCOLLECTIVE ;  /* 0x000000000000791b */ /* 0x007fe20003800000 */
.L_x_388:
[C---:B------:R-:W-:Y:S02]  /*124f0*/  ISETP.LT.OR P4, PT, R6.reuse, 0x1, !P0 ;  /* 0x000000010600780c */ /* 0x040fe40004781670 */
[----:B------:R-:W-:Y:S02]  /*12500*/  ISETP.LT.OR P3, PT, R6, 0x1, P1 ;  /* 0x000000010600780c */ /* 0x000fe40000f61670 */
[----:B------:R-:W-:Y:S01]  /*12510*/  MOV R13, R24 ;  /* 0x00000018000d7202 */ /* 0x000fe20000000f00 */
[----:B------:R-:W-:Y:S02]  /*12520*/  IMAD.MOV.U32 R12, RZ, RZ, 0x1 ;  /* 0x00000001ff0c7424 */ /* 0x000fe400078e00ff */
[----:B------:R-:W-:-:S05]  /*12530*/  IMAD.SHL.U32 R4, R4, 0x8, RZ ;  /* 0x0000000804047824 */ /* 0x000fca00078e00ff */
[----:B------:R-:W-:-:S05]  /*12540*/  LOP3.LUT R4, R4, 0x38, RZ, 0xc0, !PT ;  /* 0x0000003804047812 */ /* 0x000fca00078ec0ff */
[----:B------:R-:W-:Y:S02]  /*12550*/  IMAD.SHL.U32 R5, R4, 0x2, RZ ;  /* 0x0000000204057824 */ /* 0x000fe400078e00ff */
[----:B------:R-:W-:-:S03]  /*12560*/  IMAD R4, R7, 0x2, R22 ;  /* 0x0000000207047824 */ /* 0x000fc600078e0216 */
[----:B------:R-:W-:-:S13]  /*12570*/  IADD3 R2, P2, R14, R5, RZ ;  /* 0x000000050e027210 */ /* 0x000fda0007f5e0ff */
[----:B------:R-:W-:Y:S05]  /*12580*/  WARPSYNC.COLLECTIVE R15, `(.L_x_389) ;  /* 0x000000000f087348 */ /* 0x000fea0003c00000 */
[----:B------:R0:W1:Y:S02]  /*12590*/  SHFL.IDX P6, R14, R13, R12, R11 ;  /* 0x0000000c0d0e7389 */ /* 0x00006400000c000b */
[----:B01----:R-:W-:Y:S01]  /*125a0*/  ENDCOLLECTIVE ;  /* 0x000000000000791b */ /* 0x003fe20003800000 */
.L_x_389:
[----:B------:R-:W-:-:S05]  /*125b0*/  IMAD.X R3, RZ, RZ, R3, P2 ;  /* 0x000000ffff037224 */ /* 0x000fca00010e0603 */
[----:B------:R-:W-:Y:S01]  /*125c0*/  @!PT LDS RZ, [RZ] ;  /* 0x00000000fffff984 */ /* 0x000fe20000000800 */
[----:B------:R-:W-:Y:S01]  /*125d0*/  @!PT LDS RZ, [RZ] ;  /* 0x00000000fffff984 */ /* 0x000fe20000000800 */
[----:B------:R-:W-:Y:S01]  /*125e0*/  @!PT LDS RZ, [RZ] ;  /* 0x00000000fffff984 */ /* 0x000fe20000000800 */
[----:B------:R0:W-:Y:S01]  /*125f0*/  LDGSTS.E.BYPASS.LTC128B.128 [R4+0x400], desc[UR36][R2.64], !P3 ;  /* 0x0040000002047fae */ /* 0x0001e2000d901d64 */
[----:B------:R-:W-:-:S03]  /*12600*/  ISETP.LT.OR P3, PT, R6, 0x11, P1 ;  /* 0x000000110600780c */ /* 0x000fc60000f61670 */
[----:B------:R0:W-:Y:S01]  /*12610*/  LDGSTS.E.BYPASS.LTC128B.128 [R4+0x3400], desc[UR36][R2.64+0x80], !P4 ;  /* 0x0340008002047fae */ /* 0x0001e2000e101d64 */
[----:B------:R-:W-:Y:S01]  /*12620*/  ISETP.LT.OR P4, PT, R6, 0x11, !P0 ;  /* 0x000000110600780c */ /* 0x000fe20004781670 */
[----:B------:R-:W-:Y:S02]  /*12630*/  IMAD.MOV.U32 R13, RZ, RZ, R18 ;  /* 0x000000ffff0d7224 */ /* 0x000fe400078e0012 */
[----:B------:R-:W-:-:S10]  /*12640*/  IMAD.MOV.U32 R8, RZ, RZ, R14 ;  /* 0x000000ffff087224 */ /* 0x000fd400078e000e */
[----:B0-----:R-:W-:Y:S05]  /*12650*/  WARPSYNC.COLLECTIVE R15, `(.L_x_390) ;  /* 0x000000000f087348 */ /* 0x001fea0003c00000 */
[----:B------:R1:W2:Y:S02]  /*12660*/  SHFL.IDX P6, R14, R13, R12, R11 ;  /* 0x0000000c0d0e7389 */ /* 0x0002a400000c000b */
[----:B012---:R-:W-:Y:S01]  /*12670*/  ENDCOLLECTIVE ;  /* 0x000000000000791b */ /* 0x007fe20003800000 */
.L_x_390:
[----:B------:R-:W-:Y:S01]  /*12680*/  IMAD.MOV.U32 R13, RZ, RZ, R24 ;  /* 0x000000ffff0d7224 */ /* 0x000fe200078e0018 */
[----:B------:R-:W-:Y:S02]  /*12690*/  MOV R12, 0x2 ;  /* 0x00000002000c7802 */ /* 0x000fe40000000f00 */
[----:B------:R-:W-:-:S13]  /*126a0*/  IADD3 R2, P2, R14, R5, RZ ;  /* 0x000000050e027210 */ /* 0x000fda0007f5e0ff */
[----:B------:R-:W-:Y:S05]  /*126b0*/  WARPSYNC.COLLECTIVE R15, `(.L_x_391) ;  /* 0x000000000f087348 */ /* 0x000fea0003c00000 */
[----:B------:R0:W1:Y:S02]  /*126c0*/  SHFL.IDX P6, R14, R13, R12, R11 ;  /* 0x0000000c0d0e7389 */ /* 0x00006400000c000b */
[----:B01----:R-:W-:Y:S01]  /*126d0*/  ENDCOLLECTIVE ;  /* 0x000000000000791b */ /* 0x003fe20003800000 */
.L_x_391:
        /* <DEDUP_REMOVED lines=13> */
.L_x_392:
[----:B------:R-:W-:Y:S01]  /*127b0*/  IMAD.MOV.U32 R13, RZ, RZ, R24 ;  /* 0x000000ffff0d7224 */ /* 0x000fe200078e0018 */
[----:B------:R-:W-:Y:S01]  /*127c0*/  MOV R12, 0x3 ;  /* 0x00000003000c7802 */ /* 0x000fe20000000f00 */
[----:B------:R-:W-:-:S07]  /*127d0*/  IMAD.MOV.U32 R10, RZ, RZ, R14 ;  /* 0x000000ffff0a7224 */ /* 0x000fce00078e000e */
[----:B------:R-:W-:Y:S05]  /*127e0*/  WARPSYNC.COLLECTIVE R15, `(.L_x_393) ;  /* 0x000000000f087348 */ /* 0x000fea0003c00000 */
[----:B------:R0:W1:Y:S02]  /*127f0*/  SHFL.IDX P6, R14, R13, R12, R11 ;  /* 0x0000000c0d0e7389 */ /* 0x00006400000c000b */
[----:B01----:R-:W-:Y:S01]  /*12800*/  ENDCOLLECTIVE ;  /* 0x000000000000791b */ /* 0x003fe20003800000 */
.L_x_393:
[----:B------:R-:W-:-:S05]  /*12810*/  IADD3 R2, P2, R10, R5, RZ ;  /* 0x000000050a027210 */ /* 0x000fca0007f5e0ff */
[----:B------:R-:W-:-:S05]  /*12820*/  IMAD.X R3, RZ, RZ, R7, P2 ;  /* 0x000000ffff037224 */ /* 0x000fca00010e0607 */
[----:B------:R-:W-:Y:S01]  /*12830*/  @!PT LDS RZ, [RZ] ;  /* 0x00000000fffff984 */ /* 0x000fe20000000800 */
[----:B------:R-:W-:Y:S01]  /*12840*/  @!PT LDS RZ, [RZ] ;  /* 0x00000000fffff984 */ /* 0x000fe20000000800 */
[----:B------:R-:W-:Y:S01]  /*12850*/  @!PT LDS RZ, [RZ] ;  /* 0x00000000fffff984 */ /* 0x000fe20000000800 */
[----:B------:R0:W-:Y:S01]  /*12860*/  LDGSTS.E.BYPASS.LTC128B.128 [R4+0x1400], desc[UR36][R2.64], !P3 ;  /* 0x0140000002047fae */ /* 0x0001e2000d901d64 */
[----:B------:R-:W-:Y:S01]  /*12870*/  IMAD.MOV.U32 R13, RZ, RZ, R18 ;  /* 0x000000ffff0d7224 */ /* 0x000fe200078e0012 */
[C---:B------:R-:W-:Y:S02]  /*12880*/  ISETP.LT.OR P3, PT, R6.reuse, 0x31, P1 ;  /* 0x000000310600780c */ /* 0x040fe40000f61670 */
[----:B------:R0:W-:Y:S01]  /*12890*/  LDGSTS.E.BYPASS.LTC128B.128 [R4+0x4400], desc[UR36][R2.64+0x80], !P4 ;  /* 0x0440008002047fae */ /* 0x0001e2000e101d64 */
[----:B------:R-:W-:Y:S01]  /*128a0*/  ISETP.LT.OR P4, PT, R6, 0x31, !P0 ;  /* 0x000000310600780c */ /* 0x000fe20004781670 */
[----:B------:R-:W-:-:S12]  /*128b0*/  IMAD.MOV.U32 R8, RZ, RZ, R14 ;  /* 0x000000ffff087224 */ /* 0x000fd800078e000e */
[----:B0-----:R-:W-:Y:S05]  /*128c0*/  WARPSYNC.COLLECTIVE R15, `(.L_x_394) ;  /* 0x000000000f087348 */ /* 0x001fea0003c00000 */
[----:B------:R1:W2:Y:S02]  /*128d0*/  SHFL.IDX P6, R14, R13, R12, R11 ;  /* 0x0000000c0d0e7389 */ /* 0x0002a400000c000b */
[----:B012---:R-:W-:Y:S01]  /*128e0*/  ENDCOLLECTIVE ;  /* 0x000000000000791b */ /* 0x007fe20003800000 */
.L_x_394:
[----:B------:R-:W-:Y:S02]  /*128f0*/  IMAD.MOV.U32 R13, RZ, RZ, R24 ;  /* 0x000000ffff0d7224 */ /* 0x000fe400078e0018 */
[----:B------:R-:W-:Y:S01]  /*12900*/  IMAD.MOV.U32 R12, RZ, RZ, 0x4 ;  /* 0x00000004ff0c7424 */ /* 0x000fe200078e00ff */
[----:B------:R-:W-:-:S13]  /*12910*/  IADD3 R2, P2, R14, R5, RZ ;  /* 0x000000050e027210 */ /* 0x000fda0007f5e0ff */
[----:B------:R-:W-:Y:S05]  /*12920*/  WARPSYNC.COLLECTIVE R15, `(.L_x_395) ;  /* 0x000000000f087348 */ /* 0x000fea0003c00000 */
[----:B------:R0:W1:Y:S02]  /*12930*/  SHFL.IDX P6, R14, R13, R12, R11 ;  /* 0x0000000c0d0e7389 */ /* 0x00006400000c000b */
[----:B01----:R-:W-:Y:S01]  /*12940*/  ENDCOLLECTIVE ;  /* 0x000000000000791b */ /* 0x003fe20003800000 */
.L_x_395:
        /* <DEDUP_REMOVED lines=13> */
.L_x_396:
[----:B------:R-:W-:Y:S02]  /*12a20*/  IMAD.MOV.U32 R13, RZ, RZ, R24 ;  /* 0x000000ffff0d7224 */ /* 0x000fe400078e0018 */
[----:B------:R-:W-:Y:S02]  /*12a30*/  IMAD.MOV.U32 R12, RZ, RZ, 0x5 ;  /* 0x00000005ff0c7424 */ /* 0x000fe400078e00ff */
[----:B------:R-:W-:-:S07]  /*12a40*/  IMAD.MOV.U32 R10, RZ, RZ, R14 ;  /* 0x000000ffff0a7224 */ /* 0x000fce00078e000e */
[----:B------:R-:W-:Y:S05]  /*12a50*/  WARPSYNC.COLLECTIVE R15, `(.L_x_397) ;  /* 0x000000000f087348 */ /* 0x000fea0003c00000 */
[----:B------:R0:W1:Y:S02]  /*12a60*/  SHFL.IDX P6, R14, R13, R12, R11 ;  /* 0x0000000c0d0e7389 */ /* 0x00006400000c000b */
[----:B01----:R-:W-:Y:S01]  /*12a70*/  ENDCOLLECTIVE ;  /* 0x000000000000791b */ /* 0x003fe20003800000 */
.L_x_397:
[----:B------:R-:W-:-:S05]  /*12a80*/  IADD3 R2, P2, R10, R5, RZ ;  /* 0x000000050a027210 */ /* 0x000fca0007f5e0ff */
[----:B------:R-:W-:-:S05]  /*12a90*/  IMAD.X R3, RZ, RZ, R7, P2 ;  /* 0x000000ffff037224 */ /* 0x000fca00010e0607 */
[----:B------:R-:W-:Y:S01]  /*12aa0*/  @!PT LDS RZ, [RZ] ;  /* 0x00000000fffff984 */ /* 0x000fe20000000800 */
[----:B------:R-:W-:Y:S01]  /*12ab0*/  @!PT LDS RZ, [RZ] ;  /* 0x00000000fffff984 */ /* 0x000fe20000000800 */
[----:B------:R-:W-:Y:S01]  /*12ac0*/  @!PT LDS RZ, [RZ] ;  /* 0x00000000fffff984 */ /* 0x000fe20000000800 */
[----:B------:R0:W-:Y:S01]  /*12ad0*/  LDGSTS.E.BYPASS.LTC128B.128 [R4+0x2400], desc[UR36][R2.64], !P3 ;  /* 0x0240000002047fae */ /* 0x0001e2000d901d64 */
[----:B------:R-:W-:-:S03]  /*12ae0*/  IMAD.MOV.U32 R13, RZ, RZ, R18 ;  /* 0x000000ffff0d7224 */ /* 0x000fc600078e0012 */
[----:B------:R0:W-:Y:S01]  /*12af0*/  LDGSTS.E.BYPASS.LTC128B.128 [R4+0x5400], desc[UR36][R2.64+0x80], !P4 ;  /* 0x0540008002047fae */ /* 0x0001e2000e101d64 */
[----:B------:R-:W-:-:S07]  /*12b00*/  MOV R24, R14 ;  /* 0x0000000e00187202 */ /* 0x000fce0000000f00 */
[----:B0-----:R-:W-:Y:S05]  /*12b10*/  WARPSYNC.COLLECTIVE R15, `(.L_x_398) ;  /* 0x000000000f087348 */ /* 0x001fea0003c00000 */
[----:B------:R1:W2:Y:S02]  /*12b20*/  SHFL.IDX P6, R14, R13, R12, R11 ;  /* 0x0000000c0d0e7389 */ /* 0x0002a400000c000b */
[----:B012---:R-:W-:Y:S01]  /*12b30*/  ENDCOLLECTIVE ;  /* 0x000000000000791b */ /* 0x007fe20003800000 */
.L_x_398:
[----:B------:R-:W-:Y:S05]  /*12b40*/  BRA `(.L_x_399) ;  /* 0xffffffc000147947 */ /* 0x000fea000383ffff */
.L_x_295:
        /* <DEDUP_REMOVED lines=8> */
.L_x_401:
[----:B------:R-:W-:Y:S05]  /*12bd0*/  BSYNC B0 ;  /* 0x0000000000007941 */ /* 0x000fea0003800000 */
.L_x_400:
[----:B------:R-:W-:Y:S01]  /*12be0*/  IMAD.MOV.U32 R13, RZ, RZ, R16 ;  /* 0x000000ffff0d7224 */ /* 0x000fe200078e0010 */
[----:B------:R-:W-:Y:S01]  /*12bf0*/  MOV R0, R14 ;  /* 0x0000000e00007202 */ /* 0x000fe20000000f00 */
[----:B------:R-:W-:Y:S01]  /*12c00*/  IMAD.MOV.U32 R12, RZ, RZ, 0x1 ;  /* 0x00000001ff0c7424 */ /* 0x000fe200078e00ff */
[----:B------:R-:W-:Y:S01]  /*12c10*/  IADD3 R7, R19, R9, RZ ;  /* 0x0000000913077210 */ /* 0x000fe20007ffe0ff */
[----:B------:R-:W-:Y:S02]  /*12c20*/  IMAD.MOV.U32 R11, RZ, RZ, 0x1f ;  /* 0x0000001fff0b7424 */ /* 0x000fe400078e00ff */
[----:B------:R-:W-:-:S07]  /*12c30*/  IMAD.MOV.U32 R15, RZ, RZ, -0x1 ;  /* 0xffffffffff0f7424 */ /* 0x000fce00078e00ff */
[----:B------:R-:W-:Y:S05]  /*12c40*/  WARPSYNC.COLLECTIVE R15, `(.L_x_402) ;  /* 0x000000000f087348 */ /* 0x000fea0003c00000 */
[----:B------:R0:W1:Y:S02]  /*12c50*/  SHFL.IDX P6, R14, R13, R12, R11 ;  /* 0x0000000c0d0e7389 */ /* 0x00006400000c000b */
[----:B01----:R-:W-:Y:S01]  /*12c60*/  ENDCOLLECTIVE ;  /* 0x000000000000791b */ /* 0x003fe20003800000 */
.L_x_402:
[----:B------:R-:W-:Y:S02]  /*12c70*/  ULDC UR4, c[0x0][0xc3c] ;  /* 0x00030f0000047ab9 */ /* 0x000fe40000000800 */
[----:B------:R-:W-:-:S13]  /*12c80*/  ISETP.GE.OR P1, PT, R7, UR4, !P0 ;  /* 0x0000000407007c0c */ /* 0x000fda000c726670 */
[----:B------:R-:W0:Y:S08]  /*12c90*/  @!P1 LDC.64 R4, c[0x0][0xc80] ;  /* 0x00032000ff049b82 */ /* 0x000e300000000a00 */
[----:B------:R-:W1:Y:S01]  /*12ca0*/  @!P1 LDC.64 R2, c[0x0][0xc78] ;  /* 0x00031e00ff029b82 */ /* 0x000e620000000a00 */
[----:B------:R-:W-:Y:S01]  /*12cb0*/  CS2R R10, SRZ ;  /* 0x00000000000a7805 */ /* 0x000fe2000001ff00 */
[----:B------:R-:W-:-:S02]  /*12cc0*/  IMAD.MOV.U32 R8, RZ, RZ, R14 ;  /* 0x000000ffff087224 */ /* 0x000fc400078e000e */
[----:B0-----:R-:W-:-:S06]  /*12cd0*/  @!P1 IMAD.WIDE R4, R7, 0x4, R4 ;  /* 0x0000000407049825 */ /* 0x001fcc00078e0204 */
[----:B------:R-:W2:Y:S01]  /*12ce0*/  @!P1 LDG.E R4, desc[UR36][R4.64] ;  /* 0x0000002404049981 */ /* 0x000ea2000c1e1900 */
[----:B-1----:R-:W-:-:S06]  /*12cf0*/  @!P1 IMAD.WIDE R2, R7, 0x4, R2 ;  /* 0x0000000407029825 */ /* 0x002fcc00078e0202 */
[----:B------:R-:W3:Y:S01]  /*12d00*/  @!P1 LDG.E R2, desc[UR36][R2.64] ;  /* 0x0000002402029981 */ /* 0x000ee2000c1e1900 */
[----:B------:R-:W-:Y:S01]  /*12d10*/  IMAD.MOV.U32 R7, RZ, RZ, RZ ;  /* 0x000000ffff077224 */ /* 0x000fe200078e00ff */
[C---:B------:R-:W-:Y:S02]  /*12d20*/  ISETP.GE.U32.AND P2, PT, R9.reuse, 0x2, PT ;  /* 0x000000020900780c */ /* 0x040fe40003f46070 */
[C---:B------:R-:W-:Y:S02]  /*12d30*/  ISETP.GE.U32.AND P3, PT, R9.reuse, 0x4, PT ;  /* 0x000000040900780c */ /* 0x040fe40003f66070 */
[C---:B------:R-:W-:Y:S02]  /*12d40*/  ISETP.GE.U32.AND P4, PT, R9.reuse, 0x8, PT ;  /* 0x000000080900780c */ /* 0x040fe40003f86070 */
[C---:B------:R-:W-:Y:S01]  /*12d50*/  ISETP.GE.U32.AND P5, PT, R9.reuse, 0x10, PT ;  /* 0x000000100900780c */ /* 0x040fe20003fa6070 */
[----:B--2---:R-:W-:Y:S02]  /*12d60*/  @!P1 IMAD.MOV.U32 R7, RZ, RZ, R4 ;  /* 0x000000ffff079224 */ /* 0x004fe400078e0004 */
[----:B---3--:R-:W-:Y:S01]  /*12d70*/  @!P1 IMAD.MOV.U32 R10, RZ, RZ, R2 ;  /* 0x000000ffff0a9224 */ /* 0x008fe200078e0002 */
[----:B------:R-:W-:-:S03]  /*12d80*/  ISETP.NE.AND P1, PT, R9, RZ, PT ;  /* 0x000000ff0900720c */ /* 0x000fc60003f25270 */
[----:B------:R-:W-:-:S10]  /*12d90*/  IMAD R13, R10, R7, RZ ;  /* 0x000000070a0d7224 */ /* 0x000fd400078e02ff */
[----:B------:R-:W-:Y:S05]  /*12da0*/  WARPSYNC.COLLECTIVE R15, `(.L_x_403) ;  /* 0x000000000f087348 */ /* 0x000fea0003c00000 */
[----:B------:R0:W1:Y:S02]  /*12db0*/  SHFL.UP P6, R14, R13, R12, R11 ;  /* 0x0400000c0d0e7389 */ /* 0x00006400000c000b */
[----:B01----:R-:W-:Y:S01]  /*12dc0*/  ENDCOLLECTIVE ;  /* 0x000000000000791b */ /* 0x003fe20003800000 */
.L_x_403:
[----:B------:R-:W-:Y:S02]  /*12dd0*/  MOV R12, 0x2 ;  /* 0x00000002000c7802 */ /* 0x000fe40000000f00 */
[----:B------:R-:W-:-:S05]  /*12de0*/  SEL R6, R14, RZ, P1 ;  /* 0x000000ff0e067207 */ /* 0x000fca0000800000 */
[----:B------:R-:W-:-:S04]  /*12df0*/  IMAD.IADD R6, R13, 0x1, R6 ;  /* 0x000000010d067824 */ /* 0x000fc800078e0206 */
[----:B------:R-:W-:-:S07]  /*12e00*/  IMAD.MOV.U32 R13, RZ, RZ, R6 ;  /* 0x000000ffff0d7224 */ /* 0x000fce00078e0006 */
[----:B------:R-:W-:Y:S05]  /*12e10*/  WARPSYNC.COLLECTIVE R15, `(.L_x_404) ;  /* 0x000000000f087348 */ /* 0x000fea0003c00000 */
[----:B------:R0:W1:Y:S02]  /*12e20*/  SHFL.UP P6, R14, R13, R12, R11 ;  /* 0x0400000c0d0e7389 */ /* 0x00006400000c000b */
[----:B01----:R-:W-:Y:S01]  /*12e30*/  ENDCOLLECTIVE ;  /* 0x000000000000791b */ /* 0x003fe20003800000 */
.L_x_404:
[----:B------:R-:W-:Y:S01]  /*12e40*/  IMAD.MOV.U32 R12, RZ, RZ, 0x4 ;  /* 0x00000004ff0c7424 */ /* 0x000fe200078e00ff */
[----:B------:R-:W-:-:S05]  /*12e50*/  SEL R3, R14, RZ, P2 ;  /* 0x000000ff0e037207 */ /* 0x000fca0001000000 */
[----:B------:R-:W-:Y:S02]  /*12e60*/  IMAD.IADD R2, R6, 0x1, R3 ;  /* 0x0000000106027824 */ /* 0x000fe400078e0203 */
[----:B------:R-:W-:Y:S02]  /*12e70*/  IMAD.MOV.U32 R6, RZ, RZ, RZ ;  /* 0x000000ffff067224 */ /* 0x000fe400078e00ff */
[----:B------:R-:W-:-:S07]  /*12e80*/  IMAD.MOV.U32 R13, RZ, RZ, R2 ;  /* 0x000000ffff0d7224 */ /* 0x000fce00078e0002 */
[----:B------:R-:W-:Y:S05]  /*12e90*/  WARPSYNC.COLLECTIVE R15, `(.L_x_405) ;  /* 0x000000000f087348 */ /* 0x000fea0003c00000 */
[----:B------:R0:W1:Y:S02]  /*12ea0*/  SHFL.UP P6, R14, R13, R12, R11 ;  /* 0x0400000c0d0e7389 */ /* 0x00006400000c000b */
[----:B01----:R-:W-:Y:S01]  /*12eb0*/  ENDCOLLECTIVE ;  /* 0x000000000000791b */ /* 0x003fe20003800000 */
.L_x_405:
[----:B------:R-:W-:Y:S02]  /*12ec0*/  MOV R12, 0x8 ;  /* 0x00000008000c7802 */ /* 0x000fe40000000f00 */
[----:B------:R-:W-:-:S05]  /*12ed0*/  SEL R3, R14, RZ, P3 ;  /* 0x000000ff0e037207 */ /* 0x000fca0001800000 */
[----:B------:R-:W-:-:S04]  /*12ee0*/  IMAD.IADD R3, R2, 0x1, R3 ;  /* 0x0000000102037824 */ /* 0x000fc800078e0203 */
[----:B------:R-:W-:-:S07]  /*12ef0*/  IMAD.MOV.U32 R13, RZ, RZ, R3 ;  /* 0x000000ffff0d7224 */ /* 0x000fce00078e0003 */
[----:B------:R-:W-:Y:S05]  /*12f00*/  WARPSYNC.COLLECTIVE R15, `(.L_x_406) ;  /* 0x000000000f087348 */ /* 0x000fea0003c00000 */
[----:B------:R0:W1:Y:S02]  /*12f10*/  SHFL.UP P6, R14, R13, R12, R11 ;  /* 0x0400000c0d0e7389 */ /* 0x00006400000c000b */
[----:B01----:R-:W-:Y:S01]  /*12f20*/  ENDCOLLECTIVE ;  /* 0x000000000000791b */ /* 0x003fe20003800000 */
.L_x_406:
[----:B------:R-:W-:Y:S01]  /*12f30*/  IMAD.MOV.U32 R12, RZ, RZ, 0x10 ;  /* 0x00000010ff0c7424 */ /* 0x000fe200078e00ff */
[----:B------:R-:W-:-:S05]  /*12f40*/  SEL R4, R14, RZ, P4 ;  /* 0x000000ff0e047207 */ /* 0x000fca0002000000 */
[----:B------:R-:W-:-:S04]  /*12f50*/  IMAD.IADD R4, R3, 0x1, R4 ;  /* 0x0000000103047824 */ /* 0x000fc800078e0204 */
[----:B------:R-:W-:-:S07]  /*12f60*/  IMAD.MOV.U32 R13, RZ, RZ, R4 ;  /* 0x000000ffff0d7224 */ /* 0x000fce00078e0004 */
[----:B------:R-:W-:Y:S05]  /*12f70*/  WARPSYNC.COLLECTIVE R15, `(.L_x_407) ;  /* 0x000000000f087348 */ /* 0x000fea0003c00000 */
[----:B------:R0:W1:Y:S02]  /*12f80*/  SHFL.UP P6, R14, R13, R12, R11 ;  /* 0x0400000c0d0e7389 */ /* 0x00006400000c000b */
[----:B01----:R-:W-:Y:S01]  /*12f90*/  ENDCOLLECTIVE ;  /* 0x000000000000791b */ /* 0x003fe20003800000 */
.L_x_407:
[----:B------:R-:W-:Y:S01]  /*12fa0*/  MOV R12, 0x1f ;  /* 0x0000001f000c7802 */ /* 0x000fe20000000f00 */
[----:B------:R-:W-:Y:S01]  /*12fb0*/  IMAD.MOV.U32 R11, RZ, RZ, 0x1f ;  /* 0x0000001fff0b7424 */ /* 0x000fe200078e00ff */
[----:B------:R-:W-:-:S05]  /*12fc0*/  SEL R3, R14, RZ, P5 ;  /* 0x000000ff0e037207 */ /* 0x000fca0002800000 */
[----:B------:R-:W-:-:S04]  /*12fd0*/  IMAD.IADD R2, R4, 0x1, R3 ;  /* 0x0000000104027824 */ /* 0x000fc800078e0203 */
[----:B------:R-:W-:-:S07]  /*12fe0*/  IMAD.MOV.U32 R13, RZ, RZ, R2 ;  /* 0x000000ffff0d7224 */ /* 0x000fce00078e0002 */
[----:B------:R-:W-:Y:S05]  /*12ff0*/  WARPSYNC.COLLECTIVE R15, `(.L_x_408) ;  /* 0x000000000f087348 */ /* 0x000fea0003c00000 */
[----:B------:R0:W1:Y:S02]  /*13000*/  SHFL.IDX P6, R14, R13, R12, R11 ;  /* 0x0000000c0d0e7389 */ /* 0x00006400000c000b */
[----:B01----:R-:W-:Y:S01]  /*13010*/  ENDCOLLECTIVE ;  /* 0x000000000000791b */ /* 0x003fe20003800000 */
.L_x_408:
[----:B------:R-:W-:Y:S05]  /*13020*/  BRA `(.L_x_409) ;  /* 0xffffffc000247947 */ /* 0x000fea000383ffff */
.L_x_298:
[----:B------:R-:W-:Y:S01]  /*13030*/  BSSY B0, `(.L_x_410) ;  /* 0x0000007000007945 */ /* 0x000fe20003800000 */
[----:B------:R-:W-:Y:S02]  /*13040*/  IMAD.MOV.U32 R12, RZ, RZ, 0x1 ;  /* 0x00000001ff0c7424 */ /* 0x000fe400078e00ff */
[----:B------:R-:W-:Y:S02]  /*13050*/  IMAD.MOV.U32 R11, RZ, RZ, RZ ;  /* 0x000000ffff0b7224 */ /* 0x000fe400078e00ff */
[----:B------:R-:W-:-:S07]  /*13060*/  IMAD.MOV.U32 R15, RZ, RZ, -0x1 ;  /* 0xffffffffff0f7424 */ /* 0x000fce00078e00ff */
[----:B------:R-:W-:Y:S05]  /*13070*/  WARPSYNC.COLLECTIVE R15, `(.L_x_411) ;  /* 0x000000000f087348 */ /* 0x000fea0003c00000 */
[----:B------:R0:W1:Y:S02]  /*13080*/  SHFL.UP P6, R14, R13, R12, R11 ;  /* 0x0400000c0d0e7389 */ /* 0x00006400000c000b */
[----:B01----:R-:W-:Y:S01]  /*13090*/  ENDCOLLECTIVE ;  /* 0x000000000000791b */ /* 0x003fe20003800000 */
.L_x_411:
[----:B------:R-:W-:Y:S05]  /*130a0*/  BSYNC B0 ;  /* 0x0000000000007941 */ /* 0x000fea0003800000 */
.L_x_410:
[----:B------:R-:W-:Y:S01]  /*130b0*/  SEL R14, R14, RZ, P1 ;  /* 0x000000ff0e0e7207 */ /* 0x000fe20000800000 */
[----:B------:R-:W-:Y:S02]  /*130c0*/  IMAD.MOV.U32 R12, RZ, RZ, 0x2 ;  /* 0x00000002ff0c7424 */ /* 0x000fe400078e00ff */
[----:B------:R-:W-:Y:S01]  /*130d0*/  IMAD.MOV.U32 R11, RZ, RZ, RZ ;  /* 0x000000ffff0b7224 */ /* 0x000fe200078e00ff */
[----:B------:R-:W-:Y:S01]  /*130e0*/  IADD3 R13, R13, R14, RZ ;  /* 0x0000000e0d0d7210 */ /* 0x000fe20007ffe0ff */
[----:B------:R-:W-:-:S07]  /*130f0*/  IMAD.MOV.U32 R15, RZ, RZ, -0x1 ;  /* 0xffffffffff0f7424 */ /* 0x000fce00078e00ff */
[----:B------:R-:W-:Y:S05]  /*13100*/  WARPSYNC.COLLECTIVE R15, `(.L_x_412) ;  /* 0x000000000f087348 */ /* 0x000fea0003c00000 */
[----:B------:R0:W1:Y:S02]  /*13110*/  SHFL.UP P6, R14, R13, R12, R11 ;  /* 0x0400000c0d0e7389 */ /* 0x00006400000c000b */
[----:B01----:R-:W-:Y:S01]  /*13120*/  ENDCOLLECTIVE ;  /* 0x000000000000791b */ /* 0x003fe20003800000 */
.L_x_412:
[----:B------:R-:W-:Y:S02]  /*13130*/  MOV R12, 0x4 ;  /* 0x00000004000c7802 */ /* 0x000fe40000000f00 */
[----:B------:R-:W-:-:S05]  /*13140*/  SEL R2, R14, RZ, P2 ;  /* 0x000000ff0e027207 */ /* 0x000fca0001000000 */
[----:B------:R-:W-:-:S04]  /*13150*/  IMAD.IADD R2, R13, 0x1, R2 ;  /* 0x000000010d027824 */ /* 0x000fc800078e0202 */
[----:B------:R-:W-:-:S07]  /*13160*/  IMAD.MOV.U32 R13, RZ, RZ, R2 ;  /* 0x000000ffff0d7224 */ /* 0x000fce00078e0002 */
[----:B------:R-:W-:Y:S05]  /*13170*/  WARPSYNC.COLLECTIVE R15, `(.L_x_413) ;  /* 0x000000000f087348 */ /* 0x000fea0003c00000 */
[----:B------:R0:W1:Y:S02]  /*13180*/  SHFL.UP P6, R14, R13, R12, R11 ;  /* 0x0400000c0d0e7389 */ /* 0x00006400000c000b */
[----:B01----:R-:W-:Y:S01]  /*13190*/  ENDCOLLECTIVE ;  /* 0x000000000000791b */ /* 0x003fe20003800000 */
.L_x_413:
[----:B------:R-:W-:Y:S01]  /*131a0*/  IMAD.MOV.U32 R12, RZ, RZ, 0x8 ;  /* 0x00000008ff0c7424 */ /* 0x000fe200078e00ff */
[----:B------:R-:W-:-:S05]  /*131b0*/  SEL R3, R14, RZ, P3 ;  /* 0x000000ff0e037207 */ /* 0x000fca0001800000 */
[----:B------:R-:W-:-:S04]  /*131c0*/  IMAD.IADD R3, R2, 0x1, R3 ;  /* 0x0000000102037824 */ /* 0x000fc800078e0203 */
[----:B------:R-:W-:-:S07]  /*131d0*/  IMAD.MOV.U32 R13, RZ, RZ, R3 ;  /* 0x000000ffff0d7224 */ /* 0x000fce00078e0003 */
[----:B------:R-:W-:Y:S05]  /*131e0*/  WARPSYNC.COLLECTIVE R15, `(.L_x_414) ;  /* 0x000000000f087348 */ /* 0x000fea0003c00000 */
[----:B------:R0:W1:Y:S02]  /*131f0*/  SHFL.UP P6, R14, R13, R12, R11 ;  /* 0x0400000c0d0e7389 */ /* 0x00006400000c000b */
[----:B01----:R-:W-:Y:S01]  /*13200*/  ENDCOLLECTIVE ;  /* 0x000000000000791b */ /* 0x003fe20003800000 */
.L_x_414:
[----:B------:R-:W-:Y:S02]  /*13210*/  MOV R12, 0x10 ;  /* 0x00000010000c7802 */ /* 0x000fe40000000f00 */
[----:B------:R-:W-:-:S05]  /*13220*/  SEL R4, R14, RZ, P4 ;  /* 0x000000ff0e047207 */ /* 0x000fca0002000000 */
[----:B------:R-:W-:-:S04]  /*13230*/  IMAD.IADD R4, R3, 0x1, R4 ;  /* 0x0000000103047824 */ /* 0x000fc800078e0204 */
[----:B------:R-:W-:-:S07]  /*13240*/  IMAD.MOV.U32 R13, RZ, RZ, R4 ;  /* 0x000000ffff0d7224 */ /* 0x000fce00078e0004 */
[----:B------:R-:W-:Y:S05]  /*13250*/  WARPSYNC.COLLECTIVE R15, `(.L_x_415) ;  /* 0x000000000f087348 */ /* 0x000fea0003c00000 */
[----:B------:R0:W1:Y:S02]  /*13260*/  SHFL.UP P6, R14, R13, R12, R11 ;  /* 0x0400000c0d0e7389 */ /* 0x00006400000c000b */
[----:B01----:R-:W-:Y:S01]  /*13270*/  ENDCOLLECTIVE ;  /* 0x000000000000791b */ /* 0x003fe20003800000 */
.L_x_415:
[----:B------:R-:W-:Y:S02]  /*13280*/  IMAD.MOV.U32 R12, RZ, RZ, 0x1f ;  /* 0x0000001fff0c7424 */ /* 0x000fe400078e00ff */
[----:B------:R-:W-:Y:S01]  /*13290*/  IMAD.MOV.U32 R11, RZ, RZ, 0x1f ;  /* 0x0000001fff0b7424 */ /* 0x000fe200078e00ff */
[----:B------:R-:W-:-:S05]  /*132a0*/  SEL R3, R14, RZ, P5 ;  /* 0x000000ff0e037207 */ /* 0x000fca0002800000 */
[----:B------:R-:W-:-:S04]  /*132b0*/  IMAD.IADD R2, R4, 0x1, R3 ;  /* 0x0000000104027824 */ /* 0x000fc800078e0203 */
[----:B------:R-:W-:-:S07]  /*132c0*/  IMAD.MOV.U32 R13, RZ, RZ, R2 ;  /* 0x000000ffff0d7224 */ /* 0x000fce00078e0002 */
[----:B------:R-:W-:Y:S05]  /*132d0*/  WARPSYNC.COLLECTIVE R15, `(.L_x_416) ;  /* 0x000000000f087348 */ /* 0x000fea0003c00000 */
[----:B------:R0:W1:Y:S02]  /*132e0*/  SHFL.IDX P6, R14, R13, R12, R11 ;  /* 0x0000000c0d0e7389 */ /* 0x00006400000c000b */
[----:B01----:R-:W-:Y:S01]  /*132f0*/  ENDCOLLECTIVE ;  /* 0x000000000000791b */ /* 0x003fe20003800000 */
.L_x_416:
[----:B------:R-:W-:Y:S05]  /*13300*/  BRA `(.L_x_417) ;  /* 0xffffffc000107947 */ /* 0x000fea000383ffff */
.L_x_300:
[----:B------:R-:W-:Y:S01]  /*13310*/  BSSY B0, `(.L_x_418) ;  /* 0x0000006000007945 */ /* 0x000fe20003800000 */
[----:B------:R-:W-:Y:S01]  /*13320*/  PLOP3.LUT P6, PT, P6, PT, PT, 0x8, 0x0 ;  /* 0x000000000000781c */ /* 0x000fe200037ce170 */
[----:B------:R-:W-:-:S12]  /*13330*/  IMAD.MOV.U32 R15, RZ, RZ, -0x1 ;  /* 0xffffffffff0f7424 */ /* 0x000fd800078e00ff */
[----:B0-----:R-:W-:Y:S05]  /*13340*/  WARPSYNC.COLLECTIVE R15, `(.L_x_419) ;  /* 0x000000000f087348 */ /* 0x001fea0003c00000 */
[----:B------:R-:W-:Y:S01]  /*13350*/  VOTE.ANY R14, PT, P6 ;  /* 0x00000000000e7806 */ /* 0x000fe200030e0100 */
[----:B0-----:R-:W-:Y:S06]  /*13360*/  ENDCOLLECTIVE ;  /* 0x000000000000791b */ /* 0x001fec0003800000 */
.L_x_419:
[----:B------:R-:W-:Y:S05]  /*13370*/  BSYNC B0 ;  /* 0x0000000000007941 */ /* 0x000fea0003800000 */
.L_x_418:
[----:B------:R-:W-:Y:S01]  /*13380*/  MOV R3, R14 ;  /* 0x0000000e00037202 */ /* 0x000fe20000000f00 */
[----:B------:R-:W-:Y:S02]  /*13390*/  IMAD.MOV.U32 R13, RZ, RZ, R7 ;  /* 0x000000ffff0d7224 */ /* 0x000fe400078e0007 */
[----:B------:R-:W-:Y:S01]  /*133a0*/  IMAD.MOV.U32 R11, RZ, RZ, 0x1f ;  /* 0x0000001fff0b7424 */ /* 0x000fe200078e00ff */
[----:B------:R-:W0:Y:S01]  /*133b0*/  POPC R4, R3 ;  /* 0x0000000300047309 */ /* 0x000e220000000000 */
[----:B------:R-:W-:Y:S02]  /*133c0*/  IMAD.MOV.U32 R15, RZ, RZ, -0x1 ;  /* 0xffffffffff0f7424 */ /* 0x000fe400078e00ff */
[----:B0-----:R-:W-:-:S07]  /*133d0*/  IMAD.MOV.U32 R12, RZ, RZ, R4 ;  /* 0x000000ffff0c7224 */ /* 0x001fce00078e0004 */
[----:B------:R-:W-:Y:S05]  /*133e0*/  WARPSYNC.COLLECTIVE R15, `(.L_x_420) ;  /* 0x000000000f087348 */ /* 0x000fea0003c00000 */
[----:B------:R0:W1:Y:S02]  /*133f0*/  SHFL.IDX P6, R14, R13, R12, R11 ;  /* 0x0000000c0d0e7389 */ /* 0x00006400000c000b */
[----:B01----:R-:W-:Y:S01]  /*13400*/  ENDCOLLECTIVE ;  /* 0x000000000000791b */ /* 0x003fe20003800000 */
.L_x_420:
[----:B------:R-:W-:Y:S01]  /*13410*/  MOV R13, R10 ;  /* 0x0000000a000d7202 */ /* 0x000fe20000000f00 */
[----:B------:R-:W-:-:S07]  /*13420*/  IMAD.MOV.U32 R7, RZ, RZ, R14 ;  /* 0x000000ffff077224 */ /* 0x000fce00078e000e */
[----:B------:R-:W-:Y:S05]  /*13430*/  WARPSYNC.COLLECTIVE R15, `(.L_x_421) ;  /* 0x000000000f087348 */ /* 0x000fea0003c00000 */
[----:B------:R0:W1:Y:S02]  /*13440*/  SHFL.IDX P6, R14, R13, R12, R11 ;  /* 0x0000000c0d0e7389 */ /* 0x00006400000c000b */
[----:B01----:R-:W-:Y:S01]  /*13450*/  ENDCOLLECTIVE ;  /* 0x000000000000791b */ /* 0x003fe20003800000 */
.L_x_421:
[----:B------:R-:W-:Y:S01]  /*13460*/  IMAD.MOV.U32 R10, RZ, RZ, R14 ;  /* 0x000000ffff0a7224 */ /* 0x000fe200078e000e */
[----:B------:R-:W-:Y:S06]  /*13470*/  BRA `(.L_x_422) ;  /* 0xffffffbc00f07947 */ /* 0x000fec000383ffff */
.L_x_302:
[----:B------:R-:W-:Y:S01]  /*13480*/  BSSY B0, `(.L_x_423) ;  /* 0x0000007000007945 */ /* 0x000fe20003800000 */
[----:B------:R-:W-:Y:S02]  /*13490*/  IMAD.MOV.U32 R13, RZ, RZ, R2 ;  /* 0x000000ffff0d7224 */ /* 0x000fe400078e0002 */
[----:B------:R-:W-:Y:S02]  /*134a0*/  IMAD.MOV.U32 R11, RZ, RZ, 0x1f ;  /* 0x0000001fff0b7424 */ /* 0x000fe400078e00ff */
[----:B------:R-:W-:-:S07]  /*134b0*/  IMAD.MOV.U32 R15, RZ, RZ, -0x1 ;  /* 0xffffffffff0f7424 */ /* 0x000fce00078e00ff */
[----:B0123--:R-:W-:Y:S05]  /*134c0*/  WARPSYNC.COLLECTIVE R15, `(.L_x_424) ;  /* 0x000000000f087348 */ /* 0x00ffea0003c00000 */
[----:B------:R4:W0:Y:S02]  /*134d0*/  SHFL.IDX P6, R14, R13, R12, R11 ;  /* 0x0000000c0d0e7389 */ /* 0x00082400000c000b */
[----:B01234-:R-:W-:Y:S01]  /*134e0*/  ENDCOLLECTIVE ;  /* 0x000000000000791b */ /* 0x01ffe20003800000 */
.L_x_424:
[----:B------:R-:W-:Y:S05]  /*134f0*/  BSYNC B0 ;  /* 0x0000000000007941 */ /* 0x000fea0003800000 */
.L_x_423:
[----:B------:R-:W-:Y:S01]  /*13500*/  IMAD.MOV.U32 R6, RZ, RZ, R14 ;  /* 0x000000ffff067224 */ /* 0x000fe200078e000e */
[----:B------:R-:W-:Y:S06]  /*13510*/  BRA `(.L_x_301) ;  /* 0xffffffbc00e07947 */ /* 0x000fec000383ffff */
.L_x_306:
[----:B-1----:R1:W3:Y:S02]  /*13520*/  SYNCS.PHASECHK.TRANS64.TRYWAIT P0, [R4+URZ+0x2a820], R0 ;  /* 0x02a82000040075a7 */ /* 0x0022e4000800017f */
[----:B---3--:R-:W-:Y:S05]  /*13530*/  @!P0 NANOSLEEP.SYNCS 0x989680 ;  /* 0x009896800000895d */ /* 0x008fea0003900000 */
[----:B------:R-:W3:Y:S02]  /*13540*/  @!P0 SYNCS.PHASECHK.TRANS64 P0, [R4+URZ+0x2a820], R0 ;  /* 0x02a82000040085a7 */ /* 0x000ee4000800007f */
[----:B---3--:R-:W-:Y:S05]  /*13550*/  @!P0 BRA `(.L_x_306) ;  /* 0xfffffffc00f08947 */ /* 0x008fea000383ffff */
[----:B------:R-:W-:Y:S05]  /*13560*/  BRA `(.L_x_425) ;  /* 0xffffffc400387947 */ /* 0x000fea000383ffff */
.L_x_307:
[----:B------:R-:W3:Y:S01]  /*13570*/  S2R R2, SR_TID.X ;  /* 0x0000000000027919 */ /* 0x000ee20000002100 */
[----:B------:R-:W-:Y:S01]  /*13580*/  BSSY B0, `(.L_x_426) ;  /* 0x000000a000007945 */ /* 0x000fe20003800000 */
[----:B------:R-:W-:Y:S02]  /*13590*/  IMAD.MOV.U32 R12, RZ, RZ, RZ ;  /* 0x000000ffff0c7224 */ /* 0x000fe400078e00ff */
[----:B------:R-:W-:Y:S02]  /*135a0*/  IMAD.MOV.U32 R11, RZ, RZ, 0x1f ;  /* 0x0000001fff0b7424 */ /* 0x000fe400078e00ff */
[----:B------:R-:W-:Y:S01]  /*135b0*/  IMAD.MOV.U32 R15, RZ, RZ, -0x1 ;  /* 0xffffffffff0f7424 */ /* 0x000fe200078e00ff */
[----:B---3--:R-:W-:-:S04]  /*135c0*/  SHF.R.U32.HI R2, RZ, 0x5, R2 ;  /* 0x00000005ff027819 */ /* 0x008fc80000011602 */
[----:B------:R-:W-:-:S04]  /*135d0*/  LOP3.LUT R2, R2, 0x3, RZ, 0xc0, !PT ;  /* 0x0000000302027812 */ /* 0x000fc800078ec0ff */
[----:B------:R-:W-:-:S07]  /*135e0*/  MOV R13, R2 ;  /* 0x00000002000d7202 */ /* 0x000fce0000000f00 */
[----:B012---:R-:W-:Y:S05]  /*135f0*/  WARPSYNC.COLLECTIVE R15, `(.L_x_427) ;  /* 0x000000000f087348 */ /* 0x007fea0003c00000 */
[----:B------:R3:W4:Y:S02]  /*13600*/  SHFL.IDX P6, R14, R13, R12, R11 ;  /* 0x0000000c0d0e7389 */ /* 0x00072400000c000b */
[----:B01234-:R-:W-:Y:S01]  /*13610*/  ENDCOLLECTIVE ;  /* 0x000000000000791b */ /* 0x01ffe20003800000 */
.L_x_427:
[----:B------:R-:W-:Y:S05]  /*13620*/  BSYNC B0 ;  /* 0x0000000000007941 */ /* 0x000fea0003800000 */
.L_x_426:
[----:B------:R-:W-:Y:S05]  /*13630*/  BRA `(.L_x_428) ;  /* 0xffffffc400207947 */ /* 0x000fea000383ffff */
.L_x_310:
[----:B------:R-:W-:Y:S01]  /*13640*/  BSSY B1, `(.L_x_429) ;  /* 0x0000006000017945 */ /* 0x000fe20003800000 */
[----:B------:R-:W-:-:S07]  /*13650*/  IMAD.MOV.U32 R15, RZ, RZ, -0x1 ;  /* 0xffffffffff0f7424 */ /* 0x000fce00078e00ff */
[----:B012---:R-:W-:Y:S05]  /*13660*/  WARPSYNC.COLLECTIVE R15, `(.L_x_430) ;  /* 0x000000000f0c7348 */ /* 0x007fea0003c00000 */
[----:B------:R-:W-:Y:S02]  /*13670*/  ELECT P6, UR62, PT ;  /* 0x00000000003e782f */ /* 0x000fe400038c0000 */
[----:B------:R-:W-:Y:S01]  /*13680*/  MOV R14, UR62 ;  /* 0x0000003e000e7c02 */ /* 0x000fe20008000f00 */
[----:B012---:R-:W-:Y:S10]  /*13690*/  ENDCOLLECTIVE ;  /* 0x000000000000791b */ /* 0x007ff40003800000 */
.L_x_430:
[----:B------:R-:W-:Y:S05]  /*136a0*/  BSYNC B1 ;  /* 0x0000000000017941 */ /* 0x000fea0003800000 */
.L_x_429:
[----:B------:R-:W-:Y:S05]  /*136b0*/  BRA `(.L_x_431) ;  /* 0xffffffc400187947 */ /* 0x000fea000383ffff */
.L_x_312:
[----:B-1----:R1:W3:Y:S02]  /*136c0*/  SYNCS.PHASECHK.TRANS64.TRYWAIT P1, [R5+URZ+0x2a840], R0 ;  /* 0x02a84000050075a7 */ /* 0x0022e4000802017f */
[----:B---3--:R-:W-:Y:S05]  /*136d0*/  @!P1 NANOSLEEP.SYNCS 0x989680 ;  /* 0x009896800000995d */ /* 0x008fea0003900000 */
[----:B------:R-:W3:Y:S02]  /*136e0*/  @!P1 SYNCS.PHASECHK.TRANS64 P1, [R5+URZ+0x2a840], R0 ;  /* 0x02a84000050095a7 */ /* 0x000ee4000802007f */
[----:B---3--:R-:W-:Y:S05]  /*136f0*/  @!P1 BRA `(.L_x_312) ;  /* 0xfffffffc00f09947 */ /* 0x008fea000383ffff */
[----:B------:R-:W-:Y:S05]  /*13700*/  BRA `(.L_x_432) ;  /* 0xffffffc400407947 */ /* 0x000fea000383ffff */
.L_x_314:
[----:B---3--:R3:W4:Y:S02]  /*13710*/  SYNCS.PHASECHK.TRANS64.TRYWAIT P1, [R27+URZ+0x2a840], R2 ;  /* 0x02a840021b0075a7 */ /* 0x008724000802017f */
[----:B----4-:R-:W-:Y:S05]  /*13720*/  @!P1 NANOSLEEP.SYNCS 0x989680 ;  /* 0x009896800000995d */ /* 0x010fea0003900000 */
[----:B------:R-:W4:Y:S02]  /*13730*/  @!P1 SYNCS.PHASECHK.TRANS64 P1, [R27+URZ+0x2a840], R2 ;  /* 0x02a840021b0095a7 */ /* 0x000f24000802007f */
[----:B----4-:R-:W-:Y:S05]  /*13740*/  @!P1 BRA `(.L_x_314) ;  /* 0xfffffffc00f09947 */ /* 0x010fea000383ffff */
[----:B------:R-:W-:Y:S05]  /*13750*/  BRA `(.L_x_433) ;  /* 0xffffffc4004c7947 */ /* 0x000fea000383ffff */
.L_x_316:
[----:B----4-:R4:W0:Y:S02]  /*13760*/  SYNCS.PHASECHK.TRANS64.TRYWAIT P1, [R5+URZ+0x2a860], R0 ;  /* 0x02a86000050075a7 */ /* 0x010824000802017f */
[----:B0-----:R-:W-:Y:S05]  /*13770*/  @!P1 NANOSLEEP.SYNCS 0x989680 ;  /* 0x009896800000995d */ /* 0x001fea0003900000 */
[----:B------:R-:W0:Y:S02]  /*13780*/  @!P1 SYNCS.PHASECHK.TRANS64 P1, [R5+URZ+0x2a860], R0 ;  /* 0x02a86000050095a7 */ /* 0x000e24000802007f */
[----:B0-----:R-:W-:Y:S05]  /*13790*/  @!P1 BRA `(.L_x_316) ;  /* 0xfffffffc00f09947 */ /* 0x001fea000383ffff */
[----:B------:R-:W-:Y:S05]  /*137a0*/  BRA `(.L_x_434) ;  /* 0xffffffc400487947 */ /* 0x000fea000383ffff */
.L_x_435:
        /* <DEDUP_REMOVED lines=13> */
.L_x_3205:


//--------------------- .text._ZN7cutlass13device_kernelIN5flash11enable_sm90INS1_16FlashAttnFwdSm90INS1_25CollectiveMainloopFwdSm90ILi2EN4cute5tupleIJNS5_1CILi1EEES8_S8_EEENS6_IJNS7_ILi128EEENS7_ILi96EEENS7_ILi192EEEEEELi128ENS_6half_tEfNS_4arch4Sm90ELb0ELb0ELb1ELb1ELb1ELb1ELb0ELb1ELb1ELb1ELb1ELb0EEENS1_21CollectiveEpilogueFwdINS6_IJSA_SA_SB_EEES9_SE_SG_Li256ELb1ELb1ELb1ELb0EEENS1_36VarlenDynamicPersistentTileSchedulerILi128ELi96ELi256ELi128ELb1ELb1ELb1ELb0ELb1ELb1EEEEEEEEEvNT_6ParamsE --------------------------
	.section	.text._ZN7cutlass13device_kernelIN5flash11enable_sm90INS1_16FlashAttnFwdSm90INS1_25CollectiveMainloopFwdSm90ILi2EN4cute5tupleIJNS5_1CILi1EEES8_S8_EEENS6_IJNS7_ILi128EEENS7_ILi96EEENS7_ILi192EEEEEELi128ENS_6half_tEfNS_4arch4Sm90ELb0ELb0ELb1ELb1ELb1ELb1ELb0ELb1ELb1ELb1ELb1ELb0EEENS1_21CollectiveEpilogueFwdINS6_IJSA_SA_SB_EEES9_SE_SG_Li256ELb1ELb1ELb1ELb0EEENS1_36VarlenDynamicPersistentTileSchedulerILi128ELi96ELi256ELi128ELb1ELb1ELb1ELb0ELb1ELb1EEEEEEEEEvNT_6ParamsE,"ax",@progbits
	.align	128
.text._ZN7cutlass13device_kernelIN5flash11enable_sm90INS1_16FlashAttnFwdSm90INS1_25CollectiveMainloopFwdSm90ILi2EN4cute5tupleIJNS5_1CILi1EEES8_S8_EEENS6_IJNS7_ILi128EEENS7_ILi96EEENS7_ILi192EEEEEELi128ENS_6half_tEfNS_4arch4Sm90ELb0ELb0ELb1ELb1ELb1ELb1ELb0ELb1ELb1ELb1ELb1ELb0EEENS1_21CollectiveEpilogueFwdINS6_IJSA_SA_SB_EEES9_SE_SG_Li256ELb1ELb1ELb1ELb0EEENS1_36VarlenDynamicPersistentTileSchedulerILi128ELi96ELi256ELi128ELb1ELb1ELb1ELb0ELb1ELb1EEEEEEEEEvNT_6ParamsE:
        .type           _ZN7cutlass13device_kernelIN5flash11enable_sm90INS1_16FlashAttnFwdSm90INS1_25CollectiveMainloopFwdSm90ILi2EN4cute5tupleIJNS5_1CILi1EEES8_S8_EEENS6_IJNS7_ILi128EEENS7_ILi96EEENS7_ILi192EEEEEELi128ENS_6half_tEfNS_4arch4Sm90ELb0ELb0ELb1ELb1ELb1ELb1ELb0ELb1ELb1ELb1ELb1ELb0EEENS1_21CollectiveEpilogueFwdINS6_IJSA_SA_SB_EEES9_SE_SG_Li256ELb1ELb1ELb1ELb0EEENS1_36VarlenDynamicPersistentTileSchedulerILi128ELi96ELi256ELi128ELb1ELb1ELb1ELb0ELb1ELb1EEEEEEEEEvNT_6ParamsE,@function
        .size           _ZN7cutlass13device_kernelIN5flash11enable_sm90INS1_16FlashAttnFwdSm90INS1_25CollectiveMainloopFwdSm90ILi2EN4cute5tupleIJNS5_1CILi1EEES8_S8_EEENS6_IJNS7_ILi128EEENS7_ILi96EEENS7_ILi192EEEEEELi128ENS_6half_tEfNS_4arch4Sm90ELb0ELb0ELb1ELb1ELb1ELb1ELb0ELb1ELb1ELb1ELb1ELb0EEENS1_21CollectiveEpilogueFwdINS6_IJSA_SA_SB_EEES9_SE_SG_Li256ELb1ELb1ELb1ELb0EEENS1_36VarlenDynamicPersistentTileSchedulerILi128ELi96ELi256ELi128ELb1ELb1ELb1ELb0ELb1ELb1EEEEEEEEEvNT_6ParamsE,(.L_x_3206 - _ZN7cutlass13device_kernelIN5flash11enable_sm90INS1_16FlashAttnFwdSm90INS1_25CollectiveMainloopFwdSm90ILi2EN4cute5tupleIJNS5_1CILi1EEES8_S8_EEENS6_IJNS7_ILi128EEENS7_ILi96EEENS7_ILi192EEEEEELi128ENS_6half_tEfNS_4arch4Sm90ELb0ELb0ELb1ELb1ELb1ELb1ELb0ELb1ELb1ELb1ELb1ELb0EEENS1_21CollectiveEpilogueFwdINS6_IJSA_SA_SB_EEES9_SE_SG_Li256ELb1ELb1ELb1ELb0EEENS1_36VarlenDynamicPersistentTileSchedulerILi128ELi96ELi256ELi128ELb1ELb1ELb1ELb0ELb1ELb1EEEEEEEEEvNT_6ParamsE)
        .other          _ZN7cutlass13device_kernelIN5flash11enable_sm90INS1_16FlashAttnFwdSm90INS1_25CollectiveMainloopFwdSm90ILi2EN4cute5tupleIJNS5_1CILi1EEES8_S8_EEENS6_IJNS7_ILi128EEENS7_ILi96EEENS7_ILi192EEEEEELi128ENS_6half_tEfNS_4arch4Sm90ELb0ELb0ELb1ELb1ELb1ELb1ELb0ELb1ELb1ELb1ELb1ELb0EEENS1_21CollectiveEpilogueFwdINS6_IJSA_SA_SB_EEES9_SE_SG_Li256ELb1ELb1ELb1ELb0EEENS1_36VarlenDynamicPersistentTileSchedulerILi128ELi96ELi256ELi128ELb1ELb1ELb1ELb0ELb1ELb1EEEEEEEEEvNT_6ParamsE,@"STO_CUDA_ENTRY STV_DEFAULT"
_ZN7cutlass13device_kernelIN5flash11enable_sm90INS1_16FlashAttnFwdSm90INS1_25CollectiveMainloopFwdSm90ILi2EN4cute5tupleIJNS5_1CILi1EEES8_S8_EEENS6_IJNS7_ILi128EEENS7_ILi96EEENS7_ILi192EEEEEELi128ENS_6half_tEfNS_4arch4Sm90ELb0ELb0ELb1ELb1ELb1ELb1ELb0ELb1ELb1ELb1ELb1ELb0EEENS1_21CollectiveEpilogueFwdINS6_IJSA_SA_SB_EEES9_SE_SG_Li256ELb1ELb1ELb1ELb0EEENS1_36VarlenDynamicPersistentTileSchedulerILi128ELi96ELi256ELi128ELb1ELb1ELb1ELb0ELb1ELb1EEEEEEEEEvNT_6ParamsE:
[----:B------:R-:W0:Y:S02]  /*0000*/  LDC R1, c[0x0][0x28] ;  /* 0x00000a00ff017b82 */ /* 0x000e240000000800 */
[----:B0-----:R-:W-:Y:S01]  /*0010*/  VIADD R1, R1, 0xffffff70 ;  /* 0xffffff7001017836 */ /* 0x001fe20000000000 */
[----:B------:R-:W0:Y:S01]  /*0020*/  S2R R0, SR_TID.X ;  /* 0x0000000000007919 */ /* 0x000e220000002100 */
[----:B------:R-:W-:Y:S01]  /*0030*/  ELECT P0, URZ, PT ;  /* 0x00000000003f782f */ /* 0x000fe20003800000 */
[----:B------:R-:W-:Y:S01]  /*0040*/  BSSY B0, `(.L_x_436) ;  /* 0x000000e000007945 */ /* 0x000fe20003800000 */
[----:B0-----:R-:W-:-:S05]  /*0050*/  SHF.R.U32.HI R2, RZ, 0x5, R0 ;  /* 0x00000005ff027819 */ /* 0x001fca0000011600 */
[----:B------:R-:W0:Y:S02]  /*0060*/  SHFL.IDX PT, R3, R2, RZ, 0x1f ;  /* 0x00001fff02037589 */ /* 0x000e2400000e0000 */
[----:B0-----:R-:W-:Y:S02]  /*0070*/  ISETP.EQ.AND P0, PT, R3, RZ, P0 ;  /* 0x000000ff0300720c */ /* 0x001fe40000702270 */
[----:B------:R-:W-:-:S11]  /*0080*/  SHF.R.U32.HI R3, RZ, 0x7, R0 ;  /* 0x00000007ff037819 */ /* 0x000fd60000011600 */
[----:B------:R-:W-:Y:S05]  /*0090*/  @!P0 BRA `(.L_x_437) ;  /* 0x0000000000208947 */ /* 0x000fea0003800000 */
[----:B------:R-:W-:Y:S02]  /*00a0*/  ULDC.64 UR4, c[0x0][0x198] ;  /* 0x0000660000047ab9 */ /* 0x000fe40000000a00 */
[----:B------:R-:W-:Y:S02]  /*00b0*/  UIADD3 UR6, UP0, UR4, 0x570, URZ ;  /* 0x0000057004067890 */ /* 0x000fe4000ff1e03f */
[----:B------:R-:W-:Y:S02]  /*00c0*/  UIADD3 UR4, UP1, UR4, 0x670, URZ ;  /* 0x0000067004047890 */ /* 0x000fe4000ff3e03f */
[----:B------:R-:W-:Y:S02]  /*00d0*/  UIADD3.X UR7, URZ, UR5, URZ, UP0, !UPT ;  /* 0x000000053f077290 */ /* 0x000fe400087fe43f */
[----:B------:R-:W-:-:S07]  /*00e0*/  UIADD3.X UR5, URZ, UR5, URZ, UP1, !UPT ;  /* 0x000000053f057290 */ /* 0x000fce0008ffe43f */
[----:B------:R0:W-:Y:S02]  /*00f0*/  UTMACCTL.PF [UR6] ;  /* 0x00000000060079b9 */ /* 0x0001e40008040000 */
[----:B------:R0:W-:Y:S02]  /*0100*/  UTMACCTL.PF [UR4] ;  /* 0x00000000040079b9 */ /* 0x0001e40008040000 */
[----:B0-----:R-:W-:Y:S01]  /*0110*/  NOP ;  /* 0x0000000000007918 */ /* 0x001fe20000000000 */
.L_x_437:
[----:B------:R-:W-:Y:S05]  /*0120*/  BSYNC B0 ;  /* 0x0000000000007941 */ /* 0x000fea0003800000 */
.L_x_436:
[----:B------:R-:W-:Y:S01]  /*0130*/  VOTEU.ANY UP0, P0 ;  /* 0x00000000003f7886 */ /* 0x000fe20000000100 */
[----:B------:R-:W0:Y:S01]  /*0140*/  SHFL.IDX PT, R3, R3, RZ, 0x1f ;  /* 0x00001fff03037589 */ /* 0x000e2200000e0000 */
[----:B------:R-:W-:Y:S01]  /*0150*/  UMOV UR4, 0x80 ;  /* 0x0000008000047882 */ /* 0x000fe20000000000 */
[----:B------:R-:W-:Y:S01]  /*0160*/  UMOV UR7, 0x100 ;  /* 0x0000010000077882 */ /* 0x000fe20000000000 */
[----:B------:R-:W-:Y:S01]  /*0170*/  VOTEU.ANY UP1, P0 ;  /* 0x00000000003f7886 */ /* 0x000fe20000020100 */
[----:B------:R-:W1:Y:S01]  /*0180*/  @UP0 S2UR UR8, SR_CgaCtaId ;  /* 0x00000000000809c3 */ /* 0x000e620000008800 */
[----:B------:R-:W2:Y:S01]  /*0190*/  SHFL.IDX PT, R4, R2, RZ, 0x1f ;  /* 0x00001fff02047589 */ /* 0x000ea200000e0000 */
[----:B------:R-:W-:Y:S01]  /*01a0*/  @UP0 UMOV UR6, 0x400 ;  /* 0x0000040000060882 */ /* 0x000fe20000000000 */
[----:B------:R-:W-:-:S04]  /*01b0*/  @UP0 UIADD3 UR4, -UR4, 0x100000, URZ ;  /* 0x0010000004040890 */ /* 0x000fc8000fffe13f */
[----:B------:R-:W-:Y:S02]  /*01c0*/  @UP0 USHF.L.U32 UR5, UR4, 0xb, URZ ;  /* 0x0000000b04050899 */ /* 0x000fe4000800063f */
[----:B------:R-:W-:Y:S01]  /*01d0*/  @UP0 USHF.L.U32 UR4, UR4, 0x1, URZ ;  /* 0x0000000104040899 */ /* 0x000fe2000800063f */
[----:B------:R-:W-:Y:S01]  /*01e0*/  VOTEU.ANY UP2, P0 ;  /* 0x00000000003f7886 */ /* 0x000fe20000040100 */
[----:B0-----:R-:W-:Y:S01]  /*01f0*/  R2UR UR9, R3 ;  /* 0x00000000030972ca */ /* 0x001fe200000e0000 */
[----:B-1----:R-:W-:Y:S01]  /*0200*/  @UP0 ULEA UR8, UR8, UR6, 0x18 ;  /* 0x0000000608080291 */ /* 0x002fe2000f8ec03f */
[----:B--2---:R-:W-:Y:S01]  /*0210*/  ISETP.NE.AND P1, PT, R4, RZ, PT ;  /* 0x000000ff0400720c */ /* 0x004fe20003f25270 */
[----:B------:R-:W-:-:S04]  /*0220*/  @UP0 UIADD3 UR6, -UR7, 0x100000, URZ ;  /* 0x0010000007060890 */ /* 0x000fc8000fffe13f */
[----:B------:R-:W-:Y:S02]  /*0230*/  @UP0 USHF.L.U32 UR7, UR6, 0xb, URZ ;  /* 0x0000000b06070899 */ /* 0x000fe4000800063f */
[----:B------:R-:W-:-:S04]  /*0240*/  @UP0 USHF.L.U32 UR6, UR6, 0x1, URZ ;  /* 0x0000000106060899 */ /* 0x000fc8000800063f */
[----:B------:R-:W-:Y:S01]  /*0250*/  UISETP.NE.AND UP0, UPT, UR9, URZ, UPT ;  /* 0x0000003f0900728c */ /* 0x000fe2000bf05270 */
[----:B------:R-:W0:Y:S02]  /*0260*/  FENCE.VIEW.ASYNC.S ;  /* 0x00000000000073c6 */ /* 0x000e240000000000 */
[----:B0-----:R0:W1:Y:S05]  /*0270*/  @UP1 SYNCS.EXCH.64 URZ, [UR8+0x2a800], UR4 ;  /* 0x02a80004083f15b2 */ /* 0x00106a0008000100 */
[----:B------:R0:W2:Y:S01]  /*0280*/  @UP2 SYNCS.EXCH.64 URZ, [UR8+0x2a820], UR6 ;  /* 0x02a82006083f25b2 */ /* 0x0000a20008000100 */
        /* <DEDUP_REMOVED lines=14> */
[----:B0-----:R3:W4:Y:S08]  /*0370*/  SYNCS.EXCH.64 URZ, [UR8+0x2a830], UR4 ;  /* 0x02a83004083f75b2 */ /* 0x0017300008000100 */
[----:B------:R3:W0:Y:S01]  /*0380*/  SYNCS.EXCH.64 URZ, [UR8+0x2a840], UR6 ;  /* 0x02a84006083f75b2 */ /* 0x0006220008000100 */
[----:B------:R3:W0:Y:S01]  /*0390*/  SYNCS.EXCH.64 URZ, [UR8+0x2a838], UR4 ;  /* 0x02a83804083f75b2 */ /* 0x0006220008000100 */
[----:B------:R3:W0:Y:S02]  /*03a0*/  SYNCS.EXCH.64 URZ, [UR8+0x2a848], UR6 ;  /* 0x02a84806083f75b2 */ /* 0x0006240008000100 */
[----:B---3--:R-:W-:Y:S01]  /*03b0*/  NOP ;  /* 0x0000000000007918 */ /* 0x008fe20000000000 */
.L_x_438:
[----:B------:R-:W3:Y:S01]  /*03c0*/  SHFL.IDX PT, R3, R2, RZ, 0x1f ;  /* 0x00001fff02037589 */ /* 0x000ee200000e0000 */
[----:B------:R-:W-:Y:S01]  /*03d0*/  NOP ;  /* 0x0000000000007918 */ /* 0x000fe20000000000 */
[----:B---3--:R-:W-:-:S13]  /*03e0*/  ISETP.NE.AND P0, PT, R3, RZ, PT ;  /* 0x000000ff0300720c */ /* 0x008fda0003f05270 */
        /* <DEDUP_REMOVED lines=17> */
[----:B------:R3:W0:Y:S02]  /*0500*/  SYNCS.EXCH.64 URZ, [UR8+0x2a868], UR6 ;  /* 0x02a86806083f75b2 */ /* 0x0006240008000100 */
[----:B---3--:R-:W-:Y:S01]  /*0510*/  NOP ;  /* 0x0000000000007918 */ /* 0x008fe20000000000 */
.L_x_439:
[----:B------:R-:W3:Y:S01]  /*0520*/  SHFL.IDX PT, R3, R2, RZ, 0x1f ;  /* 0x00001fff02037589 */ /* 0x000ee200000e0000 */
[----:B------:R-:W-:Y:S01]  /*0530*/  NOP ;  /* 0x0000000000007918 */ /* 0x000fe20000000000 */
[----:B---3--:R-:W-:-:S13]  /*0540*/  ISETP.NE.AND P0, PT, R3, RZ, PT ;  /* 0x000000ff0300720c */ /* 0x008fda0003f05270 */
        /* <DEDUP_REMOVED lines=13> */
[----:B------:R3:W0:Y:S02]  /*0620*/  SYNCS.EXCH.64 URZ, [UR6+0x2a888], UR4 ;  /* 0x02a88804063f75b2 */ /* 0x0006240008000100 */
[----:B---3--:R-:W-:Y:S01]  /*0630*/  NOP ;  /* 0x0000000000007918 */ /* 0x008fe20000000000 */
.L_x_440:
        /* <DEDUP_REMOVED lines=22> */
.L_x_441:
        /* <DEDUP_REMOVED lines=22> */
.L_x_442:
[----:B------:R-:W-:Y:S01]  /*0900*/  PLOP3.LUT P0, PT, PT, PT, UP0, 0x80, 0x0 ;  /* 0x000000000000781c */ /* 0x000fe20003f0f008 */
[----:B------:R-:W-:Y:S01]  /*0910*/  UMOV UR60, 0x1 ;  /* 0x00000001003c7882 */ /* 0x000fe20000000000 */
[----:B------:R-:W-:Y:S01]  /*0920*/  NOP ;  /* 0x0000000000007918 */ /* 0x000fe20000000000 */
[----:B------:R-:W-:Y:S01]  /*0930*/  USEL UR60, UR60, 0x2, !UP0 ;  /* 0x000000023c3c7887 */ /* 0x000fe2000c000000 */
[----:B------:R-:W-:Y:S01]  /*0940*/  BSSY B9, `(.L_x_443) ;  /* 0x0002066000097945 */ /* 0x000fe20003800000 */
[----:B------:R-:W-:Y:S01]  /*0950*/  ULDC.64 UR56, c[0x0][0x208] ;  /* 0x0000820000387ab9 */ /* 0x000fe20000000a00 */
[----:B012-4-:R-:W-:Y:S07]  /*0960*/  BAR.SYNC.DEFER_BLOCKING 0x0 ;  /* 0x0000000000007b1d */ /* 0x017fee0000010000 */
[----:B------:R-:W-:Y:S05]  /*0970*/  @!P0 BRA `(.L_x_444) ;  /* 0x0000019400408947 */ /* 0x000fea0003800000 */
.L_x_445:
[----:B------:R-:W-:-:S08]  /*0980*/  NOP ;  /* 0x0000000000007918 */ /* 0x000fd00000000000 */
[----:B------:R-:W0:Y:S02]  /*0990*/  USETMAXREG.TRY_ALLOC.CTAPOOL UP0, 0xe8 ;  /* 0x000000e8000079c8 */ /* 0x000e240008000600 */
[----:B0-----:R-:W-:-:S13]  /*09a0*/  PLOP3.LUT P0, PT, PT, PT, UP0, 0x80, 0x0 ;  /* 0x000000000000781c */ /* 0x001fda0003f0f008 */
[----:B------:R-:W-:Y:S05]  /*09b0*/  @!P0 BRA `(.L_x_445) ;  /* 0xfffffffc00f08947 */ /* 0x000fea000383ffff */
[----:B------:R-:W0:Y:S08]  /*09c0*/  S2UR UR4, SR_CgaCtaId ;  /* 0x00000000000479c3 */ /* 0x000e300000008800 */
[----:B------:R-:W-:Y:S06]  /*09d0*/  BAR.ARV 0x8, 0x180 ;  /* 0x0206000000007b1d */ /* 0x000fec0000002000 */
[----:B------:R-:W-:-:S02]  /*09e0*/  MOV R2, 0x400 ;  /* 0x0000040000027802 */ /* 0x000fc40000000f00 */
[----:B------:R-:W-:Y:S01]  /*09f0*/  BAR.SYNC.DEFER_BLOCKING 0x5, 0x180 ;  /* 0x0146000000007b1d */ /* 0x000fe20000010000 */
[----:B0-----:R-:W-:-:S05]  /*0a00*/  IMAD.U32 R183, RZ, RZ, UR4 ;  /* 0x00000004ffb77e24 */ /* 0x001fca000f8e00ff */
[----:B------:R-:W-:Y:S01]  /*0a10*/  ULDC UR4, c[0x0][0xc3c] ;  /* 0x00030f0000047ab9 */ /* 0x000fe20000000800 */
[----:B------:R-:W-:-:S05]  /*0a20*/  LEA R2, R183, R2, 0x18 ;  /* 0x00000002b7027211 */ /* 0x000fca00078ec0ff */
[----:B------:R-:W0:Y:S01]  /*0a30*/  LDS.128 R144, [R2+0x2a8d0] ;  /* 0x02a8d00002907984 */ /* 0x000e220000000c00 */
[----:B------:R-:W-:Y:S06]  /*0a40*/  BAR.ARV 0x4, 0x180 ;  /* 0x0106000000007b1d */ /* 0x000fec0000002000 */
[----:B0-----:R-:W-:-:S13]  /*0a50*/  ISETP.GE.AND P0, PT, R147, UR4, PT ;  /* 0x0000000493007c0c */ /* 0x001fda000bf06270 */
[----:B------:R-:W-:Y:S05]  /*0a60*/  @P0 BRA `(.L_x_446) ;  /* 0x00000204004c0947 */ /* 0x000fea0003800000 */
[----:B------:R-:W-:Y:S01]  /*0a70*/  IADD3 R0, R0, -0x80, RZ ;  /* 0xffffff8000007810 */ /* 0x000fe20007ffe0ff */
[----:B------:R-:W-:Y:S01]  /*0a80*/  IMAD.MOV.U32 R191, RZ, RZ, RZ ;  /* 0x000000ffffbf7224 */ /* 0x000fe200078e00ff */
[----:B------:R-:W-:Y:S01]  /*0a90*/  R2UR UR59, R2 ;  /* 0x00000000023b72ca */ /* 0x000fe200000e0000 */
[----:B------:R-:W-:Y:S01]  /*0aa0*/  IMAD.MOV.U32 R181, RZ, RZ, RZ ;  /* 0x000000ffffb57224 */ /* 0x000fe200078e00ff */
[----:B------:R-:W-:Y:S01]  /*0ab0*/  SHF.R.S32.HI R3, RZ, 0x1f, R0 ;  /* 0x0000001fff037819 */ /* 0x000fe20000011400 */
[----:B------:R-:W-:Y:S01]  /*0ac0*/  IMAD.MOV.U32 R174, RZ, RZ, RZ ;  /* 0x000000ffffae7224 */ /* 0x000fe200078e00ff */
[----:B------:R-:W-:Y:S01]  /*0ad0*/  MOV R167, RZ ;  /* 0x000000ff00a77202 */ /* 0x000fe20000000f00 */
[----:B------:R-:W-:Y:S01]  /*0ae0*/  ULOP3.LUT UR58, UR60, 0x1, URZ, 0xfc, !UPT ;  /* 0x000000013c3a7892 */ /* 0x000fe2000f8efc3f */
[CC--:B------:R-:W-:Y:S02]  /*0af0*/  LEA.HI R5, R3.reuse, R0.reuse, RZ, 0x4 ;  /* 0x0000000003057211 */ /* 0x0c0fe400078f20ff */
[----:B------:R-:W-:-:S02]  /*0b00*/  LEA.HI R8, R3, R0, RZ, 0x2 ;  /* 0x0000000003087211 */ /* 0x000fc400078f10ff */
[----:B------:R-:W-:Y:S02]  /*0b10*/  SHF.R.S32.HI R6, RZ, 0x4, R5 ;  /* 0x00000004ff067819 */ /* 0x000fe40000011405 */
[----:B------:R-:W-:Y:S01]  /*0b20*/  LOP3.LUT R9, R8, 0xfffffffc, RZ, 0xc0, !PT ;  /* 0xfffffffc08097812 */ /* 0x000fe200078ec0ff */
[----:B------:R-:W-:Y:S01]  /*0b30*/  UIADD3 UR59, UR59, 0xc400, URZ ;  /* 0x0000c4003b3b7890 */ /* 0x000fe2000fffe03f */
[----:B------:R-:W-:Y:S02]  /*0b40*/  LEA.HI R4, R3, R0, RZ, 0x7 ;  /* 0x0000000003047211 */ /* 0x000fe400078f38ff */
[----:B------:R-:W-:Y:S01]  /*0b50*/  LEA.HI R7, R5, R6, RZ, 0x1 ;  /* 0x0000000605077211 */ /* 0x000fe200078f08ff */
[----:B------:R-:W-:Y:S01]  /*0b60*/  IMAD.IADD R214, R0, 0x1, -R9 ;  /* 0x0000000100d67824 */ /* 0x000fe200078e0a09 */
[----:B------:R-:W-:Y:S02]  /*0b70*/  LOP3.LUT R11, R4, 0xffffff80, RZ, 0xc0, !PT ;  /* 0xffffff80040b7812 */ /* 0x000fe400078ec0ff */
[----:B------:R-:W-:Y:S01]  /*0b80*/  LOP3.LUT R7, R7, 0x1ffffffe, RZ, 0xc0, !PT ;  /* 0x1ffffffe07077812 */ /* 0x000fe200078ec0ff */
[----:B------:R-:W-:Y:S01]  /*0b90*/  IMAD.SHL.U32 R160, R214, 0x4, RZ ;  /* 0x00000004d6a07824 */ /* 0x000fe200078e00ff */
[CC--:B------:R-:W-:Y:S01]  /*0ba0*/  LEA.HI R217, R3.reuse, R0.reuse, RZ, 0x3 ;  /* 0x0000000003d97211 */ /* 0x0c0fe200078f18ff */
[----:B------:R-:W-:Y:S01]  /*0bb0*/  IMAD.IADD R220, R0, 0x1, -R11 ;  /* 0x0000000100dc7824 */ /* 0x000fe200078e0a0b */
[----:B------:R-:W-:Y:S01]  /*0bc0*/  IADD3 R7, R6, -R7, RZ ;  /* 0x8000000706077210 */ /* 0x000fe20007ffe0ff */
[C---:B------:R-:W-:Y:S01]  /*0bd0*/  VIADD R169, R160.reuse, 0x20 ;  /* 0x00000020a0a97836 */ /* 0x040fe20000000000 */
[----:B------:R-:W-:Y:S01]  /*0be0*/  LEA.HI R6, R3, R0, RZ, 0x5 ;  /* 0x0000000003067211 */ /* 0x000fe200078f28ff */
[C---:B------:R-:W-:Y:S01]  /*0bf0*/  VIADD R173, R160.reuse, 0x50 ;  /* 0x00000050a0ad7836 */ /* 0x040fe20000000000 */
[----:B------:R-:W-:Y:S01]  /*0c00*/  LOP3.LUT R3, R217, 0xfffffff8, RZ, 0xc0, !PT ;  /* 0xfffffff8d9037812 */ /* 0x000fe200078ec0ff */
[C---:B------:R-:W-:Y:S01]  /*0c10*/  IMAD.IADD R13, R160.reuse, 0x1, R169 ;  /* 0x00000001a00d7824 */ /* 0x040fe200078e02a9 */
[----:B------:R-:W-:Y:S01]  /*0c20*/  LOP3.LUT R5, R5, 0x3fffff0, RZ, 0xc0, !PT ;  /* 0x03fffff005057812 */ /* 0x000fe200078ec0ff */
[----:B------:R-:W-:Y:S01]  /*0c30*/  IMAD.SHL.U32 R20, R173, 0x2, RZ ;  /* 0x00000002ad147824 */ /* 0x000fe200078e00ff */
[C---:B------:R-:W-:Y:S01]  /*0c40*/  IADD3 R171, R160.reuse, 0x40, RZ ;  /* 0x00000040a0ab7810 */ /* 0x040fe20007ffe0ff */
[----:B------:R-:W-:Y:S01]  /*0c50*/  VIADD R170, R160, 0x10 ;  /* 0x00000010a0aa7836 */ /* 0x000fe20000000000 */
[----:B------:R-:W-:Y:S01]  /*0c60*/  SHF.R.S32.HI R9, RZ, 0x1f, R220 ;  /* 0x0000001fff097819 */ /* 0x000fe200000114dc */
[----:B------:R-:W-:Y:S01]  /*0c70*/  IMAD.SHL.U32 R225, R169, 0x2, RZ ;  /* 0x00000002a9e17824 */ /* 0x000fe200078e00ff */
[----:B------:R-:W-:Y:S01]  /*0c80*/  IADD3 R186, R0, -R3, RZ ;  /* 0x8000000300ba7210 */ /* 0x000fe20007ffe0ff */
[----:B------:R-:W-:Y:S01]  /*0c90*/  IMAD.SHL.U32 R222, R170, 0x2, RZ ;  /* 0x00000002aade7824 */ /* 0x000fe200078e00ff */
[----:B------:R-:W-:Y:S01]  /*0ca0*/  SHF.R.S32.HI R6, RZ, 0x5, R6 ;  /* 0x00000005ff067819 */ /* 0x000fe20000011406 */
[----:B------:R-:W-:Y:S01]  /*0cb0*/  IMAD.SHL.U32 R229, R171, 0x2, RZ ;  /* 0x00000002abe57824 */ /* 0x000fe200078e00ff */
[----:B------:R-:W-:Y:S01]  /*0cc0*/  IADD3 R5, R0, -R5, RZ ;  /* 0x8000000500057210 */ /* 0x000fe20007ffe0ff */
[----:B------:R-:W-:Y:S01]  /*0cd0*/  IMAD.IADD R0, R160, 0x1, R171 ;  /* 0x00000001a0007824 */ /* 0x000fe200078e02ab */
[--C-:B------:R-:W-:Y:S01]  /*0ce0*/  SHF.R.S32.HI R166, RZ, 0x2, R8.reuse ;  /* 0x00000002ffa67819 */ /* 0x100fe20000011408 */
[C---:B------:R-:W-:Y:S01]  /*0cf0*/  IMAD.SHL.U32 R179, R6.reuse, 0x200, RZ ;  /* 0x0000020006b37824 */ /* 0x040fe200078e00ff */
[----:B------:R-:W-:Y:S01]  /*0d00*/  SHF.R.S32.HI R3, RZ, 0x1f, R8 ;  /* 0x0000001fff037819 */ /* 0x000fe20000011408 */
[----:B------:R-:W-:Y:S01]  /*0d10*/  IMAD R16, R6, 0x10, R5 ;  /* 0x0000001006107824 */ /* 0x000fe200078e0205 */
[----:B------:R-:W-:Y:S01]  /*0d20*/  LEA.HI R10, R9, R220, RZ, 0x2 ;  /* 0x000000dc090a7211 */ /* 0x000fe200078f10ff */
[----:B------:R-:W-:Y:S01]  /*0d30*/  IMAD.SHL.U32 R184, R186, 0x8, RZ ;  /* 0x00000008bab87824 */ /* 0x000fe200078e00ff */
[----:B------:R-:W-:Y:S01]  /*0d40*/  LEA.HI R3, R3, R166, RZ, 0x3 ;  /* 0x000000a603037211 */ /* 0x000fe200078f18ff */
[----:B------:R-:W-:Y:S01]  /*0d50*/  IMAD R15, R16, 0x8, R7 ;  /* 0x00000008100f7824 */ /* 0x000fe200078e0207 */
[--C-:B------:R-:W-:Y:S01]  /*0d60*/  SHF.R.S32.HI R11, RZ, 0x2, R10.reuse ;  /* 0x00000002ff0b7819 */ /* 0x100fe2000001140a */
[----:B------:R-:W-:Y:S01]  /*0d70*/  VIADD R185, R184, 0x40 ;  /* 0x00000040b8b97836 */ /* 0x000fe20000000000 */
[----:B------:R-:W-:-:S02]  /*0d80*/  SHF.R.S32.HI R12, RZ, 0x1f, R10 ;  /* 0x0000001fff0c7819 */ /* 0x000fc4000001140a */
[----:B------:R-:W-:Y:S02]  /*0d90*/  SHF.R.S32.HI R5, RZ, 0x1f, R0 ;  /* 0x0000001fff057819 */ /* 0x000fe40000011400 */
[----:B------:R-:W-:Y:S02]  /*0da0*/  IADD3 R18, R166, 0x40, RZ ;  /* 0x00000040a6127810 */ /* 0x000fe40007ffe0ff */
[----:B------:R-:W-:Y:S02]  /*0db0*/  LOP3.LUT R3, R3, 0xfffffff8, RZ, 0xc0, !PT ;  /* 0xfffffff803037812 */ /* 0x000fe400078ec0ff */
[----:B------:R-:W-:Y:S01]  /*0dc0*/  LEA.HI R12, R12, R11, RZ, 0x3 ;  /* 0x0000000b0c0c7211 */ /* 0x000fe200078f18ff */
[----:B------:R-:W-:Y:S01]  /*0dd0*/  IMAD.SHL.U32 R168, R18, 0x40, RZ ;  /* 0x0000004012a87824 */ /* 0x000fe200078e00ff */
[----:B------:R-:W-:Y:S01]  /*0de0*/  SHF.R.S32.HI R19, RZ, 0x7, R4 ;  /* 0x00000007ff137819 */ /* 0x000fe20000011404 */
[----:B------:R-:W-:Y:S01]  /*0df0*/  IMAD.IADD R219, R166, 0x1, -R3 ;  /* 0x00000001a6db7824 */ /* 0x000fe200078e0a03 */
[----:B------:R-:W-:-:S02]  /*0e00*/  LEA.HI R164, R5, R0, RZ, 0x3 ;  /* 0x0000000005a47211 */ /* 0x000fc400078f18ff */
[----:B------:R-:W-:Y:S01]  /*0e10*/  LEA.HI R5, R5, R0, RZ, 0x6 ;  /* 0x0000000005057211 */ /* 0x000fe200078f30ff */
[----:B------:R-:W-:Y:S01]  /*0e20*/  IMAD.SHL.U32 R177, R219, 0x40, RZ ;  /* 0x00000040dbb17824 */ /* 0x000fe200078e00ff */
[----:B------:R-:W-:Y:S01]  /*0e30*/  SHF.R.S32.HI R0, RZ, 0x1f, R18 ;  /* 0x0000001fff007819 */ /* 0x000fe20000011412 */
[----:B------:R0:W-:Y:S01]  /*0e40*/  STL [R1+0x64], R19 ;  /* 0x0000641301007387 */ /* 0x0001e20000100800 */
[----:B------:R-:W-:Y:S02]  /*0e50*/  LOP3.LUT R12, R12, 0xfffffff8, RZ, 0xc0, !PT ;  /* 0xfffffff80c0c7812 */ /* 0x000fe400078ec0ff */
[----:B------:R-:W-:Y:S02]  /*0e60*/  LEA.HI R9, R9, R220, RZ, 0x5 ;  /* 0x000000dc09097211 */ /* 0x000fe400078f28ff */
[----:B------:R-:W-:Y:S01]  /*0e70*/  LEA.HI R4, R4, R19, RZ, 0x1 ;  /* 0x0000001304047211 */ /* 0x000fe200078f08ff */
[----:B------:R-:W-:Y:S01]  /*0e80*/  IMAD.IADD R12, R11, 0x1, -R12 ;  /* 0x000000010b0c7824 */ /* 0x000fe200078e0a0c */
[----:B------:R-:W-:-:S02]  /*0e90*/  SHF.R.S32.HI R14, RZ, 0x1f, R13 ;  /* 0x0000001fff0e7819 */ /* 0x000fc4000001140d */
[----:B------:R-:W-:Y:S01]  /*0ea0*/  LEA.HI R0, R0, R18, RZ, 0x3 ;  /* 0x0000001200007211 */ /* 0x000fe200078f18ff */
[----:B------:R-:W-:Y:S01]  /*0eb0*/  IMAD.MOV.U32 R18, RZ, RZ, RZ ;  /* 0x000000ffff127224 */ /* 0x000fe200078e00ff */
[----:B------:R-:W-:Y:S02]  /*0ec0*/  SHF.R.S32.HI R9, RZ, 0x5, R9 ;  /* 0x00000005ff097819 */ /* 0x000fe40000011409 */
[----:B------:R-:W-:Y:S02]  /*0ed0*/  LOP3.LUT R4, R4, 0x3fffffe, RZ, 0xc0, !PT ;  /* 0x03fffffe04047812 */ /* 0x000fe400078ec0ff */
[CC--:B------:R-:W-:Y:S01]  /*0ee0*/  LEA.HI R163, R14.reuse, R13.reuse, RZ, 0x3 ;  /* 0x0000000d0ea37211 */ /* 0x0c0fe200078f18ff */
[----:B------:R-:W-:Y:S01]  /*0ef0*/  IMAD R9, R9, 0x10, R12 ;  /* 0x0000001009097824 */ /* 0x000fe200078e020c */
[----:B------:R-:W-:Y:S01]  /*0f00*/  LEA.HI R13, R14, R13, RZ, 0x6 ;  /* 0x0000000d0e0d7211 */ /* 0x000fe200078f30ff */
[----:B------:R-:W-:Y:S01]  /*0f10*/  IMAD.IADD R4, R19, 0x1, -R4 ;  /* 0x0000000113047824 */ /* 0x000fe200078e0a04 */
[----:B------:R-:W-:-:S02]  /*0f20*/  SHF.L.U32 R0, R0, 0x6, RZ ;  /* 0x0000000600007819 */ /* 0x000fc400000006ff */
[----:B------:R-:W-:Y:S01]  /*0f30*/  LOP3.LUT R177, R177, 0x1c0, RZ, 0xc0, !PT ;  /* 0x000001c0b1b17812 */ /* 0x000fe200078ec0ff */
[----:B------:R-:W-:Y:S01]  /*0f40*/  IMAD.SHL.U32 R13, R13, 0x80, RZ ;  /* 0x000000800d0d7824 */ /* 0x000fe200078e00ff */
[----:B------:R-:W-:Y:S02]  /*0f50*/  LOP3.LUT R180, R0, 0xfffffe00, RZ, 0xc0, !PT ;  /* 0xfffffe0000b47812 */ /* 0x000fe400078ec0ff */
[----:B------:R-:W-:Y:S02]  /*0f60*/  LOP3.LUT R168, R168, 0x1c0, RZ, 0xc0, !PT ;  /* 0x000001c0a8a87812 */ /* 0x000fe400078ec0ff */
[----:B------:R-:W-:Y:S02]  /*0f70*/  SHF.L.U32 R0, R5, 0x7, RZ ;  /* 0x0000000705007819 */ /* 0x000fe400000006ff */
[----:B------:R-:W-:Y:S02]  /*0f80*/  SHF.R.U32.HI R178, RZ, 0x3, R177 ;  /* 0x00000003ffb27819 */ /* 0x000fe400000116b1 */
[----:B------:R-:W-:-:S02]  /*0f90*/  LOP3.LUT R3, R177, 0x38, R163, 0xf8, !PT ;  /* 0x00000038b1037812 */ /* 0x000fc400078ef8a3 */
[----:B------:R-:W-:Y:S02]  /*0fa0*/  LEA R11, R4, R9, 0x6 ;  /* 0x00000009040b7211 */ /* 0x000fe400078e30ff */
[----:B------:R-:W-:Y:S02]  /*0fb0*/  SHF.R.U32.HI R12, RZ, 0x3, R168 ;  /* 0x00000003ff0c7819 */ /* 0x000fe400000116a8 */
[----:B------:R-:W-:Y:S01]  /*0fc0*/  LOP3.LUT R4, R168, 0x38, R163, 0xf8, !PT ;  /* 0x00000038a8047812 */ /* 0x000fe200078ef8a3 */
[----:B------:R-:W-:Y:S01]  /*0fd0*/  STL [R1+0x68], R11 ;  /* 0x0000680b01007387 */ /* 0x000fe20000100800 */
[----:B------:R-:W-:Y:S02]  /*0fe0*/  LOP3.LUT R6, R0, 0xffffe000, RZ, 0xc0, !PT ;  /* 0xffffe00000067812 */ /* 0x000fe400078ec0ff */
[----:B------:R-:W-:Y:S01]  /*0ff0*/  LOP3.LUT R13, R13, 0xffffe000, RZ, 0xc0, !PT ;  /* 0xffffe0000d0d7812 */ /* 0x000fe200078ec0ff */
[----:B------:R-:W-:Y:S01]  /*1000*/  STL [R1+0x40], R20 ;  /* 0x0000401401007387 */ /* 0x000fe20000100800 */
[----:B------:R-:W-:-:S02]  /*1010*/  LOP3.LUT R0, R3, R178, RZ, 0x3c, !PT ;  /* 0x000000b203007212 */ /* 0x000fc400078e3cff */
[--C-:B------:R-:W-:Y:S02]  /*1020*/  LOP3.LUT R5, R177, 0x38, R164.reuse, 0xf8, !PT ;  /* 0x00000038b1057812 */ /* 0x100fe400078ef8a4 */
[----:B------:R-:W-:Y:S02]  /*1030*/  LOP3.LUT R3, R4, R12, RZ, 0x3c, !PT ;  /* 0x0000000c04037212 */ /* 0x000fe400078e3cff */
[----:B------:R-:W-:Y:S02]  /*1040*/  IADD3 R4, R0, R13, R179 ;  /* 0x0000000d00047210 */ /* 0x000fe40007ffe0b3 */
[----:B------:R-:W-:Y:S02]  /*1050*/  LOP3.LUT R7, R168, 0x38, R164, 0xf8, !PT ;  /* 0x00000038a8077812 */ /* 0x000fe400078ef8a4 */
[----:B------:R-:W-:Y:S02]  /*1060*/  LOP3.LUT R5, R5, R178, RZ, 0x3c, !PT ;  /* 0x000000b205057212 */ /* 0x000fe400078e3cff */
[----:B------:R-:W-:-:S02]  /*1070*/  LEA.HI R0, R214, R214, RZ, 0x1 ;  /* 0x000000d6d6007211 */ /* 0x000fc400078f08ff */
[----:B------:R-:W-:Y:S02]  /*1080*/  IADD3 R13, R3, R13, R180 ;  /* 0x0000000d030d7210 */ /* 0x000fe40007ffe0b4 */
[----:B------:R-:W-:Y:S02]  /*1090*/  LOP3.LUT R7, R7, R12, RZ, 0x3c, !PT ;  /* 0x0000000c07077212 */ /* 0x000fe400078e3cff */
[----:B------:R-:W-:Y:S02]  /*10a0*/  IADD3 R8, R5, R6, R179 ;  /* 0x0000000605087210 */ /* 0x000fe40007ffe0b3 */
[----:B------:R-:W-:Y:S02]  /*10b0*/  LOP3.LUT R3, R0, 0x1ffffffe, RZ, 0xc0, !PT ;  /* 0x1ffffffe00037812 */ /* 0x000fe400078ec0ff */
[----:B------:R-:W-:Y:S02]  /*10c0*/  SHF.L.U32 R16, R214, 0x3, RZ ;  /* 0x00000003d6107819 */ /* 0x000fe400000006ff */
[----:B------:R-:W-:-:S02]  /*10d0*/  SHF.R.S32.HI R0, RZ, 0x1f, R184 ;  /* 0x0000001fff007819 */ /* 0x000fc400000114b8 */
[----:B------:R-:W-:Y:S01]  /*10e0*/  LOP3.LUT R5, R10, 0x7ffffffc, RZ, 0xc0, !PT ;  /* 0x7ffffffc0a057812 */ /* 0x000fe200078ec0ff */
[C---:B0-----:R-:W-:Y:S01]  /*10f0*/  VIADD R19, R16.reuse, 0x60 ;  /* 0x0000006010137836 */ /* 0x041fe20000000000 */
[----:B------:R-:W-:Y:S01]  /*1100*/  SHF.R.S32.HI R0, RZ, 0x1f, R169 ;  /* 0x0000001fff007819 */ /* 0x000fe200000114a9 */
[----:B------:R-:W-:Y:S01]  /*1110*/  VIADD R23, R16, 0xa0 ;  /* 0x000000a010177836 */ /* 0x000fe20000000000 */
[----:B------:R-:W-:Y:S01]  /*1120*/  SHF.R.S32.HI R10, RZ, 0x1f, R173 ;  /* 0x0000001fff0a7819 */ /* 0x000fe200000114ad */
[----:B------:R-:W-:Y:S01]  /*1130*/  IMAD.IADD R5, R220, 0x1, -R5 ;  /* 0x00000001dc057824 */ /* 0x000fe200078e0a05 */
[----:B------:R-:W-:Y:S02]  /*1140*/  IADD3 R6, R7, R6, R180 ;  /* 0x0000000607067210 */ /* 0x000fe40007ffe0b4 */
[----:B------:R-:W-:Y:S01]  /*1150*/  LOP3.LUT R7, R168, 0x38, R16, 0xf8, !PT ;  /* 0x00000038a8077812 */ /* 0x000fe200078ef810 */
[----:B------:R-:W-:Y:S01]  /*1160*/  IMAD.SHL.U32 R199, R5, 0x2, RZ ;  /* 0x0000000205c77824 */ /* 0x000fe200078e00ff */
[----:B------:R-:W-:-:S02]  /*1170*/  SHF.R.S32.HI R14, RZ, 0x1f, R185 ;  /* 0x0000001fff0e7819 */ /* 0x000fc400000114b9 */
[----:B------:R-:W-:Y:S01]  /*1180*/  SHF.L.U32 R14, R15, 0x3, RZ ;  /* 0x000000030f0e7819 */ /* 0x000fe200000006ff */
[----:B------:R-:W-:Y:S01]  /*1190*/  VIADD R211, R199, 0x28 ;  /* 0x00000028c7d37836 */ /* 0x000fe20000000000 */
[----:B------:R-:W-:Y:S01]  /*11a0*/  SHF.L.U64.HI R223, R169, 0x1, R0 ;  /* 0x00000001a9df7819 */ /* 0x000fe20000010200 */
[----:B------:R-:W-:Y:S01]  /*11b0*/  VIADD R208, R199, 0x40 ;  /* 0x00000040c7d07836 */ /* 0x000fe20000000000 */
[----:B------:R-:W-:Y:S01]  /*11c0*/  SHF.L.U64.HI R0, R173, 0x1, R10 ;  /* 0x00000001ad007819 */ /* 0x000fe2000001020a */
[----:B------:R-:W-:Y:S01]  /*11d0*/  STL [R1+0x70], R14 ;  /* 0x0000700e01007387 */ /* 0x000fe20000100800 */
[----:B------:R-:W-:Y:S01]  /*11e0*/  LOP3.LUT R7, R180, R7, R12, 0xf6, !PT ;  /* 0x00000007b4077212 */ /* 0x000fe200078ef60c */
[C---:B------:R-:W-:Y:S01]  /*11f0*/  VIADD R205, R199.reuse, 0x58 ;  /* 0x00000058c7cd7836 */ /* 0x040fe20000000000 */
[C---:B------:R-:W-:Y:S01]  /*1200*/  IADD3 R213, R199.reuse, 0x18, RZ ;  /* 0x00000018c7d57810 */ /* 0x040fe20007ffe0ff */
[----:B------:R0:W-:Y:S01]  /*1210*/  STL [R1+0x3c], R0 ;  /* 0x00003c0001007387 */ /* 0x0001e20000100800 */
[C---:B------:R-:W-:Y:S01]  /*1220*/  VIADD R202, R199.reuse, 0x70 ;  /* 0x00000070c7ca7836 */ /* 0x040fe20000000000 */
[C---:B------:R-:W-:Y:S01]  /*1230*/  IADD3 R210, R199.reuse, 0x30, RZ ;  /* 0x00000030c7d27810 */ /* 0x040fe20007ffe0ff */
[C---:B------:R-:W-:Y:S01]  /*1240*/  VIADD R212, R199.reuse, 0x20 ;  /* 0x00000020c7d47836 */ /* 0x040fe20000000000 */
[C---:B------:R-:W-:Y:S01]  /*1250*/  IADD3 R207, R199.reuse, 0x48, RZ ;  /* 0x00000048c7cf7810 */ /* 0x040fe20007ffe0ff */
[C---:B------:R-:W-:Y:S01]  /*1260*/  VIADD R209, R199.reuse, 0x38 ;  /* 0x00000038c7d17836 */ /* 0x040fe20000000000 */
[C---:B------:R-:W-:Y:S01]  /*1270*/  IADD3 R204, R199.reuse, 0x60, RZ ;  /* 0x00000060c7cc7810 */ /* 0x040fe20007ffe0ff */
[C---:B------:R-:W-:Y:S01]  /*1280*/  VIADD R206, R199.reuse, 0x50 ;  /* 0x00000050c7ce7836 */ /* 0x040fe20000000000 */
[----:B------:R-:W-:Y:S01]  /*1290*/  LEA R4, R4, UR59, 0x1 ;  /* 0x0000003b04047c11 */ /* 0x000fe2000f8e08ff */
[----:B------:R-:W-:Y:S01]  /*12a0*/  VIADD R203, R199, 0x68 ;  /* 0x00000068c7cb7836 */ /* 0x000fe20000000000 */
[----:B0-----:R-:W-:-:S02]  /*12b0*/  LEA R0, R7, UR59, 0x1 ;  /* 0x0000003b07007c11 */ /* 0x001fc4000f8e08ff */
[----:B------:R-:W-:Y:S02]  /*12c0*/  IADD3 R201, R199, 0x78, RZ ;  /* 0x00000078c7c97810 */ /* 0x000fe40007ffe0ff */
[----:B------:R-:W-:Y:S01]  /*12d0*/  SHF.R.S32.HI R5, RZ, 0x1f, R213 ;  /* 0x0000001fff057819 */ /* 0x000fe200000114d5 */
[----:B------:R0:W-:Y:S01]  /*12e0*/  STL [R1+0x5c], R0 ;  /* 0x00005c0001007387 */ /* 0x0001e20000100800 */
[----:B------:R-:W-:Y:S02]  /*12f0*/  IADD3 R3, R214, -R3, RZ ;  /* 0x80000003d6037210 */ /* 0x000fe40007ffe0ff */
[----:B------:R-:W-:Y:S01]  /*1300*/  SHF.R.S32.HI R5, RZ, 0x1f, R210 ;  /* 0x0000001fff057819 */ /* 0x000fe200000114d2 */
[----:B------:R1:W-:Y:S01]  /*1310*/  STL [R1+0x60], R4 ;  /* 0x0000600401007387 */ /* 0x0003e20000100800 */
[----:B------:R-:W-:Y:S02]  /*1320*/  SHF.R.S32.HI R5, RZ, 0x1f, R207 ;  /* 0x0000001fff057819 */ /* 0x000fe400000114cf */
[----:B------:R-:W-:-:S02]  /*1330*/  SHF.R.S32.HI R5, RZ, 0x1f, R204 ;  /* 0x0000001fff057819 */ /* 0x000fc400000114cc */
[----:B------:R-:W-:Y:S02]  /*1340*/  SHF.R.S32.HI R5, RZ, 0x1f, R201 ;  /* 0x0000001fff057819 */ /* 0x000fe400000114c9 */
[----:B0-----:R-:W-:Y:S02]  /*1350*/  SHF.R.S32.HI R0, RZ, 0x1f, R211 ;  /* 0x0000001fff007819 */ /* 0x001fe400000114d3 */
[----:B------:R-:W-:Y:S02]  /*1360*/  SHF.R.S32.HI R0, RZ, 0x1f, R208 ;  /* 0x0000001fff007819 */ /* 0x000fe400000114d0 */
[----:B------:R-:W-:Y:S02]  /*1370*/  SHF.R.S32.HI R0, RZ, 0x1f, R205 ;  /* 0x0000001fff007819 */ /* 0x000fe400000114cd */
[----:B------:R-:W-:Y:S02]  /*1380*/  SHF.R.S32.HI R0, RZ, 0x1f, R202 ;  /* 0x0000001fff007819 */ /* 0x000fe400000114ca */
[----:B------:R-:W-:-:S02]  /*1390*/  LEA R0, R13, UR59, 0x1 ;  /* 0x0000003b0d007c11 */ /* 0x000fc4000f8e08ff */
[----:B------:R-:W-:Y:S02]  /*13a0*/  LEA R5, R8, UR59, 0x1 ;  /* 0x0000003b08057c11 */ /* 0x000fe4000f8e08ff */
[----:B-1----:R-:W-:Y:S01]  /*13b0*/  LEA R4, R6, UR59, 0x1 ;  /* 0x0000003b06047c11 */ /* 0x002fe2000f8e08ff */
[----:B------:R0:W-:Y:S01]  /*13c0*/  STL [R1+0x50], R0 ;  /* 0x0000500001007387 */ /* 0x0001e20000100800 */
[----:B------:R-:W-:Y:S02]  /*13d0*/  IADD3 R172, R160, 0x30, RZ ;  /* 0x00000030a0ac7810 */ /* 0x000fe40007ffe0ff */
[----:B------:R-:W-:Y:S01]  /*13e0*/  IADD3 R22, R16, 0x80, RZ ;  /* 0x0000008010167810 */ /* 0x000fe20007ffe0ff */
[----:B------:R1:W-:Y:S01]  /*13f0*/  STL [R1+0x58], R5 ;  /* 0x0000580501007387 */ /* 0x0003e20000100800 */
[----:B------:R-:W-:Y:S02]  /*1400*/  SHF.R.S32.HI R221, RZ, 0x1f, R170 ;  /* 0x0000001fffdd7819 */ /* 0x000fe400000114aa */
[----:B------:R-:W-:-:S02]  /*1410*/  SHF.R.S32.HI R9, RZ, 0x1f, R172 ;  /* 0x0000001fff097819 */ /* 0x000fc400000114ac */
[----:B------:R-:W-:Y:S01]  /*1420*/  SHF.R.S32.HI R228, RZ, 0x1f, R171 ;  /* 0x0000001fffe47819 */ /* 0x000fe200000114ab */
[----:B0-----:R-:W-:Y:S01]  /*1430*/  IMAD R0, R3, 0x8, R11 ;  /* 0x0000000803007824 */ /* 0x001fe200078e020b */
[----:B------:R-:W-:Y:S02]  /*1440*/  SHF.R.S32.HI R7, RZ, 0x1f, R212 ;  /* 0x0000001fff077819 */ /* 0x000fe400000114d4 */
[----:B------:R-:W-:Y:S02]  /*1450*/  SHF.R.S32.HI R7, RZ, 0x1f, R209 ;  /* 0x0000001fff077819 */ /* 0x000fe400000114d1 */
[----:B------:R1:W-:Y:S01]  /*1460*/  STL [R1+0x6c], R0 ;  /* 0x00006c0001007387 */ /* 0x0003e20000100800 */
[----:B------:R-:W-:Y:S02]  /*1470*/  SHF.R.S32.HI R7, RZ, 0x1f, R206 ;  /* 0x0000001fff077819 */ /* 0x000fe400000114ce */
[----:B------:R-:W-:Y:S01]  /*1480*/  SHF.R.S32.HI R217, RZ, 0x3, R217 ;  /* 0x00000003ffd97819 */ /* 0x000fe200000114d9 */
[----:B------:R1:W-:Y:S01]  /*1490*/  STL [R1+0x4c], R4 ;  /* 0x00004c0401007387 */ /* 0x0003e20000100800 */
[----:B------:R-:W-:-:S02]  /*14a0*/  SHF.R.S32.HI R17, RZ, 0x1f, R16 ;  /* 0x0000001fff117819 */ /* 0x000fc40000011410 */
[----:B------:R-:W-:Y:S02]  /*14b0*/  SHF.R.S32.HI R165, RZ, 0x1f, R19 ;  /* 0x0000001fffa57819 */ /* 0x000fe40000011413 */
[----:B------:R-:W-:Y:S02]  /*14c0*/  SHF.R.S32.HI R176, RZ, 0x1f, R22 ;  /* 0x0000001fffb07819 */ /* 0x000fe40000011416 */
[----:B------:R-:W-:Y:S02]  /*14d0*/  SHF.R.S32.HI R175, RZ, 0x1f, R23 ;  /* 0x0000001fffaf7819 */ /* 0x000fe40000011417 */
[----:B------:R-:W-:Y:S02]  /*14e0*/  SHF.L.U32 R227, R172, 0x1, RZ ;  /* 0x00000001ace37819 */ /* 0x000fe400000006ff */
[----:B------:R-:W-:Y:S02]  /*14f0*/  SHF.L.U64.HI R221, R170, 0x1, R221 ;  /* 0x00000001aadd7819 */ /* 0x000fe400000102dd */
[----:B------:R-:W-:-:S02]  /*1500*/  SHF.L.U64.HI R226, R172, 0x1, R9 ;  /* 0x00000001ace27819 */ /* 0x000fc40000010209 */
[----:B------:R-:W-:Y:S02]  /*1510*/  SHF.L.U64.HI R228, R171, 0x1, R228 ;  /* 0x00000001abe47819 */ /* 0x000fe400000102e4 */
[----:B------:R-:W-:Y:S02]  /*1520*/  SHF.R.S32.HI R163, RZ, 0x3, R163 ;  /* 0x00000003ffa37819 */ /* 0x000fe400000114a3 */
[----:B------:R-:W-:Y:S02]  /*1530*/  SHF.R.S32.HI R164, RZ, 0x3, R164 ;  /* 0x00000003ffa47819 */ /* 0x000fe400000114a4 */
[----:B-1----:R-:W-:-:S07]  /*1540*/  SHF.R.S32.HI R7, RZ, 0x1f, R203 ;  /* 0x0000001fff077819 */ /* 0x002fce00000114cb */
.L_x_668:
[----:B0-----:R-:W0:Y:S01]  /*1550*/  LDC.64 R188, c[0x0][0xc88] ;  /* 0x00032200ffbc7b82 */ /* 0x001e220000000a00 */
[----:B------:R-:W-:Y:S01]  /*1560*/  ULDC.64 UR4, c[0x0][0xa28] ;  /* 0x00028a0000047ab9 */ /* 0x000fe20000000a00 */
[----:B------:R-:W-:Y:S01]  /*1570*/  ULDC.64 UR8, c[0x0][0xa18] ;  /* 0x0002860000087ab9 */ /* 0x000fe20000000a00 */
[----:B------:R-:W-:Y:S01]  /*1580*/  ULDC.64 UR6, c[0x0][0xa08] ;  /* 0x0002820000067ab9 */ /* 0x000fe20000000a00 */
[----:B0-----:R-:W-:-:S06]  /*1590*/  IMAD.WIDE R188, R147, 0x4, R188 ;  /* 0x0000000493bc7825 */ /* 0x001fcc00078e02bc */
[----:B------:R-:W2:Y:S01]  /*15a0*/  LDG.E R188, desc[UR56][R188.64] ;  /* 0x00000038bcbc7981 */ /* 0x000ea2000c1e1900 */
[----:B------:R-:W-:Y:S01]  /*15b0*/  ISETP.NE.U32.AND P2, PT, RZ, UR4, PT ;  /* 0x00000004ff007c0c */ /* 0x000fe2000bf45070 */
[----:B------:R-:W-:Y:S01]  /*15c0*/  IMAD.MOV.U32 R129, RZ, RZ, RZ ;  /* 0x000000ffff817224 */ /* 0x000fe200078e00ff */
[----:B------:R-:W-:Y:S02]  /*15d0*/  ISETP.NE.U32.AND P1, PT, RZ, UR8, PT ;  /* 0x00000008ff007c0c */ /* 0x000fe4000bf25070 */
[----:B------:R-:W-:Y:S02]  /*15e0*/  ISETP.NE.AND.EX P2, PT, RZ, UR5, PT, P2 ;  /* 0x00000005ff007c0c */ /* 0x000fe4000bf45320 */
[----:B------:R-:W-:Y:S02]  /*15f0*/  ISETP.NE.AND.EX P1, PT, RZ, UR9, PT, P1 ;  /* 0x00000009ff007c0c */ /* 0x000fe4000bf25310 */
[----:B------:R-:W-:Y:S02]  /*1600*/  ISETP.NE.U32.AND P0, PT, RZ, UR6, PT ;  /* 0x00000006ff007c0c */ /* 0x000fe4000bf05070 */
[----:B------:R-:W-:-:S02]  /*1610*/  MOV R11, RZ ;  /* 0x000000ff000b7202 */ /* 0x000fc40000000f00 */
[----:B------:R-:W-:Y:S02]  /*1620*/  ISETP.NE.AND.EX P0, PT, RZ, UR7, PT, P0 ;  /* 0x00000007ff007c0c */ /* 0x000fe4000bf05300 */
[----:B--2---:R-:W-:Y:S01]  /*1630*/  SHF.R.S32.HI R216, RZ, 0x1f, R188 ;  /* 0x0000001fffd87819 */ /* 0x004fe200000114bc */
[C---:B------:R-:W-:Y:S02]  /*1640*/  IMAD.SHL.U32 R189, R188.reuse, 0x4, RZ ;  /* 0x00000004bcbd7824 */ /* 0x040fe400078e00ff */
[C---:B---3--:R-:W-:Y:S02]  /*1650*/  @P2 LEA R6, P3, R188.reuse, UR4, 0x2 ;  /* 0x00000004bc062c11 */ /* 0x048fe4000f8610ff */
[C-C-:B------:R-:W-:Y:S02]  /*1660*/  SHF.L.U64.HI R190, R188.reuse, 0x2, R216.reuse ;  /* 0x00000002bcbe7819 */ /* 0x140fe400000102d8 */
[----:B------:R-:W-:Y:S01]  /*1670*/  @P2 LEA.HI.X R7, R188, UR5, R216, 0x2, P3 ;  /* 0x00000005bc072c11 */ /* 0x000fe200098f14d8 */
[----:B------:R-:W-:Y:S01]  /*1680*/  ULDC UR4, c[0x0][0x288] ;  /* 0x0000a20000047ab9 */ /* 0x000fe20000000800 */
[----:B------:R-:W-:-:S03]  /*1690*/  IADD3 R4, P4, R189, UR6, RZ ;  /* 0x00000006bd047c10 */ /* 0x000fc6000ff9e0ff */
[----:B------:R0:W5:Y:S01]  /*16a0*/  @P2 LDG.E R11, desc[UR56][R6.64] ;  /* 0x00000038060b2981 */ /* 0x000162000c1e1900 */
[----:B------:R-:W-:Y:S01]  /*16b0*/  @P1 IADD3 R8, P2, R189, UR8, RZ ;  /* 0x00000008bd081c10 */ /* 0x000fe2000ff5e0ff */
[----:B------:R-:W-:Y:S01]  /*16c0*/  IMAD.U32 R143, RZ, RZ, UR4 ;  /* 0x00000004ff8f7e24 */ /* 0x000fe2000f8e00ff */
[C---:B------:R-:W-:Y:S01]  /*16d0*/  IADD3.X R5, R190.reuse, UR7, RZ, P4, !PT ;  /* 0x00000007be057c10 */ /* 0x040fe2000a7fe4ff */
[----:B------:R-:W-:Y:S01]  /*16e0*/  ULDC.64 UR4, c[0x0][0x418] ;  /* 0x0001060000047ab9 */ /* 0x000fe20000000a00 */
[----:B------:R-:W-:-:S03]  /*16f0*/  @P1 IADD3.X R9, R190, UR9, RZ, P2, !PT ;  /* 0x00000009be091c10 */ /* 0x000fc600097fe4ff */
[----:B------:R0:W5:Y:S01]  /*1700*/  @P0 LDG.E R129, desc[UR56][R4.64] ;  /* 0x0000003804810981 */ /* 0x000162000c1e1900 */
[----:B------:R-:W-:Y:S01]  /*1710*/  UISETP.NE.U32.AND UP0, UPT, UR4, URZ, UPT ;  /* 0x0000003f0400728c */ /* 0x000fe2000bf05070 */
[C---:B----4-:R-:W-:Y:S01]  /*1720*/  LOP3.LUT R3, R146.reuse, 0xff000000, RZ, 0xc0, !PT ;  /* 0xff00000092037812 */ /* 0x050fe200078ec0ff */
[----:B------:R-:W-:Y:S01]  /*1730*/  ULDC.64 UR8, c[0x0][0xa20] ;  /* 0x0002880000087ab9 */ /* 0x000fe20000000a00 */
[----:B------:R0:W5:Y:S01]  /*1740*/  @P1 LDG.E R143, desc[UR56][R8.64] ;  /* 0x00000038088f1981 */ /* 0x000162000c1e1900 */
[----:B------:R-:W-:Y:S01]  /*1750*/  UISETP.NE.AND.EX UP0, UPT, UR5, URZ, UPT, UP0 ;  /* 0x0000003f0500728c */ /* 0x000fe2000bf05300 */
[----:B------:R-:W-:Y:S01]  /*1760*/  ULDC UR4, c[0x0][0x424] ;  /* 0x0001090000047ab9 */ /* 0x000fe20000000800 */
[----:B------:R-:W-:Y:S02]  /*1770*/  ISETP.NE.U32.AND P2, PT, RZ, UR8, PT ;  /* 0x00000008ff007c0c */ /* 0x000fe4000bf45070 */
[----:B------:R-:W-:Y:S01]  /*1780*/  USEL UR4, UR4, 0x1, UP0 ;  /* 0x0000000104047887 */ /* 0x000fe20008000000 */
[----:B------:R-:W-:Y:S01]  /*1790*/  ULDC UR5, c[0x0][0x2f0] ;  /* 0x0000bc0000057ab9 */ /* 0x000fe20000000800 */
[----:B------:R-:W-:-:S02]  /*17a0*/  LOP3.LUT R0, R146, 0xff0000, RZ, 0xc0, !PT ;  /* 0x00ff000092007812 */ /* 0x000fc400078ec0ff */
[----:B------:R-:W-:Y:S01]  /*17b0*/  UIMAD UR4, UR4, UR5, URZ ;  /* 0x00000005040472a4 */ /* 0x000fe2000f8e023f */
[----:B------:R-:W-:Y:S02]  /*17c0*/  SHF.R.U32.HI R3, RZ, 0x8, R3 ;  /* 0x00000008ff037819 */ /* 0x000fe40000011603 */
[----:B------:R-:W-:Y:S01]  /*17d0*/  ISETP.NE.AND.EX P2, PT, RZ, UR9, PT, P2 ;  /* 0x00000009ff007c0c */ /* 0x000fe2000bf45320 */
[----:B------:R-:W-:Y:S01]  /*17e0*/  ULDC UR5, c[0x0][0x348] ;  /* 0x0000d20000057ab9 */ /* 0x000fe20000000800 */
[----:B------:R-:W-:Y:S02]  /*17f0*/  LEA.HI R187, R0, R3, RZ, 0x10 ;  /* 0x0000000300bb7211 */ /* 0x000fe400078f80ff */
[----:B------:R-:W-:Y:S02]  /*1800*/  LOP3.LUT R162, R146, 0xffff, RZ, 0xc0, !PT ;  /* 0x0000ffff92a27812 */ /* 0x000fe400078ec0ff */
[----:B------:R-:W-:Y:S01]  /*1810*/  MOV R192, R145 ;  /* 0x0000009100c07202 */ /* 0x000fe20000000f00 */
[----:B01----:R-:W-:Y:S06]  /*1820*/  @P1 BRA `(.L_x_447) ;  /* 0x0000000000241947 */ /* 0x003fec0003800000 */
[----:B------:R-:W-:Y:S02]  /*1830*/  ULDC.64 UR6, c[0x0][0xa00] ;  /* 0x0002800000067ab9 */ /* 0x000fe40000000a00 */
[----:B------:R-:W-:-:S04]  /*1840*/  ISETP.NE.U32.AND P1, PT, RZ, UR6, PT ;  /* 0x00000006ff007c0c */ /* 0x000fc8000bf25070 */
[----:B------:R-:W-:-:S13]  /*1850*/  ISETP.NE.AND.EX P1, PT, RZ, UR7, PT, P1 ;  /* 0x00000007ff007c0c */ /* 0x000fda000bf25310 */
[----:B------:R-:W-:Y:S05]  /*1860*/  @!P1 BRA `(.L_x_447) ;  /* 0x0000000000149947 */ /* 0x000fea0003800000 */
[----:B------:R-:W0:Y:S02]  /*1870*/  LDC.64 R6, c[0x0][0xa00] ;  /* 0x00028000ff067b82 */ /* 0x000e240000000a00 */
[----:B0-----:R-:W-:-:S05]  /*1880*/  IMAD.WIDE R6, R188, 0x4, R6 ;  /* 0x00000004bc067825 */ /* 0x001fca00078e0206 */
[----:B-----5:R-:W2:Y:S04]  /*1890*/  LDG.E R143, desc[UR56][R6.64] ;  /* 0x00000038068f7981 */ /* 0x020ea8000c1e1900 */
[----:B------:R-:W2:Y:S02]  /*18a0*/  LDG.E R0, desc[UR56][R6.64+0x4] ;  /* 0x0000043806007981 */ /* 0x000ea4000c1e1900 */
[----:B--2---:R-:W-:-:S07]  /*18b0*/  IMAD.IADD R143, R0, 0x1, -R143 ;  /* 0x00000001008f7824 */ /* 0x004fce00078e0a8f */
.L_x_447:
[----:B------:R-:W-:Y:S01]  /*18c0*/  IMAD.U32 R25, RZ, RZ, UR5 ;  /* 0x00000005ff197e24 */ /* 0x000fe2000f8e00ff */
[----:B------:R-:W-:Y:S01]  /*18d0*/  MOV R26, UR4 ;  /* 0x00000004001a7c02 */ /* 0x000fe20008000f00 */
[----:B------:R-:W-:Y:S06]  /*18e0*/  @!P2 BRA `(.L_x_448) ;  /* 0x000000000010a947 */ /* 0x000fec0003800000 */
[----:B------:R-:W-:-:S04]  /*18f0*/  IADD3 R26, P0, R189, UR8, RZ ;  /* 0x00000008bd1a7c10 */ /* 0x000fc8000ff1e0ff */
[----:B------:R-:W-:-:S05]  /*1900*/  IADD3.X R27, R190, UR9, RZ, P0, !PT ;  /* 0x00000009be1b7c10 */ /* 0x000fca00087fe4ff */
[----:B------:R0:W5:Y:S01]  /*1910*/  LDG.E R26, desc[UR56][R26.64] ;  /* 0x000000381a1a7981 */ /* 0x000162000c1e1900 */
[----:B------:R-:W-:Y:S05]  /*1920*/  BRA `(.L_x_449) ;  /* 0x0000000000107947 */ /* 0x000fea0003800000 */
.L_x_448:
[----:B------:R-:W-:Y:S05]  /*1930*/  @!P0 BRA `(.L_x_449) ;  /* 0x00000000000c8947 */ /* 0x000fea0003800000 */
[----:B------:R-:W2:Y:S04]  /*1940*/  LDG.E R3, desc[UR56][R4.64] ;  /* 0x0000003804037981 */ /* 0x000ea8000c1e1900 */
[----:B------:R-:W2:Y:S02]  /*1950*/  LDG.E R26, desc[UR56][R4.64+0x4] ;  /* 0x00000438041a7981 */ /* 0x000ea4000c1e1900 */
[----:B--2---:R-:W-:-:S07]  /*1960*/  IMAD.IADD R26, R26, 0x1, -R3 ;  /* 0x000000011a1a7824 */ /* 0x004fce00078e0a03 */
.L_x_449:
[----:B------:R-:W-:Y:S01]  /*1970*/  ULDC.64 UR4, c[0x0][0xa10] ;  /* 0x0002840000047ab9 */ /* 0x000fe20000000a00 */
[----:B0-----:R-:W2:Y:S01]  /*1980*/  LDL.LU R27, [R1+0x38] ;  /* 0x00003800011b7983 */ /* 0x001ea20000300800 */
[----:B------:R-:W-:-:S04]  /*1990*/  ISETP.NE.U32.AND P0, PT, RZ, UR4, PT ;  /* 0x00000004ff007c0c */ /* 0x000fc8000bf05070 */
[----:B------:R-:W-:Y:S01]  /*19a0*/  ISETP.NE.AND.EX P0, PT, RZ, UR5, PT, P0 ;  /* 0x00000005ff007c0c */ /* 0x000fe2000bf05300 */
[----:B------:R-:W-:-:S12]  /*19b0*/  ULDC.64 UR4, c[0x0][0xa30] ;  /* 0x00028c0000047ab9 */ /* 0x000fd80000000a00 */
[----:B------:R-:W0:Y:S02]  /*19c0*/  @P0 LDC.64 R4, c[0x0][0xa10] ;  /* 0x00028400ff040b82 */ /* 0x000e240000000a00 */
[----:B0-----:R-:W-:-:S05]  /*19d0*/  @P0 IMAD.WIDE R4, R188, 0x4, R4 ;  /* 0x00000004bc040825 */ /* 0x001fca00078e0204 */
[----:B------:R-:W3:Y:S04]  /*19e0*/  @P0 LDG.E R0, desc[UR56][R4.64] ;  /* 0x0000003804000981 */ /* 0x000ee8000c1e1900 */
[----:B------:R-:W3:Y:S01]  /*19f0*/  @P0 LDG.E R3, desc[UR56][R4.64+0x4] ;  /* 0x0000043804030981 */ /* 0x000ee2000c1e1900 */
[----:B------:R-:W-:Y:S01]  /*1a00*/  ISETP.NE.U32.AND P1, PT, RZ, UR4, PT ;  /* 0x00000004ff007c0c */ /* 0x000fe2000bf25070 */
[----:B-----5:R-:W-:-:S03]  /*1a10*/  IMAD.MOV.U32 R141, RZ, RZ, R26 ;  /* 0x000000ffff8d7224 */ /* 0x020fc600078e001a */
[----:B------:R-:W-:-:S13]  /*1a20*/  ISETP.NE.AND.EX P1, PT, RZ, UR5, PT, P1 ;  /* 0x00000005ff007c0c */ /* 0x000fda000bf25310 */
[----:B------:R-:W-:-:S04]  /*1a30*/  @P1 IADD3 R6, P2, R189, UR4, RZ ;  /* 0x00000004bd061c10 */ /* 0x000fc8000ff5e0ff */
[----:B------:R-:W-:-:S05]  /*1a40*/  @P1 IADD3.X R7, R190, UR5, RZ, P2, !PT ;  /* 0x00000005be071c10 */ /* 0x000fca00097fe4ff */
[----:B------:R0:W5:Y:S01]  /*1a50*/  @P1 LDG.E R141, desc[UR56][R6.64] ;  /* 0x00000038068d1981 */ /* 0x000162000c1e1900 */
[----:B------:R-:W-:Y:S01]  /*1a60*/  IADD3 R10, R26, -R11, RZ ;  /* 0x8000000b1a0a7210 */ /* 0x000fe20007ffe0ff */
[----:B------:R-:W-:Y:S01]  /*1a70*/  BSSY B0, `(.L_x_450) ;  /* 0x000002c000007945 */ /* 0x000fe20003800000 */
[----:B------:R-:W-:Y:S02]  /*1a80*/  LOP3.LUT R200, R187, 0xff, RZ, 0xc0, !PT ;  /* 0x000000ffbbc87812 */ /* 0x000fe400078ec0ff */
[----:B------:R-:W-:Y:S02]  /*1a90*/  SHF.R.U32.HI R187, RZ, 0x10, R187 ;  /* 0x00000010ffbb7819 */ /* 0x000fe400000116bb */
[----:B--2---:R-:W-:Y:S01]  /*1aa0*/  LOP3.LUT R27, R27, 0xfffffffb, RZ, 0xc0, !PT ;  /* 0xfffffffb1b1b7812 */ /* 0x004fe200078ec0ff */
[----:B---3--:R-:W-:-:S04]  /*1ab0*/  @P0 IMAD.IADD R25, R3, 0x1, -R0 ;  /* 0x0000000103190824 */ /* 0x008fc800078e0a00 */
[----:B------:R-:W-:-:S05]  /*1ac0*/  IMAD.IADD R215, R10, 0x1, R25 ;  /* 0x000000010ad77824 */ /* 0x000fca00078e0219 */
[C---:B------:R-:W-:Y:S02]  /*1ad0*/  ISETP.GE.AND P3, PT, R215.reuse, 0x1, PT ;  /* 0x00000001d700780c */ /* 0x040fe40003f66270 */
[----:B------:R-:W-:-:S05]  /*1ae0*/  IADD3 R0, R215, 0x5f, RZ ;  /* 0x0000005fd7007810 */ /* 0x000fca0007ffe0ff */
[----:B------:R-:W-:-:S05]  /*1af0*/  IMAD.HI R0, R0, 0x2aaaaaab, RZ ;  /* 0x2aaaaaab00007827 */ /* 0x000fca00078e02ff */
[----:B------:R-:W-:Y:S02]  /*1b00*/  SHF.R.U32.HI R3, RZ, 0x1f, R0 ;  /* 0x0000001fff037819 */ /* 0x000fe40000011600 */
[----:B------:R-:W-:Y:S02]  /*1b10*/  @P3 LOP3.LUT R27, R27, 0x4, RZ, 0xfc, !PT ;  /* 0x000000041b1b3812 */ /* 0x000fe400078efcff */
[----:B------:R-:W-:Y:S01]  /*1b20*/  LEA.HI.SX32 R142, R0, R3, 0x1c ;  /* 0x00000003008e7211 */ /* 0x000fe200078fe2ff */
[----:B------:R-:W-:Y:S02]  /*1b30*/  IMAD.MOV.U32 R3, RZ, RZ, RZ ;  /* 0x000000ffff037224 */ /* 0x000fe400078e00ff */
[----:B------:R0:W-:Y:S01]  /*1b40*/  STL [R1+0x38], R27 ;  /* 0x0000381b01007387 */ /* 0x0001e20000100800 */
[----:B------:R-:W-:Y:S05]  /*1b50*/  @!P3 BRA `(.L_x_451) ;  /* 0x000000000074b947 */ /* 0x000fea0003800000 */
[----:B------:R-:W-:Y:S01]  /*1b60*/  ISETP.NE.AND P0, PT, R187, RZ, PT ;  /* 0x000000ffbb00720c */ /* 0x000fe20003f05270 */
[----:B------:R-:W-:-:S03]  /*1b70*/  ULDC UR4, c[0x0][0x9f0] ;  /* 0x00027c0000047ab9 */ /* 0x000fc60000000800 */
[----:B------:R-:W-:-:S04]  /*1b80*/  SEL R9, R187, UR4, P0 ;  /* 0x00000004bb097c07 */ /* 0x000fc80008000000 */
[-C--:B0-----:R-:W-:Y:S02]  /*1b90*/  IABS R6, R9.reuse ;  /* 0x0000000900067213 */ /* 0x081fe40000000000 */
[----:B------:R-:W-:Y:S02]  /*1ba0*/  IADD3 R0, R142, -0x1, R9 ;  /* 0xffffffff8e007810 */ /* 0x000fe40007ffe009 */
[----:B------:R-:W0:Y:S01]  /*1bb0*/  I2F.RP R3, R6 ;  /* 0x0000000600037306 */ /* 0x000e220000209400 */
[-C--:B------:R-:W-:Y:S02]  /*1bc0*/  IABS R11, R9.reuse ;  /* 0x00000009000b7213 */ /* 0x080fe40000000000 */
[----:B------:R-:W-:Y:S02]  /*1bd0*/  IABS R8, R0 ;  /* 0x0000000000087213 */ /* 0x000fe40000000000 */
[----:B------:R-:W-:-:S04]  /*1be0*/  LOP3.LUT R0, R0, R9, RZ, 0x3c, !PT ;  /* 0x0000000900007212 */ /* 0x000fc800078e3cff */
[----:B------:R-:W-:Y:S01]  /*1bf0*/  ISETP.GE.AND P2, PT, R0, RZ, PT ;  /* 0x000000ff0000720c */ /* 0x000fe20003f46270 */
[----:B0-----:R-:W0:Y:S02]  /*1c00*/  MUFU.RCP R3, R3 ;  /* 0x0000000300037308 */ /* 0x001e240000001000 */
[----:B0-----:R-:W-:Y:S02]  /*1c10*/  VIADD R4, R3, 0xffffffe ;  /* 0x0ffffffe03047836 */ /* 0x001fe40000000000 */
[----:B------:R-:W-:-:S04]  /*1c20*/  IMAD.MOV R3, RZ, RZ, -R11 ;  /* 0x000000ffff037224 */ /* 0x000fc800078e0a0b */
[----:B------:R0:W1:Y:S02]  /*1c30*/  F2I.FTZ.U32.TRUNC.NTZ R5, R4 ;  /* 0x0000000400057305 */ /* 0x000064000021f000 */
[----:B0-----:R-:W-:Y:S01]  /*1c40*/  IMAD.MOV.U32 R4, RZ, RZ, RZ ;  /* 0x000000ffff047224 */ /* 0x001fe200078e00ff */
[----:B-1----:R-:W-:-:S05]  /*1c50*/  IADD3 R7, RZ, -R5, RZ ;  /* 0x80000005ff077210 */ /* 0x002fca0007ffe0ff */
[----:B------:R-:W-:-:S04]  /*1c60*/  IMAD R7, R7, R6, RZ ;  /* 0x0000000607077224 */ /* 0x000fc800078e02ff */
[----:B------:R-:W-:-:S06]  /*1c70*/  IMAD.HI.U32 R5, R5, R7, R4 ;  /* 0x0000000705057227 */ /* 0x000fcc00078e0004 */
[----:B------:R-:W-:-:S04]  /*1c80*/  IMAD.HI.U32 R5, R5, R8, RZ ;  /* 0x0000000805057227 */ /* 0x000fc800078e00ff */
[----:B------:R-:W-:-:S05]  /*1c90*/  IMAD R3, R5, R3, R8 ;  /* 0x0000000305037224 */ /* 0x000fca00078e0208 */
[----:B------:R-:W-:-:S13]  /*1ca0*/  ISETP.GT.U32.AND P1, PT, R6, R3, PT ;  /* 0x000000030600720c */ /* 0x000fda0003f24070 */
[-C--:B------:R-:W-:Y:S01]  /*1cb0*/  @!P1 IADD3 R3, R3, -R6.reuse, RZ ;  /* 0x8000000603039210 */ /* 0x080fe20007ffe0ff */
[----:B------:R-:W-:Y:S01]  /*1cc0*/  @!P1 VIADD R5, R5, 0x1 ;  /* 0x0000000105059836 */ /* 0x000fe20000000000 */
[----:B------:R-:W-:Y:S02]  /*1cd0*/  ISETP.NE.AND P1, PT, R9, RZ, PT ;  /* 0x000000ff0900720c */ /* 0x000fe40003f25270 */
[----:B------:R-:W-:-:S13]  /*1ce0*/  ISETP.GE.U32.AND P0, PT, R3, R6, PT ;  /* 0x000000060300720c */ /* 0x000fda0003f06070 */
[----:B------:R-:W-:-:S05]  /*1cf0*/  @P0 VIADD R5, R5, 0x1 ;  /* 0x0000000105050836 */ /* 0x000fca0000000000 */
[----:B------:R-:W-:-:S05]  /*1d00*/  MOV R3, R5 ;  /* 0x0000000500037202 */ /* 0x000fca0000000f00 */
[----:B------:R-:W-:Y:S01]  /*1d10*/  @!P2 IMAD.MOV R3, RZ, RZ, -R3 ;  /* 0x000000ffff03a224 */ /* 0x000fe200078e0a03 */
[----:B------:R-:W-:-:S07]  /*1d20*/  @!P1 LOP3.LUT R3, RZ, R9, RZ, 0x33, !PT ;  /* 0x00000009ff039212 */ /* 0x000fce00078e33ff */
.L_x_451:
[----:B------:R-:W-:Y:S05]  /*1d30*/  BSYNC B0 ;  /* 0x0000000000007941 */ /* 0x000fea0003800000 */
.L_x_450:
[----:B------:R-:W-:Y:S01]  /*1d40*/  IMAD R0, R200, R3, RZ ;  /* 0x00000003c8007224 */ /* 0x000fe200078e02ff */
[----:B------:R-:W-:-:S04]  /*1d50*/  PLOP3.LUT P2, PT, PT, PT, PT, 0x80, 0x0 ;  /* 0x000000000000781c */ /* 0x000fc80003f4f070 */
[C---:B------:R-:W-:Y:S01]  /*1d60*/  VIADDMNMX R3, R0.reuse, R3, R142, PT ;  /* 0x0000000300037246 */ /* 0x040fe2000380018e */
[----:B------:R-:W-:-:S04]  /*1d70*/  IMAD R0, R0, 0x60, -R10 ;  /* 0x0000006000007824 */ /* 0x000fc800078e0a0a */
[----:B------:R-:W-:Y:S01]  /*1d80*/  IMAD R4, R3, 0x60, -R10 ;  /* 0x0000006003047824 */ /* 0x000fe200078e0a0a */
[----:B------:R-:W-:-:S04]  /*1d90*/  VIMNMX R0, RZ, R0, !PT ;  /* 0x00000000ff007248 */ /* 0x000fc80007fe0100 */
[----:B------:R-:W-:Y:S01]  /*1da0*/  VIMNMX R3, R4, R25, PT ;  /* 0x0000001904037248 */ /* 0x000fe20003fe0100 */
[----:B------:R-:W-:-:S03]  /*1db0*/  IMAD.WIDE.U32 R126, R0, -0x55555555, RZ ;  /* 0xaaaaaaab007e7825 */ /* 0x000fc600078e00ff */
[----:B------:R-:W-:Y:S02]  /*1dc0*/  ISETP.GT.AND P0, PT, R3, R0, PT ;  /* 0x000000000300720c */ /* 0x000fe40003f04270 */
[----:B------:R-:W-:-:S04]  /*1dd0*/  SHF.R.U32.HI R126, RZ, 0x6, R127 ;  /* 0x00000006ff7e7819 */ /* 0x000fc8000001167f */
[----:B------:R-:W-:-:S07]  /*1de0*/  MOV R24, R126 ;  /* 0x0000007e00187202 */ /* 0x000fce0000000f00 */
[----:B------:R-:W-:-:S04]  /*1df0*/  @P0 VIADD R0, R3, 0x5f ;  /* 0x0000005f03000836 */ /* 0x000fc80000000000 */
[----:B------:R-:W-:-:S05]  /*1e00*/  @P0 IMAD.HI R0, R0, 0x2aaaaaab, RZ ;  /* 0x2aaaaaab00000827 */ /* 0x000fca00078e02ff */
[----:B------:R-:W-:-:S04]  /*1e10*/  @P0 SHF.R.U32.HI R3, RZ, 0x1f, R0 ;  /* 0x0000001fff030819 */ /* 0x000fc80000011600 */
[----:B------:R-:W-:-:S04]  /*1e20*/  @P0 LEA.HI.SX32 R24, R0, R3, 0x1c ;  /* 0x0000000300180211 */ /* 0x000fc800078fe2ff */
[----:B------:R-:W-:-:S13]  /*1e30*/  ISETP.GT.AND P0, PT, R24, R126, PT ;  /* 0x0000007e1800720c */ /* 0x000fda0003f04270 */
[----:B------:R-:W-:Y:S05]  /*1e40*/  @!P0 BRA `(.L_x_452) ;  /* 0x0000009000648947 */ /* 0x000fea0003800000 */
[----:B------:R-:W-:Y:S01]  /*1e50*/  VIADD R123, R2, 0x18400 ;  /* 0x00018400027b7836 */ /* 0x000fe20000000000 */
[----:B------:R-:W-:Y:S04]  /*1e60*/  BSSY B6, `(.L_x_453) ;  /* 0x0000013000067945 */ /* 0x000fe80003800000 */
[----:B------:R-:W-:-:S13]  /*1e70*/  LOP3.LUT P0, RZ, R123, 0x3ff, RZ, 0xc0, !PT ;  /* 0x000003ff7bff7812 */ /* 0x000fda000780c0ff */
[----:B------:R-:W-:Y:S05]  /*1e80*/  @!P0 BRA `(.L_x_454) ;  /* 0x0000000000408947 */ /* 0x000fea0003800000 */
[----:B------:R-:W-:Y:S01]  /*1e90*/  MOV R14, 0x0 ;  /* 0x00000000000e7802 */ /* 0x000fe20000000f00 */
[----:B------:R-:W-:Y:S01]  /*1ea0*/  ULDC.64 UR4, c[0x4][0x90] ;  /* 0x0100240000047ab9 */ /* 0x000fe20000000a00 */
[----:B------:R-:W-:Y:S01]  /*1eb0*/  ULDC.64 UR6, c[0x4][0x28] ;  /* 0x01000a0000067ab9 */ /* 0x000fe20000000a00 */
[----:B------:R-:W-:Y:S01]  /*1ec0*/  IMAD.U32 R4, RZ, RZ, UR4 ;  /* 0x00000004ff047e24 */ /* 0x000fe2000f8e00ff */
[----:B------:R-:W-:Y:S01]  /*1ed0*/  MOV R5, UR5 ;  /* 0x0000000500057c02 */ /* 0x000fe20008000f00 */
[----:B------:R-:W-:Y:S01]  /*1ee0*/  ULDC.64 UR4, c[0x4][0x98] ;  /* 0x0100260000047ab9 */ /* 0x000fe20000000a00 */
[----:B------:R-:W1:Y:S01]  /*1ef0*/  LDC.64 R14, c[0x4][R14] ;  /* 0x010000000e0e7b82 */ /* 0x000e620000000a00 */
[----:B0-----:R-:W-:Y:S01]  /*1f00*/  IMAD.U32 R6, RZ, RZ, UR4 ;  /* 0x00000004ff067e24 */ /* 0x001fe2000f8e00ff */
[----:B------:R-:W-:Y:S01]  /*1f10*/  MOV R10, UR6 ;  /* 0x00000006000a7c02 */ /* 0x000fe20008000f00 */
[----:B------:R-:W-:Y:S01]  /*1f20*/  IMAD.U32 R7, RZ, RZ, UR5 ;  /* 0x00000005ff077e24 */ /* 0x000fe2000f8e00ff */
[----:B------:R-:W-:Y:S01]  /*1f30*/  MOV R12, 0x1 ;  /* 0x00000001000c7802 */ /* 0x000fe20000000f00 */
[----:B------:R-:W-:-:S02]  /*1f40*/  IMAD.U32 R11, RZ, RZ, UR7 ;  /* 0x00000007ff0b7e24 */ /* 0x000fc4000f8e00ff */
[----:B------:R-:W-:Y:S02]  /*1f50*/  IMAD.MOV.U32 R8, RZ, RZ, 0x70 ;  /* 0x00000070ff087424 */ /* 0x000fe400078e00ff */
[----:B------:R-:W-:-:S07]  /*1f60*/  IMAD.MOV.U32 R13, RZ, RZ, RZ ;  /* 0x000000ffff0d7224 */ /* 0x000fce00078e00ff */
[----:B------:R-:W-:-:S07]  /*1f70*/  LEPC R20, `(.L_x_454) ;  /* 0x000000001014794e */ /* 0x000fce0000000000 */
[----:B-1---5:R-:W-:Y:S05]  /*1f80*/  CALL.ABS.NOINC R14 ;  /* 0x000000000e007343 */ /* 0x022fea0003c00000 */
.L_x_454:
[----:B------:R-:W-:Y:S05]  /*1f90*/  BSYNC B6 ;  /* 0x0000000000067941 */ /* 0x000fea0003800000 */
.L_x_453:
[----:B------:R-:W-:Y:S01]  /*1fa0*/  VIADD R122, R2, 0x400 ;  /* 0x00000400027a7836 */ /* 0x000fe20000000000 */
[----:B------:R-:W-:Y:S04]  /*1fb0*/  BSSY B6, `(.L_x_455) ;  /* 0x0000013000067945 */ /* 0x000fe80003800000 */
[----:B------:R-:W-:-:S13]  /*1fc0*/  LOP3.LUT P0, RZ, R122, 0x3ff, RZ, 0xc0, !PT ;  /* 0x000003ff7aff7812 */ /* 0x000fda000780c0ff */
[----:B------:R-:W-:Y:S05]  /*1fd0*/  @!P0 BRA `(.L_x_456) ;  /* 0x0000000000408947 */ /* 0x000fea0003800000 */
[----:B------:R-:W-:Y:S01]  /*1fe0*/  MOV R14, 0x0 ;  /* 0x00000000000e7802 */ /* 0x000fe20000000f00 */
[----:B------:R-:W-:Y:S01]  /*1ff0*/  ULDC.64 UR4, c[0x4][0x90] ;  /* 0x0100240000047ab9 */ /* 0x000fe20000000a00 */
[----:B------:R-:W-:Y:S01]  /*2000*/  ULDC.64 UR6, c[0x4][0x98] ;  /* 0x0100260000067ab9 */ /* 0x000fe20000000a00 */
[----:B------:R-:W-:Y:S01]  /*2010*/  MOV R4, UR4 ;  /* 0x0000000400047c02 */ /* 0x000fe20008000f00 */
[----:B------:R-:W-:Y:S01]  /*2020*/  IMAD.U32 R5, RZ, RZ, UR5 ;  /* 0x00000005ff057e24 */ /* 0x000fe2000f8e00ff */
        /* <DEDUP_REMOVED lines=11> */
.L_x_456:
[----:B------:R-:W-:Y:S05]  /*20e0*/  BSYNC B6 ;  /* 0x0000000000067941 */ /* 0x000fea0003800000 */
.L_x_455:
[----:B------:R-:W-:Y:S01]  /*20f0*/  ULDC.64 UR4, c[0x0][0x9f8] ;  /* 0x00027e0000047ab9 */ /* 0x000fe20000000a00 */
[----:B------:R-:W-:Y:S01]  /*2100*/  IMAD.MOV.U32 R102, RZ, RZ, R188 ;  /* 0x000000ffff667224 */ /* 0x000fe200078e00bc */
[----:B------:R-:W-:Y:S01]  /*2110*/  ISETP.NE.U32.AND P0, PT, RZ, UR4, PT ;  /* 0x00000004ff007c0c */ /* 0x000fe2000bf05070 */
[----:B------:R-:W-:Y:S01]  /*2120*/  VIADD R0, R16, 0x20 ;  /* 0x0000002010007836 */ /* 0x000fe20000000000 */
[----:B------:R-:W1:Y:S01]  /*2130*/  LDC.64 R94, c[0x0][0x3f8] ;  /* 0x0000fe00ff5e7b82 */ /* 0x000e620000000a00 */
[----:B------:R-:W-:Y:S02]  /*2140*/  MOV R20, R27 ;  /* 0x0000001b00147202 */ /* 0x000fe40000000f00 */
[----:B------:R-:W-:-:S05]  /*2150*/  ISETP.NE.AND.EX P0, PT, RZ, UR5, PT, P0 ;  /* 0x00000005ff007c0c */ /* 0x000fca000bf05300 */
[----:B------:R-:W2:Y:S08]  /*2160*/  LDC R125, c[0x0][0x3f4] ;  /* 0x0000fd00ff7d7b82 */ /* 0x000eb00000000800 */
[----:B------:R-:W-:Y:S01]  /*2170*/  @P0 IADD3 R4, P1, R189, UR4, RZ ;  /* 0x00000004bd040c10 */ /* 0x000fe2000ff3e0ff */
[----:B------:R-:W-:Y:S01]  /*2180*/  ULDC UR4, c[0x0][0x2f4] ;  /* 0x0000bd0000047ab9 */ /* 0x000fe20000000800 */
[----:B------:R-:W3:Y:S02]  /*2190*/  LDC.64 R88, c[0x0][0x408] ;  /* 0x00010200ff587b82 */ /* 0x000ee40000000a00 */
[----:B------:R-:W-:Y:S01]  /*21a0*/  @P0 IADD3.X R5, R190, UR5, RZ, P1, !PT ;  /* 0x00000005be050c10 */ /* 0x000fe20008ffe4ff */
[----:B------:R-:W-:-:S04]  /*21b0*/  ULDC UR5, c[0x0][0x320] ;  /* 0x0000c80000057ab9 */ /* 0x000fc80000000800 */
[----:B------:R4:W2:Y:S01]  /*21c0*/  @P0 LDG.E R102, desc[UR56][R4.64] ;  /* 0x0000003804660981 */ /* 0x0008a2000c1e1900 */
[----:B------:R-:W-:Y:S01]  /*21d0*/  ISETP.GE.AND P1, PT, R0, UR4, PT ;  /* 0x0000000400007c0c */ /* 0x000fe2000bf26270 */
[----:B-1----:R-:W-:Y:S01]  /*21e0*/  IMAD.WIDE.U32 R96, R166, R94, R16 ;  /* 0x0000005ea6607225 */ /* 0x002fe200078e0010 */
[----:B------:R-:W-:Y:S01]  /*21f0*/  ISETP.GE.AND P0, PT, R16, UR4, PT ;  /* 0x0000000410007c0c */ /* 0x000fe2000bf06270 */
[----:B------:R-:W1:Y:S01]  /*2200*/  S2R R218, SR_TID.X ;  /* 0x0000000000da7919 */ /* 0x000e620000002100 */
[----:B0-----:R-:W-:Y:S01]  /*2210*/  SEL R6, RZ, 0xffffffff, P1 ;  /* 0xffffffffff067807 */ /* 0x001fe20000800000 */
[----:B------:R-:W-:Y:S01]  /*2220*/  IMAD.MOV.U32 R127, RZ, RZ, 0x20 ;  /* 0x00000020ff7f7424 */ /* 0x000fe200078e00ff */
[----:B------:R-:W-:Y:S01]  /*2230*/  SEL R3, RZ, 0x1, P0 ;  /* 0x00000001ff037807 */ /* 0x000fe20000000000 */
[----:B------:R-:W-:Y:S01]  /*2240*/  IMAD.SHL.U32 R108, R94, 0x40, RZ ;  /* 0x000000405e6c7824 */ /* 0x000fe200078e00ff */
[----:B------:R-:W-:Y:S01]  /*2250*/  SHF.L.U32 R6, R6, 0x1, RZ ;  /* 0x0000000106067819 */ /* 0x000fe200000006ff */
[----:B------:R-:W-:Y:S01]  /*2260*/  IMAD.IADD R129, R129, 0x1, R26 ;  /* 0x0000000181817824 */ /* 0x000fe200078e021a */
[----:B------:R-:W-:Y:S01]  /*2270*/  ISETP.GE.AND P0, PT, R0, UR5, PT ;  /* 0x0000000500007c0c */ /* 0x000fe2000bf06270 */
[----:B------:R-:W-:Y:S01]  /*2280*/  IMAD R114, R214, 0x40, R166 ;  /* 0x00000040d6727824 */ /* 0x000fe200078e02a6 */
[----:B------:R-:W-:Y:S01]  /*2290*/  LOP3.LUT R6, R6, 0x2, R3, 0xe2, !PT ;  /* 0x0000000206067812 */ /* 0x000fe200078ee203 */
[----:B------:R-:W-:Y:S01]  /*22a0*/  VIADD R3, R16, 0x40 ;  /* 0x0000004010037836 */ /* 0x000fe20000000000 */
[----:B----4-:R-:W-:-:S02]  /*22b0*/  SEL R4, RZ, 0xffffffff, P0 ;  /* 0xffffffffff047807 */ /* 0x010fc40000000000 */
[----:B------:R-:W-:Y:S01]  /*22c0*/  ISETP.GE.AND P1, PT, R19, UR4, PT ;  /* 0x0000000413007c0c */ /* 0x000fe2000bf26270 */
[----:B---3--:R-:W-:Y:S01]  /*22d0*/  IMAD.WIDE.U32 R90, R166, R88, R16 ;  /* 0x00000058a65a7225 */ /* 0x008fe200078e0010 */
[----:B------:R-:W-:Y:S02]  /*22e0*/  ISETP.GE.AND P0, PT, R3, UR4, PT ;  /* 0x0000000403007c0c */ /* 0x000fe4000bf06270 */
[----:B------:R-:W-:Y:S01]  /*22f0*/  SHF.R.S32.HI R11, RZ, 0x1f, R166 ;  /* 0x0000001fff0b7819 */ /* 0x000fe200000114a6 */
[----:B------:R-:W-:Y:S01]  /*2300*/  IMAD.SHL.U32 R8, R4, 0x2, RZ ;  /* 0x0000000204087824 */ /* 0x000fe200078e00ff */
[----:B------:R-:W-:Y:S01]  /*2310*/  SEL R4, RZ, 0x8, P1 ;  /* 0x00000008ff047807 */ /* 0x000fe20000800000 */
[----:B------:R-:W-:Y:S01]  /*2320*/  IMAD R131, R89, 0x60, RZ ;  /* 0x0000006059837824 */ /* 0x000fe200078e02ff */
[----:B------:R-:W-:Y:S02]  /*2330*/  SEL R5, RZ, 0x4, P0 ;  /* 0x00000004ff057807 */ /* 0x000fe40000000000 */
[----:B------:R-:W-:-:S02]  /*2340*/  ISETP.GE.AND P2, PT, R16, UR5, PT ;  /* 0x0000000510007c0c */ /* 0x000fc4000bf46270 */
[--C-:B------:R-:W-:Y:S02]  /*2350*/  SHF.R.S32.HI R161, RZ, 0x1f, R160.reuse ;  /* 0x0000001fffa17819 */ /* 0x100fe400000114a0 */
[----:B------:R-:W-:Y:S01]  /*2360*/  LOP3.LUT R4, R4, R6, R5, 0xfe, !PT ;  /* 0x0000000604047212 */ /* 0x000fe200078efe05 */
[-C--:B------:R-:W-:Y:S01]  /*2370*/  IMAD R5, R11, R94.reuse, RZ ;  /* 0x0000005e0b057224 */ /* 0x080fe200078e02ff */
[----:B------:R-:W-:Y:S01]  /*2380*/  SEL R7, RZ, 0x1, P2 ;  /* 0x00000001ff077807 */ /* 0x000fe20001000000 */
[----:B------:R-:W-:Y:S01]  /*2390*/  IMAD.WIDE.U32 R98, R166, R94, R160 ;  /* 0x0000005ea6627225 */ /* 0x000fe200078e00a0 */
[----:B------:R-:W-:Y:S02]  /*23a0*/  ISETP.GE.AND P0, PT, R22, UR4, PT ;  /* 0x0000000416007c0c */ /* 0x000fe4000bf06270 */
[----:B------:R-:W-:Y:S01]  /*23b0*/  ISETP.GE.AND P1, PT, R3, UR5, PT ;  /* 0x0000000503007c0c */ /* 0x000fe2000bf26270 */
[----:B------:R-:W-:Y:S01]  /*23c0*/  IMAD R5, R166, R95, R5 ;  /* 0x0000005fa6057224 */ /* 0x000fe200078e0205 */
[----:B------:R-:W-:Y:S01]  /*23d0*/  LOP3.LUT R7, R8, 0x2, R7, 0xe2, !PT ;  /* 0x0000000208077812 */ /* 0x000fe200078ee207 */
[-C--:B------:R-:W-:Y:S01]  /*23e0*/  IMAD R11, R11, R88.reuse, RZ ;  /* 0x000000580b0b7224 */ /* 0x080fe200078e02ff */
[----:B------:R-:W-:Y:S01]  /*23f0*/  SEL R9, RZ, 0x10, P0 ;  /* 0x00000010ff097807 */ /* 0x000fe20000000000 */
[----:B------:R-:W-:Y:S01]  /*2400*/  IMAD.IADD R97, R5, 0x1, R97 ;  /* 0x0000000105617824 */ /* 0x000fe200078e0261 */
[----:B------:R-:W-:Y:S01]  /*2410*/  SEL R6, RZ, 0x4, P1 ;  /* 0x00000004ff067807 */ /* 0x000fe20000800000 */
[----:B------:R-:W-:Y:S01]  /*2420*/  IMAD R13, R166, R89, R11 ;  /* 0x00000059a60d7224 */ /* 0x000fe200078e020b */
[----:B--2---:R-:W-:Y:S01]  /*2430*/  ISETP.GE.AND P0, PT, R16, R125, PT ;  /* 0x0000007d1000720c */ /* 0x004fe20003f06270 */
[----:B------:R-:W-:Y:S01]  /*2440*/  IMAD.WIDE.U32 R92, R166, R88, R160 ;  /* 0x00000058a65c7225 */ /* 0x000fe200078e00a0 */
[----:B------:R-:W-:-:S02]  /*2450*/  IADD3 R99, R99, R5, RZ ;  /* 0x0000000563637210 */ /* 0x000fc40007ffe0ff */
[----:B------:R-:W-:Y:S01]  /*2460*/  LOP3.LUT R5, R7, R6, RZ, 0xfc, !PT ;  /* 0x0000000607057212 */ /* 0x000fe200078efcff */
[----:B------:R-:W-:Y:S01]  /*2470*/  IMAD.IADD R91, R13, 0x1, R91 ;  /* 0x000000010d5b7824 */ /* 0x000fe200078e025b */
[-C--:B------:R-:W-:Y:S01]  /*2480*/  ISETP.GE.AND P1, PT, R0, R125.reuse, PT ;  /* 0x0000007d0000720c */ /* 0x080fe20003f26270 */
[-C--:B-----5:R-:W-:Y:S01]  /*2490*/  IMAD.WIDE.U32 R96, R141, R94.reuse, R96 ;  /* 0x0000005e8d607225 */ /* 0x0a0fe200078e0060 */
[----:B------:R-:W-:Y:S02]  /*24a0*/  ISETP.GE.AND P3, PT, R3, R125, PT ;  /* 0x0000007d0300720c */ /* 0x000fe40003f66270 */
[----:B------:R-:W-:Y:S01]  /*24b0*/  SEL R7, R125, RZ, P0 ;  /* 0x000000ff7d077207 */ /* 0x000fe20000000000 */
[----:B------:R-:W-:Y:S01]  /*24c0*/  IMAD.WIDE.U32 R98, R141, R94, R98 ;  /* 0x0000005e8d627225 */ /* 0x000fe200078e0062 */
[----:B------:R-:W-:Y:S02]  /*24d0*/  LOP3.LUT R9, R4, R9, RZ, 0xfc, !PT ;  /* 0x0000000904097212 */ /* 0x000fe400078efcff */
[C---:B------:R-:W-:Y:S01]  /*24e0*/  SEL R11, R125.reuse, RZ, P1 ;  /* 0x000000ff7d0b7207 */ /* 0x040fe20000800000 */
[----:B------:R-:W-:Y:S01]  /*24f0*/  IMAD.IADD R7, R16, 0x1, R7 ;  /* 0x0000000110077824 */ /* 0x000fe200078e0207 */
[----:B------:R-:W-:Y:S01]  /*2500*/  SEL R4, R125, RZ, P3 ;  /* 0x000000ff7d047207 */ /* 0x000fe20001800000 */
[----:B------:R-:W-:Y:S01]  /*2510*/  IMAD.WIDE.U32 R90, R141, R88, R90 ;  /* 0x000000588d5a7225 */ /* 0x000fe200078e005a */
[----:B------:R-:W-:-:S02]  /*2520*/  IADD3 R11, R0, R11, RZ ;  /* 0x0000000b000b7210 */ /* 0x000fc40007ffe0ff */
[----:B------:R-:W-:Y:S01]  /*2530*/  LOP3.LUT R20, R20, 0xfffffffe, RZ, 0xc0, !PT ;  /* 0xfffffffe14147812 */ /* 0x000fe200078ec0ff */
[----:B------:R-:W-:Y:S01]  /*2540*/  IMAD.IADD R12, R3, 0x1, R4 ;  /* 0x00000001030c7824 */ /* 0x000fe200078e0204 */
[----:B------:R-:W-:Y:S02]  /*2550*/  SHF.R.S32.HI R4, RZ, 0x1f, R7 ;  /* 0x0000001fff047819 */ /* 0x000fe40000011407 */
[----:B------:R-:W-:Y:S02]  /*2560*/  SHF.R.S32.HI R6, RZ, 0x1f, R11 ;  /* 0x0000001fff067819 */ /* 0x000fe4000001140b */
[CC--:B------:R-:W-:Y:S02]  /*2570*/  LEA.HI R8, R4.reuse, R7.reuse, RZ, 0x3 ;  /* 0x0000000704087211 */ /* 0x0c0fe400078f18ff */
[----:B------:R-:W-:Y:S02]  /*2580*/  LEA.HI R4, R4, R7, RZ, 0x6 ;  /* 0x0000000704047211 */ /* 0x000fe400078f30ff */
[----:B------:R-:W-:-:S02]  /*2590*/  @P3 LOP3.LUT R20, R20, 0x1, RZ, 0xfc, !PT ;  /* 0x0000000114143812 */ /* 0x000fc400078efcff */
[CC--:B------:R-:W-:Y:S02]  /*25a0*/  LEA.HI R7, R6.reuse, R11.reuse, RZ, 0x6 ;  /* 0x0000000b06077211 */ /* 0x0c0fe400078f30ff */
[----:B------:R-:W-:Y:S01]  /*25b0*/  LEA.HI R11, R6, R11, RZ, 0x3 ;  /* 0x0000000b060b7211 */ /* 0x000fe200078f18ff */
[----:B------:R0:W-:Y:S01]  /*25c0*/  STL [R1+0x38], R20 ;  /* 0x0000381401007387 */ /* 0x0001e20000100800 */
[----:B------:R-:W-:Y:S02]  /*25d0*/  SHF.R.S32.HI R4, RZ, 0x6, R4 ;  /* 0x00000006ff047819 */ /* 0x000fe40000011404 */
[----:B------:R-:W-:Y:S02]  /*25e0*/  IADD3 R93, R93, R13, RZ ;  /* 0x0000000d5d5d7210 */ /* 0x000fe40007ffe0ff */
[----:B------:R-:W-:Y:S01]  /*25f0*/  SHF.R.S32.HI R6, RZ, 0x6, R7 ;  /* 0x00000006ff067819 */ /* 0x000fe20000011407 */
[C---:B------:R-:W-:Y:S01]  /*2600*/  IMAD R140, R4.reuse, 0x1800, R179 ;  /* 0x00001800048c7824 */ /* 0x040fe200078e02b3 */
[----:B------:R-:W-:Y:S01]  /*2610*/  LOP3.LUT R13, R177, 0x38, R11, 0xf8, !PT ;  /* 0x00000038b10d7812 */ /* 0x000fe200078ef80b */
[----:B------:R-:W-:Y:S01]  /*2620*/  IMAD R138, R4, 0x1800, R180 ;  /* 0x00001800048a7824 */ /* 0x000fe200078e02b4 */
[----:B------:R-:W-:Y:S01]  /*2630*/  SHF.R.S32.HI R21, RZ, 0x1f, R12 ;  /* 0x0000001fff157819 */ /* 0x000fe2000001140c */
[----:B------:R-:W-:Y:S01]  /*2640*/  IMAD R139, R6, 0x1800, R179 ;  /* 0x00001800068b7824 */ /* 0x000fe200078e02b3 */
[----:B------:R-:W-:Y:S01]  /*2650*/  LOP3.LUT R10, R168, 0x38, R8, 0xf8, !PT ;  /* 0x00000038a80a7812 */ /* 0x000fe200078ef808 */
[----:B------:R-:W-:Y:S01]  /*2660*/  IMAD R134, R6, 0x1800, R180 ;  /* 0x0000180006867824 */ /* 0x000fe200078e02b4 */
[----:B0-----:R-:W-:Y:S01]  /*2670*/  SHF.R.U32.HI R20, RZ, 0x3, R168 ;  /* 0x00000003ff147819 */ /* 0x001fe200000116a8 */
[----:B------:R-:W-:Y:S01]  /*2680*/  IMAD.WIDE.U32 R92, R141, R88, R92 ;  /* 0x000000588d5c7225 */ /* 0x000fe200078e005c */
[----:B------:R-:W-:-:S02]  /*2690*/  LOP3.LUT R7, R177, 0x38, R8, 0xf8, !PT ;  /* 0x00000038b1077812 */ /* 0x000fc400078ef808 */
[----:B------:R-:W-:Y:S02]  /*26a0*/  LOP3.LUT R4, R13, R178, RZ, 0x3c, !PT ;  /* 0x000000b20d047212 */ /* 0x000fe400078e3cff */
[----:B------:R-:W-:Y:S02]  /*26b0*/  LEA.HI R14, R21, R12, RZ, 0x3 ;  /* 0x0000000c150e7211 */ /* 0x000fe400078f18ff */
[----:B------:R-:W-:Y:S01]  /*26c0*/  LOP3.LUT R15, R10, R20, RZ, 0x3c, !PT ;  /* 0x000000140a0f7212 */ /* 0x000fe200078e3cff */
[----:B------:R-:W-:Y:S01]  /*26d0*/  IMAD.IADD R139, R139, 0x1, R4 ;  /* 0x000000018b8b7824 */ /* 0x000fe200078e0204 */
[----:B------:R-:W-:Y:S02]  /*26e0*/  LOP3.LUT R7, R7, R178, RZ, 0x3c, !PT ;  /* 0x000000b207077212 */ /* 0x000fe400078e3cff */
[----:B------:R-:W-:Y:S02]  /*26f0*/  LEA.HI R12, R21, R12, RZ, 0x6 ;  /* 0x0000000c150c7211 */ /* 0x000fe400078f30ff */
[----:B------:R-:W-:Y:S01]  /*2700*/  IADD3 R138, R138, R15, RZ ;  /* 0x0000000f8a8a7210 */ /* 0x000fe20007ffe0ff */
[----:B------:R-:W-:Y:S01]  /*2710*/  IMAD.IADD R140, R140, 0x1, R7 ;  /* 0x000000018c8c7824 */ /* 0x000fe200078e0207 */
[----:B------:R-:W-:-:S02]  /*2720*/  SHF.R.S32.HI R15, RZ, 0x1f, R141 ;  /* 0x0000001fff0f7819 */ /* 0x000fc4000001148d */
[----:B------:R-:W-:Y:S02]  /*2730*/  SHF.R.S32.HI R12, RZ, 0x6, R12 ;  /* 0x00000006ff0c7819 */ /* 0x000fe4000001140c */
[----:B------:R-:W-:Y:S02]  /*2740*/  LOP3.LUT R4, R168, 0x38, R11, 0xf8, !PT ;  /* 0x00000038a8047812 */ /* 0x000fe400078ef80b */
[--C-:B------:R-:W-:Y:S01]  /*2750*/  LOP3.LUT R7, R177, 0x38, R14.reuse, 0xf8, !PT ;  /* 0x00000038b1077812 */ /* 0x100fe200078ef80e */
[----:B------:R-:W-:Y:S01]  /*2760*/  IMAD R136, R12, 0x1800, R179 ;  /* 0x000018000c887824 */ /* 0x000fe200078e02b3 */
[----:B------:R-:W-:Y:S01]  /*2770*/  LOP3.LUT R13, R4, R20, RZ, 0x3c, !PT ;  /* 0x00000014040d7212 */ /* 0x000fe200078e3cff */
[----:B------:R-:W-:Y:S01]  /*2780*/  IMAD R4, R15, R94, RZ ;  /* 0x0000005e0f047224 */ /* 0x000fe200078e02ff */
[----:B------:R-:W-:Y:S01]  /*2790*/  LOP3.LUT R10, R168, 0x38, R14, 0xf8, !PT ;  /* 0x00000038a80a7812 */ /* 0x000fe200078ef80e */
[----:B------:R-:W-:Y:S01]  /*27a0*/  IMAD R133, R12, 0x1800, R180 ;  /* 0x000018000c857824 */ /* 0x000fe200078e02b4 */
[----:B------:R-:W-:Y:S01]  /*27b0*/  LOP3.LUT R7, R7, R178, RZ, 0x3c, !PT ;  /* 0x000000b207077212 */ /* 0x000fe200078e3cff */
[----:B------:R-:W-:Y:S01]  /*27c0*/  IMAD R27, R141, R95, R4 ;  /* 0x0000005f8d1b7224 */ /* 0x000fe200078e0204 */
[----:B------:R-:W-:Y:S01]  /*27d0*/  LOP3.LUT R10, R10, R20, RZ, 0x3c, !PT ;  /* 0x000000140a0a7212 */ /* 0x000fe200078e3cff */
[----:B------:R-:W-:Y:S01]  /*27e0*/  IMAD R4, R15, R88, RZ ;  /* 0x000000580f047224 */ /* 0x000fe200078e02ff */
[----:B------:R-:W-:Y:S01]  /*27f0*/  IADD3 R136, R136, R7, RZ ;  /* 0x0000000788887210 */ /* 0x000fe20007ffe0ff */
[----:B------:R-:W-:Y:S01]  /*2800*/  IMAD.IADD R134, R134, 0x1, R13 ;  /* 0x0000000186867824 */ /* 0x000fe200078e020d */
[----:B------:R-:W-:Y:S01]  /*2810*/  ISETP.GE.AND P3, PT, R19, UR5, PT ;  /* 0x0000000513007c0c */ /* 0x000fe2000bf66270 */
[----:B------:R-:W-:Y:S01]  /*2820*/  IMAD.IADD R133, R133, 0x1, R10 ;  /* 0x0000000185857824 */ /* 0x000fe200078e020a */
[----:B------:R-:W-:Y:S01]  /*2830*/  LOP3.LUT R7, R177, 0x18, R16, 0xf8, !PT ;  /* 0x00000018b1077812 */ /* 0x000fe200078ef810 */
[----:B------:R-:W-:Y:S01]  /*2840*/  IMAD R103, R141, R89, R4 ;  /* 0x000000598d677224 */ /* 0x000fe200078e0204 */
[----:B------:R-:W-:Y:S01]  /*2850*/  ISETP.GE.AND P2, PT, R23, UR4, PT ;  /* 0x0000000417007c0c */ /* 0x000fe2000bf46270 */
[----:B------:R-:W-:Y:S01]  /*2860*/  IMAD R13, R95, 0x60, RZ ;  /* 0x000000605f0d7824 */ /* 0x000fe200078e02ff */
[----:B------:R-:W-:Y:S01]  /*2870*/  SEL R6, RZ, 0x8, P3 ;  /* 0x00000008ff067807 */ /* 0x000fe20001800000 */
[----:B------:R-:W-:Y:S01]  /*2880*/  IMAD.IADD R106, R99, 0x1, R27 ;  /* 0x00000001636a7824 */ /* 0x000fe200078e021b */
[----:B------:R-:W-:Y:S01]  /*2890*/  LOP3.LUT P4, RZ, R219, 0x4, RZ, 0xc0, !PT ;  /* 0x00000004dbff7812 */ /* 0x000fe2000788c0ff */
[----:B------:R-:W-:Y:S01]  /*28a0*/  IMAD.IADD R105, R93, 0x1, R103 ;  /* 0x000000015d697824 */ /* 0x000fe200078e0267 */
[----:B------:R-:W-:Y:S01]  /*28b0*/  LOP3.LUT R4, R7, R178, RZ, 0x3c, !PT ;  /* 0x000000b207047212 */ /* 0x000fe200078e3cff */
[----:B------:R-:W-:Y:S01]  /*28c0*/  IMAD.IADD R103, R103, 0x1, R91 ;  /* 0x0000000167677824 */ /* 0x000fe200078e025b */
[----:B------:R-:W-:-:S02]  /*28d0*/  SEL R10, RZ, 0x20, P2 ;  /* 0x00000020ff0a7807 */ /* 0x000fc40001000000 */
[C---:B------:R-:W-:Y:S01]  /*28e0*/  SHF.L.U64.HI R109, R88.reuse, 0x6, R89 ;  /* 0x00000006586d7819 */ /* 0x040fe20000010259 */
[----:B------:R-:W-:Y:S01]  /*28f0*/  IMAD.IADD R4, R179, 0x1, R4 ;  /* 0x00000001b3047824 */ /* 0x000fe200078e0204 */
[C---:B------:R-:W-:Y:S01]  /*2900*/  SHF.L.U32 R110, R88.reuse, 0x6, RZ ;  /* 0x00000006586e7819 */ /* 0x040fe200000006ff */
[----:B------:R-:W-:Y:S01]  /*2910*/  IMAD.WIDE.U32 R88, R88, 0x60, RZ ;  /* 0x0000006058587825 */ /* 0x000fe200078e00ff */
[----:B------:R-:W-:Y:S02]  /*2920*/  LOP3.LUT R21, R5, R6, RZ, 0xfc, !PT ;  /* 0x0000000605157212 */ /* 0x000fe400078efcff */
[C---:B------:R-:W-:Y:S01]  /*2930*/  SHF.L.U64.HI R107, R94.reuse, 0x6, R95 ;  /* 0x000000065e6b7819 */ /* 0x040fe2000001025f */
[----:B------:R-:W-:Y:S01]  /*2940*/  IMAD.WIDE.U32 R94, R94, 0x60, RZ ;  /* 0x000000605e5e7825 */ /* 0x000fe200078e00ff */
[----:B------:R-:W-:Y:S02]  /*2950*/  SEL R127, R127, 0xffffffe0, !P4 ;  /* 0xffffffe07f7f7807 */ /* 0x000fe40006000000 */
[----:B------:R-:W-:Y:S01]  /*2960*/  SHF.R.S32.HI R121, RZ, 0x3, R8 ;  /* 0x00000003ff797819 */ /* 0x000fe20000011408 */
[----:B------:R-:W-:Y:S01]  /*2970*/  IMAD.IADD R130, R95, 0x1, R13 ;  /* 0x000000015f827824 */ /* 0x000fe200078e020d */
[----:B------:R-:W-:Y:S01]  /*2980*/  LOP3.LUT R6, R8, 0xfffffff8, RZ, 0xc0, !PT ;  /* 0xfffffff808067812 */ /* 0x000fe200078ec0ff */
[----:B------:R-:W-:Y:S01]  /*2990*/  IMAD.IADD R132, R127, 0x1, R4 ;  /* 0x000000017f847824 */ /* 0x000fe200078e0204 */
[----:B------:R-:W-:-:S02]  /*29a0*/  LOP3.LUT R87, R9, R10, RZ, 0xfc, !PT ;  /* 0x0000000a09577212 */ /* 0x000fc400078efcff */
[----:B------:R-:W-:Y:S02]  /*29b0*/  LOP3.LUT R7, R11, 0xfffffff8, RZ, 0xc0, !PT ;  /* 0xfffffff80b077812 */ /* 0x000fe400078ec0ff */
[----:B------:R-:W-:Y:S02]  /*29c0*/  LOP3.LUT R8, R14, 0xfffffff8, RZ, 0xc0, !PT ;  /* 0xfffffff80e087812 */ /* 0x000fe400078ec0ff */
[----:B------:R-:W-:Y:S02]  /*29d0*/  IADD3 R104, R27, R97, RZ ;  /* 0x000000611b687210 */ /* 0x000fe40007ffe0ff */
[C---:B------:R-:W-:Y:S02]  /*29e0*/  LOP3.LUT R10, R21.reuse, 0x2, RZ, 0xc0, !PT ;  /* 0x00000002150a7812 */ /* 0x040fe400078ec0ff */
[----:B------:R-:W-:Y:S02]  /*29f0*/  LOP3.LUT R20, R21, 0x4, RZ, 0xc0, !PT ;  /* 0x0000000415147812 */ /* 0x000fe400078ec0ff */
[----:B------:R-:W-:-:S02]  /*2a00*/  LOP3.LUT R26, R87, 0x2, RZ, 0xc0, !PT ;  /* 0x00000002571a7812 */ /* 0x000fc400078ec0ff */
[C---:B------:R-:W-:Y:S02]  /*2a10*/  LOP3.LUT R27, R87.reuse, 0x4, RZ, 0xc0, !PT ;  /* 0x00000004571b7812 */ /* 0x040fe400078ec0ff */
[C---:B------:R-:W-:Y:S02]  /*2a20*/  LOP3.LUT R101, R87.reuse, 0x8, RZ, 0xc0, !PT ;  /* 0x0000000857657812 */ /* 0x040fe400078ec0ff */
[----:B------:R-:W-:Y:S02]  /*2a30*/  LOP3.LUT R100, R87, 0x10, RZ, 0xc0, !PT ;  /* 0x0000001057647812 */ /* 0x000fe400078ec0ff */
[----:B-1----:R-:W-:Y:S02]  /*2a40*/  LEA.HI R218, R218, 0x8, RZ, 0x19 ;  /* 0x00000008dada7811 */ /* 0x002fe400078fc8ff */
[----:B------:R-:W-:Y:S02]  /*2a50*/  SHF.L.U32 R125, R125, 0x1, RZ ;  /* 0x000000017d7d7819 */ /* 0x000fe400000006ff */
[----:B------:R-:W-:-:S02]  /*2a60*/  IADD3 R131, R89, R131, RZ ;  /* 0x0000008359837210 */ /* 0x000fc40007ffe0ff */
[----:B------:R-:W-:Y:S02]  /*2a70*/  LOP3.LUT R5, R5, 0x1, RZ, 0xc0, !PT ;  /* 0x0000000105057812 */ /* 0x000fe400078ec0ff */
[----:B------:R-:W-:Y:S02]  /*2a80*/  SHF.R.S32.HI R120, RZ, 0x3, R11 ;  /* 0x00000003ff787819 */ /* 0x000fe4000001140b */
[----:B------:R-:W-:Y:S02]  /*2a90*/  SHF.R.S32.HI R119, RZ, 0x3, R14 ;  /* 0x00000003ff777819 */ /* 0x000fe4000001140e */
[----:B------:R-:W-:Y:S02]  /*2aa0*/  LOP3.LUT R9, R9, 0x1, RZ, 0xc0, !PT ;  /* 0x0000000109097812 */ /* 0x000fe400078ec0ff */
[----:B------:R-:W-:Y:S02]  /*2ab0*/  LOP3.LUT R21, R21, 0x8, RZ, 0xc0, !PT ;  /* 0x0000000815157812 */ /* 0x000fe400078ec0ff */
[----:B------:R-:W-:-:S02]  /*2ac0*/  SHF.R.S32.HI R113, RZ, 0x1f, R6 ;  /* 0x0000001fff717819 */ /* 0x000fc40000011406 */
[----:B------:R-:W-:Y:S02]  /*2ad0*/  SHF.R.S32.HI R112, RZ, 0x1f, R7 ;  /* 0x0000001fff707819 */ /* 0x000fe40000011407 */
[----:B------:R-:W-:Y:S02]  /*2ae0*/  SHF.R.S32.HI R111, RZ, 0x1f, R8 ;  /* 0x0000001fff6f7819 */ /* 0x000fe40000011408 */
[----:B------:R-:W-:Y:S02]  /*2af0*/  LOP3.LUT R87, R87, 0x20, RZ, 0xc0, !PT ;  /* 0x0000002057577812 */ /* 0x000fe400078ec0ff */
[----:B------:R-:W-:-:S07]  /*2b00*/  SHF.R.S32.HI R128, RZ, 0x1f, R102 ;  /* 0x0000001fff807819 */ /* 0x000fce0000011466 */
.L_x_562:
[----:B---3--:R-:W2:Y:S01]  /*2b10*/  LDL.LU R31, [R1+0x38] ;  /* 0x00003800011f7983 */ /* 0x008ea20000300800 */
[----:B------:R-:W0:Y:S01]  /*2b20*/  LDC R81, c[0x0][0x430] ;  /* 0x00010c00ff517b82 */ /* 0x000e220000000800 */
[----:B------:R-:W-:Y:S01]  /*2b30*/  IADD3 R24, R24, -0x1, RZ ;  /* 0xffffffff18187810 */ /* 0x000fe20007ffe0ff */
[----:B------:R-:W-:-:S04]  /*2b40*/  IMAD.MOV.U32 R80, RZ, RZ, RZ ;  /* 0x000000ffff507224 */ /* 0x000fc800078e00ff */
[----:B------:R-:W-:Y:S02]  /*2b50*/  IMAD R12, R24, 0x60, R114 ;  /* 0x00000060180c7824 */ /* 0x000fe400078e0272 */
[----:B------:R-:W1:Y:S02]  /*2b60*/  LDC R124, c[0x0][0x3f4] ;  /* 0x0000fd00ff7c7b82 */ /* 0x000e640000000800 */
[----:B------:R-:W-:Y:S01]  /*2b70*/  IMAD.IADD R32, R129, 0x1, R12 ;  /* 0x0000000181207824 */ /* 0x000fe200078e020c */
[----:B------:R-:W-:-:S03]  /*2b80*/  ISETP.GE.AND P2, PT, R12, R25, PT ;  /* 0x000000190c00720c */ /* 0x000fc60003f46270 */
[----:B------:R-:W-:Y:S01]  /*2b90*/  IMAD.MOV.U32 R28, RZ, RZ, R32 ;  /* 0x000000ffff1c7224 */ /* 0x000fe200078e0020 */
[----:B------:R-:W-:Y:S02]  /*2ba0*/  ISETP.GT.OR P2, PT, R114, 0x5f, P2 ;  /* 0x0000005f7200780c */ /* 0x000fe40001744670 */
[----:B0-----:R-:W-:-:S11]  /*2bb0*/  ISETP.NE.AND P3, PT, R81, 0x1, PT ;  /* 0x000000015100780c */ /* 0x001fd60003f65270 */
[----:B------:R-:W0:Y:S08]  /*2bc0*/  @!P2 LDC.64 R14, c[0x0][0x428] ;  /* 0x00010a00ff0eab82 */ /* 0x000e300000000a00 */
[----:B------:R-:W3:Y:S08]  /*2bd0*/  @!P2 LDC.64 R12, c[0x0][0x418] ;  /* 0x00010600ff0cab82 */ /* 0x000ef00000000a00 */
[----:B------:R-:W4:Y:S08]  /*2be0*/  @P3 LDC R11, c[0x0][0x434] ;  /* 0x00010d00ff0b3b82 */ /* 0x000f300000000800 */
[----:B------:R-:W1:Y:S01]  /*2bf0*/  @P3 LDC R30, c[0x0][0x438] ;  /* 0x00010e00ff1e3b82 */ /* 0x000e620000000800 */
[----:B----4-:R-:W-:-:S05]  /*2c00*/  @P3 IMAD.HI.U32 R11, R32, R11, RZ ;  /* 0x0000000b200b3227 */ /* 0x010fca00078e00ff */
[----:B-1----:R-:W-:Y:S01]  /*2c10*/  @P3 SHF.R.U32.HI R28, RZ, R30, R11 ;  /* 0x0000001eff1c3219 */ /* 0x002fe2000001160b */
[----:B0-----:R-:W-:-:S03]  /*2c20*/  @!P2 IMAD R11, R128, R14, RZ ;  /* 0x0000000e800ba224 */ /* 0x001fc600078e02ff */
[--C-:B------:R-:W-:Y:S01]  /*2c30*/  @!P2 SHF.R.S32.HI R29, RZ, 0x1f, R28.reuse ;  /* 0x0000001fff1da819 */ /* 0x100fe2000001141c */
[C---:B------:R-:W-:Y:S02]  /*2c40*/  @!P2 IMAD R11, R102.reuse, R15, R11 ;  /* 0x0000000f660ba224 */ /* 0x040fe400078e020b */
[----:B------:R-:W-:-:S05]  /*2c50*/  @!P2 IMAD.WIDE.U32 R14, R102, R14, R28 ;  /* 0x0000000e660ea225 */ /* 0x000fca00078e001c */
[----:B------:R-:W-:Y:S02]  /*2c60*/  @!P2 IADD3 R11, R15, R11, RZ ;  /* 0x0000000b0f0ba210 */ /* 0x000fe40007ffe0ff */
[----:B---3--:R-:W-:-:S04]  /*2c70*/  @!P2 LEA R12, P3, R14, R12, 0x2 ;  /* 0x0000000c0e0ca211 */ /* 0x008fc800078610ff */
[----:B------:R-:W-:Y:S02]  /*2c80*/  @!P2 LEA.HI.X R13, R14, R13, R11, 0x2, P3 ;  /* 0x0000000d0e0da211 */ /* 0x000fe400018f140b */
[----:B------:R-:W-:-:S03]  /*2c90*/  ISETP.GT.AND P3, PT, R24, R126, PT ;  /* 0x0000007e1800720c */ /* 0x000fc60003f64270 */
[----:B------:R0:W5:Y:S01]  /*2ca0*/  @!P2 LDG.E R80, desc[UR56][R12.64] ;  /* 0x000000380c50a981 */ /* 0x000162000c1e1900 */
[----:B------:R-:W-:Y:S01]  /*2cb0*/  ISETP.GE.AND P2, PT, R124, 0x1, PT ;  /* 0x000000017c00780c */ /* 0x000fe20003f46270 */
[----:B------:R-:W-:Y:S01]  /*2cc0*/  IMAD.MOV R14, RZ, RZ, -R28 ;  /* 0x000000ffff0e7224 */ /* 0x000fe200078e0a1c */
[----:B------:R-:W-:Y:S05]  /*2cd0*/  YIELD ;  /* 0x0000000000007946 */ /* 0x000fea0003800000 */
[----:B------:R-:W-:Y:S01]  /*2ce0*/  IMAD R81, R81, R14, R32 ;  /* 0x0000000e51517224 */ /* 0x000fe200078e0220 */
[----:B------:R-:W-:Y:S01]  /*2cf0*/  BSSY B0, `(.L_x_457) ;  /* 0x00007bc000007945 */ /* 0x000fe20003800000 */
[----:B------:R-:W-:-:S02]  /*2d00*/  IMAD R14, R18, 0x4800, R4 ;  /* 0x00004800120e7824 */ /* 0x000fc400078e0204 */
[----:B------:R-:W-:-:S03]  /*2d10*/  IMAD R28, R18, 0x4800, R132 ;  /* 0x00004800121c7824 */ /* 0x000fc600078e0284 */
[----:B------:R-:W-:Y:S01]  /*2d20*/  LEA R29, R14, R123, 0x1 ;  /* 0x0000007b0e1d7211 */ /* 0x000fe200078e08ff */
[----:B------:R-:W-:Y:S01]  /*2d30*/  IMAD R28, R28, 0x2, R123 ;  /* 0x000000021c1c7824 */ /* 0x000fe200078e027b */
[----:B--2---:R-:W-:-:S04]  /*2d40*/  LOP3.LUT R31, R31, 0xfffffffd, RZ, 0xc0, !PT ;  /* 0xfffffffd1f1f7812 */ /* 0x004fc800078ec0ff */
[----:B------:R-:W-:-:S05]  /*2d50*/  @P3 LOP3.LUT R31, R31, 0x2, RZ, 0xfc, !PT ;  /* 0x000000021f1f3812 */ /* 0x000fca00078efcff */
[----:B------:R0:W-:Y:S01]  /*2d60*/  STL [R1+0x38], R31 ;  /* 0x0000381f01007387 */ /* 0x0001e20000100800 */
[----:B------:R-:W-:Y:S05]  /*2d70*/  @!P2 BRA `(.L_x_458) ;  /* 0x000000740000a947 */ /* 0x000fea0003800000 */
[----:B------:R-:W-:Y:S01]  /*2d80*/  SHF.R.S32.HI R82, RZ, 0x1f, R81 ;  /* 0x0000001fff527819 */ /* 0x000fe20000011451 */
[----:B------:R-:W-:Y:S01]  /*2d90*/  ULDC.64 UR4, c[0x0][0x300] ;  /* 0x0000c00000047ab9 */ /* 0x000fe20000000a00 */
[----:B-----5:R-:W-:Y:S01]  /*2da0*/  SHF.R.S32.HI R83, RZ, 0x1f, R80 ;  /* 0x0000001fff537819 */ /* 0x020fe20000011450 */
[C---:B0-----:R-:W-:Y:S01]  /*2db0*/  IMAD.WIDE.U32 R12, R81.reuse, UR4, RZ ;  /* 0x00000004510c7c25 */ /* 0x041fe2000f8e00ff */
[----:B------:R-:W-:Y:S02]  /*2dc0*/  ULDC.U8 UR6, c[0x0][0x410] ;  /* 0x0001040000067ab9 */ /* 0x000fe40000000000 */
[----:B------:R-:W-:Y:S01]  /*2dd0*/  ISETP.NE.AND P2, PT, RZ, UR6, PT ;  /* 0x00000006ff007c0c */ /* 0x000fe2000bf45270 */
[----:B------:R-:W-:Y:S02]  /*2de0*/  IMAD R14, R82, UR4, RZ ;  /* 0x00000004520e7c24 */ /* 0x000fe4000f8e02ff */
[----:B------:R-:W-:Y:S02]  /*2df0*/  IMAD R84, R24, -0x60, R25 ;  /* 0xffffffa018547824 */ /* 0x000fe400078e0219 */
[----:B------:R-:W-:Y:S01]  /*2e00*/  IMAD R11, R81, UR5, R14 ;  /* 0x00000005510b7c24 */ /* 0x000fe2000f8e020e */
[----:B------:R-:W-:Y:S01]  /*2e10*/  ULDC.64 UR4, c[0x0][0x310] ;  /* 0x0000c40000047ab9 */ /* 0x000fe20000000a00 */
[----:B------:R-:W-:Y:S01]  /*2e20*/  IMAD R14, R130, R24, RZ ;  /* 0x00000018820e7224 */ /* 0x000fe200078e02ff */
[----:B------:R-:W-:Y:S01]  /*2e30*/  VIMNMX R84, R84, 0x60, PT ;  /* 0x0000006054547848 */ /* 0x000fe20003fe0100 */
[----:B------:R-:W-:-:S02]  /*2e40*/  IMAD R15, R83, UR4, RZ ;  /* 0x00000004530f7c24 */ /* 0x000fc4000f8e02ff */
[----:B------:R-:W-:Y:S01]  /*2e50*/  IMAD.IADD R13, R13, 0x1, R11 ;  /* 0x000000010d0d7824 */ /* 0x000fe200078e020b */
[----:B------:R-:W-:Y:S01]  /*2e60*/  SHF.R.S32.HI R11, RZ, 0x1f, R24 ;  /* 0x0000001fff0b7819 */ /* 0x000fe20000011418 */
[C---:B------:R-:W-:Y:S02]  /*2e70*/  IMAD R15, R80.reuse, UR5, R15 ;  /* 0x00000005500f7c24 */ /* 0x040fe4000f8e020f */
[----:B------:R-:W-:Y:S01]  /*2e80*/  IMAD.WIDE.U32 R12, R80, UR4, R12 ;  /* 0x00000004500c7c25 */ /* 0x000fe2000f8e000c */
[----:B------:R-:W-:-:S03]  /*2e90*/  ULDC.64 UR4, c[0x0][0x308] ;  /* 0x0000c20000047ab9 */ /* 0x000fc60000000a00 */
[----:B------:R-:W-:Y:S01]  /*2ea0*/  IMAD R33, R11, R94, R14 ;  /* 0x0000005e0b217224 */ /* 0x000fe200078e020e */
[----:B------:R-:W-:Y:S01]  /*2eb0*/  IADD3 R13, R13, R15, RZ ;  /* 0x0000000f0d0d7210 */ /* 0x000fe20007ffe0ff */
[----:B------:R-:W-:Y:S02]  /*2ec0*/  IMAD R15, R131, R24, RZ ;  /* 0x00000018830f7224 */ /* 0x000fe400078e02ff */
[----:B------:R-:W-:-:S04]  /*2ed0*/  IMAD.WIDE.U32 R30, R162, UR4, R12 ;  /* 0x00000004a21e7c25 */ /* 0x000fc8000f8e000c */
[----:B------:R-:W-:Y:S01]  /*2ee0*/  IMAD R115, R162, UR5, R31 ;  /* 0x00000005a2737c24 */ /* 0x000fe2000f8e021f */
[----:B------:R-:W-:Y:S01]  /*2ef0*/  ULDC.64 UR4, c[0x0][0x2e8] ;  /* 0x0000ba0000047ab9 */ /* 0x000fe20000000a00 */
[----:B------:R-:W-:Y:S01]  /*2f00*/  IMAD R35, R11, R88, R15 ;  /* 0x000000580b237224 */ /* 0x000fe200078e020f */
[----:B------:R-:W-:Y:S01]  /*2f10*/  LEA R118, P3, R30, UR4, 0x1 ;  /* 0x000000041e767c11 */ /* 0x000fe2000f8608ff */
[----:B------:R-:W-:-:S03]  /*2f20*/  IMAD.WIDE.U32 R14, R94, R24, RZ ;  /* 0x000000185e0e7225 */ /* 0x000fc600078e00ff */
[----:B------:R-:W-:Y:S01]  /*2f30*/  LEA.HI.X R115, R30, UR5, R115, 0x1, P3 ;  /* 0x000000051e737c11 */ /* 0x000fe200098f0c73 */
[----:B------:R-:W-:-:S04]  /*2f40*/  IMAD.WIDE.U32 R12, R88, R24, RZ ;  /* 0x00000018580c7225 */ /* 0x000fc800078e00ff */
[----:B------:R-:W-:Y:S02]  /*2f50*/  IMAD.IADD R11, R15, 0x1, R33 ;  /* 0x000000010f0b7824 */ /* 0x000fe400078e0221 */
[----:B------:R-:W-:Y:S01]  /*2f60*/  IMAD.IADD R78, R13, 0x1, R35 ;  /* 0x000000010d4e7824 */ /* 0x000fe200078e0223 */
[----:B------:R-:W-:Y:S06]  /*2f70*/  @!P2 BRA `(.L_x_459) ;  /* 0x0000003400cca947 */ /* 0x000fec0003800000 */
[----:B------:R-:W-:Y:S01]  /*2f80*/  ISETP.GE.AND P3, PT, R166, R84, PT ;  /* 0x00000054a600720c */ /* 0x000fe20003f66270 */
[----:B------:R-:W-:Y:S01]  /*2f90*/  BSSY B1, `(.L_x_460) ;  /* 0x0000037000017945 */ /* 0x000fe20003800000 */
        /* <DEDUP_REMOVED lines=12> */
[----:B------:R-:W-:Y:S01]  /*3060*/  CS2R R76, SRZ ;  /* 0x00000000004c7805 */ /* 0x000fe2000001ff00 */
[----:B------:R-:W-:Y:S06]  /*3070*/  @P3 BRA `(.L_x_461) ;  /* 0x0000000000a03947 */ /* 0x000fec0003800000 */
[----:B------:R-:W-:Y:S01]  /*3080*/  IADD3 R33, P2, R98, R14, RZ ;  /* 0x0000000e62217210 */ /* 0x000fe20007f5e0ff */
[----:B------:R-:W-:Y:S01]  /*3090*/  ULDC.64 UR4, c[0x0][0x3e8] ;  /* 0x0000fa0000047ab9 */ /* 0x000fe20000000a00 */
[----:B------:R-:W-:Y:S02]  /*30a0*/  CS2R R74, SRZ ;  /* 0x00000000004a7805 */ /* 0x000fe4000001ff00 */
[----:B------:R-:W-:Y:S02]  /*30b0*/  CS2R R76, SRZ ;  /* 0x00000000004c7805 */ /* 0x000fe4000001ff00 */
[----:B------:R-:W-:Y:S02]  /*30c0*/  IADD3.X R34, R11, R106, RZ, P2, !PT ;  /* 0x0000006a0b227210 */ /* 0x000fe400017fe4ff */
[----:B------:R-:W-:-:S04]  /*30d0*/  LEA R32, P2, R33, UR4, 0x1 ;  /* 0x0000000421207c11 */ /* 0x000fc8000f8408ff */
[----:B------:R-:W-:Y:S01]  /*30e0*/  LEA.HI.X R33, R33, UR5, R34, 0x1, P2 ;  /* 0x0000000521217c11 */ /* 0x000fe200090f0c22 */
[----:B------:R-:W-:Y:S01]  /*30f0*/  ULDC.64 UR4, c[0x0][0x400] ;  /* 0x0001000000047ab9 */ /* 0x000fe20000000a00 */
[----:B------:R-:W-:-:S05]  /*3100*/  IADD3 R35, P2, R92, R12, RZ ;  /* 0x0000000c5c237210 */ /* 0x000fca0007f5e0ff */
[----:B------:R-:W-:Y:S01]  /*3110*/  IMAD.X R36, R78, 0x1, R105, P2 ;  /* 0x000000014e247824 */ /* 0x000fe200010e0669 */
[----:B------:R-:W-:-:S04]  /*3120*/  LEA R34, P2, R35, UR4, 0x1 ;  /* 0x0000000423227c11 */ /* 0x000fc8000f8408ff */
[----:B------:R-:W-:Y:S02]  /*3130*/  LEA.HI.X R35, R35, UR5, R36, 0x1, P2 ;  /* 0x0000000523237c11 */ /* 0x000fe400090f0c24 */
[----:B------:R-:W-:Y:S02]  /*3140*/  ISETP.GE.AND P2, PT, R160, R124, PT ;  /* 0x0000007ca000720c */ /* 0x000fe40003f46270 */
[----:B------:R-:W-:Y:S02]  /*3150*/  CS2R R70, SRZ ;  /* 0x0000000000467805 */ /* 0x000fe4000001ff00 */
[----:B------:R-:W-:-:S09]  /*3160*/  CS2R R72, SRZ ;  /* 0x0000000000487805 */ /* 0x000fd2000001ff00 */
[----:B------:R0:W5:Y:S04]  /*3170*/  @!P2 LDG.E.64 R74, desc[UR56][R32.64] ;  /* 0x00000038204aa981 */ /* 0x000168000c1e1b00 */
[----:B------:R0:W5:Y:S01]  /*3180*/  @!P2 LDG.E.64 R76, desc[UR56][R34.64] ;  /* 0x00000038224ca981 */ /* 0x000162000c1e1b00 */
        /* <DEDUP_REMOVED lines=20> */
[----:B------:R-:W-:-:S13]  /*32d0*/  ISETP.GE.AND P2, PT, R173, R124, PT ;  /* 0x0000007cad00720c */ /* 0x000fda0003f46270 */
[----:B------:R0:W5:Y:S04]  /*32e0*/  @!P2 LDG.E.64 R54, desc[UR56][R32.64+0xa0] ;  /* 0x0000a0382036a981 */ /* 0x000168000c1e1b00 */
[----:B------:R0:W5:Y:S02]  /*32f0*/  @!P2 LDG.E.64 R56, desc[UR56][R34.64+0xa0] ;  /* 0x0000a0382238a981 */ /* 0x000164000c1e1b00 */
.L_x_461:
[----:B------:R-:W-:Y:S05]  /*3300*/  BSYNC B1 ;  /* 0x0000000000017941 */ /* 0x000fea0003800000 */
.L_x_460:
[----:B0-----:R-:W-:Y:S01]  /*3310*/  VIADD R32, R166, 0x40 ;  /* 0x00000040a6207836 */ /* 0x001fe20000000000 */
[----:B------:R-:W-:Y:S01]  /*3320*/  BSSY B1, `(.L_x_462) ;  /* 0x0000036000017945 */ /* 0x000fe20003800000 */
[----:B------:R-:W-:Y:S02]  /*3330*/  CS2R R34, SRZ ;  /* 0x0000000000227805 */ /* 0x000fe4000001ff00 */
[----:B------:R-:W-:Y:S02]  /*3340*/  CS2R R38, SRZ ;  /* 0x0000000000267805 */ /* 0x000fe4000001ff00 */
[----:B------:R-:W-:Y:S02]  /*3350*/  CS2R R42, SRZ ;  /* 0x00000000002a7805 */ /* 0x000fe4000001ff00 */
[----:B------:R-:W-:Y:S02]  /*3360*/  ISETP.GE.AND P4, PT, R32, R84, PT ;  /* 0x000000542000720c */ /* 0x000fe40003f86270 */
        /* <DEDUP_REMOVED lines=8> */
[----:B------:R-:W-:Y:S06]  /*33f0*/  @P4 BRA `(.L_x_463) ;  /* 0x0000000000a04947 */ /* 0x000fec0003800000 */
[----:B------:R-:W-:Y:S01]  /*3400*/  IADD3 R15, P2, P5, R98, R14, R108 ;  /* 0x0000000e620f7210 */ /* 0x000fe20007d5e06c */
[----:B------:R-:W-:Y:S01]  /*3410*/  ULDC.64 UR4, c[0x0][0x3e8] ;  /* 0x0000fa0000047ab9 */ /* 0x000fe20000000a00 */
[----:B------:R-:W-:Y:S02]  /*3420*/  CS2R R50, SRZ ;  /* 0x0000000000327805 */ /* 0x000fe4000001ff00 */
[----:B------:R-:W-:Y:S02]  /*3430*/  CS2R R52, SRZ ;  /* 0x0000000000347805 */ /* 0x000fe4000001ff00 */
[----:B------:R-:W-:Y:S02]  /*3440*/  IADD3.X R30, R106, R11, R107, P2, P5 ;  /* 0x0000000b6a1e7210 */ /* 0x000fe400017ea46b */
[----:B------:R-:W-:-:S04]  /*3450*/  IADD3 R13, P2, P5, R92, R12, R110 ;  /* 0x0000000c5c0d7210 */ /* 0x000fc80007d5e06e */
[----:B------:R-:W-:Y:S02]  /*3460*/  IADD3.X R78, R105, R78, R109, P2, P5 ;  /* 0x0000004e694e7210 */ /* 0x000fe400017ea46d */
[----:B------:R-:W-:-:S04]  /*3470*/  LEA R14, P2, R15, UR4, 0x1 ;  /* 0x000000040f0e7c11 */ /* 0x000fc8000f8408ff */
[----:B------:R-:W-:Y:S01]  /*3480*/  LEA.HI.X R15, R15, UR5, R30, 0x1, P2 ;  /* 0x000000050f0f7c11 */ /* 0x000fe200090f0c1e */
[----:B------:R-:W-:Y:S02]  /*3490*/  ULDC.64 UR4, c[0x0][0x400] ;  /* 0x0001000000047ab9 */ /* 0x000fe40000000a00 */
        /* <DEDUP_REMOVED lines=30> */
.L_x_463:
[----:B------:R-:W-:Y:S05]  /*3680*/  BSYNC B1 ;  /* 0x0000000000017941 */ /* 0x000fea0003800000 */
.L_x_462:
[----:B-----5:R-:W-:Y:S01]  /*3690*/  IMAD.MOV.U32 R11, RZ, RZ, R55 ;  /* 0x000000ffff0b7224 */ /* 0x020fe200078e0037 */
[----:B0-----:R-:W-:Y:S01]  /*36a0*/  MOV R12, R54 ;  /* 0x00000036000c7202 */ /* 0x001fe20000000f00 */
[----:B------:R-:W-:Y:S01]  /*36b0*/  IMAD.MOV.U32 R14, RZ, RZ, R58 ;  /* 0x000000ffff0e7224 */ /* 0x000fe200078e003a */
[----:B------:R-:W-:Y:S01]  /*36c0*/  MOV R13, R59 ;  /* 0x0000003b000d7202 */ /* 0x000fe20000000f00 */
[----:B------:R-:W-:Y:S01]  /*36d0*/  UISETP.NE.AND UP0, UPT, UR58, 0x3, UPT ;  /* 0x000000033a00788c */ /* 0x000fe2000bf05270 */
[----:B------:R-:W-:Y:S01]  /*36e0*/  PRMT R155, R12, 0x5410, R11 ;  /* 0x000054100c9b7816 */ /* 0x000fe2000000000b */
[----:B------:R-:W-:Y:S01]  /*36f0*/  IMAD.MOV.U32 R12, RZ, RZ, R62 ;  /* 0x000000ffff0c7224 */ /* 0x000fe200078e003e */
[----:B------:R-:W-:Y:S01]  /*3700*/  PRMT R158, R13, 0x5410, R14 ;  /* 0x000054100d9e7816 */ /* 0x000fe2000000000e */
[----:B------:R-:W-:Y:S01]  /*3710*/  IMAD.MOV.U32 R11, RZ, RZ, R63 ;  /* 0x000000ffff0b7224 */ /* 0x000fe200078e003f */
[----:B------:R-:W-:Y:S01]  /*3720*/  MOV R14, R71 ;  /* 0x00000047000e7202 */ /* 0x000fe20000000f00 */
[----:B------:R-:W-:Y:S01]  /*3730*/  IMAD.MOV.U32 R13, RZ, RZ, R70 ;  /* 0x000000ffff0d7224 */ /* 0x000fe200078e0046 */
[----:B------:R-:W-:Y:S01]  /*3740*/  PRMT R182, R12, 0x7610, R182 ;  /* 0x000076100cb67816 */ /* 0x000fe200000000b6 */
[----:B------:R-:W-:Y:S01]  /*3750*/  IMAD.MOV.U32 R12, RZ, RZ, R67 ;  /* 0x000000ffff0c7224 */ /* 0x000fe200078e0043 */
[----:B------:R-:W-:-:S02]  /*3760*/  PRMT R159, R11, 0x7610, R159 ;  /* 0x000076100b9f7816 */ /* 0x000fc4000000009f */
[----:B------:R-:W-:Y:S02]  /*3770*/  MOV R11, R66 ;  /* 0x00000042000b7202 */ /* 0x000fe40000000f00 */
[----:B------:R-:W-:Y:S02]  /*3780*/  PRMT R195, R14, 0x7610, R195 ;  /* 0x000076100ec37816 */ /* 0x000fe400000000c3 */
[----:B------:R-:W-:Y:S01]  /*3790*/  PRMT R193, R12, 0x5410, R11 ;  /* 0x000054100cc17816 */ /* 0x000fe2000000000b */
[----:B------:R-:W-:Y:S01]  /*37a0*/  IMAD.MOV.U32 R11, RZ, RZ, R74 ;  /* 0x000000ffff0b7224 */ /* 0x000fe200078e004a */
[----:B------:R-:W-:Y:S01]  /*37b0*/  PRMT R194, R194, 0x5410, R13 ;  /* 0x00005410c2c27816 */ /* 0x000fe2000000000d */
[----:B------:R-:W-:Y:S01]  /*37c0*/  IMAD.MOV.U32 R12, RZ, RZ, R75 ;  /* 0x000000ffff0c7224 */ /* 0x000fe200078e004b */
[----:B------:R-:W-:-:S04]  /*37d0*/  PLOP3.LUT P2, PT, PT, PT, UP0, 0x80, 0x0 ;  /* 0x000000000000781c */ /* 0x000fc80003f4f008 */
[----:B------:R-:W-:Y:S01]  /*37e0*/  PRMT R150, R11, 0x5410, R12 ;  /* 0x000054100b967816 */ /* 0x000fe2000000000c */
[----:B------:R-:W-:Y:S01]  /*37f0*/  IMAD.MOV.U32 R11, RZ, RZ, R57 ;  /* 0x000000ffff0b7224 */ /* 0x000fe200078e0039 */
[----:B------:R-:W-:-:S04]  /*3800*/  MOV R12, R56 ;  /* 0x00000038000c7202 */ /* 0x000fc80000000f00 */
[----:B------:R-:W-:Y:S01]  /*3810*/  PRMT R156, R12, 0x5410, R11 ;  /* 0x000054100c9c7816 */ /* 0x000fe2000000000b */
[----:B------:R-:W-:Y:S01]  /*3820*/  IMAD.MOV.U32 R12, RZ, RZ, R60 ;  /* 0x000000ffff0c7224 */ /* 0x000fe200078e003c */
[----:B------:R-:W-:-:S04]  /*3830*/  MOV R11, R61 ;  /* 0x0000003d000b7202 */ /* 0x000fc80000000f00 */
[----:B------:R-:W-:Y:S01]  /*3840*/  PRMT R157, R11, 0x5410, R12 ;  /* 0x000054100b9d7816 */ /* 0x000fe2000000000c */
[----:B------:R-:W-:Y:S02]  /*3850*/  IMAD.MOV.U32 R12, RZ, RZ, R64 ;  /* 0x000000ffff0c7224 */ /* 0x000fe400078e0040 */
[----:B------:R-:W-:-:S03]  /*3860*/  IMAD.MOV.U32 R11, RZ, RZ, R65 ;  /* 0x000000ffff0b7224 */ /* 0x000fc600078e0041 */
[----:B------:R-:W-:Y:S01]  /*3870*/  PRMT R182, R182, 0x5410, R12 ;  /* 0x00005410b6b67816 */ /* 0x000fe2000000000c */
[----:B------:R-:W-:Y:S01]  /*3880*/  IMAD.MOV.U32 R12, RZ, RZ, R69 ;  /* 0x000000ffff0c7224 */ /* 0x000fe200078e0045 */
[----:B------:R-:W-:Y:S02]  /*3890*/  PRMT R159, R159, 0x5410, R11 ;  /* 0x000054109f9f7816 */ /* 0x000fe4000000000b */
[----:B------:R-:W-:Y:S02]  /*38a0*/  MOV R11, R68 ;  /* 0x00000044000b7202 */ /* 0x000fe40000000f00 */
[----:B------:R-:W-:Y:S02]  /*38b0*/  PRMT R194, R12, 0x7610, R194 ;  /* 0x000076100cc27816 */ /* 0x000fe400000000c2 */
[----:B------:R-:W-:Y:S01]  /*38c0*/  PRMT R195, R195, 0x5410, R11 ;  /* 0x00005410c3c37816 */ /* 0x000fe2000000000b */
[----:B------:R-:W-:Y:S01]  /*38d0*/  IMAD.MOV.U32 R11, RZ, RZ, R72 ;  /* 0x000000ffff0b7224 */ /* 0x000fe200078e0048 */
[----:B------:R-:W-:-:S04]  /*38e0*/  MOV R12, R73 ;  /* 0x00000049000c7202 */ /* 0x000fc80000000f00 */
[----:B------:R-:W-:Y:S01]  /*38f0*/  PRMT R196, R11, 0x5410, R12 ;  /* 0x000054100bc47816 */ /* 0x000fe2000000000c */
[----:B------:R-:W-:Y:S02]  /*3900*/  IMAD.MOV.U32 R11, RZ, RZ, R76 ;  /* 0x000000ffff0b7224 */ /* 0x000fe400078e004c */
[----:B------:R-:W-:-:S05]  /*3910*/  IMAD.MOV.U32 R12, RZ, RZ, R77 ;  /* 0x000000ffff0c7224 */ /* 0x000fca00078e004d */
        /* <DEDUP_REMOVED lines=27> */
[----:B------:R-:W-:Y:S02]  /*3ad0*/  PRMT R144, R12, 0x5410, R11 ;  /* 0x000054100c907816 */ /* 0x000fe4000000000b */
[----:B------:R-:W-:-:S04]  /*3ae0*/  MOV R11, R44 ;  /* 0x0000002c000b7202 */ /* 0x000fc80000000f00 */
[----:B------:R-:W-:Y:S01]  /*3af0*/  PRMT R147, R11, 0x7610, R147 ;  /* 0x000076100b937816 */ /* 0x000fe20000000093 */
[----:B------:R-:W-:-:S05]  /*3b00*/  IMAD.MOV.U32 R11, RZ, RZ, R45 ;  /* 0x000000ffff0b7224 */ /* 0x000fca00078e002d */
[----:B------:R-:W-:Y:S01]  /*3b10*/  PRMT R147, R147, 0x5410, R11 ;  /* 0x0000541093937816 */ /* 0x000fe2000000000b */
[----:B------:R-:W-:-:S05]  /*3b20*/  IMAD.MOV.U32 R11, RZ, RZ, R48 ;  /* 0x000000ffff0b7224 */ /* 0x000fca00078e0030 */
[----:B------:R-:W-:Y:S02]  /*3b30*/  PRMT R152, R11, 0x7610, R152 ;  /* 0x000076100b987816 */ /* 0x000fe40000000098 */
[----:B------:R-:W-:-:S04]  /*3b40*/  MOV R11, R49 ;  /* 0x00000031000b7202 */ /* 0x000fc80000000f00 */
[----:B------:R-:W-:Y:S01]  /*3b50*/  PRMT R152, R152, 0x5410, R11 ;  /* 0x0000541098987816 */ /* 0x000fe2000000000b */
[----:B------:R-:W-:-:S05]  /*3b60*/  IMAD.MOV.U32 R11, RZ, RZ, R52 ;  /* 0x000000ffff0b7224 */ /* 0x000fca00078e0034 */
[----:B------:R-:W-:Y:S01]  /*3b70*/  PRMT R154, R11, 0x7610, R154 ;  /* 0x000076100b9a7816 */ /* 0x000fe2000000009a */
[----:B------:R-:W-:-:S05]  /*3b80*/  IMAD.MOV.U32 R11, RZ, RZ, R53 ;  /* 0x000000ffff0b7224 */ /* 0x000fca00078e0035 */
[----:B------:R-:W-:Y:S01]  /*3b90*/  PRMT R154, R154, 0x5410, R11 ;  /* 0x000054109a9a7816 */ /* 0x000fe2000000000b */
[----:B------:R-:W-:Y:S06]  /*3ba0*/  @!P2 BRA `(.L_x_464) ;  /* 0x000000000004a947 */ /* 0x000fec0003800000 */
[----:B------:R-:W-:Y:S01]  /*3bb0*/  BPT.TRAP 0x1 ;  /* 0x000000040000795c */ /* 0x000fe20000300000 */
.L_x_464:
[----:B------:R-:W-:Y:S01]  /*3bc0*/  LEA R85, R18, R2, 0x3 ;  /* 0x0000000212557211 */ /* 0x000fe200078e18ff */
[----:B------:R-:W-:Y:S01]  /*3bd0*/  BSSY B1, `(.L_x_465) ;  /* 0x0000004000017945 */ /* 0x000fe20003800000 */
[----:B------:R-:W-:-:S04]  /*3be0*/  SHF.L.U32 R86, R167, 0x1f, RZ ;  /* 0x0000001fa7567819 */ /* 0x000fc800000006ff */
[----:B------:R-:W0:Y:S02]  /*3bf0*/  SYNCS.PHASECHK.TRANS64.TRYWAIT P5, [R85+URZ+0x2a890], R86 ;  /* 0x02a89056550075a7 */ /* 0x000e2400080a017f */
[----:B0-----:R-:W-:Y:S05]  /*3c00*/  @!P5 BRA `(.L_x_466) ;  /* 0x000001d000ecd947 */ /* 0x001fea0003800000 */
.L_x_791:
[----:B------:R-:W-:Y:S05]  /*3c10*/  BSYNC B1 ;  /* 0x0000000000017941 */ /* 0x000fea0003800000 */
.L_x_465:
[----:B------:R-:W-:-:S03]  /*3c20*/  UMOV UR4, 0xffffffff ;  /* 0xffffffff00047882 */ /* 0x000fc60000000000 */
[----:B------:R-:W-:Y:S05]  /*3c30*/  BRA.DIV UR4, `(.L_x_467) ;  /* 0x000001d204f47947 */ /* 0x000fea000b800000 */
[----:B------:R1:W2:Y:S04]  /*3c40*/  SHFL.IDX PT, R78, R115, RZ, 0x1c1f ;  /* 0x001c1fff734e7589 */ /* 0x0002a800000e0000 */
[----:B------:R1:W3:Y:S02]  /*3c50*/  SHFL.IDX PT, R11, R118, RZ, 0x1c1f ;  /* 0x001c1fff760b7589 */ /* 0x0002e400000e0000 */
.L_x_795:
[----:B------:R-:W-:Y:S04]  /*3c60*/  BSSY B1, `(.L_x_468) ;  /* 0x0000151000017945 */ /* 0x000fe80003800000 */
[----:B------:R-:W-:Y:S05]  /*3c70*/  @P3 BRA `(.L_x_469) ;  /* 0x00000014003c3947 */ /* 0x000fea0003800000 */
[----:B------:R-:W-:Y:S01]  /*3c80*/  ISETP.NE.AND P3, PT, R9, RZ, PT ;  /* 0x000000ff0900720c */ /* 0x000fe20003f65270 */
[----:B------:R-:W-:-:S12]  /*3c90*/  BSSY B2, `(.L_x_470) ;  /* 0x0000035000027945 */ /* 0x000fd80003800000 */
[----:B------:R-:W-:Y:S05]  /*3ca0*/  @!P3 BRA `(.L_x_471) ;  /* 0x0000000000ccb947 */ /* 0x000fea0003800000 */
[----:B------:R4:W0:Y:S01]  /*3cb0*/  LDS.128 R12, [R29] ;  /* 0x000000001d0c7984 */ /* 0x0008220000000c00 */
[----:B------:R-:W-:Y:S01]  /*3cc0*/  ISETP.GE.AND P3, PT, R160, R124, PT ;  /* 0x0000007ca000720c */ /* 0x000fe20003f66270 */
[----:B------:R-:W-:-:S12]  /*3cd0*/  BSSY B3, `(.L_x_472) ;  /* 0x000002d000037945 */ /* 0x000fd80003800000 */
[----:B----4-:R-:W-:Y:S05]  /*3ce0*/  @P3 BRA `(.L_x_473) ;  /* 0x0000000000ac3947 */ /* 0x010fea0003800000 */
[--C-:B------:R-:W-:Y:S02]  /*3cf0*/  SHF.R.U64 R148, R74, 0x10, R75.reuse ;  /* 0x000000104a947819 */ /* 0x100fe4000000124b */
[----:B------:R-:W-:Y:S01]  /*3d00*/  SHF.R.U32.HI R74, RZ, 0x10, R75 ;  /* 0x00000010ff4a7819 */ /* 0x000fe2000001164b */
[----:B0-----:R-:W-:Y:S01]  /*3d10*/  IMAD.MOV.U32 R75, RZ, RZ, R13 ;  /* 0x000000ffff4b7224 */ /* 0x001fe200078e000d */
[--C-:B------:R-:W-:Y:S01]  /*3d20*/  SHF.R.U64 R149, R76, 0x10, R77.reuse ;  /* 0x000000104c957819 */ /* 0x100fe2000000124d */
[----:B------:R-:W-:Y:S01]  /*3d30*/  HADD2.F32 R148, -RZ, R148.H0_H0 ;  /* 0x20000094ff947230 */ /* 0x000fe20000004100 */
[----:B------:R-:W-:Y:S02]  /*3d40*/  SHF.R.U32.HI R76, RZ, 0x10, R77 ;  /* 0x00000010ff4c7819 */ /* 0x000fe4000001164d */
[----:B------:R-:W-:Y:S02]  /*3d50*/  HADD2.F32 R77, -RZ, R75.H1_H1 ;  /* 0x3000004bff4d7230 */ /* 0x000fe40000004100 */
[----:B------:R-:W-:-:S02]  /*3d60*/  HADD2.F32 R13, -RZ, R149.H0_H0 ;  /* 0x20000095ff0d7230 */ /* 0x000fc40000004100 */
[----:B------:R-:W-:Y:S02]  /*3d70*/  HADD2.F32 R149, -RZ, R75.H0_H0 ;  /* 0x2000004bff957230 */ /* 0x000fe40000004100 */
[----:B------:R-:W-:Y:S02]  /*3d80*/  HADD2.F32 R76, -RZ, R76.H0_H0 ;  /* 0x2000004cff4c7230 */ /* 0x000fe40000004100 */
[-C--:B------:R-:W-:Y:S01]  /*3d90*/  FMUL.FTZ R75, R77, R13.reuse ;  /* 0x0000000d4d4b7220 */ /* 0x080fe20000410000 */
[----:B------:R-:W-:-:S03]  /*3da0*/  FMUL.FTZ R13, R149, R13 ;  /* 0x0000000d950d7220 */ /* 0x000fc60000410000 */
[----:B------:R-:W-:Y:S01]  /*3db0*/  FFMA.FTZ R75, R149, R148, -R75 ;  /* 0x00000094954b7223 */ /* 0x000fe2000001084b */
[----:B------:R-:W-:Y:S01]  /*3dc0*/  MOV R149, R12 ;  /* 0x0000000c00957202 */ /* 0x000fe20000000f00 */
[----:B------:R-:W-:Y:S01]  /*3dd0*/  FFMA.FTZ R13, R77, R148, R13 ;  /* 0x000000944d0d7223 */ /* 0x000fe2000001000d */
[----:B------:R-:W-:Y:S02]  /*3de0*/  IMAD.MOV.U32 R77, RZ, RZ, R15 ;  /* 0x000000ffff4d7224 */ /* 0x000fe400078e000f */
[----:B------:R-:W-:Y:S02]  /*3df0*/  HADD2.F32 R148, -RZ, R74.H0_H0 ;  /* 0x2000004aff947230 */ /* 0x000fe40000004100 */
[----:B------:R-:W-:Y:S01]  /*3e00*/  HADD2.F32 R12, -RZ, R149.H1_H1 ;  /* 0x30000095ff0c7230 */ /* 0x000fe20000004100 */
[----:B------:R-:W-:Y:S01]  /*3e10*/  F2FP.F16.F32.PACK_AB R13, R13, R75 ;  /* 0x0000004b0d0d723e */ /* 0x000fe200000000ff */
[--C-:B------:R-:W-:Y:S02]  /*3e20*/  HADD2.F32 R15, -RZ, R77.reuse.H1_H1 ;  /* 0x3000004dff0f7230 */ /* 0x100fe40000004100 */
[----:B------:R-:W-:-:S02]  /*3e30*/  HADD2.F32 R77, -RZ, R77.H0_H0 ;  /* 0x2000004dff4d7230 */ /* 0x000fc40000004100 */
[----:B------:R-:W-:Y:S02]  /*3e40*/  HADD2.F32 R149, -RZ, R149.H0_H0 ;  /* 0x20000095ff957230 */ /* 0x000fe40000004100 */
[-C--:B------:R-:W-:Y:S01]  /*3e50*/  FMUL.FTZ R74, R15, R76.reuse ;  /* 0x0000004c0f4a7220 */ /* 0x080fe20000410000 */
[----:B------:R-:W-:-:S03]  /*3e60*/  FMUL.FTZ R76, R77, R76 ;  /* 0x0000004c4d4c7220 */ /* 0x000fc60000410000 */
[-C--:B------:R-:W-:Y:S01]  /*3e70*/  FFMA.FTZ R74, R77, R148.reuse, -R74 ;  /* 0x000000944d4a7223 */ /* 0x080fe2000001084a */
[----:B------:R-:W-:Y:S01]  /*3e80*/  FFMA.FTZ R15, R15, R148, R76 ;  /* 0x000000940f0f7223 */ /* 0x000fe2000001004c */
[----:B------:R-:W-:Y:S02]  /*3e90*/  HADD2.F32 R148, -RZ, R197.H0_H0 ;  /* 0x200000c5ff947230 */ /* 0x000fe40000004100 */
[----:B------:R-:W-:Y:S02]  /*3ea0*/  HADD2.F32 R76, -RZ, R150.H0_H0 ;  /* 0x20000096ff4c7230 */ /* 0x000fe40000004100 */
[----:B------:R-:W-:Y:S01]  /*3eb0*/  F2FP.F16.F32.PACK_AB R15, R15, R74 ;  /* 0x0000004a0f0f723e */ /* 0x000fe200000000ff */
[-C--:B------:R-:W-:Y:S01]  /*3ec0*/  FMUL.FTZ R77, R12, R148.reuse ;  /* 0x000000940c4d7220 */ /* 0x080fe20000410000 */
[----:B------:R-:W-:-:S03]  /*3ed0*/  FMUL.FTZ R148, R149, R148 ;  /* 0x0000009495947220 */ /* 0x000fc60000410000 */
[-C--:B------:R-:W-:Y:S01]  /*3ee0*/  FFMA.FTZ R77, R149, R76.reuse, -R77 ;  /* 0x0000004c954d7223 */ /* 0x080fe2000001084d */
[----:B------:R-:W-:Y:S01]  /*3ef0*/  FFMA.FTZ R12, R12, R76, R148 ;  /* 0x0000004c0c0c7223 */ /* 0x000fe20000010094 */
[----:B------:R-:W-:Y:S02]  /*3f00*/  HADD2.F32 R76, -RZ, R197.H1_H1 ;  /* 0x300000c5ff4c7230 */ /* 0x000fe40000004100 */
[----:B------:R-:W-:Y:S02]  /*3f10*/  HADD2.F32 R148, -RZ, R14.H1_H1 ;  /* 0x3000000eff947230 */ /* 0x000fe40000004100 */
[----:B------:R-:W-:Y:S01]  /*3f20*/  HADD2.F32 R149, -RZ, R150.H1_H1 ;  /* 0x30000096ff957230 */ /* 0x000fe20000004100 */
[----:B------:R-:W-:Y:S01]  /*3f30*/  F2FP.F16.F32.PACK_AB R12, R12, R77 ;  /* 0x0000004d0c0c723e */ /* 0x000fe200000000ff */
[----:B------:R-:W-:Y:S02]  /*3f40*/  HADD2.F32 R14, -RZ, R14.H0_H0 ;  /* 0x2000000eff0e7230 */ /* 0x000fe40000004100 */
[----:B------:R-:W-:-:S04]  /*3f50*/  FMUL.FTZ R150, R148, R76 ;  /* 0x0000004c94967220 */ /* 0x000fc80000410000 */
[C---:B------:R-:W-:Y:S01]  /*3f60*/  FFMA.FTZ R150, R14.reuse, R149, -R150 ;  /* 0x000000950e967223 */ /* 0x040fe20000010896 */
[----:B------:R-:W-:-:S04]  /*3f70*/  FMUL.FTZ R14, R14, R76 ;  /* 0x0000004c0e0e7220 */ /* 0x000fc80000410000 */
[----:B------:R-:W-:-:S05]  /*3f80*/  FFMA.FTZ R14, R148, R149, R14 ;  /* 0x00000095940e7223 */ /* 0x000fca000001000e */
[----:B------:R-:W-:-:S07]  /*3f90*/  F2FP.F16.F32.PACK_AB R14, R14, R150 ;  /* 0x000000960e0e723e */ /* 0x000fce00000000ff */
.L_x_473:
[----:B------:R-:W-:Y:S05]  /*3fa0*/  BSYNC B3 ;  /* 0x0000000000037941 */ /* 0x000fea0003800000 */
.L_x_472:
[----:B---3--:R-:W-:-:S04]  /*3fb0*/  LEA R74, P3, R16, R11, 0x1 ;  /* 0x0000000b104a7211 */ /* 0x008fc800078608ff */
[----:B--2---:R-:W-:-:S05]  /*3fc0*/  LEA.HI.X R75, R16, R78, R17, 0x1, P3 ;  /* 0x0000004e104b7211 */ /* 0x004fca00018f0c11 */
[----:B0-----:R4:W-:Y:S04]  /*3fd0*/  ST.E.128 desc[UR56][R74.64], R12 ;  /* 0x0000000c4a007985 */ /* 0x0019e8000c101d38 */
.L_x_471:
[----:B------:R-:W-:Y:S05]  /*3fe0*/  BSYNC B2 ;  /* 0x0000000000027941 */ /* 0x000fea0003800000 */
.L_x_470:
[----:B------:R-:W-:Y:S01]  /*3ff0*/  ISETP.NE.AND P3, PT, R26, RZ, PT ;  /* 0x000000ff1a00720c */ /* 0x000fe20003f65270 */
[----:B------:R-:W-:-:S12]  /*4000*/  BSSY B2, `(.L_x_474) ;  /* 0x0000037000027945 */ /* 0x000fd80003800000 */
[----:B------:R-:W-:Y:S05]  /*4010*/  @!P3 BRA `(.L_x_475) ;  /* 0x0000000000d4b947 */ /* 0x000fea0003800000 */
[----:B----4-:R4:W0:Y:S01]  /*4020*/  LDS.128 R12, [R28] ;  /* 0x000000001c0c7984 */ /* 0x0108220000000c00 */
        /* <DEDUP_REMOVED lines=30> */
[----:B------:R-:W-:Y:S02]  /*4210*/  HADD2.F32 R72, -RZ, R194.H1_H1 ;  /* 0x300000c2ff487230 */ /* 0x000fe40000004100 */
[----:B------:R-:W-:Y:S01]  /*4220*/  F2FP.F16.F32.PACK_AB R15, R15, R70 ;  /* 0x000000460f0f723e */ /* 0x000fe200000000ff */
[-C--:B------:R-:W-:Y:S01]  /*4230*/  FMUL.FTZ R73, R12, R74.reuse ;  /* 0x0000004a0c497220 */ /* 0x080fe20000410000 */
[----:B------:R-:W-:-:S03]  /*4240*/  FMUL.FTZ R74, R75, R74 ;  /* 0x0000004a4b4a7220 */ /* 0x000fc60000410000 */
[-C--:B------:R-:W-:Y:S01]  /*4250*/  FFMA.FTZ R73, R75, R72.reuse, -R73 ;  /* 0x000000484b497223 */ /* 0x080fe20000010849 */
[----:B------:R-:W-:Y:S01]  /*4260*/  FFMA.FTZ R12, R12, R72, R74 ;  /* 0x000000480c0c7223 */ /* 0x000fe2000001004a */
[----:B------:R-:W-:Y:S02]  /*4270*/  HADD2.F32 R72, -RZ, R196.H1_H1 ;  /* 0x300000c4ff487230 */ /* 0x000fe40000004100 */
[--C-:B------:R-:W-:Y:S02]  /*4280*/  HADD2.F32 R74, -RZ, R14.reuse.H1_H1 ;  /* 0x3000000eff4a7230 */ /* 0x100fe40000004100 */
[----:B------:R-:W-:Y:S01]  /*4290*/  HADD2.F32 R75, -RZ, R195.H0_H0 ;  /* 0x200000c3ff4b7230 */ /* 0x000fe20000004100 */
[----:B------:R-:W-:Y:S01]  /*42a0*/  F2FP.F16.F32.PACK_AB R12, R12, R73 ;  /* 0x000000490c0c723e */ /* 0x000fe200000000ff */
[----:B------:R-:W-:Y:S02]  /*42b0*/  HADD2.F32 R14, -RZ, R14.H0_H0 ;  /* 0x2000000eff0e7230 */ /* 0x000fe40000004100 */
[----:B------:R-:W-:-:S04]  /*42c0*/  FMUL.FTZ R76, R74, R72 ;  /* 0x000000484a4c7220 */ /* 0x000fc80000410000 */
[C---:B------:R-:W-:Y:S01]  /*42d0*/  FFMA.FTZ R76, R14.reuse, R75, -R76 ;  /* 0x0000004b0e4c7223 */ /* 0x040fe2000001084c */
[----:B------:R-:W-:-:S04]  /*42e0*/  FMUL.FTZ R14, R14, R72 ;  /* 0x000000480e0e7220 */ /* 0x000fc80000410000 */
[----:B------:R-:W-:-:S05]  /*42f0*/  FFMA.FTZ R14, R74, R75, R14 ;  /* 0x0000004b4a0e7223 */ /* 0x000fca000001000e */
[----:B------:R-:W-:-:S07]  /*4300*/  F2FP.F16.F32.PACK_AB R14, R14, R76 ;  /* 0x0000004c0e0e723e */ /* 0x000fce00000000ff */
.L_x_477:
[----:B------:R-:W-:Y:S05]  /*4310*/  BSYNC B3 ;  /* 0x0000000000037941 */ /* 0x000fea0003800000 */
.L_x_476:
[----:B--2---:R-:W-:Y:S01]  /*4320*/  MOV R71, R78 ;  /* 0x0000004e00477202 */ /* 0x004fe20000000f00 */
[----:B------:R-:W-:Y:S02]  /*4330*/  IMAD.SHL.U32 R72, R163, 0x8, RZ ;  /* 0x00000008a3487824 */ /* 0x000fe400078e00ff */
[----:B---3--:R-:W-:-:S04]  /*4340*/  IMAD.MOV.U32 R70, RZ, RZ, R11 ;  /* 0x000000ffff467224 */ /* 0x008fc800078e000b */
[----:B------:R-:W-:-:S05]  /*4350*/  IMAD.WIDE R70, R72, 0x2, R70 ;  /* 0x0000000248467825 */ /* 0x000fca00078e0246 */
[----:B0-----:R0:W-:Y:S02]  /*4360*/  ST.E.128 desc[UR56][R70.64], R12 ;  /* 0x0000000c46007985 */ /* 0x0011e4000c101d38 */
.L_x_475:
[----:B------:R-:W-:Y:S05]  /*4370*/  BSYNC B2 ;  /* 0x0000000000027941 */ /* 0x000fea0003800000 */
.L_x_474:
[----:B------:R-:W-:Y:S01]  /*4380*/  ISETP.NE.AND P3, PT, R27, RZ, PT ;  /* 0x000000ff1b00720c */ /* 0x000fe20003f65270 */
[----:B------:R-:W-:-:S12]  /*4390*/  BSSY B2, `(.L_x_478) ;  /* 0x0000037000027945 */ /* 0x000fd80003800000 */
[----:B------:R-:W-:Y:S05]  /*43a0*/  @!P3 BRA `(.L_x_479) ;  /* 0x0000000000d4b947 */ /* 0x000fea0003800000 */
[----:B0---4-:R0:W4:Y:S01]  /*43b0*/  LDS.128 R12, [R29+0x3000] ;  /* 0x003000001d0c7984 */ /* 0x0111220000000c00 */
[----:B------:R-:W-:Y:S01]  /*43c0*/  ISETP.GE.AND P3, PT, R169, R124, PT ;  /* 0x0000007ca900720c */ /* 0x000fe20003f66270 */
[----:B------:R-:W-:-:S12]  /*43d0*/  BSSY B3, `(.L_x_480) ;  /* 0x000002d000037945 */ /* 0x000fd80003800000 */
[----:B0-----:R-:W-:Y:S05]  /*43e0*/  @P3 BRA `(.L_x_481) ;  /* 0x0000000000ac3947 */ /* 0x001fea0003800000 */
[--C-:B------:R-:W-:Y:S02]  /*43f0*/  SHF.R.U64 R70, R66, 0x10, R67.reuse ;  /* 0x0000001042467819 */ /* 0x100fe40000001243 */
[----:B------:R-:W-:Y:S01]  /*4400*/  SHF.R.U32.HI R66, RZ, 0x10, R67 ;  /* 0x00000010ff427819 */ /* 0x000fe20000011643 */
[----:B----4-:R-:W-:Y:S01]  /*4410*/  IMAD.MOV.U32 R67, RZ, RZ, R13 ;  /* 0x000000ffff437224 */ /* 0x010fe200078e000d */
        /* <DEDUP_REMOVED lines=23> */
[----:B------:R-:W-:Y:S02]  /*4590*/  HADD2.F32 R70, -RZ, R195.H1_H1 ;  /* 0x300000c3ff467230 */ /* 0x000fe40000004100 */
[----:B------:R-:W-:Y:S02]  /*45a0*/  HADD2.F32 R68, -RZ, R193.H1_H1 ;  /* 0x300000c1ff447230 */ /* 0x000fe40000004100 */
[----:B------:R-:W-:Y:S01]  /*45b0*/  F2FP.F16.F32.PACK_AB R15, R15, R66 ;  /* 0x000000420f0f723e */ /* 0x000fe200000000ff */
[-C--:B------:R-:W-:Y:S01]  /*45c0*/  FMUL.FTZ R69, R12, R70.reuse ;  /* 0x000000460c457220 */ /* 0x080fe20000410000 */
[----:B------:R-:W-:-:S03]  /*45d0*/  FMUL.FTZ R70, R71, R70 ;  /* 0x0000004647467220 */ /* 0x000fc60000410000 */
[-C--:B------:R-:W-:Y:S01]  /*45e0*/  FFMA.FTZ R69, R71, R68.reuse, -R69 ;  /* 0x0000004447457223 */ /* 0x080fe20000010845 */
[----:B------:R-:W-:Y:S01]  /*45f0*/  FFMA.FTZ R12, R12, R68, R70 ;  /* 0x000000440c0c7223 */ /* 0x000fe20000010046 */
[----:B------:R-:W-:Y:S02]  /*4600*/  HADD2.F32 R68, -RZ, R194.H0_H0 ;  /* 0x200000c2ff447230 */ /* 0x000fe40000004100 */
        /* <DEDUP_REMOVED lines=9> */
.L_x_481:
[----:B------:R-:W-:Y:S05]  /*46a0*/  BSYNC B3 ;  /* 0x0000000000037941 */ /* 0x000fea0003800000 */
.L_x_480:
[----:B--2---:R-:W-:Y:S01]  /*46b0*/  MOV R67, R78 ;  /* 0x0000004e00437202 */ /* 0x004fe20000000f00 */
[----:B------:R-:W-:Y:S02]  /*46c0*/  IMAD.SHL.U32 R68, R164, 0x8, RZ ;  /* 0x00000008a4447824 */ /* 0x000fe400078e00ff */
[----:B---3--:R-:W-:-:S04]  /*46d0*/  IMAD.MOV.U32 R66, RZ, RZ, R11 ;  /* 0x000000ffff427224 */ /* 0x008fc800078e000b */
[----:B------:R-:W-:-:S05]  /*46e0*/  IMAD.WIDE R66, R68, 0x2, R66 ;  /* 0x0000000244427825 */ /* 0x000fca00078e0242 */
[----:B----4-:R0:W-:Y:S02]  /*46f0*/  ST.E.128 desc[UR56][R66.64], R12 ;  /* 0x0000000c42007985 */ /* 0x0101e4000c101d38 */
.L_x_479:
[----:B------:R-:W-:Y:S05]  /*4700*/  BSYNC B2 ;  /* 0x0000000000027941 */ /* 0x000fea0003800000 */
.L_x_478:
        /* <DEDUP_REMOVED lines=33> */
[--C-:B------:R-:W-:Y:S02]  /*4920*/  HADD2.F32 R66, -RZ, R182.reuse.H1_H1 ;  /* 0x300000b6ff427230 */ /* 0x100fe40000004100 */
[----:B------:R-:W-:Y:S02]  /*4930*/  HADD2.F32 R64, -RZ, R182.H0_H0 ;  /* 0x200000b6ff407230 */ /* 0x000fe40000004100 */
[----:B------:R-:W-:Y:S01]  /*4940*/  F2FP.F16.F32.PACK_AB R15, R15, R62 ;  /* 0x0000003e0f0f723e */ /* 0x000fe200000000ff */
[-C--:B------:R-:W-:Y:S01]  /*4950*/  FMUL.FTZ R65, R12, R66.reuse ;  /* 0x000000420c417220 */ /* 0x080fe20000410000 */
[----:B------:R-:W-:-:S03]  /*4960*/  FMUL.FTZ R66, R67, R66 ;  /* 0x0000004243427220 */ /* 0x000fc60000410000 */
[-C--:B------:R-:W-:Y:S01]  /*4970*/  FFMA.FTZ R65, R67, R64.reuse, -R65 ;  /* 0x0000004043417223 */ /* 0x080fe20000010841 */
[----:B------:R-:W-:Y:S01]  /*4980*/  FFMA.FTZ R12, R12, R64, R66 ;  /* 0x000000400c0c7223 */ /* 0x000fe20000010042 */
[--C-:B------:R-:W-:Y:S02]  /*4990*/  HADD2.F32 R64, -RZ, R159.reuse.H1_H1 ;  /* 0x3000009fff407230 */ /* 0x100fe40000004100 */
        /* <DEDUP_REMOVED lines=9> */
.L_x_485:
[----:B------:R-:W-:Y:S05]  /*4a30*/  BSYNC B3 ;  /* 0x0000000000037941 */ /* 0x000fea0003800000 */
.L_x_484:
[----:B---3--:R-:W-:-:S04]  /*4a40*/  LEA R62, P3, R19, R11, 0x1 ;  /* 0x0000000b133e7211 */ /* 0x008fc800078608ff */
[----:B--2---:R-:W-:-:S05]  /*4a50*/  LEA.HI.X R63, R19, R78, R165, 0x1, P3 ;  /* 0x0000004e133f7211 */ /* 0x004fca00018f0ca5 */
[----:B----4-:R0:W-:Y:S04]  /*4a60*/  ST.E.128 desc[UR56][R62.64], R12 ;  /* 0x0000000c3e007985 */ /* 0x0101e8000c101d38 */
.L_x_483:
[----:B------:R-:W-:Y:S05]  /*4a70*/  BSYNC B2 ;  /* 0x0000000000027941 */ /* 0x000fea0003800000 */
.L_x_482:
[----:B------:R-:W-:Y:S01]  /*4a80*/  ISETP.NE.AND P3, PT, R100, RZ, PT ;  /* 0x000000ff6400720c */ /* 0x000fe20003f65270 */
[----:B------:R-:W-:-:S12]  /*4a90*/  BSSY B2, `(.L_x_486) ;  /* 0x0000036000027945 */ /* 0x000fd80003800000 */
[----:B------:R-:W-:Y:S05]  /*4aa0*/  @!P3 BRA `(.L_x_487) ;  /* 0x0000000000d0b947 */ /* 0x000fea0003800000 */
[----:B0---4-:R0:W4:Y:S01]  /*4ab0*/  LDS.128 R12, [R29+0x6000] ;  /* 0x006000001d0c7984 */ /* 0x0111220000000c00 */
[----:B------:R-:W-:Y:S01]  /*4ac0*/  ISETP.GE.AND P3, PT, R171, R124, PT ;  /* 0x0000007cab00720c */ /* 0x000fe20003f66270 */
[----:B------:R-:W-:-:S12]  /*4ad0*/  BSSY B3, `(.L_x_488) ;  /* 0x000002e000037945 */ /* 0x000fd80003800000 */
[----:B0-----:R-:W-:Y:S05]  /*4ae0*/  @P3 BRA `(.L_x_489) ;  /* 0x0000000000b03947 */ /* 0x001fea0003800000 */
[----:B------:R-:W-:Y:S01]  /*4af0*/  SHF.R.U64 R63, R60, 0x10, R61 ;  /* 0x000000103c3f7819 */ /* 0x000fe2000000123d */
[----:B----4-:R-:W-:Y:S01]  /*4b00*/  IMAD.MOV.U32 R62, RZ, RZ, R13 ;  /* 0x000000ffff3e7224 */ /* 0x010fe200078e000d */
[----:B------:R-:W-:Y:S02]  /*4b10*/  SHF.R.U64 R58, R58, 0x10, R59 ;  /* 0x000000103a3a7819 */ /* 0x000fe4000000123b */
[----:B------:R-:W-:Y:S01]  /*4b20*/  SHF.R.U32.HI R60, RZ, 0x10, R61 ;  /* 0x00000010ff3c7819 */ /* 0x000fe2000001163d */
[----:B------:R-:W-:Y:S01]  /*4b30*/  HADD2.F32 R13, -RZ, R63.H0_H0 ;  /* 0x2000003fff0d7230 */ /* 0x000fe20000004100 */
[----:B------:R-:W-:Y:S01]  /*4b40*/  SHF.R.U32.HI R59, RZ, 0x10, R59 ;  /* 0x00000010ff3b7819 */ /* 0x000fe2000001163b */
[--C-:B------:R-:W-:Y:S02]  /*4b50*/  HADD2.F32 R61, -RZ, R62.reuse.H1_H1 ;  /* 0x3000003eff3d7230 */ /* 0x100fe40000004100 */
[----:B------:R-:W-:Y:S02]  /*4b60*/  HADD2.F32 R62, -RZ, R62.H0_H0 ;  /* 0x2000003eff3e7230 */ /* 0x000fe40000004100 */
[----:B------:R-:W-:-:S02]  /*4b70*/  HADD2.F32 R58, -RZ, R58.H0_H0 ;  /* 0x2000003aff3a7230 */ /* 0x000fc40000004100 */
[CC--:B------:R-:W-:Y:S01]  /*4b80*/  FMUL.FTZ R63, R61.reuse, R13.reuse ;  /* 0x0000000d3d3f7220 */ /* 0x0c0fe20000410000 */
[----:B------:R-:W-:Y:S02]  /*4b90*/  HADD2.F32 R60, -RZ, R60.H0_H0 ;  /* 0x2000003cff3c7230 */ /* 0x000fe40000004100 */
[C---:B------:R-:W-:Y:S01]  /*4ba0*/  FMUL.FTZ R13, R62.reuse, R13 ;  /* 0x0000000d3e0d7220 */ /* 0x040fe20000410000 */
[----:B------:R-:W-:Y:S02]  /*4bb0*/  HADD2.F32 R59, -RZ, R59.H0_H0 ;  /* 0x2000003bff3b7230 */ /* 0x000fe40000004100 */
[-C--:B------:R-:W-:Y:S01]  /*4bc0*/  FFMA.FTZ R63, R62, R58.reuse, -R63 ;  /* 0x0000003a3e3f7223 */ /* 0x080fe2000001083f */
[----:B------:R-:W-:Y:S01]  /*4bd0*/  FFMA.FTZ R58, R61, R58, R13 ;  /* 0x0000003a3d3a7223 */ /* 0x000fe2000001000d */
[----:B------:R-:W-:-:S04]  /*4be0*/  IMAD.MOV.U32 R13, RZ, RZ, R15 ;  /* 0x000000ffff0d7224 */ /* 0x000fc800078e000f */
[----:B------:R-:W-:Y:S01]  /*4bf0*/  F2FP.F16.F32.PACK_AB R58, R58, R63 ;  /* 0x0000003f3a3a723e */ /* 0x000fe200000000ff */
[--C-:B------:R-:W-:Y:S02]  /*4c00*/  HADD2.F32 R15, -RZ, R13.reuse.H1_H1 ;  /* 0x3000000dff0f7230 */ /* 0x100fe40000004100 */
[----:B------:R-:W-:-:S03]  /*4c10*/  HADD2.F32 R13, -RZ, R13.H0_H0 ;  /* 0x2000000dff0d7230 */ /* 0x000fc60000004100 */
[----:B------:R-:W-:-:S04]  /*4c20*/  FMUL.FTZ R61, R15, R60 ;  /* 0x0000003c0f3d7220 */ /* 0x000fc80000410000 */
[CC--:B------:R-:W-:Y:S01]  /*4c30*/  FFMA.FTZ R61, R13.reuse, R59.reuse, -R61 ;  /* 0x0000003b0d3d7223 */ /* 0x0c0fe2000001083d */
[----:B------:R-:W-:Y:S01]  /*4c40*/  FMUL.FTZ R13, R13, R60 ;  /* 0x0000003c0d0d7220 */ /* 0x000fe20000410000 */
[--C-:B------:R-:W-:Y:S02]  /*4c50*/  HADD2.F32 R60, -RZ, R158.reuse.H1_H1 ;  /* 0x3000009eff3c7230 */ /* 0x100fe40000004100 */
[----:B------:R-:W-:Y:S02]  /*4c60*/  HADD2.F32 R158, -RZ, R158.H0_H0 ;  /* 0x2000009eff9e7230 */ /* 0x000fe40000004100 */
[----:B------:R-:W-:Y:S01]  /*4c70*/  FFMA.FTZ R13, R15, R59, R13 ;  /* 0x0000003b0f0d7223 */ /* 0x000fe2000001000d */
[--C-:B------:R-:W-:Y:S02]  /*4c80*/  HADD2.F32 R15, -RZ, R157.reuse.H1_H1 ;  /* 0x3000009dff0f7230 */ /* 0x100fe40000004100 */
[--C-:B------:R-:W-:Y:S02]  /*4c90*/  HADD2.F32 R59, -RZ, R12.reuse.H1_H1 ;  /* 0x3000000cff3b7230 */ /* 0x100fe40000004100 */
[----:B------:R-:W-:Y:S01]  /*4ca0*/  HADD2.F32 R12, -RZ, R12.H0_H0 ;  /* 0x2000000cff0c7230 */ /* 0x000fe20000004100 */
[----:B------:R-:W-:Y:S01]  /*4cb0*/  F2FP.F16.F32.PACK_AB R61, R13, R61 ;  /* 0x0000003d0d3d723e */ /* 0x000fe200000000ff */
[----:B------:R-:W-:-:S02]  /*4cc0*/  HADD2.F32 R157, -RZ, R157.H0_H0 ;  /* 0x2000009dff9d7230 */ /* 0x000fc40000004100 */
[----:B------:R-:W-:Y:S01]  /*4cd0*/  FMUL.FTZ R62, R59, R15 ;  /* 0x0000000f3b3e7220 */ /* 0x000fe20000410000 */
[----:B------:R-:W-:-:S03]  /*4ce0*/  MOV R13, R58 ;  /* 0x0000003a000d7202 */ /* 0x000fc60000000f00 */
[CC--:B------:R-:W-:Y:S01]  /*4cf0*/  FFMA.FTZ R62, R12.reuse, R60.reuse, -R62 ;  /* 0x0000003c0c3e7223 */ /* 0x0c0fe2000001083e */
[----:B------:R-:W-:Y:S01]  /*4d00*/  FMUL.FTZ R12, R12, R15 ;  /* 0x0000000f0c0c7220 */ /* 0x000fe20000410000 */
[--C-:B------:R-:W-:Y:S02]  /*4d10*/  HADD2.F32 R15, -RZ, R14.reuse.H1_H1 ;  /* 0x3000000eff0f7230 */ /* 0x100fe40000004100 */
[----:B------:R-:W-:Y:S02]  /*4d20*/  HADD2.F32 R14, -RZ, R14.H0_H0 ;  /* 0x2000000eff0e7230 */ /* 0x000fe40000004100 */
[----:B------:R-:W-:Y:S01]  /*4d30*/  FFMA.FTZ R12, R59, R60, R12 ;  /* 0x0000003c3b0c7223 */ /* 0x000fe2000001000c */
[----:B------:R-:W-:-:S04]  /*4d40*/  FMUL.FTZ R59, R15, R157 ;  /* 0x0000009d0f3b7220 */ /* 0x000fc80000410000 */
[----:B------:R-:W-:Y:S01]  /*4d50*/  F2FP.F16.F32.PACK_AB R12, R12, R62 ;  /* 0x0000003e0c0c723e */ /* 0x000fe200000000ff */
[C---:B------:R-:W-:Y:S01]  /*4d60*/  FFMA.FTZ R59, R14.reuse, R158, -R59 ;  /* 0x0000009e0e3b7223 */ /* 0x040fe2000001083b */
[----:B------:R-:W-:-:S04]  /*4d70*/  FMUL.FTZ R14, R14, R157 ;  /* 0x0000009d0e0e7220 */ /* 0x000fc80000410000 */
[----:B------:R-:W-:Y:S01]  /*4d80*/  FFMA.FTZ R14, R15, R158, R14 ;  /* 0x0000009e0f0e7223 */ /* 0x000fe2000001000e */
[----:B------:R-:W-:-:S04]  /*4d90*/  IMAD.MOV.U32 R15, RZ, RZ, R61 ;  /* 0x000000ffff0f7224 */ /* 0x000fc800078e003d */
[----:B------:R-:W-:-:S07]  /*4da0*/  F2FP.F16.F32.PACK_AB R14, R14, R59 ;  /* 0x0000003b0e0e723e */ /* 0x000fce00000000ff */
.L_x_489:
[----:B------:R-:W-:Y:S05]  /*4db0*/  BSYNC B3 ;  /* 0x0000000000037941 */ /* 0x000fea0003800000 */
.L_x_488:
[----:B---3--:R-:W-:-:S04]  /*4dc0*/  LEA R58, P3, R22, R11, 0x1 ;  /* 0x0000000b163a7211 */ /* 0x008fc800078608ff */
[----:B--2---:R-:W-:-:S05]  /*4dd0*/  LEA.HI.X R59, R22, R78, R176, 0x1, P3 ;  /* 0x0000004e163b7211 */ /* 0x004fca00018f0cb0 */
[----:B----4-:R0:W-:Y:S04]  /*4de0*/  ST.E.128 desc[UR56][R58.64], R12 ;  /* 0x0000000c3a007985 */ /* 0x0101e8000c101d38 */
.L_x_487:
[----:B------:R-:W-:Y:S05]  /*4df0*/  BSYNC B2 ;  /* 0x0000000000027941 */ /* 0x000fea0003800000 */
.L_x_486:
[----:B------:R-:W-:-:S13]  /*4e00*/  ISETP.NE.AND P3, PT, R87, RZ, PT ;  /* 0x000000ff5700720c */ /* 0x000fda0003f65270 */
[----:B------:R-:W-:Y:S05]  /*4e10*/  @!P3 BRA `(.L_x_469) ;  /* 0x0000000000d4b947 */ /* 0x000fea0003800000 */
[----:B0---4-:R0:W4:Y:S01]  /*4e20*/  LDS.128 R12, [R28+0x6000] ;  /* 0x006000001c0c7984 */ /* 0x0111220000000c00 */
[C---:B---3--:R-:W-:Y:S01]  /*4e30*/  LEA R58, P3, R23.reuse, R11, 0x1 ;  /* 0x0000000b173a7211 */ /* 0x048fe200078608ff */
[----:B------:R-:W-:Y:S03]  /*4e40*/  BSSY B2, `(.L_x_490) ;  /* 0x0000031000027945 */ /* 0x000fe60003800000 */
[----:B--2---:R-:W-:Y:S02]  /*4e50*/  LEA.HI.X R59, R23, R78, R175, 0x1, P3 ;  /* 0x0000004e173b7211 */ /* 0x004fe400018f0caf */
[----:B------:R-:W-:-:S13]  /*4e60*/  ISETP.GE.AND P3, PT, R173, R124, PT ;  /* 0x0000007cad00720c */ /* 0x000fda0003f66270 */
[----:B0-----:R-:W-:Y:S05]  /*4e70*/  @P3 BRA `(.L_x_491) ;  /* 0x0000000000b43947 */ /* 0x001fea0003800000 */
[----:B------:R-:W-:Y:S01]  /*4e80*/  SHF.R.U64 R11, R54, 0x10, R55 ;  /* 0x00000010360b7819 */ /* 0x000fe20000001237 */
[----:B----4-:R-:W-:Y:S01]  /*4e90*/  IMAD.MOV.U32 R60, RZ, RZ, R13 ;  /* 0x000000ffff3c7224 */ /* 0x010fe200078e000d */
[----:B------:R-:W-:Y:S02]  /*4ea0*/  SHF.R.U32.HI R54, RZ, 0x10, R55 ;  /* 0x00000010ff367819 */ /* 0x000fe40000011637 */
[--C-:B------:R-:W-:Y:S01]  /*4eb0*/  SHF.R.U64 R55, R56, 0x10, R57.reuse ;  /* 0x0000001038377819 */ /* 0x100fe20000001239 */
[----:B------:R-:W-:Y:S01]  /*4ec0*/  HADD2.F32 R11, -RZ, R11.H0_H0 ;  /* 0x2000000bff0b7230 */ /* 0x000fe20000004100 */
[----:B------:R-:W-:Y:S01]  /*4ed0*/  SHF.R.U32.HI R56, RZ, 0x10, R57 ;  /* 0x00000010ff387819 */ /* 0x000fe20000011639 */
[--C-:B------:R-:W-:Y:S02]  /*4ee0*/  HADD2.F32 R13, -RZ, R60.reuse.H1_H1 ;  /* 0x3000003cff0d7230 */ /* 0x100fe40000004100 */
[----:B------:R-:W-:Y:S02]  /*4ef0*/  HADD2.F32 R57, -RZ, R55.H0_H0 ;  /* 0x20000037ff397230 */ /* 0x000fe40000004100 */
[----:B------:R-:W-:-:S02]  /*4f00*/  HADD2.F32 R55, -RZ, R60.H0_H0 ;  /* 0x2000003cff377230 */ /* 0x000fc40000004100 */
[----:B------:R-:W-:Y:S02]  /*4f10*/  HADD2.F32 R56, -RZ, R56.H0_H0 ;  /* 0x20000038ff387230 */ /* 0x000fe40000004100 */
[-C--:B------:R-:W-:Y:S01]  /*4f20*/  FMUL.FTZ R60, R13, R57.reuse ;  /* 0x000000390d3c7220 */ /* 0x080fe20000410000 */
[----:B------:R-:W-:Y:S02]  /*4f30*/  HADD2.F32 R54, -RZ, R54.H0_H0 ;  /* 0x20000036ff367230 */ /* 0x000fe40000004100 */
[C---:B------:R-:W-:Y:S01]  /*4f40*/  FMUL.FTZ R57, R55.reuse, R57 ;  /* 0x0000003937397220 */ /* 0x040fe20000410000 */
[----:B------:R-:W-:-:S03]  /*4f50*/  FFMA.FTZ R60, R55, R11, -R60 ;  /* 0x0000000b373c7223 */ /* 0x000fc6000001083c */
[----:B------:R-:W-:Y:S01]  /*4f60*/  FFMA.FTZ R57, R13, R11, R57 ;  /* 0x0000000b0d397223 */ /* 0x000fe20000010039 */
[----:B------:R-:W-:-:S04]  /*4f70*/  MOV R13, R15 ;  /* 0x0000000f000d7202 */ /* 0x000fc80000000f00 */
[----:B------:R-:W-:Y:S01]  /*4f80*/  F2FP.F16.F32.PACK_AB R57, R57, R60 ;  /* 0x0000003c3939723e */ /* 0x000fe200000000ff */
[--C-:B------:R-:W-:Y:S02]  /*4f90*/  HADD2.F32 R11, -RZ, R13.reuse.H1_H1 ;  /* 0x3000000dff0b7230 */ /* 0x100fe40000004100 */
[----:B------:R-:W-:-:S03]  /*4fa0*/  HADD2.F32 R13, -RZ, R13.H0_H0 ;  /* 0x2000000dff0d7230 */ /* 0x000fc60000004100 */
[-C--:B------:R-:W-:Y:S02]  /*4fb0*/  FMUL.FTZ R15, R11, R56.reuse ;  /* 0x000000380b0f7220 */ /* 0x080fe40000410000 */
[C---:B------:R-:W-:Y:S02]  /*4fc0*/  FMUL.FTZ R56, R13.reuse, R56 ;  /* 0x000000380d387220 */ /* 0x040fe40000410000 */
[-C--:B------:R-:W-:Y:S01]  /*4fd0*/  FFMA.FTZ R15, R13, R54.reuse, -R15 ;  /* 0x000000360d0f7223 */ /* 0x080fe2000001080f */
[----:B------:R-:W-:Y:S02]  /*4fe0*/  HADD2.F32 R13, -RZ, R156.H0_H0 ;  /* 0x2000009cff0d7230 */ /* 0x000fe40000004100 */
[----:B------:R-:W-:Y:S01]  /*4ff0*/  FFMA.FTZ R56, R11, R54, R56 ;  /* 0x000000360b387223 */ /* 0x000fe20000010038 */
[--C-:B------:R-:W-:Y:S02]  /*5000*/  HADD2.F32 R11, -RZ, R12.reuse.H0_H0 ;  /* 0x2000000cff0b7230 */ /* 0x100fe40000004100 */
[----:B------:R-:W-:-:S02]  /*5010*/  HADD2.F32 R12, -RZ, R12.H1_H1 ;  /* 0x3000000cff0c7230 */ /* 0x000fc40000004100 */
[--C-:B------:R-:W-:Y:S01]  /*5020*/  HADD2.F32 R54, -RZ, R155.reuse.H0_H0 ;  /* 0x2000009bff367230 */ /* 0x100fe20000004100 */
[----:B------:R-:W-:Y:S01]  /*5030*/  F2FP.F16.F32.PACK_AB R15, R56, R15 ;  /* 0x0000000f380f723e */ /* 0x000fe200000000ff */
[----:B------:R-:W-:Y:S02]  /*5040*/  HADD2.F32 R156, -RZ, R156.H1_H1 ;  /* 0x3000009cff9c7230 */ /* 0x000fe40000004100 */
[CC--:B------:R-:W-:Y:S01]  /*5050*/  FMUL.FTZ R55, R12.reuse, R13.reuse ;  /* 0x0000000d0c377220 */ /* 0x0c0fe20000410000 */
[C---:B------:R-:W-:Y:S01]  /*5060*/  FMUL.FTZ R13, R11.reuse, R13 ;  /* 0x0000000d0b0d7220 */ /* 0x040fe20000410000 */
[----:B------:R-:W-:Y:S02]  /*5070*/  HADD2.F32 R155, -RZ, R155.H1_H1 ;  /* 0x3000009bff9b7230 */ /* 0x000fe40000004100 */
[-C--:B------:R-:W-:Y:S01]  /*5080*/  FFMA.FTZ R55, R11, R54.reuse, -R55 ;  /* 0x000000360b377223 */ /* 0x080fe20000010837 */
[--C-:B------:R-:W-:Y:S02]  /*5090*/  HADD2.F32 R11, -RZ, R14.reuse.H0_H0 ;  /* 0x2000000eff0b7230 */ /* 0x100fe40000004100 */
[----:B------:R-:W-:Y:S01]  /*50a0*/  FFMA.FTZ R13, R12, R54, R13 ;  /* 0x000000360c0d7223 */ /* 0x000fe2000001000d */
[----:B------:R-:W-:-:S04]  /*50b0*/  HADD2.F32 R14, -RZ, R14.H1_H1 ;  /* 0x3000000eff0e7230 */ /* 0x000fc80000004100 */
[----:B------:R-:W-:Y:S01]  /*50c0*/  F2FP.F16.F32.PACK_AB R13, R13, R55 ;  /* 0x000000370d0d723e */ /* 0x000fe200000000ff */
[-C--:B------:R-:W-:Y:S01]  /*50d0*/  FMUL.FTZ R12, R14, R156.reuse ;  /* 0x0000009c0e0c7220 */ /* 0x080fe20000410000 */
[----:B------:R-:W-:-:S03]  /*50e0*/  FMUL.FTZ R156, R11, R156 ;  /* 0x0000009c0b9c7220 */ /* 0x000fc60000410000 */
[-C--:B------:R-:W-:Y:S01]  /*50f0*/  FFMA.FTZ R12, R11, R155.reuse, -R12 ;  /* 0x0000009b0b0c7223 */ /* 0x080fe2000001080c */
[----:B------:R-:W-:-:S05]  /*5100*/  FFMA.FTZ R156, R14, R155, R156 ;  /* 0x0000009b0e9c7223 */ /* 0x000fca000001009c */
[----:B------:R-:W-:Y:S01]  /*5110*/  F2FP.F16.F32.PACK_AB R156, R156, R12 ;  /* 0x0000000c9c9c723e */ /* 0x000fe200000000ff */
[----:B------:R-:W-:Y:S02]  /*5120*/  IMAD.MOV.U32 R12, RZ, RZ, R13 ;  /* 0x000000ffff0c7224 */ /* 0x000fe400078e000d */
[----:B------:R-:W-:Y:S01]  /*5130*/  IMAD.MOV.U32 R13, RZ, RZ, R57 ;  /* 0x000000ffff0d7224 */ /* 0x000fe200078e0039 */
[----:B------:R-:W-:-:S07]  /*5140*/  MOV R14, R156 ;  /* 0x0000009c000e7202 */ /* 0x000fce0000000f00 */
.L_x_491:
[----:B------:R-:W-:Y:S05]  /*5150*/  BSYNC B2 ;  /* 0x0000000000027941 */ /* 0x000fea0003800000 */
.L_x_490:
[----:B----4-:R0:W-:Y:S02]  /*5160*/  ST.E.128 desc[UR56][R58.64], R12 ;  /* 0x0000000c3a007985 */ /* 0x0101e4000c101d38 */
.L_x_469:
[----:B------:R-:W-:Y:S05]  /*5170*/  BSYNC B1 ;  /* 0x0000000000017941 */ /* 0x000fea0003800000 */
.L_x_468:
[----:B------:R-:W-:-:S03]  /*5180*/  UMOV UR4, 0xffffffff ;  /* 0xffffffff00047882 */ /* 0x000fc60000000000 */
[----:B------:R-:W-:Y:S05]  /*5190*/  BRA.DIV UR4, `(.L_x_492) ;  /* 0x000001be04e87947 */ /* 0x000fea000b800000 */
[----:B-1----:R-:W1:Y:S04]  /*51a0*/  SHFL.IDX PT, R115, R115, 0x1, 0x1c1f ;  /* 0x003c1f0073737f89 */ /* 0x002e6800000e0000 */
[----:B------:R-:W0:Y:S02]  /*51b0*/  SHFL.IDX PT, R118, R118, 0x1, 0x1c1f ;  /* 0x003c1f0076767f89 */ /* 0x000e2400000e0000 */
.L_x_799:
[----:B------:R-:W-:Y:S05]  /*51c0*/  @P4 BRA `(.L_x_493) ;  /* 0x0000005400b84947 */ /* 0x000fea0003800000 */
        /* <DEDUP_REMOVED lines=11> */
[----:B------:R-:W-:Y:S02]  /*5280*/  HADD2.F32 R54, -RZ, R54.H0_H0 ;  /* 0x20000036ff367230 */ /* 0x000fe40000004100 */
[--C-:B---3--:R-:W-:Y:S02]  /*5290*/  HADD2.F32 R11, -RZ, R52.reuse.H1_H1 ;  /* 0x30000034ff0b7230 */ /* 0x108fe40000004100 */
[----:B------:R-:W-:Y:S02]  /*52a0*/  HADD2.F32 R50, -RZ, R52.H0_H0 ;  /* 0x20000034ff327230 */ /* 0x000fe40000004100 */
[----:B------:R-:W-:-:S02]  /*52b0*/  HADD2.F32 R13, -RZ, R13.H0_H0 ;  /* 0x2000000dff0d7230 */ /* 0x000fc40000004100 */
[-C--:B------:R-:W-:Y:S01]  /*52c0*/  FMUL.FTZ R52, R11, R54.reuse ;  /* 0x000000360b347220 */ /* 0x080fe20000410000 */
[----:B------:R-:W-:-:S03]  /*52d0*/  FMUL.FTZ R54, R50, R54 ;  /* 0x0000003632367220 */ /* 0x000fc60000410000 */
[-C--:B------:R-:W-:Y:S01]  /*52e0*/  FFMA.FTZ R52, R50, R13.reuse, -R52 ;  /* 0x0000000d32347223 */ /* 0x080fe20000010834 */
[----:B------:R-:W-:Y:S01]  /*52f0*/  SHF.R.U32.HI R50, RZ, 0x10, R51 ;  /* 0x00000010ff327819 */ /* 0x000fe20000011633 */
[----:B------:R-:W-:Y:S01]  /*5300*/  FFMA.FTZ R54, R11, R13, R54 ;  /* 0x0000000d0b367223 */ /* 0x000fe20000010036 */
[----:B------:R-:W-:Y:S02]  /*5310*/  IMAD.MOV.U32 R13, RZ, RZ, R15 ;  /* 0x000000ffff0d7224 */ /* 0x000fe400078e000f */
[----:B------:R-:W-:Y:S02]  /*5320*/  HADD2.F32 R15, -RZ, R53.H0_H0 ;  /* 0x20000035ff0f7230 */ /* 0x000fe40000004100 */
[----:B------:R-:W-:Y:S01]  /*5330*/  HADD2.F32 R50, -RZ, R50.H0_H0 ;  /* 0x20000032ff327230 */ /* 0x000fe20000004100 */
        /* <DEDUP_REMOVED lines=25> */
[----:B------:R-:W-:Y:S02]  /*54d0*/  F2FP.F16.F32.PACK_AB R154, R154, R12 ;  /* 0x0000000c9a9a723e */ /* 0x000fe400000000ff */
[----:B------:R-:W-:Y:S01]  /*54e0*/  MOV R12, R13 ;  /* 0x0000000d000c7202 */ /* 0x000fe20000000f00 */
[----:B------:R-:W-:Y:S02]  /*54f0*/  IMAD.MOV.U32 R13, RZ, RZ, R52 ;  /* 0x000000ffff0d7224 */ /* 0x000fe400078e0034 */
[----:B------:R-:W-:-:S07]  /*5500*/  IMAD.MOV.U32 R14, RZ, RZ, R154 ;  /* 0x000000ffff0e7224 */ /* 0x000fce00078e009a */
.L_x_497:
[----:B------:R-:W-:Y:S05]  /*5510*/  BSYNC B2 ;  /* 0x0000000000027941 */ /* 0x000fea0003800000 */
.L_x_496:
[----:B------:R-:W-:-:S04]  /*5520*/  LEA R50, P3, R16, R118, 0x1 ;  /* 0x0000007610327211 */ /* 0x000fc800078608ff */
[----:B-1----:R-:W-:-:S05]  /*5530*/  LEA.HI.X R51, R16, R115, R17, 0x1, P3 ;  /* 0x0000007310337211 */ /* 0x002fca00018f0c11 */
[----:B----4-:R0:W-:Y:S04]  /*5540*/  ST.E.128 desc[UR56][R50.64], R12 ;  /* 0x0000000c32007985 */ /* 0x0101e8000c101d38 */
.L_x_495:
[----:B------:R-:W-:Y:S05]  /*5550*/  BSYNC B1 ;  /* 0x0000000000017941 */ /* 0x000fea0003800000 */
.L_x_494:
[----:B------:R-:W-:Y:S01]  /*5560*/  ISETP.NE.AND P3, PT, R26, RZ, PT ;  /* 0x000000ff1a00720c */ /* 0x000fe20003f65270 */
[----:B------:R-:W-:-:S12]  /*5570*/  BSSY B1, `(.L_x_498) ;  /* 0x000003b000017945 */ /* 0x000fd80003800000 */
[----:B------:R-:W-:Y:S05]  /*5580*/  @!P3 BRA `(.L_x_499) ;  /* 0x0000000000e4b947 */ /* 0x000fea0003800000 */
[----:B0---4-:R0:W4:Y:S01]  /*5590*/  LDS.128 R12, [R28+0x2000] ;  /* 0x002000001c0c7984 */ /* 0x0111220000000c00 */
[----:B------:R-:W-:Y:S01]  /*55a0*/  ISETP.GE.AND P3, PT, R170, R124, PT ;  /* 0x0000007caa00720c */ /* 0x000fe20003f66270 */
[----:B------:R-:W-:Y:S01]  /*55b0*/  IMAD.MOV.U32 R50, RZ, RZ, R118 ;  /* 0x000000ffff327224 */ /* 0x000fe200078e0076 */
[----:B---3--:R-:W-:Y:S01]  /*55c0*/  SHF.L.U32 R11, R163, 0x3, RZ ;  /* 0x00000003a30b7819 */ /* 0x008fe200000006ff */
[----:B-1----:R-:W-:Y:S01]  /*55d0*/  IMAD.MOV.U32 R51, RZ, RZ, R115 ;  /* 0x000000ffff337224 */ /* 0x002fe200078e0073 */
[----:B------:R-:W-:Y:S03]  /*55e0*/  BSSY B2, `(.L_x_500) ;  /* 0x0000032000027945 */ /* 0x000fe60003800000 */
[----:B------:R-:W-:-:S06]  /*55f0*/  IMAD.WIDE R50, R11, 0x2, R50 ;  /* 0x000000020b327825 */ /* 0x000fcc00078e0232 */
[----:B0-----:R-:W-:Y:S05]  /*5600*/  @P3 BRA `(.L_x_501) ;  /* 0x0000000000bc3947 */ /* 0x001fea0003800000 */
[----:B------:R-:W-:Y:S02]  /*5610*/  SHF.R.U64 R52, R48, 0x10, R49 ;  /* 0x0000001030347819 */ /* 0x000fe40000001231 */
[----:B----4-:R-:W-:Y:S02]  /*5620*/  MOV R48, R13 ;  /* 0x0000000d00307202 */ /* 0x010fe40000000f00 */
[----:B------:R-:W-:Y:S01]  /*5630*/  SHF.R.U64 R13, R46, 0x10, R47 ;  /* 0x000000102e0d7819 */ /* 0x000fe2000000122f */
[----:B------:R-:W-:Y:S01]  /*5640*/  HADD2.F32 R52, -RZ, R52.H0_H0 ;  /* 0x20000034ff347230 */ /* 0x000fe20000004100 */
[----:B------:R-:W-:Y:S01]  /*5650*/  SHF.R.U32.HI R49, RZ, 0x10, R49 ;  /* 0x00000010ff317819 */ /* 0x000fe20000011631 */
[--C-:B------:R-:W-:Y:S02]  /*5660*/  HADD2.F32 R11, -RZ, R48.reuse.H1_H1 ;  /* 0x30000030ff0b7230 */ /* 0x100fe40000004100 */
        /* <DEDUP_REMOVED lines=8> */
[----:B------:R-:W-:Y:S02]  /*56f0*/  IMAD.MOV.U32 R13, RZ, RZ, R12 ;  /* 0x000000ffff0d7224 */ /* 0x000fe400078e000c */
[----:B------:R-:W-:Y:S01]  /*5700*/  HADD2.F32 R12, -RZ, R49.H0_H0 ;  /* 0x20000031ff0c7230 */ /* 0x000fe20000004100 */
[----:B------:R-:W-:Y:S01]  /*5710*/  F2FP.F16.F32.PACK_AB R48, R52, R48 ;  /* 0x000000303430723e */ /* 0x000fe200000000ff */
[--C-:B------:R-:W-:Y:S02]  /*5720*/  HADD2.F32 R15, -RZ, R11.reuse.H1_H1 ;  /* 0x3000000bff0f7230 */ /* 0x100fe40000004100 */
[----:B------:R-:W-:-:S02]  /*5730*/  HADD2.F32 R11, -RZ, R11.H0_H0 ;  /* 0x2000000bff0b7230 */ /* 0x000fc40000004100 */
[----:B------:R-:W-:Y:S02]  /*5740*/  HADD2.F32 R46, -RZ, R46.H0_H0 ;  /* 0x2000002eff2e7230 */ /* 0x000fe40000004100 */
[-C--:B------:R-:W-:Y:S01]  /*5750*/  FMUL.FTZ R47, R15, R12.reuse ;  /* 0x0000000c0f2f7220 */ /* 0x080fe20000410000 */
[----:B------:R-:W-:-:S03]  /*5760*/  FMUL.FTZ R12, R11, R12 ;  /* 0x0000000c0b0c7220 */ /* 0x000fc60000410000 */
[-C--:B------:R-:W-:Y:S01]  /*5770*/  FFMA.FTZ R47, R11, R46.reuse, -R47 ;  /* 0x0000002e0b2f7223 */ /* 0x080fe2000001082f */
[--C-:B------:R-:W-:Y:S02]  /*5780*/  HADD2.F32 R11, -RZ, R152.reuse.H0_H0 ;  /* 0x20000098ff0b7230 */ /* 0x100fe40000004100 */
[----:B------:R-:W-:Y:S01]  /*5790*/  FFMA.FTZ R12, R15, R46, R12 ;  /* 0x0000002e0f0c7223 */ /* 0x000fe2000001000c */
[--C-:B------:R-:W-:Y:S02]  /*57a0*/  HADD2.F32 R15, -RZ, R13.reuse.H1_H1 ;  /* 0x3000000dff0f7230 */ /* 0x100fe40000004100 */
[----:B------:R-:W-:Y:S02]  /*57b0*/  HADD2.F32 R13, -RZ, R13.H0_H0 ;  /* 0x2000000dff0d7230 */ /* 0x000fe40000004100 */
[----:B------:R-:W-:Y:S02]  /*57c0*/  HADD2.F32 R46, -RZ, R151.H0_H0 ;  /* 0x20000097ff2e7230 */ /* 0x000fe40000004100 */
[----:B------:R-:W-:Y:S01]  /*57d0*/  FMUL.FTZ R49, R15, R11 ;  /* 0x0000000b0f317220 */ /* 0x000fe20000410000 */
[----:B------:R-:W-:-:S02]  /*57e0*/  HADD2.F32 R152, -RZ, R152.H1_H1 ;  /* 0x30000098ff987230 */ /* 0x000fc40000004100 */
[C---:B------:R-:W-:Y:S01]  /*57f0*/  FMUL.FTZ R11, R13.reuse, R11 ;  /* 0x0000000b0d0b7220 */ /* 0x040fe20000410000 */
[----:B------:R-:W-:Y:S02]  /*5800*/  HADD2.F32 R151, -RZ, R151.H1_H1 ;  /* 0x30000097ff977230 */ /* 0x000fe40000004100 */
[-C--:B------:R-:W-:Y:S01]  /*5810*/  FFMA.FTZ R49, R13, R46.reuse, -R49 ;  /* 0x0000002e0d317223 */ /* 0x080fe20000010831 */
[--C-:B------:R-:W-:Y:S02]  /*5820*/  HADD2.F32 R13, -RZ, R14.reuse.H1_H1 ;  /* 0x3000000eff0d7230 */ /* 0x100fe40000004100 */
[----:B------:R-:W-:Y:S01]  /*5830*/  FFMA.FTZ R11, R15, R46, R11 ;  /* 0x0000002e0f0b7223 */ /* 0x000fe2000001000b */
[----:B------:R-:W-:Y:S01]  /*5840*/  HADD2.F32 R14, -RZ, R14.H0_H0 ;  /* 0x2000000eff0e7230 */ /* 0x000fe20000004100 */
[----:B------:R-:W-:Y:S01]  /*5850*/  F2FP.F16.F32.PACK_AB R47, R12, R47 ;  /* 0x0000002f0c2f723e */ /* 0x000fe200000000ff */
[-C--:B------:R-:W-:Y:S02]  /*5860*/  FMUL.FTZ R15, R13, R152.reuse ;  /* 0x000000980d0f7220 */ /* 0x080fe40000410000 */
[----:B------:R-:W-:Y:S01]  /*5870*/  F2FP.F16.F32.PACK_AB R11, R11, R49 ;  /* 0x000000310b0b723e */ /* 0x000fe200000000ff */
[C---:B------:R-:W-:Y:S01]  /*5880*/  FMUL.FTZ R152, R14.reuse, R152 ;  /* 0x000000980e987220 */ /* 0x040fe20000410000 */
[----:B------:R-:W-:-:S02]  /*5890*/  FFMA.FTZ R15, R14, R151, -R15 ;  /* 0x000000970e0f7223 */ /* 0x000fc4000001080f */
[----:B------:R-:W-:Y:S01]  /*58a0*/  MOV R12, R11 ;  /* 0x0000000b000c7202 */ /* 0x000fe20000000f00 */
[----:B------:R-:W-:Y:S01]  /*58b0*/  FFMA.FTZ R152, R13, R151, R152 ;  /* 0x000000970d987223 */ /* 0x000fe20000010098 */
[----:B------:R-:W-:-:S04]  /*58c0*/  IMAD.MOV.U32 R13, RZ, RZ, R48 ;  /* 0x000000ffff0d7224 */ /* 0x000fc800078e0030 */
[----:B------:R-:W-:-:S05]  /*58d0*/  F2FP.F16.F32.PACK_AB R15, R152, R15 ;  /* 0x0000000f980f723e */ /* 0x000fca00000000ff */
[----:B------:R-:W-:Y:S01]  /*58e0*/  IMAD.MOV.U32 R14, RZ, RZ, R15 ;  /* 0x000000ffff0e7224 */ /* 0x000fe200078e000f */
[----:B------:R-:W-:-:S07]  /*58f0*/  MOV R15, R47 ;  /* 0x0000002f000f7202 */ /* 0x000fce0000000f00 */
.L_x_501:
[----:B------:R-:W-:Y:S05]  /*5900*/  BSYNC B2 ;  /* 0x0000000000027941 */ /* 0x000fea0003800000 */
.L_x_500:
[----:B----4-:R0:W-:Y:S02]  /*5910*/  ST.E.128 desc[UR56][R50.64], R12 ;  /* 0x0000000c32007985 */ /* 0x0101e4000c101d38 */
.L_x_499:
[----:B------:R-:W-:Y:S05]  /*5920*/  BSYNC B1 ;  /* 0x0000000000017941 */ /* 0x000fea0003800000 */
.L_x_498:
[----:B------:R-:W-:Y:S01]  /*5930*/  ISETP.NE.AND P3, PT, R27, RZ, PT ;  /* 0x000000ff1b00720c */ /* 0x000fe20003f65270 */
[----:B------:R-:W-:-:S12]  /*5940*/  BSSY B1, `(.L_x_502) ;  /* 0x0000035000017945 */ /* 0x000fd80003800000 */
[----:B------:R-:W-:Y:S05]  /*5950*/  @!P3 BRA `(.L_x_503) ;  /* 0x0000000000ccb947 */ /* 0x000fea0003800000 */
[----:B0---4-:R0:W4:Y:S01]  /*5960*/  LDS.128 R12, [R29+0x5000] ;  /* 0x005000001d0c7984 */ /* 0x0111220000000c00 */
[----:B------:R-:W-:Y:S01]  /*5970*/  ISETP.GE.AND P3, PT, R169, R124, PT ;  /* 0x0000007ca900720c */ /* 0x000fe20003f66270 */
[----:B---3--:R-:W-:Y:S01]  /*5980*/  IMAD.SHL.U32 R11, R164, 0x8, RZ ;  /* 0x00000008a40b7824 */ /* 0x008fe200078e00ff */
[----:B-1----:R-:W-:Y:S01]  /*5990*/  MOV R47, R115 ;  /* 0x00000073002f7202 */ /* 0x002fe20000000f00 */
[----:B------:R-:W-:Y:S01]  /*59a0*/  IMAD.MOV.U32 R46, RZ, RZ, R118 ;  /* 0x000000ffff2e7224 */ /* 0x000fe200078e0076 */
[----:B------:R-:W-:Y:S03]  /*59b0*/  BSSY B2, `(.L_x_504) ;  /* 0x000002c000027945 */ /* 0x000fe60003800000 */
[----:B------:R-:W-:-:S06]  /*59c0*/  IMAD.WIDE R46, R11, 0x2, R46 ;  /* 0x000000020b2e7825 */ /* 0x000fcc00078e022e */
[----:B0-----:R-:W-:Y:S05]  /*59d0*/  @P3 BRA `(.L_x_505) ;  /* 0x0000000000a43947 */ /* 0x001fea0003800000 */
[--C-:B------:R-:W-:Y:S01]  /*59e0*/  SHF.R.U64 R11, R42, 0x10, R43.reuse ;  /* 0x000000102a0b7819 */ /* 0x100fe2000000122b */
[--C-:B----4-:R-:W-:Y:S01]  /*59f0*/  HADD2.F32 R48, -RZ, R15.reuse.H1_H1 ;  /* 0x3000000fff307230 */ /* 0x110fe20000004100 */
[----:B------:R-:W-:Y:S01]  /*5a00*/  SHF.R.U32.HI R42, RZ, 0x10, R43 ;  /* 0x00000010ff2a7819 */ /* 0x000fe2000001162b */
[----:B------:R-:W-:Y:S01]  /*5a10*/  HADD2.F32 R15, -RZ, R15.H0_H0 ;  /* 0x2000000fff0f7230 */ /* 0x000fe20000004100 */
[--C-:B------:R-:W-:Y:S01]  /*5a20*/  SHF.R.U64 R43, R44, 0x10, R45.reuse ;  /* 0x000000102c2b7819 */ /* 0x100fe2000000122d */
[----:B------:R-:W-:Y:S01]  /*5a30*/  HADD2.F32 R11, -RZ, R11.H0_H0 ;  /* 0x2000000bff0b7230 */ /* 0x000fe20000004100 */
[----:B------:R-:W-:Y:S01]  /*5a40*/  SHF.R.U32.HI R44, RZ, 0x10, R45 ;  /* 0x00000010ff2c7819 */ /* 0x000fe2000001162d */
[----:B------:R-:W-:Y:S02]  /*5a50*/  HADD2.F32 R45, -RZ, R13.H1_H1 ;  /* 0x3000000dff2d7230 */ /* 0x000fe40000004100 */
[----:B------:R-:W-:Y:S02]  /*5a60*/  HADD2.F32 R43, -RZ, R43.H0_H0 ;  /* 0x2000002bff2b7230 */ /* 0x000fe40000004100 */
[----:B------:R-:W-:-:S02]  /*5a70*/  HADD2.F32 R13, -RZ, R13.H0_H0 ;  /* 0x2000000dff0d7230 */ /* 0x000fc40000004100 */
[----:B------:R-:W-:Y:S02]  /*5a80*/  HADD2.F32 R44, -RZ, R44.H0_H0 ;  /* 0x2000002cff2c7230 */ /* 0x000fe40000004100 */
[----:B------:R-:W-:Y:S02]  /*5a90*/  HADD2.F32 R49, -RZ, R42.H0_H0 ;  /* 0x2000002aff317230 */ /* 0x000fe40000004100 */
[-C--:B------:R-:W-:Y:S01]  /*5aa0*/  FMUL.FTZ R42, R45, R43.reuse ;  /* 0x0000002b2d2a7220 */ /* 0x080fe20000410000 */
[----:B------:R-:W-:Y:S01]  /*5ab0*/  FMUL.FTZ R50, R13, R43 ;  /* 0x0000002b0d327220 */ /* 0x000fe20000410000 */
[-C--:B------:R-:W-:Y:S01]  /*5ac0*/  FMUL.FTZ R43, R48, R44.reuse ;  /* 0x0000002c302b7220 */ /* 0x080fe20000410000 */
[----:B------:R-:W-:Y:S01]  /*5ad0*/  FMUL.FTZ R44, R15, R44 ;  /* 0x0000002c0f2c7220 */ /* 0x000fe20000410000 */
[-C--:B------:R-:W-:Y:S01]  /*5ae0*/  FFMA.FTZ R42, R13, R11.reuse, -R42 ;  /* 0x0000000b0d2a7223 */ /* 0x080fe2000001082a */
[----:B------:R-:W-:Y:S01]  /*5af0*/  FFMA.FTZ R50, R45, R11, R50 ;  /* 0x0000000b2d327223 */ /* 0x000fe20000010032 */
[----:B------:R-:W-:Y:S01]  /*5b00*/  FFMA.FTZ R43, R15, R49, -R43 ;  /* 0x000000310f2b7223 */ /* 0x000fe2000001082b */
[----:B------:R-:W-:-:S02]  /*5b10*/  HADD2.F32 R15, -RZ, R12.H1_H1 ;  /* 0x3000000cff0f7230 */ /* 0x000fc40000004100 */
[----:B------:R-:W-:Y:S01]  /*5b20*/  FFMA.FTZ R44, R48, R49, R44 ;  /* 0x00000031302c7223 */ /* 0x000fe2000001002c */
[--C-:B------:R-:W-:Y:S01]  /*5b30*/  HADD2.F32 R13, -RZ, R147.reuse.H0_H0 ;  /* 0x20000093ff0d7230 */ /* 0x100fe20000004100 */
[----:B------:R-:W-:Y:S01]  /*5b40*/  F2FP.F16.F32.PACK_AB R42, R50, R42 ;  /* 0x0000002a322a723e */ /* 0x000fe200000000ff */
[----:B------:R-:W-:Y:S02]  /*5b50*/  HADD2.F32 R12, -RZ, R12.H0_H0 ;  /* 0x2000000cff0c7230 */ /* 0x000fe40000004100 */
[----:B------:R-:W-:Y:S02]  /*5b60*/  HADD2.F32 R147, -RZ, R147.H1_H1 ;  /* 0x30000093ff937230 */ /* 0x000fe40000004100 */
[-C--:B------:R-:W-:Y:S01]  /*5b70*/  FMUL.FTZ R48, R15, R13.reuse ;  /* 0x0000000d0f307220 */ /* 0x080fe20000410000 */
[--C-:B------:R-:W-:Y:S02]  /*5b80*/  HADD2.F32 R45, -RZ, R14.reuse.H1_H1 ;  /* 0x3000000eff2d7230 */ /* 0x100fe40000004100 */
[----:B------:R-:W-:Y:S01]  /*5b90*/  FMUL.FTZ R49, R12, R13 ;  /* 0x0000000d0c317220 */ /* 0x000fe20000410000 */
[----:B------:R-:W-:-:S02]  /*5ba0*/  HADD2.F32 R14, -RZ, R14.H0_H0 ;  /* 0x2000000eff0e7230 */ /* 0x000fc40000004100 */
[--C-:B------:R-:W-:Y:S02]  /*5bb0*/  HADD2.F32 R11, -RZ, R146.reuse.H0_H0 ;  /* 0x20000092ff0b7230 */ /* 0x100fe40000004100 */
[-C--:B------:R-:W-:Y:S01]  /*5bc0*/  FMUL.FTZ R13, R45, R147.reuse ;  /* 0x000000932d0d7220 */ /* 0x080fe20000410000 */
[----:B------:R-:W-:Y:S02]  /*5bd0*/  HADD2.F32 R146, -RZ, R146.H1_H1 ;  /* 0x30000092ff927230 */ /* 0x000fe40000004100 */
[----:B------:R-:W-:Y:S01]  /*5be0*/  FMUL.FTZ R147, R14, R147 ;  /* 0x000000930e937220 */ /* 0x000fe20000410000 */
[-C--:B------:R-:W-:Y:S01]  /*5bf0*/  FFMA.FTZ R48, R12, R11.reuse, -R48 ;  /* 0x0000000b0c307223 */ /* 0x080fe20000010830 */
[----:B------:R-:W-:Y:S01]  /*5c00*/  FFMA.FTZ R49, R15, R11, R49 ;  /* 0x0000000b0f317223 */ /* 0x000fe20000010031 */
[-C--:B------:R-:W-:Y:S01]  /*5c10*/  FFMA.FTZ R13, R14, R146.reuse, -R13 ;  /* 0x000000920e0d7223 */ /* 0x080fe2000001080d */
[----:B------:R-:W-:Y:S01]  /*5c20*/  FFMA.FTZ R146, R45, R146, R147 ;  /* 0x000000922d927223 */ /* 0x000fe20000010093 */
[----:B------:R-:W-:-:S02]  /*5c30*/  F2FP.F16.F32.PACK_AB R15, R44, R43 ;  /* 0x0000002b2c0f723e */ /* 0x000fc400000000ff */
[----:B------:R-:W-:Y:S02]  /*5c40*/  F2FP.F16.F32.PACK_AB R12, R49, R48 ;  /* 0x00000030310c723e */ /* 0x000fe400000000ff */
[----:B------:R-:W-:Y:S01]  /*5c50*/  F2FP.F16.F32.PACK_AB R14, R146, R13 ;  /* 0x0000000d920e723e */ /* 0x000fe200000000ff */
[----:B------:R-:W-:-:S07]  /*5c60*/  IMAD.MOV.U32 R13, RZ, RZ, R42 ;  /* 0x000000ffff0d7224 */ /* 0x000fce00078e002a */
.L_x_505:
[----:B------:R-:W-:Y:S05]  /*5c70*/  BSYNC B2 ;  /* 0x0000000000027941 */ /* 0x000fea0003800000 */
.L_x_504:
[----:B----4-:R0:W-:Y:S02]  /*5c80*/  ST.E.128 desc[UR56][R46.64], R12 ;  /* 0x0000000c2e007985 */ /* 0x0101e4000c101d38 */
.L_x_503:
[----:B------:R-:W-:Y:S05]  /*5c90*/  BSYNC B1 ;  /* 0x0000000000017941 */ /* 0x000fea0003800000 */
.L_x_502:
[----:B------:R-:W-:Y:S01]  /*5ca0*/  ISETP.NE.AND P3, PT, R101, RZ, PT ;  /* 0x000000ff6500720c */ /* 0x000fe20003f65270 */
[----:B------:R-:W-:-:S12]  /*5cb0*/  BSSY B1, `(.L_x_506) ;  /* 0x0000035000017945 */ /* 0x000fd80003800000 */
[----:B------:R-:W-:Y:S05]  /*5cc0*/  @!P3 BRA `(.L_x_507) ;  /* 0x0000000000ccb947 */ /* 0x000fea0003800000 */
[----:B0---4-:R0:W4:Y:S01]  /*5cd0*/  LDS.128 R12, [R28+0x5000] ;  /* 0x005000001c0c7984 */ /* 0x0111220000000c00 */
[C---:B------:R-:W-:Y:S01]  /*5ce0*/  LEA R42, P3, R19.reuse, R118, 0x1 ;  /* 0x00000076132a7211 */ /* 0x040fe200078608ff */
[----:B------:R-:W-:Y:S03]  /*5cf0*/  BSSY B2, `(.L_x_508) ;  /* 0x000002f000027945 */ /* 0x000fe60003800000 */
[----:B-1----:R-:W-:Y:S02]  /*5d00*/  LEA.HI.X R43, R19, R115, R165, 0x1, P3 ;  /* 0x00000073132b7211 */ /* 0x002fe400018f0ca5 */
[----:B------:R-:W-:-:S13]  /*5d10*/  ISETP.GE.AND P3, PT, R172, R124, PT ;  /* 0x0000007cac00720c */ /* 0x000fda0003f66270 */
[----:B0-----:R-:W-:Y:S05]  /*5d20*/  @P3 BRA `(.L_x_509) ;  /* 0x0000000000ac3947 */ /* 0x001fea0003800000 */
[----:B------:R-:W-:Y:S01]  /*5d30*/  SHF.R.U64 R44, R38, 0x10, R39 ;  /* 0x00000010262c7819 */ /* 0x000fe20000001227 */
[----:B---34-:R-:W-:Y:S01]  /*5d40*/  IMAD.MOV.U32 R11, RZ, RZ, R13 ;  /* 0x000000ffff0b7224 */ /* 0x018fe200078e000d */
[----:B------:R-:W-:Y:S01]  /*5d50*/  SHF.R.U32.HI R38, RZ, 0x10, R39 ;  /* 0x00000010ff267819 */ /* 0x000fe20000011627 */
[--C-:B------:R-:W-:Y:S01]  /*5d60*/  HADD2.F32 R46, -RZ, R15.reuse.H0_H0 ;  /* 0x2000000fff2e7230 */ /* 0x100fe20000004100 */
[--C-:B------:R-:W-:Y:S01]  /*5d70*/  SHF.R.U64 R48, R40, 0x10, R41.reuse ;  /* 0x0000001028307819 */ /* 0x100fe20000001229 */
[----:B------:R-:W-:Y:S01]  /*5d80*/  HADD2.F32 R40, -RZ, R15.H1_H1 ;  /* 0x3000000fff287230 */ /* 0x000fe20000004100 */
[----:B------:R-:W-:Y:S01]  /*5d90*/  SHF.R.U32.HI R39, RZ, 0x10, R41 ;  /* 0x00000010ff277819 */ /* 0x000fe20000011629 */
[----:B------:R-:W-:Y:S02]  /*5da0*/  HADD2.F32 R13, -RZ, R11.H1_H1 ;  /* 0x3000000bff0d7230 */ /* 0x000fe40000004100 */
[----:B------:R-:W-:Y:S02]  /*5db0*/  HADD2.F32 R48, -RZ, R48.H0_H0 ;  /* 0x20000030ff307230 */ /* 0x000fe40000004100 */
[----:B------:R-:W-:-:S02]  /*5dc0*/  HADD2.F32 R39, -RZ, R39.H0_H0 ;  /* 0x20000027ff277230 */ /* 0x000fc40000004100 */
[----:B------:R-:W-:Y:S02]  /*5dd0*/  HADD2.F32 R11, -RZ, R11.H0_H0 ;  /* 0x2000000bff0b7230 */ /* 0x000fe40000004100 */
[----:B------:R-:W-:Y:S02]  /*5de0*/  HADD2.F32 R44, -RZ, R44.H0_H0 ;  /* 0x2000002cff2c7230 */ /* 0x000fe40000004100 */
[-C--:B------:R-:W-:Y:S01]  /*5df0*/  FMUL.FTZ R41, R40, R39.reuse ;  /* 0x0000002728297220 */ /* 0x080fe20000410000 */
[----:B------:R-:W-:Y:S02]  /*5e00*/  HADD2.F32 R15, -RZ, R38.H0_H0 ;  /* 0x20000026ff0f7230 */ /* 0x000fe40000004100 */
[-C--:B------:R-:W-:Y:S01]  /*5e10*/  FMUL.FTZ R38, R13, R48.reuse ;  /* 0x000000300d267220 */ /* 0x080fe20000410000 */
[C---:B------:R-:W-:Y:S01]  /*5e20*/  FMUL.FTZ R48, R11.reuse, R48 ;  /* 0x000000300b307220 */ /* 0x040fe20000410000 */
[C---:B------:R-:W-:Y:S02]  /*5e30*/  FMUL.FTZ R39, R46.reuse, R39 ;  /* 0x000000272e277220 */ /* 0x040fe40000410000 */
[-C--:B------:R-:W-:Y:S01]  /*5e40*/  FFMA.FTZ R11, R11, R44.reuse, -R38 ;  /* 0x0000002c0b0b7223 */ /* 0x080fe20000010826 */
[----:B------:R-:W-:Y:S01]  /*5e50*/  FFMA.FTZ R38, R13, R44, R48 ;  /* 0x0000002c0d267223 */ /* 0x000fe20000010030 */
[-C--:B------:R-:W-:Y:S01]  /*5e60*/  FFMA.FTZ R13, R46, R15.reuse, -R41 ;  /* 0x0000000f2e0d7223 */ /* 0x080fe20000010829 */
[----:B------:R-:W-:Y:S01]  /*5e70*/  FFMA.FTZ R40, R40, R15, R39 ;  /* 0x0000000f28287223 */ /* 0x000fe20000010027 */
[----:B------:R-:W-:-:S02]  /*5e80*/  HADD2.F32 R39, -RZ, R144.H0_H0 ;  /* 0x20000090ff277230 */ /* 0x000fc40000004100 */
[--C-:B------:R-:W-:Y:S01]  /*5e90*/  HADD2.F32 R46, -RZ, R12.reuse.H1_H1 ;  /* 0x3000000cff2e7230 */ /* 0x100fe20000004100 */
        /* <DEDUP_REMOVED lines=15> */
[----:B------:R-:W-:Y:S01]  /*5f90*/  F2FP.F16.F32.PACK_AB R15, R40, R13 ;  /* 0x0000000d280f723e */ /* 0x000fe200000000ff */
[----:B------:R-:W-:Y:S01]  /*5fa0*/  IMAD.MOV.U32 R13, RZ, RZ, R11 ;  /* 0x000000ffff0d7224 */ /* 0x000fe200078e000b */
[----:B------:R-:W-:-:S02]  /*5fb0*/  F2FP.F16.F32.PACK_AB R46, R46, R45 ;  /* 0x0000002d2e2e723e */ /* 0x000fc400000000ff */
[----:B------:R-:W-:Y:S02]  /*5fc0*/  F2FP.F16.F32.PACK_AB R14, R12, R47 ;  /* 0x0000002f0c0e723e */ /* 0x000fe400000000ff */
[----:B------:R-:W-:-:S07]  /*5fd0*/  MOV R12, R46 ;  /* 0x0000002e000c7202 */ /* 0x000fce0000000f00 */
.L_x_509:
[----:B------:R-:W-:Y:S05]  /*5fe0*/  BSYNC B2 ;  /* 0x0000000000027941 */ /* 0x000fea0003800000 */
.L_x_508:
[----:B----4-:R0:W-:Y:S02]  /*5ff0*/  ST.E.128 desc[UR56][R42.64], R12 ;  /* 0x0000000c2a007985 */ /* 0x0101e4000c101d38 */
.L_x_507:
[----:B------:R-:W-:Y:S05]  /*6000*/  BSYNC B1 ;  /* 0x0000000000017941 */ /* 0x000fea0003800000 */
.L_x_506:
        /* <DEDUP_REMOVED lines=9> */
[----:B---3--:R-:W-:Y:S01]  /*60a0*/  SHF.R.U64 R11, R34, 0x10, R35 ;  /* 0x00000010220b7819 */ /* 0x008fe20000001223 */
[----:B----4-:R-:W-:Y:S01]  /*60b0*/  IMAD.MOV.U32 R29, RZ, RZ, R12 ;  /* 0x000000ffff1d7224 */ /* 0x010fe200078e000c */
[--C-:B------:R-:W-:Y:S01]  /*60c0*/  SHF.R.U64 R36, R36, 0x10, R37.reuse ;  /* 0x0000001024247819 */ /* 0x100fe20000001225 */
[----:B------:R-:W-:Y:S01]  /*60d0*/  HADD2.F32 R12, -RZ, R13.H1_H1 ;  /* 0x3000000dff0c7230 */ /* 0x000fe20000004100 */
[----:B------:R-:W-:Y:S01]  /*60e0*/  SHF.R.U32.HI R37, RZ, 0x10, R37 ;  /* 0x00000010ff257819 */ /* 0x000fe20000011625 */
[----:B------:R-:W-:Y:S01]  /*60f0*/  HADD2.F32 R34, -RZ, R15.H1_H1 ;  /* 0x3000000fff227230 */ /* 0x000fe20000004100 */
[----:B------:R-:W-:Y:S01]  /*6100*/  SHF.R.U32.HI R40, RZ, 0x10, R35 ;  /* 0x00000010ff287819 */ /* 0x000fe20000011623 */
[----:B------:R-:W-:Y:S02]  /*6110*/  HADD2.F32 R35, -RZ, R11.H0_H0 ;  /* 0x2000000bff237230 */ /* 0x000fe40000004100 */
[----:B------:R-:W-:Y:S02]  /*6120*/  HADD2.F32 R36, -RZ, R36.H0_H0 ;  /* 0x20000024ff247230 */ /* 0x000fe40000004100 */
[----:B------:R-:W-:-:S02]  /*6130*/  HADD2.F32 R11, -RZ, R13.H0_H0 ;  /* 0x2000000dff0b7230 */ /* 0x000fc40000004100 */
[----:B------:R-:W-:Y:S02]  /*6140*/  HADD2.F32 R37, -RZ, R37.H0_H0 ;  /* 0x20000025ff257230 */ /* 0x000fe40000004100 */
[----:B------:R-:W-:Y:S02]  /*6150*/  HADD2.F32 R13, -RZ, R15.H0_H0 ;  /* 0x2000000fff0d7230 */ /* 0x000fe40000004100 */
[-C--:B------:R-:W-:Y:S01]  /*6160*/  FMUL.FTZ R41, R11, R36.reuse ;  /* 0x000000240b297220 */ /* 0x080fe20000410000 */
[----:B------:R-:W-:Y:S02]  /*6170*/  HADD2.F32 R15, -RZ, R40.H0_H0 ;  /* 0x20000028ff0f7230 */ /* 0x000fe40000004100 */
[----:B------:R-:W-:Y:S01]  /*6180*/  FMUL.FTZ R40, R12, R36 ;  /* 0x000000240c287220 */ /* 0x000fe20000410000 */
[-C--:B------:R-:W-:Y:S01]  /*6190*/  FMUL.FTZ R36, R34, R37.reuse ;  /* 0x0000002522247220 */ /* 0x080fe20000410000 */
[----:B------:R-:W-:Y:S01]  /*61a0*/  FMUL.FTZ R37, R13, R37 ;  /* 0x000000250d257220 */ /* 0x000fe20000410000 */
[-C--:B------:R-:W-:Y:S01]  /*61b0*/  FFMA.FTZ R12, R12, R35.reuse, R41 ;  /* 0x000000230c0c7223 */ /* 0x080fe20000010029 */
[----:B------:R-:W-:Y:S01]  /*61c0*/  FFMA.FTZ R11, R11, R35, -R40 ;  /* 0x000000230b0b7223 */ /* 0x000fe20000010828 */
[-C--:B------:R-:W-:Y:S01]  /*61d0*/  FFMA.FTZ R13, R13, R15.reuse, -R36 ;  /* 0x0000000f0d0d7223 */ /* 0x080fe20000010824 */
[----:B------:R-:W-:Y:S01]  /*61e0*/  FFMA.FTZ R44, R34, R15, R37 ;  /* 0x0000000f222c7223 */ /* 0x000fe20000010025 */
[----:B------:R-:W-:-:S02]  /*61f0*/  HADD2.F32 R40, -RZ, R135.H0_H0 ;  /* 0x20000087ff287230 */ /* 0x000fc40000004100 */
[----:B------:R-:W-:Y:S01]  /*6200*/  HADD2.F32 R15, -RZ, R29.H1_H1 ;  /* 0x3000001dff0f7230 */ /* 0x000fe20000004100 */
[----:B------:R-:W-:Y:S01]  /*6210*/  F2FP.F16.F32.PACK_AB R11, R12, R11 ;  /* 0x0000000b0c0b723e */ /* 0x000fe200000000ff */
[----:B------:R-:W-:Y:S01]  /*6220*/  HADD2.F32 R135, -RZ, R135.H1_H1 ;  /* 0x30000087ff877230 */ /* 0x000fe20000004100 */
[----:B------:R-:W-:Y:S01]  /*6230*/  F2FP.F16.F32.PACK_AB R44, R44, R13 ;  /* 0x0000000d2c2c723e */ /* 0x000fe200000000ff */
[----:B------:R-:W-:Y:S02]  /*6240*/  HADD2.F32 R29, -RZ, R29.H0_H0 ;  /* 0x2000001dff1d7230 */ /* 0x000fe40000004100 */
[-C--:B------:R-:W-:Y:S01]  /*6250*/  FMUL.FTZ R42, R15, R40.reuse ;  /* 0x000000280f2a7220 */ /* 0x080fe20000410000 */
[--C-:B------:R-:W-:Y:S01]  /*6260*/  HADD2.F32 R34, -RZ, R14.reuse.H1_H1 ;  /* 0x3000000eff227230 */ /* 0x100fe20000004100 */
[----:B------:R-:W-:Y:S01]  /*6270*/  MOV R13, R11 ;  /* 0x0000000b000d7202 */ /* 0x000fe20000000f00 */
[----:B------:R-:W-:Y:S02]  /*6280*/  HADD2.F32 R14, -RZ, R14.H0_H0 ;  /* 0x2000000eff0e7230 */ /* 0x000fe40000004100 */
[----:B------:R-:W-:Y:S01]  /*6290*/  FMUL.FTZ R40, R29, R40 ;  /* 0x000000281d287220 */ /* 0x000fe20000410000 */
[----:B------:R-:W-:-:S02]  /*62a0*/  HADD2.F32 R36, -RZ, R117.H0_H0 ;  /* 0x20000075ff247230 */ /* 0x000fc40000004100 */
[-C--:B------:R-:W-:Y:S01]  /*62b0*/  FMUL.FTZ R35, R34, R135.reuse ;  /* 0x0000008722237220 */ /* 0x080fe20000410000 */
[----:B------:R-:W-:Y:S02]  /*62c0*/  HADD2.F32 R117, -RZ, R117.H1_H1 ;  /* 0x30000075ff757230 */ /* 0x000fe40000004100 */
[C---:B------:R-:W-:Y:S01]  /*62d0*/  FMUL.FTZ R135, R14.reuse, R135 ;  /* 0x000000870e877220 */ /* 0x040fe20000410000 */
[-C--:B------:R-:W-:Y:S01]  /*62e0*/  FFMA.FTZ R42, R29, R36.reuse, -R42 ;  /* 0x000000241d2a7223 */ /* 0x080fe2000001082a */
[----:B------:R-:W-:Y:S01]  /*62f0*/  FFMA.FTZ R15, R15, R36, R40 ;  /* 0x000000240f0f7223 */ /* 0x000fe20000010028 */
[-C--:B------:R-:W-:Y:S01]  /*6300*/  FFMA.FTZ R35, R14, R117.reuse, -R35 ;  /* 0x000000750e237223 */ /* 0x080fe20000010823 */
[----:B------:R-:W-:-:S03]  /*6310*/  FFMA.FTZ R34, R34, R117, R135 ;  /* 0x0000007522227223 */ /* 0x000fc60000010087 */
[----:B------:R-:W-:Y:S01]  /*6320*/  F2FP.F16.F32.PACK_AB R12, R15, R42 ;  /* 0x0000002a0f0c723e */ /* 0x000fe200000000ff */
[----:B------:R-:W-:Y:S01]  /*6330*/  IMAD.MOV.U32 R15, RZ, RZ, R44 ;  /* 0x000000ffff0f7224 */ /* 0x000fe200078e002c */
[----:B------:R-:W-:-:S07]  /*6340*/  F2FP.F16.F32.PACK_AB R14, R34, R35 ;  /* 0x00000023220e723e */ /* 0x000fce00000000ff */
.L_x_513:
[----:B------:R-:W-:Y:S05]  /*6350*/  BSYNC B2 ;  /* 0x0000000000027941 */ /* 0x000fea0003800000 */
.L_x_512:
[----:B----4-:R0:W-:Y:S02]  /*6360*/  ST.E.128 desc[UR56][R38.64], R12 ;  /* 0x0000000c26007985 */ /* 0x0101e4000c101d38 */
.L_x_511:
[----:B------:R-:W-:Y:S05]  /*6370*/  BSYNC B1 ;  /* 0x0000000000017941 */ /* 0x000fea0003800000 */
.L_x_510:
[----:B------:R-:W-:-:S13]  /*6380*/  ISETP.NE.AND P3, PT, R87, RZ, PT ;  /* 0x000000ff5700720c */ /* 0x000fda0003f65270 */
[----:B------:R-:W-:Y:S05]  /*6390*/  @!P3 BRA `(.L_x_493) ;  /* 0x000000440044b947 */ /* 0x000fea0003800000 */
[----:B0---4-:R0:W4:Y:S01]  /*63a0*/  LDS.128 R12, [R28+0x8000] ;  /* 0x008000001c0c7984 */ /* 0x0111220000000c00 */
[C---:B------:R-:W-:Y:S01]  /*63b0*/  LEA R34, P3, R23.reuse, R118, 0x1 ;  /* 0x0000007617227211 */ /* 0x040fe200078608ff */
[----:B------:R-:W-:Y:S03]  /*63c0*/  BSSY B1, `(.L_x_514) ;  /* 0x000002c000017945 */ /* 0x000fe60003800000 */
[----:B-1----:R-:W-:Y:S02]  /*63d0*/  LEA.HI.X R35, R23, R115, R175, 0x1, P3 ;  /* 0x0000007317237211 */ /* 0x002fe400018f0caf */
[----:B------:R-:W-:-:S13]  /*63e0*/  ISETP.GE.AND P3, PT, R173, R124, PT ;  /* 0x0000007cad00720c */ /* 0x000fda0003f66270 */
[----:B0-----:R-:W-:Y:S05]  /*63f0*/  @P3 BRA `(.L_x_515) ;  /* 0x0000000000a03947 */ /* 0x001fea0003800000 */
[--C-:B------:R-:W-:Y:S01]  /*6400*/  SHF.R.U64 R30, R30, 0x10, R31.reuse ;  /* 0x000000101e1e7819 */ /* 0x100fe2000000121f */
[----:B----4-:R-:W-:Y:S01]  /*6410*/  HADD2.F32 R28, -RZ, R15.H1_H1 ;  /* 0x3000000fff1c7230 */ /* 0x010fe20000004100 */
[----:B------:R-:W-:Y:S01]  /*6420*/  SHF.R.U32.HI R29, RZ, 0x10, R31 ;  /* 0x00000010ff1d7819 */ /* 0x000fe2000001161f */
[----:B---3--:R-:W-:Y:S01]  /*6430*/  HADD2.F32 R11, -RZ, R13.H1_H1 ;  /* 0x3000000dff0b7230 */ /* 0x008fe20000004100 */
[--C-:B------:R-:W-:Y:S01]  /*6440*/  SHF.R.U64 R32, R32, 0x10, R33.reuse ;  /* 0x0000001020207819 */ /* 0x100fe20000001221 */
[----:B------:R-:W-:Y:S01]  /*6450*/  HADD2.F32 R15, -RZ, R15.H0_H0 ;  /* 0x2000000fff0f7230 */ /* 0x000fe20000004100 */
[----:B------:R-:W-:Y:S01]  /*6460*/  SHF.R.U32.HI R31, RZ, 0x10, R33 ;  /* 0x00000010ff1f7819 */ /* 0x000fe20000011621 */
[----:B------:R-:W-:Y:S02]  /*6470*/  HADD2.F32 R13, -RZ, R13.H0_H0 ;  /* 0x2000000dff0d7230 */ /* 0x000fe40000004100 */
[----:B------:R-:W-:Y:S02]  /*6480*/  HADD2.F32 R32, -RZ, R32.H0_H0 ;  /* 0x20000020ff207230 */ /* 0x000fe40000004100 */
[----:B------:R-:W-:-:S02]  /*6490*/  HADD2.F32 R31, -RZ, R31.H0_H0 ;  /* 0x2000001fff1f7230 */ /* 0x000fc40000004100 */
[----:B------:R-:W-:Y:S02]  /*64a0*/  HADD2.F32 R29, -RZ, R29.H0_H0 ;  /* 0x2000001dff1d7230 */ /* 0x000fe40000004100 */
[-C--:B------:R-:W-:Y:S01]  /*64b0*/  FMUL.FTZ R36, R11, R32.reuse ;  /* 0x000000200b247220 */ /* 0x080fe20000410000 */
[----:B------:R-:W-:Y:S02]  /*64c0*/  HADD2.F32 R30, -RZ, R30.H0_H0 ;  /* 0x2000001eff1e7230 */ /* 0x000fe40000004100 */
[-C--:B------:R-:W-:Y:S01]  /*64d0*/  FMUL.FTZ R33, R15, R31.reuse ;  /* 0x0000001f0f217220 */ /* 0x080fe20000410000 */
[C---:B------:R-:W-:Y:S01]  /*64e0*/  FMUL.FTZ R32, R13.reuse, R32 ;  /* 0x000000200d207220 */ /* 0x040fe20000410000 */
[C---:B------:R-:W-:Y:S02]  /*64f0*/  FMUL.FTZ R38, R28.reuse, R31 ;  /* 0x0000001f1c267220 */ /* 0x040fe40000410000 */
[----:B------:R-:W-:Y:S01]  /*6500*/  FFMA.FTZ R37, R28, R29, R33 ;  /* 0x0000001d1c257223 */ /* 0x000fe20000010021 */
[-C--:B------:R-:W-:Y:S01]  /*6510*/  FFMA.FTZ R36, R13, R30.reuse, -R36 ;  /* 0x0000001e0d247223 */ /* 0x080fe20000010824 */
[----:B------:R-:W-:Y:S01]  /*6520*/  FFMA.FTZ R31, R11, R30, R32 ;  /* 0x0000001e0b1f7223 */ /* 0x000fe20000010020 */
[----:B------:R-:W-:-:S02]  /*6530*/  HADD2.F32 R28, -RZ, R116.H0_H0 ;  /* 0x20000074ff1c7230 */ /* 0x000fc40000004100 */
[----:B------:R-:W-:Y:S01]  /*6540*/  FFMA.FTZ R38, R15, R29, -R38 ;  /* 0x0000001d0f267223 */ /* 0x000fe20000010826 */
[----:B------:R-:W-:Y:S02]  /*6550*/  HADD2.F32 R116, -RZ, R116.H1_H1 ;  /* 0x30000074ff747230 */ /* 0x000fe40000004100 */
[----:B------:R-:W-:Y:S02]  /*6560*/  HADD2.F32 R11, -RZ, R12.H1_H1 ;  /* 0x3000000cff0b7230 */ /* 0x000fe40000004100 */
[----:B------:R-:W-:Y:S02]  /*6570*/  HADD2.F32 R13, -RZ, R14.H1_H1 ;  /* 0x3000000eff0d7230 */ /* 0x000fe40000004100 */
[----:B------:R-:W-:Y:S02]  /*6580*/  HADD2.F32 R12, -RZ, R12.H0_H0 ;  /* 0x2000000cff0c7230 */ /* 0x000fe40000004100 */
[----:B------:R-:W-:Y:S01]  /*6590*/  FMUL.FTZ R29, R11, R28 ;  /* 0x0000001c0b1d7220 */ /* 0x000fe20000410000 */
[----:B------:R-:W-:-:S02]  /*65a0*/  HADD2.F32 R14, -RZ, R14.H0_H0 ;  /* 0x2000000eff0e7230 */ /* 0x000fc40000004100 */
[----:B------:R-:W-:Y:S01]  /*65b0*/  FMUL.FTZ R33, R13, R116 ;  /* 0x000000740d217220 */ /* 0x000fe20000410000 */
[--C-:B------:R-:W-:Y:S02]  /*65c0*/  HADD2.F32 R15, -RZ, R79.reuse.H0_H0 ;  /* 0x2000004fff0f7230 */ /* 0x100fe40000004100 */
[----:B------:R-:W-:Y:S01]  /*65d0*/  FMUL.FTZ R28, R12, R28 ;  /* 0x0000001c0c1c7220 */ /* 0x000fe20000410000 */
        /* <DEDUP_REMOVED lines=8> */
[----:B------:R-:W-:Y:S02]  /*6660*/  F2FP.F16.F32.PACK_AB R12, R28, R29 ;  /* 0x0000001d1c0c723e */ /* 0x000fe400000000ff */
[----:B------:R-:W-:-:S07]  /*6670*/  F2FP.F16.F32.PACK_AB R14, R116, R33 ;  /* 0x00000021740e723e */ /* 0x000fce00000000ff */
.L_x_515:
[----:B------:R-:W-:Y:S05]  /*6680*/  BSYNC B1 ;  /* 0x0000000000017941 */ /* 0x000fea0003800000 */
.L_x_514:
[----:B----4-:R0:W-:Y:S01]  /*6690*/  ST.E.128 desc[UR56][R34.64], R12 ;  /* 0x0000000c22007985 */ /* 0x0101e2000c101d38 */
[----:B------:R-:W-:Y:S05]  /*66a0*/  BRA `(.L_x_493) ;  /* 0x0000004000807947 */ /* 0x000fea0003800000 */
.L_x_459:
        /* <DEDUP_REMOVED lines=20> */
[----:B------:R-:W-:Y:S01]  /*67f0*/  CS2R R50, SRZ ;  /* 0x0000000000327805 */ /* 0x000fe2000001ff00 */
[----:B------:R-:W-:Y:S01]  /*6800*/  IMAD.X R29, R11, 0x1, R104, P2 ;  /* 0x000000010b1d7824 */ /* 0x000fe200010e0668 */
[----:B------:R-:W-:Y:S02]  /*6810*/  LEA R52, P2, R28, UR4, 0x1 ;  /* 0x000000041c347c11 */ /* 0x000fe4000f8408ff */
[----:B------:R-:W-:-:S02]  /*6820*/  CS2R R48, SRZ ;  /* 0x0000000000307805 */ /* 0x000fc4000001ff00 */
[----:B------:R-:W-:Y:S01]  /*6830*/  LEA.HI.X R53, R28, UR5, R29, 0x1, P2 ;  /* 0x000000051c357c11 */ /* 0x000fe200090f0c1d */
[----:B------:R-:W-:Y:S01]  /*6840*/  ULDC.64 UR4, c[0x0][0x400] ;  /* 0x0001000000047ab9 */ /* 0x000fe20000000a00 */
[----:B------:R-:W-:-:S04]  /*6850*/  IADD3 R28, P2, R90, R12, RZ ;  /* 0x0000000c5a1c7210 */ /* 0x000fc80007f5e0ff */
[----:B------:R-:W-:Y:S02]  /*6860*/  IADD3.X R29, R78, R103, RZ, P2, !PT ;  /* 0x000000674e1d7210 */ /* 0x000fe400017fe4ff */
[----:B------:R-:W-:-:S04]  /*6870*/  LEA R56, P2, R28, UR4, 0x1 ;  /* 0x000000041c387c11 */ /* 0x000fc8000f8408ff */
[----:B------:R-:W-:Y:S02]  /*6880*/  LEA.HI.X R57, R28, UR5, R29, 0x1, P2 ;  /* 0x000000051c397c11 */ /* 0x000fe400090f0c1d */
[----:B------:R-:W-:Y:S02]  /*6890*/  ISETP.GE.AND P2, PT, R16, R124, PT ;  /* 0x0000007c1000720c */ /* 0x000fe40003f46270 */
[----:B------:R-:W-:Y:S02]  /*68a0*/  CS2R R34, SRZ ;  /* 0x0000000000227805 */ /* 0x000fe4000001ff00 */
[----:B------:R-:W-:Y:S02]  /*68b0*/  CS2R R32, SRZ ;  /* 0x0000000000207805 */ /* 0x000fe4000001ff00 */
[----:B------:R-:W-:Y:S02]  /*68c0*/  CS2R R46, SRZ ;  /* 0x00000000002e7805 */ /* 0x000fe4000001ff00 */
[----:B------:R-:W-:-:S05]  /*68d0*/  CS2R R44, SRZ ;  /* 0x00000000002c7805 */ /* 0x000fca000001ff00 */
[----:B------:R0:W5:Y:S04]  /*68e0*/  @!P2 LDG.E.128 R36, desc[UR56][R52.64] ;  /* 0x000000383424a981 */ /* 0x000168000c1e1d00 */
[----:B------:R0:W5:Y:S01]  /*68f0*/  @!P2 LDG.E.128 R48, desc[UR56][R56.64] ;  /* 0x000000383830a981 */ /* 0x000162000c1e1d00 */
[----:B------:R-:W-:Y:S02]  /*6900*/  ISETP.GE.AND P2, PT, R0, R124, PT ;  /* 0x0000007c0000720c */ /* 0x000fe40003f46270 */
[----:B------:R-:W-:Y:S02]  /*6910*/  CS2R R30, SRZ ;  /* 0x00000000001e7805 */ /* 0x000fe4000001ff00 */
[----:B------:R-:W-:Y:S02]  /*6920*/  CS2R R28, SRZ ;  /* 0x00000000001c7805 */ /* 0x000fe4000001ff00 */
[----:B------:R-:W-:-:S02]  /*6930*/  CS2R R42, SRZ ;  /* 0x00000000002a7805 */ /* 0x000fc4000001ff00 */
[----:B------:R-:W-:-:S05]  /*6940*/  CS2R R40, SRZ ;  /* 0x0000000000287805 */ /* 0x000fca000001ff00 */
[----:B------:R0:W5:Y:S04]  /*6950*/  @!P2 LDG.E.128 R32, desc[UR56][R52.64+0x40] ;  /* 0x000040383420a981 */ /* 0x000168000c1e1d00 */
[----:B------:R0:W5:Y:S01]  /*6960*/  @!P2 LDG.E.128 R44, desc[UR56][R56.64+0x40] ;  /* 0x00004038382ca981 */ /* 0x000162000c1e1d00 */
[----:B------:R-:W-:-:S13]  /*6970*/  ISETP.GE.AND P2, PT, R3, R124, PT ;  /* 0x0000007c0300720c */ /* 0x000fda0003f46270 */
[----:B------:R0:W5:Y:S04]  /*6980*/  @!P2 LDG.E.128 R28, desc[UR56][R52.64+0x80] ;  /* 0x00008038341ca981 */ /* 0x000168000c1e1d00 */
[----:B------:R0:W5:Y:S02]  /*6990*/  @!P2 LDG.E.128 R40, desc[UR56][R56.64+0x80] ;  /* 0x000080383828a981 */ /* 0x000164000c1e1d00 */
.L_x_517:
[----:B------:R-:W-:Y:S05]  /*69a0*/  BSYNC B1 ;  /* 0x0000000000017941 */ /* 0x000fea0003800000 */
.L_x_516:
        /* <DEDUP_REMOVED lines=20> */
[----:B------:R-:W-:Y:S02]  /*6af0*/  CS2R R74, SRZ ;  /* 0x00000000004a7805 */ /* 0x000fe4000001ff00 */
[----:B------:R-:W-:-:S02]  /*6b00*/  IADD3 R13, P2, P5, R90, R12, R110 ;  /* 0x0000000c5a0d7210 */ /* 0x000fc40007d5e06e */
[----:B------:R-:W-:Y:S02]  /*6b10*/  CS2R R72, SRZ ;  /* 0x0000000000487805 */ /* 0x000fe4000001ff00 */
        /* <DEDUP_REMOVED lines=23> */
.L_x_519:
[----:B------:R-:W-:Y:S05]  /*6c90*/  BSYNC B1 ;  /* 0x0000000000017941 */ /* 0x000fea0003800000 */
.L_x_518:
[----:B0----5:R-:W-:Y:S01]  /*6ca0*/  IMAD.MOV.U32 R12, RZ, RZ, R30 ;  /* 0x000000ffff0c7224 */ /* 0x021fe200078e001e */
[----:B------:R-:W-:Y:S01]  /*6cb0*/  MOV R11, R31 ;  /* 0x0000001f000b7202 */ /* 0x000fe20000000f00 */
[----:B------:R-:W-:Y:S01]  /*6cc0*/  IMAD.MOV.U32 R14, RZ, RZ, R28 ;  /* 0x000000ffff0e7224 */ /* 0x000fe200078e001c */
[----:B------:R-:W-:Y:S01]  /*6cd0*/  UISETP.NE.AND UP0, UPT, UR58, 0x3, UPT ;  /* 0x000000033a00788c */ /* 0x000fe2000bf05270 */
[----:B------:R-:W-:Y:S01]  /*6ce0*/  IMAD.MOV.U32 R13, RZ, RZ, R29 ;  /* 0x000000ffff0d7224 */ /* 0x000fe200078e001d */
[----:B------:R-:W-:Y:S01]  /*6cf0*/  PRMT R195, R12, 0x5410, R11 ;  /* 0x000054100cc37816 */ /* 0x000fe2000000000b */
[----:B------:R-:W-:Y:S01]  /*6d00*/  IMAD.MOV.U32 R11, RZ, RZ, R35 ;  /* 0x000000ffff0b7224 */ /* 0x000fe200078e0023 */
[----:B------:R-:W-:Y:S02]  /*6d10*/  MOV R12, R34 ;  /* 0x00000022000c7202 */ /* 0x000fe40000000f00 */
[----:B------:R-:W-:Y:S01]  /*6d20*/  PRMT R196, R14, 0x5410, R13 ;  /* 0x000054100ec47816 */ /* 0x000fe2000000000d */
[----:B------:R-:W-:Y:S01]  /*6d30*/  IMAD.MOV.U32 R14, RZ, RZ, R32 ;  /* 0x000000ffff0e7224 */ /* 0x000fe200078e0020 */
[----:B------:R0:W-:Y:S01]  /*6d40*/  STL.S16 [R1+0x48], R11 ;  /* 0x0000480b01007387 */ /* 0x0001e20000100600 */
[----:B------:R-:W-:Y:S01]  /*6d50*/  PRMT R224, R12, 0x7610, R224 ;  /* 0x000076100ce07816 */ /* 0x000fe200000000e0 */
[----:B------:R-:W-:Y:S01]  /*6d60*/  IMAD.MOV.U32 R12, RZ, RZ, R38 ;  /* 0x000000ffff0c7224 */ /* 0x000fe200078e0026 */
[----:B------:R-:W-:Y:S01]  /*6d70*/  PLOP3.LUT P2, PT, PT, PT, UP0, 0x80, 0x0 ;  /* 0x000000000000781c */ /* 0x000fe20003f4f008 */
[----:B------:R-:W-:Y:S01]  /*6d80*/  STL.S16 [R1+0x44], R14 ;  /* 0x0000440e01007387 */ /* 0x000fe20000100600 */
[----:B------:R-:W-:Y:S01]  /*6d90*/  IMAD.MOV.U32 R13, RZ, RZ, R39 ;  /* 0x000000ffff0d7224 */ /* 0x000fe200078e0027 */
[----:B0-----:R-:W-:-:S05]  /*6da0*/  MOV R11, R33 ;  /* 0x00000021000b7202 */ /* 0x001fca0000000f00 */
[----:B------:R0:W-:Y:S04]  /*6db0*/  STL.S16 [R1+0x54], R11 ;  /* 0x0000540b01007387 */ /* 0x0001e80000100600 */
[----:B------:R1:W-:Y:S04]  /*6dc0*/  STL.S16 [R1+0x74], R12 ;  /* 0x0000740c01007387 */ /* 0x0003e80000100600 */
[----:B------:R-:W-:Y:S01]  /*6dd0*/  STL.S16 [R1+0x76], R13 ;  /* 0x0000760d01007387 */ /* 0x000fe20000100600 */
[----:B0-----:R-:W-:Y:S01]  /*6de0*/  MOV R11, R36 ;  /* 0x00000024000b7202 */ /* 0x001fe20000000f00 */
[----:B-1----:R-:W-:-:S04]  /*6df0*/  IMAD.MOV.U32 R12, RZ, RZ, R37 ;  /* 0x000000ffff0c7224 */ /* 0x002fc800078e0025 */
[----:B------:R0:W-:Y:S01]  /*6e00*/  STL.S16 [R1+0x78], R11 ;  /* 0x0000780b01007387 */ /* 0x0001e20000100600 */
[----:B------:R-:W-:Y:S01]  /*6e10*/  PRMT R156, R12, 0x7610, R156 ;  /* 0x000076100c9c7816 */ /* 0x000fe2000000009c */
[----:B------:R-:W-:Y:S01]  /*6e20*/  IMAD.MOV.U32 R12, RZ, RZ, R42 ;  /* 0x000000ffff0c7224 */ /* 0x000fe200078e002a */
[----:B0-----:R-:W-:-:S04]  /*6e30*/  MOV R11, R43 ;  /* 0x0000002b000b7202 */ /* 0x001fc80000000f00 */
[----:B------:R-:W-:Y:S01]  /*6e40*/  PRMT R197, R12, 0x5410, R11 ;  /* 0x000054100cc57816 */ /* 0x000fe2000000000b */
[----:B------:R-:W-:Y:S02]  /*6e50*/  IMAD.MOV.U32 R12, RZ, RZ, R40 ;  /* 0x000000ffff0c7224 */ /* 0x000fe400078e0028 */
[----:B------:R-:W-:-:S05]  /*6e60*/  IMAD.MOV.U32 R11, RZ, RZ, R41 ;  /* 0x000000ffff0b7224 */ /* 0x000fca00078e0029 */
[----:B------:R-:W-:Y:S01]  /*6e70*/  PRMT R198, R12, 0x5410, R11 ;  /* 0x000054100cc67816 */ /* 0x000fe2000000000b */
[----:B------:R-:W-:Y:S01]  /*6e80*/  IMAD.MOV.U32 R11, RZ, RZ, R47 ;  /* 0x000000ffff0b7224 */ /* 0x000fe200078e002f */
[----:B------:R-:W-:-:S04]  /*6e90*/  MOV R12, R46 ;  /* 0x0000002e000c7202 */ /* 0x000fc80000000f00 */
[----:B------:R-:W-:Y:S01]  /*6ea0*/  PRMT R224, R224, 0x5410, R12 ;  /* 0x00005410e0e07816 */ /* 0x000fe2000000000c */
[----:B------:R0:W-:Y:S01]  /*6eb0*/  STL.S16 [R1+0x4a], R11 ;  /* 0x00004a0b01007387 */ /* 0x0001e20000100600 */
[----:B------:R-:W-:-:S05]  /*6ec0*/  IMAD.MOV.U32 R12, RZ, RZ, R44 ;  /* 0x000000ffff0c7224 */ /* 0x000fca00078e002c */
[----:B------:R1:W-:Y:S01]  /*6ed0*/  STL.S16 [R1+0x46], R12 ;  /* 0x0000460c01007387 */ /* 0x0003e20000100600 */
[----:B0-----:R-:W-:-:S05]  /*6ee0*/  MOV R11, R45 ;  /* 0x0000002d000b7202 */ /* 0x001fca0000000f00 */
[----:B------:R0:W-:Y:S01]  /*6ef0*/  STL.S16 [R1+0x56], R11 ;  /* 0x0000560b01007387 */ /* 0x0001e20000100600 */
[----:B-1----:R-:W-:Y:S02]  /*6f00*/  IMAD.MOV.U32 R12, RZ, RZ, R51 ;  /* 0x000000ffff0c7224 */ /* 0x002fe400078e0033 */
[----:B0-----:R-:W-:-:S05]  /*6f10*/  IMAD.MOV.U32 R11, RZ, RZ, R50 ;  /* 0x000000ffff0b7224 */ /* 0x001fca00078e0032 */
[----:B------:R0:W-:Y:S04]  /*6f20*/  STL.S16 [R1+0x7a], R11 ;  /* 0x00007a0b01007387 */ /* 0x0001e80000100600 */
[----:B------:R1:W-:Y:S01]  /*6f30*/  STL.S16 [R1+0x7c], R12 ;  /* 0x00007c0c01007387 */ /* 0x0003e20000100600 */
[----:B0-----:R-:W-:Y:S01]  /*6f40*/  MOV R11, R48 ;  /* 0x00000030000b7202 */ /* 0x001fe20000000f00 */
[----:B-1----:R-:W-:-:S04]  /*6f50*/  IMAD.MOV.U32 R12, RZ, RZ, R49 ;  /* 0x000000ffff0c7224 */ /* 0x002fc800078e0031 */
[----:B------:R0:W-:Y:S01]  /*6f60*/  STL.S16 [R1+0x7e], R11 ;  /* 0x00007e0b01007387 */ /* 0x0001e20000100600 */
[----:B------:R-:W-:Y:S01]  /*6f70*/  PRMT R155, R12, 0x7610, R155 ;  /* 0x000076100c9b7816 */ /* 0x000fe2000000009b */
[----:B------:R-:W-:Y:S01]  /*6f80*/  IMAD.MOV.U32 R12, RZ, RZ, R54 ;  /* 0x000000ffff0c7224 */ /* 0x000fe200078e0036 */
[----:B0-----:R-:W-:-:S04]  /*6f90*/  MOV R11, R55 ;  /* 0x00000037000b7202 */ /* 0x001fc80000000f00 */
[----:B------:R-:W-:Y:S01]  /*6fa0*/  PRMT R147, R12, 0x7610, R147 ;  /* 0x000076100c937816 */ /* 0x000fe20000000093 */
[----:B------:R-:W-:Y:S01]  /*6fb0*/  IMAD.MOV.U32 R12, RZ, RZ, R52 ;  /* 0x000000ffff0c7224 */ /* 0x000fe200078e0034 */
[----:B------:R-:W-:Y:S01]  /*6fc0*/  PRMT R146, R146, 0x5410, R11 ;  /* 0x0000541092927816 */ /* 0x000fe2000000000b */
[----:B------:R-:W-:-:S03]  /*6fd0*/  IMAD.MOV.U32 R11, RZ, RZ, R53 ;  /* 0x000000ffff0b7224 */ /* 0x000fc600078e0035 */
[----:B------:R-:W-:Y:S02]  /*6fe0*/  PRMT R146, R12, 0x7610, R146 ;  /* 0x000076100c927816 */ /* 0x000fe40000000092 */
        /* <DEDUP_REMOVED lines=16> */
[----:B------:R-:W-:Y:S01]  /*70f0*/  IMAD.MOV.U32 R12, RZ, RZ, R64 ;  /* 0x000000ffff0c7224 */ /* 0x000fe200078e0040 */
[----:B------:R-:W-:Y:S01]  /*7100*/  PRMT R147, R147, 0x5410, R11 ;  /* 0x0000541093937816 */ /* 0x000fe2000000000b */
[----:B------:R-:W-:-:S05]  /*7110*/  IMAD.MOV.U32 R11, RZ, RZ, R65 ;  /* 0x000000ffff0b7224 */ /* 0x000fca00078e0041 */
[----:B------:R-:W-:Y:S01]  /*7120*/  PRMT R148, R12, 0x5410, R11 ;  /* 0x000054100c947816 */ /* 0x000fe2000000000b */
[----:B------:R-:W-:Y:S01]  /*7130*/  IMAD.MOV.U32 R11, RZ, RZ, R71 ;  /* 0x000000ffff0b7224 */ /* 0x000fe200078e0047 */
[----:B------:R-:W-:-:S04]  /*7140*/  MOV R12, R70 ;  /* 0x00000046000c7202 */ /* 0x000fc80000000f00 */
        /* <DEDUP_REMOVED lines=13> */
[----:B------:R-:W-:Y:S06]  /*7220*/  @!P2 BRA `(.L_x_520) ;  /* 0x000000000004a947 */ /* 0x000fec0003800000 */
[----:B------:R-:W-:Y:S01]  /*7230*/  BPT.TRAP 0x1 ;  /* 0x000000040000795c */ /* 0x000fe20000300000 */
.L_x_520:
[----:B------:R-:W-:Y:S01]  /*7240*/  IMAD R85, R18, 0x8, R2 ;  /* 0x0000000812557824 */ /* 0x000fe200078e0202 */
[----:B------:R-:W-:Y:S01]  /*7250*/  SHF.L.U32 R86, R167, 0x1f, RZ ;  /* 0x0000001fa7567819 */ /* 0x000fe200000006ff */
[----:B------:R-:W-:Y:S03]  /*7260*/  BSSY B1, `(.L_x_521) ;  /* 0x0000003000017945 */ /* 0x000fe60003800000 */
[----:B------:R-:W0:Y:S02]  /*7270*/  SYNCS.PHASECHK.TRANS64.TRYWAIT P5, [R85+URZ+0x2a890], R86 ;  /* 0x02a89056550075a7 */ /* 0x000e2400080a017f */
[----:B0-----:R-:W-:Y:S05]  /*7280*/  @!P5 BRA `(.L_x_522) ;  /* 0x0000019c00f8d947 */ /* 0x001fea0003800000 */
.L_x_800:
[----:B------:R-:W-:Y:S05]  /*7290*/  BSYNC B1 ;  /* 0x0000000000017941 */ /* 0x000fea0003800000 */
.L_x_521:
[----:B------:R-:W1:Y:S01]  /*72a0*/  LDC R135, c[0x0][0x2f4] ;  /* 0x0000bd00ff877b82 */ /* 0x000e620000000800 */
[----:B------:R-:W-:Y:S01]  /*72b0*/  UMOV UR4, 0xffffffff ;  /* 0xffffffff00047882 */ /* 0x000fe20000000000 */
[----:B-1----:R-:W-:Y:S02]  /*72c0*/  IADD3 R137, -R125, R135, RZ ;  /* 0x000000877d897210 */ /* 0x002fe40007ffe1ff */
[----:B------:R-:W-:Y:S05]  /*72d0*/  BRA.DIV UR4, `(.L_x_523) ;  /* 0x0000019e04f87947 */ /* 0x000fea000b800000 */
[----:B------:R1:W2:Y:S04]  /*72e0*/  SHFL.IDX PT, R117, R115, RZ, 0x1c1f ;  /* 0x001c1fff73757589 */ /* 0x0002a800000e0000 */
[----:B------:R1:W3:Y:S02]  /*72f0*/  SHFL.IDX PT, R11, R118, RZ, 0x1c1f ;  /* 0x001c1fff760b7589 */ /* 0x0002e400000e0000 */
.L_x_804:
[----:B------:R-:W-:Y:S04]  /*7300*/  BSSY B1, `(.L_x_524) ;  /* 0x0000178000017945 */ /* 0x000fe80003800000 */
[----:B------:R-:W-:Y:S05]  /*7310*/  @P3 BRA `(.L_x_525) ;  /* 0x0000001400d83947 */ /* 0x000fea0003800000 */
[----:B------:R-:W-:Y:S01]  /*7320*/  ISETP.NE.AND P3, PT, R9, RZ, PT ;  /* 0x000000ff0900720c */ /* 0x000fe20003f65270 */
[----:B------:R-:W-:Y:S01]  /*7330*/  BSSY B2, `(.L_x_526) ;  /* 0x000007e000027945 */ /* 0x000fe20003800000 */
[----:B---3--:R-:W-:-:S11]  /*7340*/  IMAD.MOV.U32 R116, RZ, RZ, R11 ;  /* 0x000000ffff747224 */ /* 0x008fd600078e000b */
[----:B------:R-:W-:Y:S05]  /*7350*/  @!P3 BRA `(.L_x_527) ;  /* 0x0000000400ecb947 */ /* 0x000fea0003800000 */
[----:B------:R-:W-:Y:S01]  /*7360*/  SEL R12, R125, R137, !P0 ;  /* 0x000000897d0c7207 */ /* 0x000fe20004000000 */
[----:B------:R-:W-:Y:S01]  /*7370*/  BSSY B3, `(.L_x_528) ;  /* 0x0000073000037945 */ /* 0x000fe20003800000 */
[----:B------:R-:W-:Y:S02]  /*7380*/  ISETP.GE.AND P3, PT, R16, R124, PT ;  /* 0x0000007c1000720c */ /* 0x000fe40003f66270 */
[----:B------:R-:W-:-:S04]  /*7390*/  SHF.R.S32.HI R13, RZ, 0x1f, R12 ;  /* 0x0000001fff0d7819 */ /* 0x000fc8000001140c */
[----:B------:R-:W-:-:S04]  /*73a0*/  LEA.HI R13, R13, R12, RZ, 0x4 ;  /* 0x0000000c0d0d7211 */ /* 0x000fc800078f20ff */
[----:B------:R-:W-:-:S04]  /*73b0*/  LEA.HI.SX32 R152, R13, R121, 0x1c ;  /* 0x000000790d987211 */ /* 0x000fc800078fe2ff */
[----:B------:R-:W-:-:S04]  /*73c0*/  SHF.R.S32.HI R13, RZ, 0x1f, R152 ;  /* 0x0000001fff0d7819 */ /* 0x000fc80000011498 */
[----:B------:R-:W-:Y:S01]  /*73d0*/  LEA.HI R13, R13, R152, RZ, 0x3 ;  /* 0x000000980d0d7211 */ /* 0x000fe200078f18ff */
[----:B------:R-:W-:-:S03]  /*73e0*/  IMAD.SHL.U32 R152, R152, 0x8, RZ ;  /* 0x0000000898987824 */ /* 0x000fc600078e00ff */
[----:B------:R-:W-:Y:S02]  /*73f0*/  SHF.R.S32.HI R13, RZ, 0x3, R13 ;  /* 0x00000003ff0d7819 */ /* 0x000fe4000001140d */
[----:B------:R-:W-:-:S03]  /*7400*/  LOP3.LUT R12, R177, 0x38, R152, 0xf8, !PT ;  /* 0x00000038b10c7812 */ /* 0x000fc600078ef898 */
[----:B------:R-:W-:Y:S01]  /*7410*/  IMAD R13, R13, 0x1800, R179 ;  /* 0x000018000d0d7824 */ /* 0x000fe200078e02b3 */
[----:B------:R-:W-:-:S04]  /*7420*/  LOP3.LUT R12, R12, R178, RZ, 0x3c, !PT ;  /* 0x000000b20c0c7212 */ /* 0x000fc800078e3cff */
[----:B------:R-:W-:-:S05]  /*7430*/  IADD3 R12, R13, R12, RZ ;  /* 0x0000000c0d0c7210 */ /* 0x000fca0007ffe0ff */
[C---:B------:R-:W-:Y:S02]  /*7440*/  IMAD R76, R18.reuse, 0x4800, R12 ;  /* 0x00004800124c7824 */ /* 0x040fe400078e020c */
[----:B------:R-:W-:Y:S02]  /*7450*/  IMAD R12, R18, 0x4800, R140 ;  /* 0x00004800120c7824 */ /* 0x000fe400078e028c */
[--C-:B------:R-:W-:Y:S02]  /*7460*/  IMAD R76, R76, 0x2, R2.reuse ;  /* 0x000000024c4c7824 */ /* 0x100fe400078e0202 */
[----:B------:R-:W-:-:S04]  /*7470*/  IMAD R12, R12, 0x2, R2 ;  /* 0x000000020c0c7824 */ /* 0x000fc800078e0202 */
[----:B------:R-:W3:Y:S04]  /*7480*/  LDS.128 R76, [R76+0x18400] ;  /* 0x018400004c4c7984 */ /* 0x000ee80000000c00 */
[----:B------:R-:W4:Y:S01]  /*7490*/  LDS.128 R12, [R12+0x18400] ;  /* 0x018400000c0c7984 */ /* 0x000f220000000c00 */
[----:B------:R-:W-:Y:S05]  /*74a0*/  @P3 BRA `(.L_x_529) ;  /* 0x00000004007c3947 */ /* 0x000fea0003800000 */
[----:B---3--:R-:W-:Y:S01]  /*74b0*/  MOV R154, R77 ;  /* 0x0000004d009a7202 */ /* 0x008fe20000000f00 */
[----:B----4-:R-:W-:Y:S02]  /*74c0*/  IMAD.MOV.U32 R153, RZ, RZ, R13 ;  /* 0x000000ffff997224 */ /* 0x010fe400078e000d */
[----:B------:R-:W-:Y:S02]  /*74d0*/  HADD2.F32 R155, -RZ, R155.H0_H0 ;  /* 0x2000009bff9b7230 */ /* 0x000fe40000004100 */
[----:B------:R-:W-:Y:S02]  /*74e0*/  HADD2.F32 R13, -RZ, R154.H0_H0 ;  /* 0x2000009aff0d7230 */ /* 0x000fe40000004100 */
[----:B------:R-:W-:Y:S02]  /*74f0*/  HADD2.F32 R157, -RZ, R153.H0_H0 ;  /* 0x20000099ff9d7230 */ /* 0x000fe40000004100 */
[----:B------:R-:W-:Y:S02]  /*7500*/  HADD2.F32 R156, -RZ, R156.H0_H0 ;  /* 0x2000009cff9c7230 */ /* 0x000fe40000004100 */
[-C--:B------:R-:W-:Y:S01]  /*7510*/  FMUL.FTZ R77, R13, R155.reuse ;  /* 0x0000009b0d4d7220 */ /* 0x080fe20000410000 */
[----:B------:R-:W-:-:S03]  /*7520*/  FMUL.FTZ R155, R157, R155 ;  /* 0x0000009b9d9b7220 */ /* 0x000fc60000410000 */
[-C--:B------:R-:W-:Y:S01]  /*7530*/  FFMA.FTZ R77, R157, R156.reuse, -R77 ;  /* 0x0000009c9d4d7223 */ /* 0x080fe2000001084d */
[----:B------:R-:W-:Y:S01]  /*7540*/  FFMA.FTZ R13, R13, R156, R155 ;  /* 0x0000009c0d0d7223 */ /* 0x000fe2000001009b */
[----:B------:R-:W3:Y:S04]  /*7550*/  LDL.S16 R157, [R1+0x76] ;  /* 0x00007600019d7983 */ /* 0x000ee80000100600 */
[----:B------:R-:W4:Y:S01]  /*7560*/  LDL.S16 R156, [R1+0x7c] ;  /* 0x00007c00019c7983 */ /* 0x000f220000100600 */
[----:B------:R-:W-:Y:S01]  /*7570*/  SHF.R.U32.HI R155, RZ, 0x10, R49 ;  /* 0x00000010ff9b7819 */ /* 0x000fe20000011631 */
[----:B------:R-:W-:Y:S01]  /*7580*/  HADD2.F32 R154, -RZ, R154.H1_H1 ;  /* 0x3000009aff9a7230 */ /* 0x000fe20000004100 */
[--C-:B------:R-:W-:Y:S02]  /*7590*/  SHF.R.U64 R36, R36, 0x10, R37.reuse ;  /* 0x0000001024247819 */ /* 0x100fe40000001225 */
[----:B------:R-:W-:Y:S01]  /*75a0*/  SHF.R.U32.HI R37, RZ, 0x10, R37 ;  /* 0x00000010ff257819 */ /* 0x000fe20000011625 */
[----:B------:R-:W-:Y:S01]  /*75b0*/  HADD2.F32 R155, -RZ, R155.H0_H0 ;  /* 0x2000009bff9b7230 */ /* 0x000fe20000004100 */
[----:B------:R-:W-:Y:S01]  /*75c0*/  SHF.R.U64 R49, R48, 0x10, R49 ;  /* 0x0000001030317819 */ /* 0x000fe20000001231 */
[----:B------:R-:W-:-:S02]  /*75d0*/  HADD2.F32 R48, -RZ, R153.H1_H1 ;  /* 0x30000099ff307230 */ /* 0x000fc40000004100 */
[----:B------:R-:W-:Y:S02]  /*75e0*/  HADD2.F32 R37, -RZ, R37.H0_H0 ;  /* 0x20000025ff257230 */ /* 0x000fe40000004100 */
[-C--:B------:R-:W-:Y:S01]  /*75f0*/  FMUL.FTZ R153, R154, R155.reuse ;  /* 0x0000009b9a997220 */ /* 0x080fe20000410000 */
[----:B------:R-:W-:-:S03]  /*7600*/  FMUL.FTZ R155, R48, R155 ;  /* 0x0000009b309b7220 */ /* 0x000fc60000410000 */
[-C--:B------:R-:W-:Y:S01]  /*7610*/  FFMA.FTZ R48, R48, R37.reuse, -R153 ;  /* 0x0000002530307223 */ /* 0x080fe20000010899 */
[----:B------:R-:W-:Y:S02]  /*7620*/  HADD2.F32 R153, -RZ, R79.H0_H0 ;  /* 0x2000004fff997230 */ /* 0x000fe40000004100 */
[----:B------:R-:W-:Y:S01]  /*7630*/  FFMA.FTZ R37, R154, R37, R155 ;  /* 0x000000259a257223 */ /* 0x000fe2000001009b */
[----:B------:R-:W-:Y:S02]  /*7640*/  HADD2.F32 R155, -RZ, R15.H0_H0 ;  /* 0x2000000fff9b7230 */ /* 0x000fe40000004100 */
[----:B---3--:R-:W-:Y:S02]  /*7650*/  HADD2.F32 R154, -RZ, R157.H0_H0 ;  /* 0x2000009dff9a7230 */ /* 0x008fe40000004100 */
[----:B----4-:R-:W-:-:S05]  /*7660*/  HADD2.F32 R156, -RZ, R156.H0_H0 ;  /* 0x2000009cff9c7230 */ /* 0x010fca0000004100 */
[----:B------:R-:W-:-:S04]  /*7670*/  FMUL.FTZ R157, R153, R156 ;  /* 0x0000009c999d7220 */ /* 0x000fc80000410000 */
[C---:B------:R-:W-:Y:S01]  /*7680*/  FFMA.FTZ R157, R155.reuse, R154, -R157 ;  /* 0x0000009a9b9d7223 */ /* 0x040fe2000001089d */
[----:B------:R-:W-:Y:S02]  /*7690*/  FMUL.FTZ R155, R155, R156 ;  /* 0x0000009c9b9b7220 */ /* 0x000fe40000410000 */
[----:B------:R-:W3:Y:S02]  /*76a0*/  LDL.LU.S16 R156, [R1+0x7e] ;  /* 0x00007e00019c7983 */ /* 0x000ee40000300600 */
[----:B------:R-:W-:Y:S02]  /*76b0*/  FFMA.FTZ R155, R153, R154, R155 ;  /* 0x0000009a999b7223 */ /* 0x000fe4000001009b */
[----:B------:R-:W4:Y:S01]  /*76c0*/  LDL.S16 R154, [R1+0x78] ;  /* 0x00007800019a7983 */ /* 0x000f220000100600 */
[--C-:B------:R-:W-:Y:S01]  /*76d0*/  SHF.R.U64 R38, R38, 0x10, R39.reuse ;  /* 0x0000001026267819 */ /* 0x100fe20000001227 */
[----:B------:R-:W-:Y:S01]  /*76e0*/  HADD2.F32 R15, -RZ, R15.H1_H1 ;  /* 0x3000000fff0f7230 */ /* 0x000fe20000004100 */
[----:B------:R-:W-:-:S02]  /*76f0*/  SHF.R.U32.HI R153, RZ, 0x10, R39 ;  /* 0x00000010ff997819 */ /* 0x000fc40000011627 */
[--C-:B------:R-:W-:Y:S01]  /*7700*/  SHF.R.U64 R39, R50, 0x10, R51.reuse ;  /* 0x0000001032277819 */ /* 0x100fe20000001233 */
[----:B------:R-:W-:Y:S01]  /*7710*/  HADD2.F32 R50, -RZ, R79.H1_H1 ;  /* 0x3000004fff327230 */ /* 0x000fe20000004100 */
[----:B------:R-:W-:Y:S01]  /*7720*/  SHF.R.U32.HI R51, RZ, 0x10, R51 ;  /* 0x00000010ff337819 */ /* 0x000fe20000011633 */
[----:B------:R-:W-:-:S04]  /*7730*/  HADD2.F32 R153, -RZ, R153.H0_H0 ;  /* 0x20000099ff997230 */ /* 0x000fc80000004100 */
[----:B------:R-:W-:-:S05]  /*7740*/  HADD2.F32 R51, -RZ, R51.H0_H0 ;  /* 0x20000033ff337230 */ /* 0x000fca0000004100 */
[----:B------:R-:W-:-:S04]  /*7750*/  FMUL.FTZ R79, R50, R51 ;  /* 0x00000033324f7220 */ /* 0x000fc80000410000 */
[C---:B------:R-:W-:Y:S01]  /*7760*/  FFMA.FTZ R79, R15.reuse, R153, -R79 ;  /* 0x000000990f4f7223 */ /* 0x040fe2000001084f */
[----:B------:R-:W-:-:S04]  /*7770*/  FMUL.FTZ R15, R15, R51 ;  /* 0x000000330f0f7220 */ /* 0x000fc80000410000 */
[----:B------:R-:W-:Y:S01]  /*7780*/  FFMA.FTZ R15, R50, R153, R15 ;  /* 0x00000099320f7223 */ /* 0x000fe2000001000f */
[----:B------:R-:W-:Y:S02]  /*7790*/  HADD2.F32 R50, -RZ, R76.H0_H0 ;  /* 0x2000004cff327230 */ /* 0x000fe40000004100 */
[----:B------:R-:W-:Y:S02]  /*77a0*/  HADD2.F32 R153, -RZ, R12.H0_H0 ;  /* 0x2000000cff997230 */ /* 0x000fe40000004100 */
[----:B------:R-:W-:Y:S02]  /*77b0*/  HADD2.F32 R49, -RZ, R49.H0_H0 ;  /* 0x20000031ff317230 */ /* 0x000fe40000004100 */
[----:B------:R-:W-:Y:S02]  /*77c0*/  HADD2.F32 R76, -RZ, R76.H1_H1 ;  /* 0x3000004cff4c7230 */ /* 0x000fe40000004100 */
[----:B------:R-:W-:Y:S02]  /*77d0*/  HADD2.F32 R12, -RZ, R12.H1_H1 ;  /* 0x3000000cff0c7230 */ /* 0x000fe40000004100 */
[----:B------:R-:W-:-:S02]  /*77e0*/  HADD2.F32 R36, -RZ, R36.H0_H0 ;  /* 0x20000024ff247230 */ /* 0x000fc40000004100 */
[----:B---3--:R-:W-:Y:S02]  /*77f0*/  HADD2.F32 R156, -RZ, R156.H0_H0 ;  /* 0x2000009cff9c7230 */ /* 0x008fe40000004100 */
[----:B----4-:R-:W-:-:S03]  /*7800*/  HADD2.F32 R51, -RZ, R154.H0_H0 ;  /* 0x2000009aff337230 */ /* 0x010fc60000004100 */
[-C--:B------:R-:W-:Y:S01]  /*7810*/  FMUL.FTZ R154, R50, R156.reuse ;  /* 0x0000009c329a7220 */ /* 0x080fe20000410000 */
[----:B------:R-:W-:-:S03]  /*7820*/  FMUL.FTZ R156, R153, R156 ;  /* 0x0000009c999c7220 */ /* 0x000fc60000410000 */
[-C--:B------:R-:W-:Y:S01]  /*7830*/  FFMA.FTZ R154, R153, R51.reuse, -R154 ;  /* 0x00000033999a7223 */ /* 0x080fe2000001089a */
[----:B------:R-:W-:Y:S01]  /*7840*/  FFMA.FTZ R156, R50, R51, R156 ;  /* 0x00000033329c7223 */ /* 0x000fe2000001009c */
[-C--:B------:R-:W-:Y:S01]  /*7850*/  FMUL.FTZ R50, R76, R49.reuse ;  /* 0x000000314c327220 */ /* 0x080fe20000410000 */
[----:B------:R-:W3:Y:S01]  /*7860*/  LDL.LU.S16 R153, [R1+0x7a] ;  /* 0x00007a0001997983 */ /* 0x000ee20000300600 */
[C---:B------:R-:W-:Y:S02]  /*7870*/  FMUL.FTZ R49, R12.reuse, R49 ;  /* 0x000000310c317220 */ /* 0x040fe40000410000 */
[-C--:B------:R-:W-:Y:S02]  /*7880*/  FFMA.FTZ R12, R12, R36.reuse, -R50 ;  /* 0x000000240c0c7223 */ /* 0x080fe40000010832 */
[----:B------:R-:W4:Y:S01]  /*7890*/  LDL.LU.S16 R50, [R1+0x74] ;  /* 0x0000740001327983 */ /* 0x000f220000300600 */
[----:B------:R-:W-:Y:S01]  /*78a0*/  FFMA.FTZ R36, R76, R36, R49 ;  /* 0x000000244c247223 */ /* 0x000fe20000010031 */
[----:B------:R-:W-:Y:S01]  /*78b0*/  HADD2.F32 R49, -RZ, R78.H0_H0 ;  /* 0x2000004eff317230 */ /* 0x000fe20000004100 */
[----:B------:R-:W-:Y:S01]  /*78c0*/  F2FP.F16.F32.PACK_AB R48, R48, R77 ;  /* 0x0000004d3030723e */ /* 0x000fe200000000ff */
[----:B------:R-:W-:Y:S01]  /*78d0*/  HADD2.F32 R51, -RZ, R14.H0_H0 ;  /* 0x2000000eff337230 */ /* 0x000fe20000004100 */
[----:B------:R-:W-:Y:S01]  /*78e0*/  F2FP.F16.F32.PACK_AB R79, R79, R157 ;  /* 0x0000009d4f4f723e */ /* 0x000fe200000000ff */
[----:B------:R-:W-:Y:S01]  /*78f0*/  HADD2.F32 R39, -RZ, R39.H0_H0 ;  /* 0x20000027ff277230 */ /* 0x000fe20000004100 */
[----:B------:R-:W-:Y:S01]  /*7900*/  F2FP.F16.F32.PACK_AB R37, R37, R13 ;  /* 0x0000000d2525723e */ /* 0x000fe200000000ff */
[----:B------:R-:W-:Y:S01]  /*7910*/  HADD2.F32 R78, -RZ, R78.H1_H1 ;  /* 0x3000004eff4e7230 */ /* 0x000fe20000004100 */
[----:B------:R-:W-:Y:S01]  /*7920*/  F2FP.F16.F32.PACK_AB R155, R15, R155 ;  /* 0x0000009b0f9b723e */ /* 0x000fe200000000ff */
[----:B------:R-:W-:Y:S01]  /*7930*/  HADD2.F32 R14, -RZ, R14.H1_H1 ;  /* 0x3000000eff0e7230 */ /* 0x000fe20000004100 */
[----:B------:R-:W-:Y:S01]  /*7940*/  F2FP.F16.F32.PACK_AB R36, R36, R156 ;  /* 0x0000009c2424723e */ /* 0x000fe200000000ff */
[----:B------:R-:W-:Y:S01]  /*7950*/  HADD2.F32 R38, -RZ, R38.H0_H0 ;  /* 0x20000026ff267230 */ /* 0x000fe20000004100 */
[----:B------:R-:W-:Y:S01]  /*7960*/  MOV R15, R79 ;  /* 0x0000004f000f7202 */ /* 0x000fe20000000f00 */
[----:B------:R-:W-:Y:S01]  /*7970*/  IMAD.MOV.U32 R13, RZ, RZ, R48 ;  /* 0x000000ffff0d7224 */ /* 0x000fe200078e0030 */
[----:B------:R-:W-:Y:S01]  /*7980*/  F2FP.F16.F32.PACK_AB R12, R12, R154 ;  /* 0x0000009a0c0c723e */ /* 0x000fe200000000ff */
[----:B------:R-:W-:-:S02]  /*7990*/  IMAD.MOV.U32 R77, RZ, RZ, R37 ;  /* 0x000000ffff4d7224 */ /* 0x000fc400078e0025 */
[----:B------:R-:W-:Y:S02]  /*79a0*/  IMAD.MOV.U32 R79, RZ, RZ, R155 ;  /* 0x000000ffff4f7224 */ /* 0x000fe400078e009b */
[----:B---3--:R-:W-:Y:S02]  /*79b0*/  HADD2.F32 R153, -RZ, R153.H0_H0 ;  /* 0x20000099ff997230 */ /* 0x008fe40000004100 */
[----:B----4-:R-:W-:-:S03]  /*79c0*/  HADD2.F32 R50, -RZ, R50.H0_H0 ;  /* 0x20000032ff327230 */ /* 0x010fc60000004100 */
[-C--:B------:R-:W-:Y:S01]  /*79d0*/  FMUL.FTZ R76, R49, R153.reuse ;  /* 0x00000099314c7220 */ /* 0x080fe20000410000 */
[----:B------:R-:W-:-:S03]  /*79e0*/  FMUL.FTZ R153, R51, R153 ;  /* 0x0000009933997220 */ /* 0x000fc60000410000 */
[-C--:B------:R-:W-:Y:S01]  /*79f0*/  FFMA.FTZ R76, R51, R50.reuse, -R76 ;  /* 0x00000032334c7223 */ /* 0x080fe2000001084c */
[----:B------:R-:W-:Y:S01]  /*7a00*/  FFMA.FTZ R153, R49, R50, R153 ;  /* 0x0000003231997223 */ /* 0x000fe20000010099 */
[-C--:B------:R-:W-:Y:S01]  /*7a10*/  FMUL.FTZ R49, R78, R39.reuse ;  /* 0x000000274e317220 */ /* 0x080fe20000410000 */
[----:B------:R-:W-:-:S03]  /*7a20*/  FMUL.FTZ R39, R14, R39 ;  /* 0x000000270e277220 */ /* 0x000fc60000410000 */
[-C--:B------:R-:W-:Y:S01]  /*7a30*/  FFMA.FTZ R49, R14, R38.reuse, -R49 ;  /* 0x000000260e317223 */ /* 0x080fe20000010831 */
[----:B------:R-:W-:-:S04]  /*7a40*/  FFMA.FTZ R39, R78, R38, R39 ;  /* 0x000000264e277223 */ /* 0x000fc80000010027 */
[----:B------:R-:W-:Y:S02]  /*7a50*/  F2FP.F16.F32.PACK_AB R49, R49, R76 ;  /* 0x0000004c3131723e */ /* 0x000fe400000000ff */
[----:B------:R-:W-:Y:S02]  /*7a60*/  F2FP.F16.F32.PACK_AB R39, R39, R153 ;  /* 0x000000992727723e */ /* 0x000fe400000000ff */
[----:B------:R-:W-:Y:S01]  /*7a70*/  MOV R76, R36 ;  /* 0x00000024004c7202 */ /* 0x000fe20000000f00 */
[----:B------:R-:W-:Y:S02]  /*7a80*/  IMAD.MOV.U32 R14, RZ, RZ, R49 ;  /* 0x000000ffff0e7224 */ /* 0x000fe400078e0031 */
[----:B------:R-:W-:-:S07]  /*7a90*/  IMAD.MOV.U32 R78, RZ, RZ, R39 ;  /* 0x000000ffff4e7224 */ /* 0x000fce00078e0027 */
.L_x_529:
[----:B------:R-:W-:Y:S05]  /*7aa0*/  BSYNC B3 ;  /* 0x0000000000037941 */ /* 0x000fea0003800000 */
.L_x_528:
[----:B------:R-:W-:-:S04]  /*7ab0*/  LEA R36, P3, R6, R11, 0x1 ;  /* 0x0000000b06247211 */ /* 0x000fc800078608ff */
[----:B--2---:R-:W-:Y:S02]  /*7ac0*/  LEA.HI.X R37, R6, R117, R113, 0x1, P3 ;  /* 0x0000007506257211 */ /* 0x004fe400018f0c71 */
[----:B------:R-:W-:-:S03]  /*7ad0*/  ISETP.GE.AND P3, PT, R152, R135, PT ;  /* 0x000000879800720c */ /* 0x000fc60003f66270 */
[----:B----4-:R2:W-:Y:S10]  /*7ae0*/  ST.E.128 desc[UR56][R36.64], R12 ;  /* 0x0000000c24007985 */ /* 0x0105f4000c101d38 */
[----:B--2---:R-:W-:-:S05]  /*7af0*/  @!P3 IMAD.WIDE R12, R152, 0x2, R116 ;  /* 0x00000002980cb825 */ /* 0x004fca00078e0274 */
[----:B---3--:R3:W-:Y:S02]  /*7b00*/  @!P3 ST.E.128 desc[UR56][R12.64], R76 ;  /* 0x0000004c0c00b985 */ /* 0x0087e4000c101d38 */
.L_x_527:
[----:B------:R-:W-:Y:S05]  /*7b10*/  BSYNC B2 ;  /* 0x0000000000027941 */ /* 0x000fea0003800000 */
.L_x_526:
[----:B------:R-:W-:Y:S01]  /*7b20*/  ISETP.NE.AND P3, PT, R26, RZ, PT ;  /* 0x000000ff1a00720c */ /* 0x000fe20003f65270 */
[----:B------:R-:W-:-:S12]  /*7b30*/  BSSY B2, `(.L_x_530) ;  /* 0x000007d000027945 */ /* 0x000fd80003800000 */
[----:B------:R-:W-:Y:S05]  /*7b40*/  @!P3 BRA `(.L_x_531) ;  /* 0x0000000400ecb947 */ /* 0x000fea0003800000 */
[----:B---3--:R-:W-:Y:S01]  /*7b50*/  SEL R12, R125, R137, !P1 ;  /* 0x000000897d0c7207 */ /* 0x008fe20004800000 */
[----:B------:R-:W-:Y:S01]  /*7b60*/  BSSY B3, `(.L_x_532) ;  /* 0x0000073000037945 */ /* 0x000fe20003800000 */
[----:B------:R-:W-:Y:S02]  /*7b70*/  ISETP.GE.AND P3, PT, R0, R124, PT ;  /* 0x0000007c0000720c */ /* 0x000fe40003f66270 */
[----:B------:R-:W-:-:S04]  /*7b80*/  SHF.R.S32.HI R13, RZ, 0x1f, R12 ;  /* 0x0000001fff0d7819 */ /* 0x000fc8000001140c */
[----:B------:R-:W-:-:S04]  /*7b90*/  LEA.HI R13, R13, R12, RZ, 0x4 ;  /* 0x0000000c0d0d7211 */ /* 0x000fc800078f20ff */
[----:B------:R-:W-:-:S04]  /*7ba0*/  LEA.HI.SX32 R48, R13, R120, 0x1c ;  /* 0x000000780d307211 */ /* 0x000fc800078fe2ff */
[----:B------:R-:W-:-:S04]  /*7bb0*/  SHF.R.S32.HI R13, RZ, 0x1f, R48 ;  /* 0x0000001fff0d7819 */ /* 0x000fc80000011430 */
[----:B------:R-:W-:Y:S02]  /*7bc0*/  LEA.HI R13, R13, R48, RZ, 0x3 ;  /* 0x000000300d0d7211 */ /* 0x000fe400078f18ff */
[----:B------:R-:W-:Y:S02]  /*7bd0*/  SHF.L.U32 R48, R48, 0x3, RZ ;  /* 0x0000000330307819 */ /* 0x000fe400000006ff */
[----:B------:R-:W-:Y:S02]  /*7be0*/  SHF.R.S32.HI R13, RZ, 0x3, R13 ;  /* 0x00000003ff0d7819 */ /* 0x000fe4000001140d */
[----:B------:R-:W-:-:S03]  /*7bf0*/  LOP3.LUT R12, R177, 0x38, R48, 0xf8, !PT ;  /* 0x00000038b10c7812 */ /* 0x000fc600078ef830 */
[----:B------:R-:W-:Y:S01]  /*7c00*/  IMAD R13, R13, 0x1800, R179 ;  /* 0x000018000d0d7824 */ /* 0x000fe200078e02b3 */
[----:B------:R-:W-:-:S05]  /*7c10*/  LOP3.LUT R12, R12, R178, RZ, 0x3c, !PT ;  /* 0x000000b20c0c7212 */ /* 0x000fca00078e3cff */
[----:B------:R-:W-:-:S04]  /*7c20*/  IMAD.IADD R12, R13, 0x1, R12 ;  /* 0x000000010d0c7824 */ /* 0x000fc800078e020c */
[C---:B------:R-:W-:Y:S02]  /*7c30*/  IMAD R36, R18.reuse, 0x4800, R12 ;  /* 0x0000480012247824 */ /* 0x040fe400078e020c */
[----:B------:R-:W-:-:S03]  /*7c40*/  IMAD R12, R18, 0x4800, R139 ;  /* 0x00004800120c7824 */ /* 0x000fc600078e028b */
[----:B------:R-:W-:Y:S01]  /*7c50*/  LEA R36, R36, R2, 0x1 ;  /* 0x0000000224247211 */ /* 0x000fe200078e08ff */
[----:B------:R-:W-:-:S05]  /*7c60*/  IMAD R12, R12, 0x2, R2 ;  /* 0x000000020c0c7824 */ /* 0x000fca00078e0202 */
[----:B------:R-:W3:Y:S04]  /*7c70*/  LDS.128 R36, [R36+0x18400] ;  /* 0x0184000024247984 */ /* 0x000ee80000000c00 */
[----:B------:R-:W4:Y:S01]  /*7c80*/  LDS.128 R12, [R12+0x18400] ;  /* 0x018400000c0c7984 */ /* 0x000f220000000c00 */
[----:B------:R-:W-:Y:S05]  /*7c90*/  @P3 BRA `(.L_x_533) ;  /* 0x00000004007c3947 */ /* 0x000fea0003800000 */
[----:B------:R-:W5:Y:S04]  /*7ca0*/  LDL.S16 R49, [R1+0x56] ;  /* 0x0000560001317983 */ /* 0x000f680000100600 */
[----:B------:R-:W2:Y:S04]  /*7cb0*/  LDL.LU.S16 R76, [R1+0x54] ;  /* 0x00005400014c7983 */ /* 0x000ea80000300600 */
[----:B------:R-:W2:Y:S04]  /*7cc0*/  LDL.S16 R153, [R1+0x4a] ;  /* 0x00004a0001997983 */ /* 0x000ea80000100600 */
[----:B------:R-:W2:Y:S01]  /*7cd0*/  LDL.LU.S16 R152, [R1+0x48] ;  /* 0x0000480001987983 */ /* 0x000ea20000300600 */
[----:B---3--:R-:W-:-:S03]  /*7ce0*/  IMAD.MOV.U32 R50, RZ, RZ, R37 ;  /* 0x000000ffff327224 */ /* 0x008fc600078e0025 */
[----:B------:R-:W3:Y:S04]  /*7cf0*/  LDL.S16 R79, [R1+0x46] ;  /* 0x00004600014f7983 */ /* 0x000ee80000100600 */
[----:B------:R-:W3:Y:S01]  /*7d00*/  LDL.LU.S16 R78, [R1+0x44] ;  /* 0x00004400014e7983 */ /* 0x000ee20000300600 */
[--C-:B------:R-:W-:Y:S02]  /*7d10*/  SHF.R.U64 R32, R32, 0x10, R33.reuse ;  /* 0x0000001020207819 */ /* 0x100fe40000001221 */
[----:B------:R-:W-:-:S05]  /*7d20*/  SHF.R.U32.HI R33, RZ, 0x10, R33 ;  /* 0x00000010ff217819 */ /* 0x000fca0000011621 */
[----:B------:R-:W-:Y:S01]  /*7d30*/  HADD2.F32 R33, -RZ, R33.H0_H0 ;  /* 0x20000021ff217230 */ /* 0x000fe20000004100 */
[----:B------:R-:W-:Y:S01]  /*7d40*/  SHF.R.U64 R34, R34, 0x10, R35 ;  /* 0x0000001022227819 */ /* 0x000fe20000001223 */
[----:B------:R-:W-:-:S04]  /*7d50*/  HADD2.F32 R32, -RZ, R32.H0_H0 ;  /* 0x20000020ff207230 */ /* 0x000fc80000004100 */
[----:B------:R-:W-:Y:S02]  /*7d60*/  HADD2.F32 R34, -RZ, R34.H0_H0 ;  /* 0x20000022ff227230 */ /* 0x000fe40000004100 */
[----:B-----5:R-:W-:Y:S02]  /*7d70*/  HADD2.F32 R51, -RZ, R49.H0_H0 ;  /* 0x20000031ff337230 */ /* 0x020fe40000004100 */
[----:B----4-:R-:W-:Y:S02]  /*7d80*/  IMAD.MOV.U32 R49, RZ, RZ, R13 ;  /* 0x000000ffff317224 */ /* 0x010fe400078e000d */
[----:B------:R-:W-:Y:S02]  /*7d90*/  HADD2.F32 R13, -RZ, R50.H0_H0 ;  /* 0x20000032ff0d7230 */ /* 0x000fe40000004100 */
[----:B--2---:R-:W-:Y:S02]  /*7da0*/  HADD2.F32 R76, -RZ, R76.H0_H0 ;  /* 0x2000004cff4c7230 */ /* 0x004fe40000004100 */
[----:B------:R-:W-:-:S02]  /*7db0*/  HADD2.F32 R77, -RZ, R49.H0_H0 ;  /* 0x20000031ff4d7230 */ /* 0x000fc40000004100 */
[----:B------:R-:W-:-:S03]  /*7dc0*/  FMUL.FTZ R37, R13, R51 ;  /* 0x000000330d257220 */ /* 0x000fc60000410000 */
[----:B------:R-:W-:-:S04]  /*7dd0*/  FMUL.FTZ R51, R77, R51 ;  /* 0x000000334d337220 */ /* 0x000fc80000410000 */
[----:B------:R-:W-:Y:S01]  /*7de0*/  FFMA.FTZ R13, R13, R76, R51 ;  /* 0x0000004c0d0d7223 */ /* 0x000fe20000010033 */
[--C-:B------:R-:W-:Y:S01]  /*7df0*/  SHF.R.U32.HI R51, RZ, 0x10, R45.reuse ;  /* 0x00000010ff337819 */ /* 0x100fe2000001162d */
[----:B------:R-:W-:Y:S01]  /*7e00*/  HADD2.F32 R50, -RZ, R50.H1_H1 ;  /* 0x30000032ff327230 */ /* 0x000fe20000004100 */
[----:B------:R-:W-:-:S03]  /*7e10*/  SHF.R.U64 R45, R44, 0x10, R45 ;  /* 0x000000102c2d7819 */ /* 0x000fc6000000122d */
[----:B------:R-:W-:Y:S02]  /*7e20*/  HADD2.F32 R51, -RZ, R51.H0_H0 ;  /* 0x20000033ff337230 */ /* 0x000fe40000004100 */
[----:B------:R-:W-:-:S03]  /*7e30*/  HADD2.F32 R44, -RZ, R49.H1_H1 ;  /* 0x30000031ff2c7230 */ /* 0x000fc60000004100 */
[-C--:B------:R-:W-:Y:S01]  /*7e40*/  FMUL.FTZ R49, R50, R51.reuse ;  /* 0x0000003332317220 */ /* 0x080fe20000410000 */
[----:B------:R-:W-:Y:S01]  /*7e50*/  FFMA.FTZ R37, R77, R76, -R37 ;  /* 0x0000004c4d257223 */ /* 0x000fe20000010825 */
[C---:B------:R-:W-:Y:S01]  /*7e60*/  FMUL.FTZ R51, R44.reuse, R51 ;  /* 0x000000332c337220 */ /* 0x040fe20000410000 */
[----:B------:R-:W-:Y:S02]  /*7e70*/  HADD2.F32 R76, -RZ, R153.H0_H0 ;  /* 0x20000099ff4c7230 */ /* 0x000fe40000004100 */
[-C--:B------:R-:W-:Y:S01]  /*7e80*/  FFMA.FTZ R44, R44, R33.reuse, -R49 ;  /* 0x000000212c2c7223 */ /* 0x080fe20000010831 */
[----:B------:R-:W-:Y:S02]  /*7e90*/  HADD2.F32 R49, -RZ, R39.H0_H0 ;  /* 0x20000027ff317230 */ /* 0x000fe40000004100 */
[----:B------:R-:W-:Y:S01]  /*7ea0*/  FFMA.FTZ R33, R50, R33, R51 ;  /* 0x0000002132217223 */ /* 0x000fe20000010033 */
[----:B------:R-:W-:Y:S02]  /*7eb0*/  HADD2.F32 R50, -RZ, R152.H0_H0 ;  /* 0x20000098ff327230 */ /* 0x000fe40000004100 */
[----:B------:R-:W-:-:S02]  /*7ec0*/  HADD2.F32 R51, -RZ, R15.H0_H0 ;  /* 0x2000000fff337230 */ /* 0x000fc40000004100 */
[----:B------:R-:W-:-:S04]  /*7ed0*/  FMUL.FTZ R77, R49, R76 ;  /* 0x0000004c314d7220 */ /* 0x000fc80000410000 */
[C---:B------:R-:W-:Y:S01]  /*7ee0*/  FFMA.FTZ R77, R51.reuse, R50, -R77 ;  /* 0x00000032334d7223 */ /* 0x040fe2000001084d */
[----:B------:R-:W-:-:S04]  /*7ef0*/  FMUL.FTZ R51, R51, R76 ;  /* 0x0000004c33337220 */ /* 0x000fc80000410000 */
[----:B------:R-:W-:Y:S01]  /*7f00*/  FFMA.FTZ R51, R49, R50, R51 ;  /* 0x0000003231337223 */ /* 0x000fe20000010033 */
[----:B------:R-:W-:Y:S02]  /*7f10*/  SHF.R.U32.HI R49, RZ, 0x10, R35 ;  /* 0x00000010ff317819 */ /* 0x000fe40000011623 */
[--C-:B------:R-:W-:Y:S02]  /*7f20*/  SHF.R.U64 R35, R46, 0x10, R47.reuse ;  /* 0x000000102e237819 */ /* 0x100fe4000000122f */
[----:B------:R-:W-:Y:S01]  /*7f30*/  SHF.R.U32.HI R46, RZ, 0x10, R47 ;  /* 0x00000010ff2e7819 */ /* 0x000fe2000001162f */
[----:B------:R-:W-:-:S04]  /*7f40*/  HADD2.F32 R39, -RZ, R39.H1_H1 ;  /* 0x30000027ff277230 */ /* 0x000fc80000004100 */
[----:B------:R-:W-:Y:S02]  /*7f50*/  HADD2.F32 R46, -RZ, R46.H0_H0 ;  /* 0x2000002eff2e7230 */ /* 0x000fe40000004100 */
[----:B------:R-:W-:Y:S02]  /*7f60*/  HADD2.F32 R15, -RZ, R15.H1_H1 ;  /* 0x3000000fff0f7230 */ /* 0x000fe40000004100 */
[----:B------:R-:W-:Y:S02]  /*7f70*/  HADD2.F32 R49, -RZ, R49.H0_H0 ;  /* 0x20000031ff317230 */ /* 0x000fe40000004100 */
[----:B------:R-:W-:-:S04]  /*7f80*/  FMUL.FTZ R47, R39, R46 ;  /* 0x0000002e272f7220 */ /* 0x000fc80000410000 */
[C---:B------:R-:W-:Y:S01]  /*7f90*/  FFMA.FTZ R47, R15.reuse, R49, -R47 ;  /* 0x000000310f2f7223 */ /* 0x040fe2000001082f */
[----:B------:R-:W-:Y:S01]  /*7fa0*/  FMUL.FTZ R15, R15, R46 ;  /* 0x0000002e0f0f7220 */ /* 0x000fe20000410000 */
[----:B---3--:R-:W-:-:S03]  /*7fb0*/  HADD2.F32 R76, -RZ, R79.H0_H0 ;  /* 0x2000004fff4c7230 */ /* 0x008fc60000004100 */
[----:B------:R-:W-:Y:S01]  /*7fc0*/  FFMA.FTZ R15, R39, R49, R15 ;  /* 0x00000031270f7223 */ /* 0x000fe2000001000f */
[----:B------:R-:W-:Y:S02]  /*7fd0*/  HADD2.F32 R39, -RZ, R36.H0_H0 ;  /* 0x20000024ff277230 */ /* 0x000fe40000004100 */
[----:B------:R-:W-:Y:S02]  /*7fe0*/  HADD2.F32 R49, -RZ, R12.H0_H0 ;  /* 0x2000000cff317230 */ /* 0x000fe40000004100 */
[----:B------:R-:W-:Y:S02]  /*7ff0*/  HADD2.F32 R46, -RZ, R78.H0_H0 ;  /* 0x2000004eff2e7230 */ /* 0x000fe40000004100 */
[-C--:B------:R-:W-:Y:S01]  /*8000*/  FMUL.FTZ R50, R39, R76.reuse ;  /* 0x0000004c27327220 */ /* 0x080fe20000410000 */
[----:B------:R-:W-:Y:S02]  /*8010*/  HADD2.F32 R45, -RZ, R45.H0_H0 ;  /* 0x2000002dff2d7230 */ /* 0x000fe40000004100 */
[----:B------:R-:W-:Y:S01]  /*8020*/  FMUL.FTZ R76, R49, R76 ;  /* 0x0000004c314c7220 */ /* 0x000fe20000410000 */
[----:B------:R-:W-:-:S02]  /*8030*/  HADD2.F32 R36, -RZ, R36.H1_H1 ;  /* 0x30000024ff247230 */ /* 0x000fc40000004100 */
[----:B------:R-:W-:Y:S02]  /*8040*/  HADD2.F32 R12, -RZ, R12.H1_H1 ;  /* 0x3000000cff0c7230 */ /* 0x000fe40000004100 */
[-C--:B------:R-:W-:Y:S01]  /*8050*/  FFMA.FTZ R76, R39, R46.reuse, R76 ;  /* 0x0000002e274c7223 */ /* 0x080fe2000001004c */
[-C--:B------:R-:W-:Y:S02]  /*8060*/  FMUL.FTZ R39, R36, R45.reuse ;  /* 0x0000002d24277220 */ /* 0x080fe40000410000 */
[C---:B------:R-:W-:Y:S01]  /*8070*/  FMUL.FTZ R45, R12.reuse, R45 ;  /* 0x0000002d0c2d7220 */ /* 0x040fe20000410000 */
[----:B------:R-:W-:Y:S01]  /*8080*/  FFMA.FTZ R50, R49, R46, -R50 ;  /* 0x0000002e31327223 */ /* 0x000fe20000010832 */
[-C--:B------:R-:W-:Y:S01]  /*8090*/  FFMA.FTZ R12, R12, R32.reuse, -R39 ;  /* 0x000000200c0c7223 */ /* 0x080fe20000010827 */
[----:B------:R-:W-:Y:S02]  /*80a0*/  HADD2.F32 R49, -RZ, R224.H1_H1 ;  /* 0x300000e0ff317230 */ /* 0x000fe40000004100 */
[----:B------:R-:W-:Y:S01]  /*80b0*/  FFMA.FTZ R32, R36, R32, R45 ;  /* 0x0000002024207223 */ /* 0x000fe2000001002d */
[----:B------:R-:W-:-:S02]  /*80c0*/  HADD2.F32 R36, -RZ, R38.H0_H0 ;  /* 0x20000026ff247230 */ /* 0x000fc40000004100 */
[----:B------:R-:W-:Y:S02]  /*80d0*/  HADD2.F32 R45, -RZ, R14.H0_H0 ;  /* 0x2000000eff2d7230 */ /* 0x000fe40000004100 */
[----:B------:R-:W-:Y:S02]  /*80e0*/  HADD2.F32 R39, -RZ, R224.H0_H0 ;  /* 0x200000e0ff277230 */ /* 0x000fe40000004100 */
[-C--:B------:R-:W-:Y:S01]  /*80f0*/  FMUL.FTZ R46, R36, R49.reuse ;  /* 0x00000031242e7220 */ /* 0x080fe20000410000 */
[----:B------:R-:W-:Y:S02]  /*8100*/  HADD2.F32 R35, -RZ, R35.H0_H0 ;  /* 0x20000023ff237230 */ /* 0x000fe40000004100 */
[----:B------:R-:W-:Y:S01]  /*8110*/  FMUL.FTZ R49, R45, R49 ;  /* 0x000000312d317220 */ /* 0x000fe20000410000 */
[----:B------:R-:W-:Y:S02]  /*8120*/  HADD2.F32 R38, -RZ, R38.H1_H1 ;  /* 0x30000026ff267230 */ /* 0x000fe40000004100 */
[----:B------:R-:W-:-:S02]  /*8130*/  HADD2.F32 R14, -RZ, R14.H1_H1 ;  /* 0x3000000eff0e7230 */ /* 0x000fc40000004100 */
[----:B------:R-:W-:Y:S01]  /*8140*/  FFMA.FTZ R49, R36, R39, R49 ;  /* 0x0000002724317223 */ /* 0x000fe20000010031 */
[-C--:B------:R-:W-:Y:S02]  /*8150*/  FMUL.FTZ R36, R38, R35.reuse ;  /* 0x0000002326247220 */ /* 0x080fe40000410000 */
[C---:B------:R-:W-:Y:S01]  /*8160*/  FMUL.FTZ R35, R14.reuse, R35 ;  /* 0x000000230e237220 */ /* 0x040fe20000410000 */
[----:B------:R-:W-:Y:S01]  /*8170*/  FFMA.FTZ R46, R45, R39, -R46 ;  /* 0x000000272d2e7223 */ /* 0x000fe2000001082e */
[-C--:B------:R-:W-:Y:S02]  /*8180*/  FFMA.FTZ R36, R14, R34.reuse, -R36 ;  /* 0x000000220e247223 */ /* 0x080fe40000010824 */
[----:B------:R-:W-:Y:S01]  /*8190*/  FFMA.FTZ R35, R38, R34, R35 ;  /* 0x0000002226237223 */ /* 0x000fe20000010023 */
[----:B------:R-:W-:Y:S02]  /*81a0*/  F2FP.F16.F32.PACK_AB R37, R44, R37 ;  /* 0x000000252c25723e */ /* 0x000fe400000000ff */
[----:B------:R-:W-:-:S02]  /*81b0*/  F2FP.F16.F32.PACK_AB R47, R47, R77 ;  /* 0x0000004d2f2f723e */ /* 0x000fc400000000ff */
[----:B------:R-:W-:Y:S02]  /*81c0*/  F2FP.F16.F32.PACK_AB R33, R33, R13 ;  /* 0x0000000d2121723e */ /* 0x000fe400000000ff */
[----:B------:R-:W-:Y:S02]  /*81d0*/  F2FP.F16.F32.PACK_AB R32, R32, R76 ;  /* 0x0000004c2020723e */ /* 0x000fe400000000ff */
[----:B------:R-:W-:Y:S02]  /*81e0*/  F2FP.F16.F32.PACK_AB R35, R35, R49 ;  /* 0x000000312323723e */ /* 0x000fe400000000ff */
[----:B------:R-:W-:Y:S02]  /*81f0*/  F2FP.F16.F32.PACK_AB R51, R15, R51 ;  /* 0x000000330f33723e */ /* 0x000fe400000000ff */
[----:B------:R-:W-:Y:S01]  /*8200*/  F2FP.F16.F32.PACK_AB R46, R36, R46 ;  /* 0x0000002e242e723e */ /* 0x000fe200000000ff */
[----:B------:R-:W-:Y:S01]  /*8210*/  IMAD.MOV.U32 R36, RZ, RZ, R32 ;  /* 0x000000ffff247224 */ /* 0x000fe200078e0020 */
[----:B------:R-:W-:Y:S01]  /*8220*/  MOV R13, R37 ;  /* 0x00000025000d7202 */ /* 0x000fe20000000f00 */
[----:B------:R-:W-:Y:S01]  /*8230*/  IMAD.MOV.U32 R37, RZ, RZ, R33 ;  /* 0x000000ffff257224 */ /* 0x000fe200078e0021 */
[----:B------:R-:W-:Y:S01]  /*8240*/  F2FP.F16.F32.PACK_AB R12, R12, R50 ;  /* 0x000000320c0c723e */ /* 0x000fe200000000ff */
[----:B------:R-:W-:Y:S01]  /*8250*/  IMAD.MOV.U32 R15, RZ, RZ, R47 ;  /* 0x000000ffff0f7224 */ /* 0x000fe200078e002f */
[----:B------:R-:W-:Y:S01]  /*8260*/  MOV R14, R46 ;  /* 0x0000002e000e7202 */ /* 0x000fe20000000f00 */
[----:B------:R-:W-:Y:S01]  /*8270*/  IMAD.MOV.U32 R38, RZ, RZ, R35 ;  /* 0x000000ffff267224 */ /* 0x000fe200078e0023 */
[----:B------:R-:W-:-:S07]  /*8280*/  MOV R39, R51 ;  /* 0x0000003300277202 */ /* 0x000fce0000000f00 */
.L_x_533:
[----:B------:R-:W-:Y:S05]  /*8290*/  BSYNC B3 ;  /* 0x0000000000037941 */ /* 0x000fea0003800000 */
.L_x_532:
[----:B------:R-:W-:-:S04]  /*82a0*/  LEA R32, P3, R7, R11, 0x1 ;  /* 0x0000000b07207211 */ /* 0x000fc800078608ff */
[----:B--2---:R-:W-:Y:S02]  /*82b0*/  LEA.HI.X R33, R7, R117, R112, 0x1, P3 ;  /* 0x0000007507217211 */ /* 0x004fe400018f0c70 */
[----:B------:R-:W-:-:S03]  /*82c0*/  ISETP.GE.AND P3, PT, R48, R135, PT ;  /* 0x000000873000720c */ /* 0x000fc60003f66270 */
[----:B----4-:R2:W-:Y:S10]  /*82d0*/  ST.E.128 desc[UR56][R32.64], R12 ;  /* 0x0000000c20007985 */ /* 0x0105f4000c101d38 */
[----:B--2---:R-:W-:-:S05]  /*82e0*/  @!P3 IMAD.WIDE R12, R48, 0x2, R116 ;  /* 0x00000002300cb825 */ /* 0x004fca00078e0274 */
[----:B---3--:R4:W-:Y:S02]  /*82f0*/  @!P3 ST.E.128 desc[UR56][R12.64], R36 ;  /* 0x000000240c00b985 */ /* 0x0089e4000c101d38 */
.L_x_531:
[----:B------:R-:W-:Y:S05]  /*8300*/  BSYNC B2 ;  /* 0x0000000000027941 */ /* 0x000fea0003800000 */
.L_x_530:
[----:B------:R-:W-:-:S13]  /*8310*/  ISETP.NE.AND P3, PT, R27, RZ, PT ;  /* 0x000000ff1b00720c */ /* 0x000fda0003f65270 */
[----:B------:R-:W-:Y:S05]  /*8320*/  @!P3 BRA `(.L_x_525) ;  /* 0x0000000400d4b947 */ /* 0x000fea0003800000 */
[----:B---34-:R-:W3:Y:S01]  /*8330*/  LDL R12, [R1+0x38] ;  /* 0x00003800010c7983 */ /* 0x018ee20000100800 */
[----:B------:R-:W-:Y:S01]  /*8340*/  ISETP.GE.AND P3, PT, R3, R124, PT ;  /* 0x0000007c0300720c */ /* 0x000fe20003f66270 */
[----:B------:R-:W-:Y:S01]  /*8350*/  BSSY B2, `(.L_x_534) ;  /* 0x000006c000027945 */ /* 0x000fe20003800000 */
[----:B---3--:R-:W-:-:S04]  /*8360*/  LOP3.LUT P5, RZ, R12, 0x1, RZ, 0xc0, !PT ;  /* 0x000000010cff7812 */ /* 0x008fc800078ac0ff */
[----:B------:R-:W-:-:S04]  /*8370*/  SEL R12, R125, R137, !P5 ;  /* 0x000000897d0c7207 */ /* 0x000fc80006800000 */
        /* <DEDUP_REMOVED lines=9> */
[----:B------:R-:W-:-:S05]  /*8410*/  LOP3.LUT R12, R12, R178, RZ, 0x3c, !PT ;  /* 0x000000b20c0c7212 */ /* 0x000fca00078e3cff */
[----:B------:R-:W-:-:S04]  /*8420*/  IMAD.IADD R12, R13, 0x1, R12 ;  /* 0x000000010d0c7824 */ /* 0x000fc800078e020c */
[C---:B------:R-:W-:Y:S02]  /*8430*/  IMAD R32, R18.reuse, 0x4800, R12 ;  /* 0x0000480012207824 */ /* 0x040fe400078e020c */
[----:B------:R-:W-:Y:S02]  /*8440*/  IMAD R12, R18, 0x4800, R136 ;  /* 0x00004800120c7824 */ /* 0x000fe400078e0288 */
[----:B------:R-:W-:-:S03]  /*8450*/  IMAD R32, R32, 0x2, R2 ;  /* 0x0000000220207824 */ /* 0x000fc600078e0202 */
[----:B------:R-:W-:-:S03]  /*8460*/  LEA R12, R12, R2, 0x1 ;  /* 0x000000020c0c7211 */ /* 0x000fc600078e08ff */
[----:B------:R-:W3:Y:S04]  /*8470*/  LDS.128 R32, [R32+0x18400] ;  /* 0x0184000020207984 */ /* 0x000ee80000000c00 */
[----:B------:R-:W4:Y:S01]  /*8480*/  LDS.128 R12, [R12+0x18400] ;  /* 0x018400000c0c7984 */ /* 0x000f220000000c00 */
[----:B------:R-:W-:Y:S05]  /*8490*/  @P3 BRA `(.L_x_535) ;  /* 0x00000004005c3947 */ /* 0x000fea0003800000 */
[----:B------:R-:W-:Y:S01]  /*84a0*/  HADD2.F32 R38, -RZ, R198.H1_H1 ;  /* 0x300000c6ff267230 */ /* 0x000fe20000004100 */
[--C-:B------:R-:W-:Y:S01]  /*84b0*/  SHF.R.U64 R28, R28, 0x10, R29.reuse ;  /* 0x000000101c1c7819 */ /* 0x100fe2000000121d */
[----:B---3--:R-:W-:Y:S01]  /*84c0*/  HADD2.F32 R37, -RZ, R33.H0_H0 ;  /* 0x20000021ff257230 */ /* 0x008fe20000004100 */
[----:B------:R-:W-:Y:S01]  /*84d0*/  SHF.R.U32.HI R29, RZ, 0x10, R29 ;  /* 0x00000010ff1d7819 */ /* 0x000fe2000001161d */
[----:B----4-:R-:W-:Y:S01]  /*84e0*/  HADD2.F32 R44, -RZ, R13.H0_H0 ;  /* 0x2000000dff2c7230 */ /* 0x010fe20000004100 */
[----:B------:R-:W-:Y:S01]  /*84f0*/  SHF.R.U64 R40, R40, 0x10, R41 ;  /* 0x0000001028287819 */ /* 0x000fe20000001229 */
[----:B------:R-:W-:Y:S02]  /*8500*/  HADD2.F32 R39, -RZ, R196.H1_H1 ;  /* 0x300000c4ff277230 */ /* 0x000fe40000004100 */
[-C--:B------:R-:W-:Y:S01]  /*8510*/  FMUL.FTZ R45, R37, R38.reuse ;  /* 0x00000026252d7220 */ /* 0x080fe20000410000 */
[----:B------:R-:W-:Y:S02]  /*8520*/  HADD2.F32 R33, -RZ, R33.H1_H1 ;  /* 0x30000021ff217230 */ /* 0x000fe40000004100 */
[----:B------:R-:W-:Y:S01]  /*8530*/  FMUL.FTZ R38, R44, R38 ;  /* 0x000000262c267220 */ /* 0x000fe20000410000 */
[----:B------:R-:W-:Y:S01]  /*8540*/  SHF.R.U64 R30, R30, 0x10, R31 ;  /* 0x000000101e1e7819 */ /* 0x000fe2000000121f */
[----:B------:R-:W-:Y:S01]  /*8550*/  FFMA.FTZ R45, R44, R39, -R45 ;  /* 0x000000272c2d7223 */ /* 0x000fe2000001082d */
[----:B------:R-:W-:-:S02]  /*8560*/  HADD2.F32 R198, -RZ, R198.H0_H0 ;  /* 0x200000c6ffc67230 */ /* 0x000fc40000004100 */
[----:B------:R-:W-:Y:S01]  /*8570*/  FFMA.FTZ R37, R37, R39, R38 ;  /* 0x0000002725257223 */ /* 0x000fe20000010026 */
[----:B------:R-:W-:Y:S01]  /*8580*/  SHF.R.U32.HI R38, RZ, 0x10, R41 ;  /* 0x00000010ff267819 */ /* 0x000fe20000011629 */
[----:B------:R-:W-:Y:S02]  /*8590*/  HADD2.F32 R39, -RZ, R13.H1_H1 ;  /* 0x3000000dff277230 */ /* 0x000fe40000004100 */
[----:B------:R-:W-:Y:S02]  /*85a0*/  HADD2.F32 R13, -RZ, R29.H0_H0 ;  /* 0x2000001dff0d7230 */ /* 0x000fe40000004100 */
[----:B------:R-:W-:Y:S02]  /*85b0*/  HADD2.F32 R38, -RZ, R38.H0_H0 ;  /* 0x20000026ff267230 */ /* 0x000fe40000004100 */
[--C-:B------:R-:W-:Y:S02]  /*85c0*/  HADD2.F32 R41, -RZ, R15.reuse.H0_H0 ;  /* 0x2000000fff297230 */ /* 0x100fe40000004100 */
[----:B------:R-:W-:-:S02]  /*85d0*/  HADD2.F32 R15, -RZ, R15.H1_H1 ;  /* 0x3000000fff0f7230 */ /* 0x000fc40000004100 */
[-C--:B------:R-:W-:Y:S01]  /*85e0*/  FMUL.FTZ R29, R33, R38.reuse ;  /* 0x00000026211d7220 */ /* 0x080fe20000410000 */
[C---:B------:R-:W-:Y:S01]  /*85f0*/  FMUL.FTZ R38, R39.reuse, R38 ;  /* 0x0000002627267220 */ /* 0x040fe20000410000 */
[----:B------:R-:W-:Y:S02]  /*8600*/  HADD2.F32 R196, -RZ, R196.H0_H0 ;  /* 0x200000c4ffc47230 */ /* 0x000fe40000004100 */
[-C--:B------:R-:W-:Y:S01]  /*8610*/  FFMA.FTZ R29, R39, R13.reuse, -R29 ;  /* 0x0000000d271d7223 */ /* 0x080fe2000001081d */
[----:B------:R-:W-:Y:S01]  /*8620*/  FFMA.FTZ R13, R33, R13, R38 ;  /* 0x0000000d210d7223 */ /* 0x000fe20000010026 */
[----:B------:R-:W-:Y:S02]  /*8630*/  IMAD.MOV.U32 R33, RZ, RZ, R35 ;  /* 0x000000ffff217224 */ /* 0x000fe400078e0023 */
[----:B------:R-:W-:Y:S01]  /*8640*/  HADD2.F32 R35, -RZ, R197.H1_H1 ;  /* 0x300000c5ff237230 */ /* 0x000fe20000004100 */
[----:B------:R-:W-:Y:S01]  /*8650*/  F2FP.F16.F32.PACK_AB R29, R29, R45 ;  /* 0x0000002d1d1d723e */ /* 0x000fe200000000ff */
[----:B------:R-:W-:Y:S01]  /*8660*/  HADD2.F32 R39, -RZ, R195.H1_H1 ;  /* 0x300000c3ff277230 */ /* 0x000fe20000004100 */
[----:B------:R-:W-:Y:S01]  /*8670*/  F2FP.F16.F32.PACK_AB R37, R13, R37 ;  /* 0x000000250d25723e */ /* 0x000fe200000000ff */
[----:B------:R-:W-:-:S02]  /*8680*/  HADD2.F32 R38, -RZ, R33.H0_H0 ;  /* 0x20000021ff267230 */ /* 0x000fc40000004100 */
[----:B------:R-:W-:Y:S02]  /*8690*/  HADD2.F32 R33, -RZ, R33.H1_H1 ;  /* 0x30000021ff217230 */ /* 0x000fe40000004100 */
[----:B------:R-:W-:Y:S02]  /*86a0*/  HADD2.F32 R40, -RZ, R40.H0_H0 ;  /* 0x20000028ff287230 */ /* 0x000fe40000004100 */
[CC--:B------:R-:W-:Y:S01]  /*86b0*/  FMUL.FTZ R44, R38.reuse, R35.reuse ;  /* 0x00000023262c7220 */ /* 0x0c0fe20000410000 */
[C---:B------:R-:W-:Y:S01]  /*86c0*/  FMUL.FTZ R35, R41.reuse, R35 ;  /* 0x0000002329237220 */ /* 0x040fe20000410000 */
[----:B------:R-:W-:Y:S02]  /*86d0*/  HADD2.F32 R28, -RZ, R28.H0_H0 ;  /* 0x2000001cff1c7230 */ /* 0x000fe40000004100 */
[-C--:B------:R-:W-:Y:S01]  /*86e0*/  FFMA.FTZ R44, R41, R39.reuse, -R44 ;  /* 0x00000027292c7223 */ /* 0x080fe2000001082c */
[----:B------:R-:W-:Y:S01]  /*86f0*/  FFMA.FTZ R35, R38, R39, R35 ;  /* 0x0000002726237223 */ /* 0x000fe20000010023 */
[----:B------:R-:W-:Y:S01]  /*8700*/  SHF.R.U32.HI R38, RZ, 0x10, R31 ;  /* 0x00000010ff267819 */ /* 0x000fe2000001161f */
[----:B------:R-:W-:Y:S01]  /*8710*/  HADD2.F32 R197, -RZ, R197.H0_H0 ;  /* 0x200000c5ffc57230 */ /* 0x000fe20000004100 */
[--C-:B------:R-:W-:Y:S01]  /*8720*/  SHF.R.U64 R31, R42, 0x10, R43.reuse ;  /* 0x000000102a1f7819 */ /* 0x100fe2000000122b */
[----:B------:R-:W-:Y:S01]  /*8730*/  HADD2.F32 R195, -RZ, R195.H0_H0 ;  /* 0x200000c3ffc37230 */ /* 0x000fe20000004100 */
[----:B------:R-:W-:Y:S01]  /*8740*/  SHF.R.U32.HI R42, RZ, 0x10, R43 ;  /* 0x00000010ff2a7819 */ /* 0x000fe2000001162b */
[----:B------:R-:W-:-:S02]  /*8750*/  HADD2.F32 R38, -RZ, R38.H0_H0 ;  /* 0x20000026ff267230 */ /* 0x000fc40000004100 */
[----:B------:R-:W-:Y:S02]  /*8760*/  HADD2.F32 R31, -RZ, R31.H0_H0 ;  /* 0x2000001fff1f7230 */ /* 0x000fe40000004100 */
[----:B------:R-:W-:Y:S02]  /*8770*/  HADD2.F32 R42, -RZ, R42.H0_H0 ;  /* 0x2000002aff2a7230 */ /* 0x000fe40000004100 */
[----:B------:R-:W-:Y:S02]  /*8780*/  HADD2.F32 R30, -RZ, R30.H0_H0 ;  /* 0x2000001eff1e7230 */ /* 0x000fe40000004100 */
[----:B------:R-:W-:Y:S02]  /*8790*/  IMAD.MOV.U32 R13, RZ, RZ, R29 ;  /* 0x000000ffff0d7224 */ /* 0x000fe400078e001d */
[----:B------:R-:W-:-:S04]  /*87a0*/  FMUL.FTZ R39, R33, R42 ;  /* 0x0000002a21277220 */ /* 0x000fc80000410000 */
[C---:B------:R-:W-:Y:S01]  /*87b0*/  FFMA.FTZ R39, R15.reuse, R38, -R39 ;  /* 0x000000260f277223 */ /* 0x040fe20000010827 */
[----:B------:R-:W-:-:S04]  /*87c0*/  FMUL.FTZ R15, R15, R42 ;  /* 0x0000002a0f0f7220 */ /* 0x000fc80000410000 */
[----:B------:R-:W-:Y:S01]  /*87d0*/  FFMA.FTZ R15, R33, R38, R15 ;  /* 0x00000026210f7223 */ /* 0x000fe2000001000f */
[----:B------:R-:W-:Y:S01]  /*87e0*/  HADD2.F32 R33, -RZ, R32.H0_H0 ;  /* 0x20000020ff217230 */ /* 0x000fe20000004100 */
[----:B------:R-:W-:Y:S01]  /*87f0*/  F2FP.F16.F32.PACK_AB R39, R39, R44 ;  /* 0x0000002c2727723e */ /* 0x000fe200000000ff */
[----:B------:R-:W-:Y:S02]  /*8800*/  HADD2.F32 R38, -RZ, R12.H0_H0 ;  /* 0x2000000cff267230 */ /* 0x000fe40000004100 */
[----:B------:R-:W-:Y:S02]  /*8810*/  HADD2.F32 R32, -RZ, R32.H1_H1 ;  /* 0x30000020ff207230 */ /* 0x000fe40000004100 */
[-C--:B------:R-:W-:Y:S01]  /*8820*/  FMUL.FTZ R41, R33, R198.reuse ;  /* 0x000000c621297220 */ /* 0x080fe20000410000 */
[----:B------:R-:W-:Y:S02]  /*8830*/  HADD2.F32 R12, -RZ, R12.H1_H1 ;  /* 0x3000000cff0c7230 */ /* 0x000fe40000004100 */
[C---:B------:R-:W-:Y:S01]  /*8840*/  FMUL.FTZ R198, R38.reuse, R198 ;  /* 0x000000c626c67220 */ /* 0x040fe20000410000 */
[----:B------:R-:W-:Y:S01]  /*8850*/  F2FP.F16.F32.PACK_AB R35, R15, R35 ;  /* 0x000000230f23723e */ /* 0x000fe200000000ff */
[----:B------:R-:W-:Y:S01]  /*8860*/  FFMA.FTZ R41, R38, R196, -R41 ;  /* 0x000000c426297223 */ /* 0x000fe20000010829 */
[----:B------:R-:W-:-:S02]  /*8870*/  IMAD.MOV.U32 R15, RZ, RZ, R39 ;  /* 0x000000ffff0f7224 */ /* 0x000fc400078e0027 */
[----:B------:R-:W-:Y:S01]  /*8880*/  FFMA.FTZ R198, R33, R196, R198 ;  /* 0x000000c421c67223 */ /* 0x000fe200000100c6 */
[-C--:B------:R-:W-:Y:S01]  /*8890*/  FMUL.FTZ R33, R32, R40.reuse ;  /* 0x0000002820217220 */ /* 0x080fe20000410000 */
[----:B------:R-:W-:-:S03]  /*88a0*/  FMUL.FTZ R40, R12, R40 ;  /* 0x000000280c287220 */ /* 0x000fc60000410000 */
[-C--:B------:R-:W-:Y:S01]  /*88b0*/  FFMA.FTZ R33, R12, R28.reuse, -R33 ;  /* 0x0000001c0c217223 */ /* 0x080fe20000010821 */
[----:B------:R-:W-:Y:S01]  /*88c0*/  FFMA.FTZ R40, R32, R28, R40 ;  /* 0x0000001c20287223 */ /* 0x000fe20000010028 */
[----:B------:R-:W-:Y:S02]  /*88d0*/  HADD2.F32 R12, -RZ, R34.H0_H0 ;  /* 0x20000022ff0c7230 */ /* 0x000fe40000004100 */
[----:B------:R-:W-:Y:S01]  /*88e0*/  HADD2.F32 R28, -RZ, R14.H0_H0 ;  /* 0x2000000eff1c7230 */ /* 0x000fe20000004100 */
[----:B------:R-:W-:Y:S01]  /*88f0*/  F2FP.F16.F32.PACK_AB R33, R33, R41 ;  /* 0x000000292121723e */ /* 0x000fe200000000ff */
[----:B------:R-:W-:Y:S02]  /*8900*/  HADD2.F32 R34, -RZ, R34.H1_H1 ;  /* 0x30000022ff227230 */ /* 0x000fe40000004100 */
[-C--:B------:R-:W-:Y:S01]  /*8910*/  FMUL.FTZ R32, R12, R197.reuse ;  /* 0x000000c50c207220 */ /* 0x080fe20000410000 */
[----:B------:R-:W-:Y:S02]  /*8920*/  HADD2.F32 R14, -RZ, R14.H1_H1 ;  /* 0x3000000eff0e7230 */ /* 0x000fe40000004100 */
[----:B------:R-:W-:Y:S01]  /*8930*/  FMUL.FTZ R197, R28, R197 ;  /* 0x000000c51cc57220 */ /* 0x000fe20000410000 */
[----:B------:R-:W-:Y:S01]  /*8940*/  F2FP.F16.F32.PACK_AB R40, R40, R198 ;  /* 0x000000c62828723e */ /* 0x000fe200000000ff */
[----:B------:R-:W-:-:S02]  /*8950*/  FFMA.FTZ R32, R28, R195, -R32 ;  /* 0x000000c31c207223 */ /* 0x000fc40000010820 */
[----:B------:R-:W-:Y:S01]  /*8960*/  FFMA.FTZ R197, R12, R195, R197 ;  /* 0x000000c30cc57223 */ /* 0x000fe200000100c5 */
[-C--:B------:R-:W-:Y:S01]  /*8970*/  FMUL.FTZ R12, R34, R31.reuse ;  /* 0x0000001f220c7220 */ /* 0x080fe20000410000 */
[----:B------:R-:W-:-:S03]  /*8980*/  FMUL.FTZ R31, R14, R31 ;  /* 0x0000001f0e1f7220 */ /* 0x000fc60000410000 */
[-C--:B------:R-:W-:Y:S01]  /*8990*/  FFMA.FTZ R12, R14, R30.reuse, -R12 ;  /* 0x0000001e0e0c7223 */ /* 0x080fe2000001080c */
[----:B------:R-:W-:-:S04]  /*89a0*/  FFMA.FTZ R31, R34, R30, R31 ;  /* 0x0000001e221f7223 */ /* 0x000fc8000001001f */
[----:B------:R-:W-:Y:S01]  /*89b0*/  F2FP.F16.F32.PACK_AB R14, R12, R32 ;  /* 0x000000200c0e723e */ /* 0x000fe200000000ff */
[----:B------:R-:W-:Y:S01]  /*89c0*/  IMAD.MOV.U32 R32, RZ, RZ, R40 ;  /* 0x000000ffff207224 */ /* 0x000fe200078e0028 */
[----:B------:R-:W-:Y:S02]  /*89d0*/  F2FP.F16.F32.PACK_AB R31, R31, R197 ;  /* 0x000000c51f1f723e */ /* 0x000fe400000000ff */
[----:B------:R-:W-:Y:S02]  /*89e0*/  MOV R12, R33 ;  /* 0x00000021000c7202 */ /* 0x000fe40000000f00 */
[----:B------:R-:W-:Y:S01]  /*89f0*/  MOV R33, R37 ;  /* 0x0000002500217202 */ /* 0x000fe20000000f00 */
[----:B------:R-:W-:-:S07]  /*8a00*/  IMAD.MOV.U32 R34, RZ, RZ, R31 ;  /* 0x000000ffff227224 */ /* 0x000fce00078e001f */
.L_x_535:
[----:B------:R-:W-:Y:S05]  /*8a10*/  BSYNC B2 ;  /* 0x0000000000027941 */ /* 0x000fea0003800000 */
.L_x_534:
[----:B------:R-:W-:-:S04]  /*8a20*/  LEA R28, P3, R8, R11, 0x1 ;  /* 0x0000000b081c7211 */ /* 0x000fc800078608ff */
[----:B--2---:R-:W-:Y:S02]  /*8a30*/  LEA.HI.X R29, R8, R117, R111, 0x1, P3 ;  /* 0x00000075081d7211 */ /* 0x004fe400018f0c6f */
[----:B------:R-:W-:-:S03]  /*8a40*/  ISETP.GE.AND P3, PT, R36, R135, PT ;  /* 0x000000872400720c */ /* 0x000fc60003f66270 */
[----:B----4-:R2:W-:Y:S10]  /*8a50*/  ST.E.128 desc[UR56][R28.64], R12 ;  /* 0x0000000c1c007985 */ /* 0x0105f4000c101d38 */
[----:B------:R-:W-:-:S05]  /*8a60*/  @!P3 IMAD.WIDE R116, R36, 0x2, R116 ;  /* 0x000000022474b825 */ /* 0x000fca00078e0274 */
[----:B---3--:R2:W-:Y:S02]  /*8a70*/  @!P3 ST.E.128 desc[UR56][R116.64], R32 ;  /* 0x000000207400b985 */ /* 0x0085e4000c101d38 */
.L_x_525:
[----:B------:R-:W-:Y:S05]  /*8a80*/  BSYNC B1 ;  /* 0x0000000000017941 */ /* 0x000fea0003800000 */
.L_x_524:
[----:B------:R-:W-:-:S03]  /*8a90*/  UMOV UR4, 0xffffffff ;  /* 0xffffffff00047882 */ /* 0x000fc60000000000 */
[----:B------:R-:W-:Y:S05]  /*8aa0*/  BRA.DIV UR4, `(.L_x_536) ;  /* 0x0000018a04507947 */ /* 0x000fea000b800000 */
[----:B-1----:R-:W1:Y:S04]  /*8ab0*/  SHFL.IDX PT, R115, R115, 0x1, 0x1c1f ;  /* 0x003c1f0073737f89 */ /* 0x002e6800000e0000 */
[----:B------:R-:W0:Y:S02]  /*8ac0*/  SHFL.IDX PT, R118, R118, 0x1, 0x1c1f ;  /* 0x003c1f0076767f89 */ /* 0x000e2400000e0000 */
.L_x_808:
[----:B------:R-:W-:Y:S05]  /*8ad0*/  @P4 BRA `(.L_x_493) ;  /* 0x0000001c00744947 */ /* 0x000fea0003800000 */
[----:B------:R-:W-:Y:S01]  /*8ae0*/  ISETP.NE.AND P3, PT, R9, RZ, PT ;  /* 0x000000ff0900720c */ /* 0x000fe20003f65270 */
[----:B------:R-:W-:Y:S01]  /*8af0*/  BSSY B1, `(.L_x_537) ;  /* 0x0000078000017945 */ /* 0x000fe20003800000 */
[----:B0-2---:R-:W-:Y:S01]  /*8b00*/  MOV R32, R118 ;  /* 0x0000007600207202 */ /* 0x005fe20000000f00 */
[----:B-1----:R-:W-:-:S10]  /*8b10*/  IMAD.MOV.U32 R33, RZ, RZ, R115 ;  /* 0x000000ffff217224 */ /* 0x002fd400078e0073 */
[----:B------:R-:W-:Y:S05]  /*8b20*/  @!P3 BRA `(.L_x_538) ;  /* 0x0000000400d0b947 */ /* 0x000fea0003800000 */
[----:B---3--:R-:W-:Y:S01]  /*8b30*/  SEL R11, R125, R137, !P0 ;  /* 0x000000897d0b7207 */ /* 0x008fe20004000000 */
[----:B------:R-:W-:Y:S01]  /*8b40*/  BSSY B2, `(.L_x_539) ;  /* 0x000006c000027945 */ /* 0x000fe20003800000 */
[----:B----4-:R-:W-:Y:S02]  /*8b50*/  SHF.R.U32.HI R13, RZ, 0x3, R168 ;  /* 0x00000003ff0d7819 */ /* 0x010fe400000116a8 */
[----:B------:R-:W-:Y:S02]  /*8b60*/  SHF.R.S32.HI R12, RZ, 0x1f, R11 ;  /* 0x0000001fff0c7819 */ /* 0x000fe4000001140b */
[----:B------:R-:W-:Y:S02]  /*8b70*/  ISETP.GE.AND P3, PT, R16, R124, PT ;  /* 0x0000007c1000720c */ /* 0x000fe40003f66270 */
        /* <DEDUP_REMOVED lines=9> */
[----:B------:R-:W-:Y:S01]  /*8c10*/  IADD3 R11, R12, R11, RZ ;  /* 0x0000000b0c0b7210 */ /* 0x000fe20007ffe0ff */
[----:B------:R-:W-:-:S04]  /*8c20*/  IMAD R12, R18, 0x4800, R138 ;  /* 0x00004800120c7824 */ /* 0x000fc800078e028a */
[----:B------:R-:W-:Y:S02]  /*8c30*/  IMAD R28, R18, 0x4800, R11 ;  /* 0x00004800121c7824 */ /* 0x000fe400078e020b */
[--C-:B------:R-:W-:Y:S02]  /*8c40*/  IMAD R12, R12, 0x2, R2.reuse ;  /* 0x000000020c0c7824 */ /* 0x100fe400078e0202 */
[----:B------:R-:W-:-:S04]  /*8c50*/  IMAD R28, R28, 0x2, R2 ;  /* 0x000000021c1c7824 */ /* 0x000fc800078e0202 */
[----:B------:R-:W0:Y:S04]  /*8c60*/  LDS.128 R12, [R12+0x18400] ;  /* 0x018400000c0c7984 */ /* 0x000e280000000c00 */
[----:B------:R-:W1:Y:S01]  /*8c70*/  LDS.128 R28, [R28+0x18400] ;  /* 0x018400001c1c7984 */ /* 0x000e620000000c00 */
[----:B------:R-:W-:Y:S05]  /*8c80*/  @P3 BRA `(.L_x_540) ;  /* 0x00000004005c3947 */ /* 0x000fea0003800000 */
[----:B-1----:R-:W-:Y:S01]  /*8c90*/  MOV R11, R29 ;  /* 0x0000001d000b7202 */ /* 0x002fe20000000f00 */
[----:B------:R-:W-:Y:S01]  /*8ca0*/  HADD2.F32 R34, -RZ, R194.H1_H1 ;  /* 0x300000c2ff227230 */ /* 0x000fe20000004100 */
[----:B------:R-:W-:Y:S01]  /*8cb0*/  SHF.R.U64 R72, R72, 0x10, R73 ;  /* 0x0000001048487819 */ /* 0x000fe20000001249 */
[----:B0-----:R-:W-:Y:S02]  /*8cc0*/  HADD2.F32 R37, -RZ, R13.H0_H0 ;  /* 0x2000000dff257230 */ /* 0x001fe40000004100 */
[--C-:B------:R-:W-:Y:S02]  /*8cd0*/  HADD2.F32 R29, -RZ, R11.reuse.H0_H0 ;  /* 0x2000000bff1d7230 */ /* 0x100fe40000004100 */
[----:B------:R-:W-:Y:S02]  /*8ce0*/  HADD2.F32 R35, -RZ, R182.H1_H1 ;  /* 0x300000b6ff237230 */ /* 0x000fe40000004100 */
[----:B------:R-:W-:Y:S02]  /*8cf0*/  HADD2.F32 R11, -RZ, R11.H1_H1 ;  /* 0x3000000bff0b7230 */ /* 0x000fe40000004100 */
[-C--:B------:R-:W-:Y:S01]  /*8d00*/  FMUL.FTZ R38, R29, R34.reuse ;  /* 0x000000221d267220 */ /* 0x080fe20000410000 */
[----:B------:R-:W-:Y:S01]  /*8d10*/  FMUL.FTZ R34, R37, R34 ;  /* 0x0000002225227220 */ /* 0x000fe20000410000 */
[----:B------:R-:W-:-:S02]  /*8d20*/  HADD2.F32 R13, -RZ, R13.H1_H1 ;  /* 0x3000000dff0d7230 */ /* 0x000fc40000004100 */
[-C--:B------:R-:W-:Y:S01]  /*8d30*/  FFMA.FTZ R38, R37, R35.reuse, -R38 ;  /* 0x0000002325267223 */ /* 0x080fe20000010826 */
[----:B------:R-:W-:Y:S01]  /*8d40*/  FFMA.FTZ R29, R29, R35, R34 ;  /* 0x000000231d1d7223 */ /* 0x000fe20000010022 */
[----:B------:R-:W-:Y:S01]  /*8d50*/  SHF.R.U32.HI R35, RZ, 0x10, R73 ;  /* 0x00000010ff237819 */ /* 0x000fe20000011649 */
[----:B------:R-:W-:Y:S01]  /*8d60*/  HADD2.F32 R40, -RZ, R15.H0_H0 ;  /* 0x2000000fff287230 */ /* 0x000fe20000004100 */
[--C-:B------:R-:W-:Y:S01]  /*8d70*/  SHF.R.U64 R34, R60, 0x10, R61.reuse ;  /* 0x000000103c227819 */ /* 0x100fe2000000123d */
[----:B------:R-:W-:Y:S01]  /*8d80*/  HADD2.F32 R39, -RZ, R159.H1_H1 ;  /* 0x3000009fff277230 */ /* 0x000fe20000004100 */
[----:B------:R-:W-:Y:S01]  /*8d90*/  SHF.R.U32.HI R60, RZ, 0x10, R61 ;  /* 0x00000010ff3c7819 */ /* 0x000fe2000001163d */
[----:B------:R-:W-:Y:S02]  /*8da0*/  HADD2.F32 R35, -RZ, R35.H0_H0 ;  /* 0x20000023ff237230 */ /* 0x000fe40000004100 */
[----:B------:R-:W-:Y:S02]  /*8db0*/  HADD2.F32 R15, -RZ, R15.H1_H1 ;  /* 0x3000000fff0f7230 */ /* 0x000fe40000004100 */
[----:B------:R-:W-:-:S02]  /*8dc0*/  HADD2.F32 R60, -RZ, R60.H0_H0 ;  /* 0x2000003cff3c7230 */ /* 0x000fc40000004100 */
[-C--:B------:R-:W-:Y:S01]  /*8dd0*/  FMUL.FTZ R37, R11, R35.reuse ;  /* 0x000000230b257220 */ /* 0x080fe20000410000 */
[C---:B------:R-:W-:Y:S01]  /*8de0*/  FMUL.FTZ R35, R13.reuse, R35 ;  /* 0x000000230d237220 */ /* 0x040fe20000410000 */
[----:B------:R-:W-:Y:S02]  /*8df0*/  HADD2.F32 R194, -RZ, R194.H0_H0 ;  /* 0x200000c2ffc27230 */ /* 0x000fe40000004100 */
[-C--:B------:R-:W-:Y:S01]  /*8e00*/  FFMA.FTZ R13, R13, R60.reuse, -R37 ;  /* 0x0000003c0d0d7223 */ /* 0x080fe20000010825 */
[----:B------:R-:W-:Y:S01]  /*8e10*/  FFMA.FTZ R11, R11, R60, R35 ;  /* 0x0000003c0b0b7223 */ /* 0x000fe20000010023 */
[----:B------:R-:W-:Y:S02]  /*8e20*/  HADD2.F32 R35, -RZ, R193.H1_H1 ;  /* 0x300000c1ff237230 */ /* 0x000fe40000004100 */
[--C-:B------:R-:W-:Y:S01]  /*8e30*/  HADD2.F32 R37, -RZ, R31.reuse.H0_H0 ;  /* 0x2000001fff257230 */ /* 0x100fe20000004100 */
[----:B------:R-:W-:Y:S01]  /*8e40*/  F2FP.F16.F32.PACK_AB R13, R13, R38 ;  /* 0x000000260d0d723e */ /* 0x000fe200000000ff */
[----:B------:R-:W-:Y:S01]  /*8e50*/  HADD2.F32 R31, -RZ, R31.H1_H1 ;  /* 0x3000001fff1f7230 */ /* 0x000fe20000004100 */
[----:B------:R-:W-:Y:S01]  /*8e60*/  F2FP.F16.F32.PACK_AB R29, R11, R29 ;  /* 0x0000001d0b1d723e */ /* 0x000fe200000000ff */
[----:B------:R-:W-:-:S02]  /*8e70*/  HADD2.F32 R42, -RZ, R12.H0_H0 ;  /* 0x2000000cff2a7230 */ /* 0x000fc40000004100 */
[CC--:B------:R-:W-:Y:S01]  /*8e80*/  FMUL.FTZ R41, R37.reuse, R35.reuse ;  /* 0x0000002325297220 */ /* 0x0c0fe20000410000 */
[C---:B------:R-:W-:Y:S01]  /*8e90*/  FMUL.FTZ R35, R40.reuse, R35 ;  /* 0x0000002328237220 */ /* 0x040fe20000410000 */
[----:B------:R-:W-:Y:S02]  /*8ea0*/  HADD2.F32 R182, -RZ, R182.H0_H0 ;  /* 0x200000b6ffb67230 */ /* 0x000fe40000004100 */
[-C--:B------:R-:W-:Y:S01]  /*8eb0*/  FFMA.FTZ R41, R40, R39.reuse, -R41 ;  /* 0x0000002728297223 */ /* 0x080fe20000010829 */
[----:B------:R-:W-:Y:S01]  /*8ec0*/  FFMA.FTZ R35, R37, R39, R35 ;  /* 0x0000002725237223 */ /* 0x000fe20000010023 */
[--C-:B------:R-:W-:Y:S01]  /*8ed0*/  SHF.R.U64 R39, R74, 0x10, R75.reuse ;  /* 0x000000104a277819 */ /* 0x100fe2000000124b */
[----:B------:R-:W-:Y:S01]  /*8ee0*/  HADD2.F32 R72, -RZ, R72.H0_H0 ;  /* 0x20000048ff487230 */ /* 0x000fe20000004100 */
[----:B------:R-:W-:Y:S01]  /*8ef0*/  SHF.R.U32.HI R74, RZ, 0x10, R75 ;  /* 0x00000010ff4a7819 */ /* 0x000fe2000001164b */
[----:B------:R-:W-:Y:S01]  /*8f00*/  HADD2.F32 R12, -RZ, R12.H1_H1 ;  /* 0x3000000cff0c7230 */ /* 0x000fe20000004100 */
[--C-:B------:R-:W-:Y:S01]  /*8f10*/  SHF.R.U64 R37, R62, 0x10, R63.reuse ;  /* 0x000000103e257819 */ /* 0x100fe2000000123f */
[----:B------:R-:W-:Y:S01]  /*8f20*/  HADD2.F32 R34, -RZ, R34.H0_H0 ;  /* 0x20000022ff227230 */ /* 0x000fe20000004100 */
[----:B------:R-:W-:Y:S01]  /*8f30*/  SHF.R.U32.HI R62, RZ, 0x10, R63 ;  /* 0x00000010ff3e7819 */ /* 0x000fe2000001163f */
[----:B------:R-:W-:-:S02]  /*8f40*/  HADD2.F32 R74, -RZ, R74.H0_H0 ;  /* 0x2000004aff4a7230 */ /* 0x000fc40000004100 */
[----:B------:R-:W-:Y:S02]  /*8f50*/  HADD2.F32 R193, -RZ, R193.H0_H0 ;  /* 0x200000c1ffc17230 */ /* 0x000fe40000004100 */
[----:B------:R-:W-:Y:S02]  /*8f60*/  HADD2.F32 R62, -RZ, R62.H0_H0 ;  /* 0x2000003eff3e7230 */ /* 0x000fe40000004100 */
[----:B------:R-:W-:Y:S01]  /*8f70*/  FMUL.FTZ R40, R31, R74 ;  /* 0x0000004a1f287220 */ /* 0x000fe20000410000 */
[----:B------:R-:W-:Y:S02]  /*8f80*/  HADD2.F32 R159, -RZ, R159.H0_H0 ;  /* 0x2000009fff9f7230 */ /* 0x000fe40000004100 */
[----:B------:R-:W-:Y:S02]  /*8f90*/  HADD2.F32 R39, -RZ, R39.H0_H0 ;  /* 0x20000027ff277230 */ /* 0x000fe40000004100 */
[C---:B------:R-:W-:Y:S01]  /*8fa0*/  FFMA.FTZ R40, R15.reuse, R62, -R40 ;  /* 0x0000003e0f287223 */ /* 0x040fe20000010828 */
[----:B------:R-:W-:Y:S01]  /*8fb0*/  FMUL.FTZ R15, R15, R74 ;  /* 0x0000004a0f0f7220 */ /* 0x000fe20000410000 */
[----:B------:R-:W-:-:S03]  /*8fc0*/  HADD2.F32 R37, -RZ, R37.H0_H0 ;  /* 0x20000025ff257230 */ /* 0x000fc60000004100 */
[----:B------:R-:W-:Y:S01]  /*8fd0*/  FFMA.FTZ R15, R31, R62, R15 ;  /* 0x0000003e1f0f7223 */ /* 0x000fe2000001000f */
[--C-:B------:R-:W-:Y:S01]  /*8fe0*/  HADD2.F32 R31, -RZ, R28.reuse.H0_H0 ;  /* 0x2000001cff1f7230 */ /* 0x100fe20000004100 */
[----:B------:R-:W-:Y:S01]  /*8ff0*/  F2FP.F16.F32.PACK_AB R40, R40, R41 ;  /* 0x000000292828723e */ /* 0x000fe200000000ff */
[----:B------:R-:W-:Y:S02]  /*9000*/  HADD2.F32 R28, -RZ, R28.H1_H1 ;  /* 0x3000001cff1c7230 */ /* 0x000fe40000004100 */
[----:B------:R-:W-:Y:S01]  /*9010*/  F2FP.F16.F32.PACK_AB R35, R15, R35 ;  /* 0x000000230f23723e */ /* 0x000fe200000000ff */
[CC--:B------:R-:W-:Y:S01]  /*9020*/  FMUL.FTZ R43, R31.reuse, R194.reuse ;  /* 0x000000c21f2b7220 */ /* 0x0c0fe20000410000 */
[C---:B------:R-:W-:Y:S01]  /*9030*/  FMUL.FTZ R194, R42.reuse, R194 ;  /* 0x000000c22ac27220 */ /* 0x040fe20000410000 */
[----:B------:R-:W-:Y:S02]  /*9040*/  IMAD.MOV.U32 R15, RZ, RZ, R40 ;  /* 0x000000ffff0f7224 */ /* 0x000fe400078e0028 */
[-C--:B------:R-:W-:Y:S01]  /*9050*/  FFMA.FTZ R43, R42, R182.reuse, -R43 ;  /* 0x000000b62a2b7223 */ /* 0x080fe2000001082b */
        /* <DEDUP_REMOVED lines=16> */
[C---:B------:R-:W-:Y:S01]  /*9160*/  FMUL.FTZ R39, R14.reuse, R39 ;  /* 0x000000270e277220 */ /* 0x040fe20000410000 */
[----:B------:R-:W-:Y:S02]  /*9170*/  IMAD.MOV.U32 R28, RZ, RZ, R72 ;  /* 0x000000ffff1c7224 */ /* 0x000fe400078e0048 */
        /* <DEDUP_REMOVED lines=8> */
.L_x_540:
[----:B------:R-:W-:Y:S05]  /*9200*/  BSYNC B2 ;  /* 0x0000000000027941 */ /* 0x000fea0003800000 */
.L_x_539:
[----:B------:R-:W-:-:S04]  /*9210*/  LEA R34, P3, R6, R118, 0x1 ;  /* 0x0000007606227211 */ /* 0x000fc800078608ff */
[----:B------:R-:W-:Y:S02]  /*9220*/  LEA.HI.X R35, R6, R115, R113, 0x1, P3 ;  /* 0x0000007306237211 */ /* 0x000fe400018f0c71 */
[----:B------:R-:W-:-:S03]  /*9230*/  ISETP.GE.AND P3, PT, R36, R135, PT ;  /* 0x000000872400720c */ /* 0x000fc60003f66270 */
[----:B0-----:R0:W-:Y:S10]  /*9240*/  ST.E.128 desc[UR56][R34.64], R12 ;  /* 0x0000000c22007985 */ /* 0x0011f4000c101d38 */
[----:B------:R-:W-:-:S05]  /*9250*/  @!P3 IMAD.WIDE R36, R36, 0x2, R32 ;  /* 0x000000022424b825 */ /* 0x000fca00078e0220 */
[----:B-1----:R0:W-:Y:S02]  /*9260*/  @!P3 ST.E.128 desc[UR56][R36.64], R28 ;  /* 0x0000001c2400b985 */ /* 0x0021e4000c101d38 */
.L_x_538:
[----:B------:R-:W-:Y:S05]  /*9270*/  BSYNC B1 ;  /* 0x0000000000017941 */ /* 0x000fea0003800000 */
.L_x_537:
[----:B------:R-:W-:Y:S01]  /*9280*/  ISETP.NE.AND P3, PT, R26, RZ, PT ;  /* 0x000000ff1a00720c */ /* 0x000fe20003f65270 */
[----:B------:R-:W-:-:S12]  /*9290*/  BSSY B1, `(.L_x_541) ;  /* 0x0000077000017945 */ /* 0x000fd80003800000 */
[----:B------:R-:W-:Y:S05]  /*92a0*/  @!P3 BRA `(.L_x_542) ;  /* 0x0000000400d4b947 */ /* 0x000fea0003800000 */
[----:B---3--:R-:W-:Y:S01]  /*92b0*/  SEL R11, R125, R137, !P1 ;  /* 0x000000897d0b7207 */ /* 0x008fe20004800000 */
[----:B------:R-:W-:Y:S01]  /*92c0*/  BSSY B2, `(.L_x_543) ;  /* 0x0000070000027945 */ /* 0x000fe20003800000 */
[----:B0-----:R-:W-:Y:S02]  /*92d0*/  SHF.R.U32.HI R14, RZ, 0x3, R168 ;  /* 0x00000003ff0e7819 */ /* 0x001fe400000116a8 */
[----:B----4-:R-:W-:Y:S02]  /*92e0*/  SHF.R.S32.HI R12, RZ, 0x1f, R11 ;  /* 0x0000001fff0c7819 */ /* 0x010fe4000001140b */
[----:B------:R-:W-:Y:S02]  /*92f0*/  ISETP.GE.AND P4, PT, R0, R124, PT ;  /* 0x0000007c0000720c */ /* 0x000fe40003f86270 */
[----:B------:R-:W-:Y:S02]  /*9300*/  LEA.HI R11, R12, R11, RZ, 0x4 ;  /* 0x0000000b0c0b7211 */ /* 0x000fe400078f20ff */
[----:B------:R-:W-:-:S02]  /*9310*/  LEA R34, P3, R7, R118, 0x1 ;  /* 0x0000007607227211 */ /* 0x000fc400078608ff */
[----:B------:R-:W-:Y:S02]  /*9320*/  LEA.HI.SX32 R11, R11, R120, 0x1c ;  /* 0x000000780b0b7211 */ /* 0x000fe400078fe2ff */
[----:B------:R-:W-:Y:S02]  /*9330*/  LEA.HI.X R35, R7, R115, R112, 0x1, P3 ;  /* 0x0000007307237211 */ /* 0x000fe400018f0c70 */
[----:B------:R-:W-:Y:S01]  /*9340*/  SHF.R.S32.HI R12, RZ, 0x1f, R11 ;  /* 0x0000001fff0c7819 */ /* 0x000fe2000001140b */
[----:B------:R-:W-:-:S03]  /*9350*/  IMAD.SHL.U32 R36, R11, 0x8, RZ ;  /* 0x000000080b247824 */ /* 0x000fc600078e00ff */
[----:B------:R-:W-:Y:S02]  /*9360*/  LEA.HI R12, R12, R11, RZ, 0x3 ;  /* 0x0000000b0c0c7211 */ /* 0x000fe400078f18ff */
[----:B------:R-:W-:Y:S02]  /*9370*/  LOP3.LUT R11, R168, 0x38, R36, 0xf8, !PT ;  /* 0x00000038a80b7812 */ /* 0x000fe400078ef824 */
[----:B------:R-:W-:Y:S02]  /*9380*/  SHF.R.S32.HI R13, RZ, 0x3, R12 ;  /* 0x00000003ff0d7819 */ /* 0x000fe4000001140c */
[----:B------:R-:W-:Y:S02]  /*9390*/  LOP3.LUT R11, R11, R14, RZ, 0x3c, !PT ;  /* 0x0000000e0b0b7212 */ /* 0x000fe400078e3cff */
[----:B------:R-:W-:Y:S01]  /*93a0*/  ISETP.GE.AND P3, PT, R36, R135, PT ;  /* 0x000000872400720c */ /* 0x000fe20003f66270 */
[----:B------:R-:W-:-:S04]  /*93b0*/  IMAD R12, R13, 0x1800, R180 ;  /* 0x000018000d0c7824 */ /* 0x000fc800078e02b4 */
[----:B------:R-:W-:Y:S02]  /*93c0*/  IMAD.IADD R11, R12, 0x1, R11 ;  /* 0x000000010c0b7824 */ /* 0x000fe400078e020b */
[C---:B------:R-:W-:Y:S02]  /*93d0*/  IMAD R12, R18.reuse, 0x4800, R134 ;  /* 0x00004800120c7824 */ /* 0x040fe400078e0286 */
[----:B------:R-:W-:-:S03]  /*93e0*/  IMAD R28, R18, 0x4800, R11 ;  /* 0x00004800121c7824 */ /* 0x000fc600078e020b */
[----:B------:R-:W-:Y:S01]  /*93f0*/  LEA R12, R12, R2, 0x1 ;  /* 0x000000020c0c7211 */ /* 0x000fe200078e08ff */
[----:B------:R-:W-:-:S05]  /*9400*/  IMAD R28, R28, 0x2, R2 ;  /* 0x000000021c1c7824 */ /* 0x000fca00078e0202 */
[----:B------:R-:W0:Y:S04]  /*9410*/  LDS.128 R12, [R12+0x18400] ;  /* 0x018400000c0c7984 */ /* 0x000e280000000c00 */
[----:B------:R-:W1:Y:S01]  /*9420*/  LDS.128 R28, [R28+0x18400] ;  /* 0x018400001c1c7984 */ /* 0x000e620000000c00 */
[----:B------:R-:W-:Y:S05]  /*9430*/  @P4 BRA `(.L_x_544) ;  /* 0x0000000400604947 */ /* 0x000fea0003800000 */
[----:B0-----:R-:W-:Y:S01]  /*9440*/  IMAD.MOV.U32 R11, RZ, RZ, R13 ;  /* 0x000000ffff0b7224 */ /* 0x001fe200078e000d */
[----:B------:R-:W-:Y:S01]  /*9450*/  SHF.R.U64 R68, R68, 0x10, R69 ;  /* 0x0000001044447819 */ /* 0x000fe20000001245 */
[----:B------:R-:W-:Y:S01]  /*9460*/  HADD2.F32 R39, -RZ, R158.H1_H1 ;  /* 0x3000009eff277230 */ /* 0x000fe20000004100 */
[----:B------:R-:W-:Y:S01]  /*9470*/  SHF.R.U64 R56, R56, 0x10, R57 ;  /* 0x0000001038387819 */ /* 0x000fe20000001239 */
[----:B-1----:R-:W-:Y:S01]  /*9480*/  HADD2.F32 R37, -RZ, R29.H0_H0 ;  /* 0x2000001dff257230 */ /* 0x002fe20000004100 */
[----:B------:R-:W-:Y:S01]  /*9490*/  SHF.R.U64 R70, R70, 0x10, R71 ;  /* 0x0000001046467819 */ /* 0x000fe20000001247 */
[----:B------:R-:W-:Y:S01]  /*94a0*/  HADD2.F32 R38, -RZ, R11.H0_H0 ;  /* 0x2000000bff267230 */ /* 0x000fe20000004100 */
[----:B------:R-:W-:Y:S01]  /*94b0*/  SHF.R.U64 R58, R58, 0x10, R59 ;  /* 0x000000103a3a7819 */ /* 0x000fe2000000123b */
[----:B------:R-:W-:Y:S02]  /*94c0*/  HADD2.F32 R13, -RZ, R150.H1_H1 ;  /* 0x30000096ff0d7230 */ /* 0x000fe40000004100 */
[----:B------:R-:W-:Y:S01]  /*94d0*/  FMUL.FTZ R40, R37, R39 ;  /* 0x0000002725287220 */ /* 0x000fe20000410000 */
[----:B------:R-:W-:-:S02]  /*94e0*/  HADD2.F32 R158, -RZ, R158.H0_H0 ;  /* 0x2000009eff9e7230 */ /* 0x000fc40000004100 */
[C---:B------:R-:W-:Y:S01]  /*94f0*/  FMUL.FTZ R39, R38.reuse, R39 ;  /* 0x0000002726277220 */ /* 0x040fe20000410000 */
[----:B------:R-:W-:Y:S02]  /*9500*/  HADD2.F32 R150, -RZ, R150.H0_H0 ;  /* 0x20000096ff967230 */ /* 0x000fe40000004100 */
[-C--:B------:R-:W-:Y:S01]  /*9510*/  FFMA.FTZ R38, R38, R13.reuse, -R40 ;  /* 0x0000000d26267223 */ /* 0x080fe20000010828 */
[----:B------:R-:W-:Y:S01]  /*9520*/  SHF.R.U32.HI R40, RZ, 0x10, R57 ;  /* 0x00000010ff287819 */ /* 0x000fe20000011639 */
[----:B------:R-:W-:Y:S01]  /*9530*/  FFMA.FTZ R37, R37, R13, R39 ;  /* 0x0000000d25257223 */ /* 0x000fe20000010027 */
[----:B------:R-:W-:Y:S01]  /*9540*/  SHF.R.U32.HI R39, RZ, 0x10, R69 ;  /* 0x00000010ff277819 */ /* 0x000fe20000011645 */
[----:B------:R-:W-:Y:S02]  /*9550*/  HADD2.F32 R13, -RZ, R29.H1_H1 ;  /* 0x3000001dff0d7230 */ /* 0x000fe40000004100 */
[----:B------:R-:W-:Y:S02]  /*9560*/  HADD2.F32 R68, -RZ, R68.H0_H0 ;  /* 0x20000044ff447230 */ /* 0x000fe40000004100 */
[----:B------:R-:W-:-:S02]  /*9570*/  HADD2.F32 R29, -RZ, R39.H0_H0 ;  /* 0x20000027ff1d7230 */ /* 0x000fc40000004100 */
[----:B------:R-:W-:Y:S02]  /*9580*/  HADD2.F32 R39, -RZ, R11.H1_H1 ;  /* 0x3000000bff277230 */ /* 0x000fe40000004100 */
[----:B------:R-:W-:Y:S02]  /*9590*/  HADD2.F32 R11, -RZ, R40.H0_H0 ;  /* 0x20000028ff0b7230 */ /* 0x000fe40000004100 */
[-C--:B------:R-:W-:Y:S01]  /*95a0*/  FMUL.FTZ R40, R13, R29.reuse ;  /* 0x0000001d0d287220 */ /* 0x080fe20000410000 */
[----:B------:R-:W-:Y:S02]  /*95b0*/  HADD2.F32 R56, -RZ, R56.H0_H0 ;  /* 0x20000038ff387230 */ /* 0x000fe40000004100 */
[C---:B------:R-:W-:Y:S01]  /*95c0*/  FMUL.FTZ R41, R39.reuse, R29 ;  /* 0x0000001d27297220 */ /* 0x040fe20000410000 */
[----:B------:R-:W-:Y:S02]  /*95d0*/  HADD2.F32 R70, -RZ, R70.H0_H0 ;  /* 0x20000046ff467230 */ /* 0x000fe40000004100 */
[----:B------:R-:W-:Y:S01]  /*95e0*/  FFMA.FTZ R29, R39, R11, -R40 ;  /* 0x0000000b271d7223 */ /* 0x000fe20000010828 */
[----:B------:R-:W-:-:S02]  /*95f0*/  HADD2.F32 R40, -RZ, R151.H1_H1 ;  /* 0x30000097ff287230 */ /* 0x000fc40000004100 */
[----:B------:R-:W-:Y:S01]  /*9600*/  FFMA.FTZ R11, R13, R11, R41 ;  /* 0x0000000b0d0b7223 */ /* 0x000fe20000010029 */
[----:B------:R-:W-:Y:S01]  /*9610*/  MOV R13, R15 ;  /* 0x0000000f000d7202 */ /* 0x000fe20000000f00 */
[----:B------:R-:W-:Y:S01]  /*9620*/  HADD2.F32 R15, -RZ, R31.H0_H0 ;  /* 0x2000001fff0f7230 */ /* 0x000fe20000004100 */
[----:B------:R-:W-:Y:S01]  /*9630*/  F2FP.F16.F32.PACK_AB R29, R29, R38 ;  /* 0x000000261d1d723e */ /* 0x000fe200000000ff */
[----:B------:R-:W-:Y:S01]  /*9640*/  HADD2.F32 R41, -RZ, R149.H1_H1 ;  /* 0x30000095ff297230 */ /* 0x000fe20000004100 */
[----:B------:R-:W-:Y:S01]  /*9650*/  F2FP.F16.F32.PACK_AB R11, R11, R37 ;  /* 0x000000250b0b723e */ /* 0x000fe200000000ff */
[--C-:B------:R-:W-:Y:S02]  /*9660*/  HADD2.F32 R39, -RZ, R13.reuse.H0_H0 ;  /* 0x2000000dff277230 */ /* 0x100fe40000004100 */
[----:B------:R-:W-:Y:S01]  /*9670*/  FMUL.FTZ R42, R15, R40 ;  /* 0x000000280f2a7220 */ /* 0x000fe20000410000 */
[----:B------:R-:W-:Y:S02]  /*9680*/  HADD2.F32 R13, -RZ, R13.H1_H1 ;  /* 0x3000000dff0d7230 */ /* 0x000fe40000004100 */
[----:B------:R-:W-:-:S02]  /*9690*/  HADD2.F32 R151, -RZ, R151.H0_H0 ;  /* 0x20000097ff977230 */ /* 0x000fc40000004100 */
[C---:B------:R-:W-:Y:S01]  /*96a0*/  FMUL.FTZ R40, R39.reuse, R40 ;  /* 0x0000002827287220 */ /* 0x040fe20000410000 */
[-C--:B------:R-:W-:Y:S01]  /*96b0*/  FFMA.FTZ R42, R39, R41.reuse, -R42 ;  /* 0x00000029272a7223 */ /* 0x080fe2000001082a */
[----:B------:R-:W-:Y:S01]  /*96c0*/  SHF.R.U32.HI R39, RZ, 0x10, R71 ;  /* 0x00000010ff277819 */ /* 0x000fe20000011647 */
[----:B------:R-:W-:Y:S02]  /*96d0*/  HADD2.F32 R149, -RZ, R149.H0_H0 ;  /* 0x20000095ff957230 */ /* 0x000fe40000004100 */
[----:B------:R-:W-:Y:S01]  /*96e0*/  FFMA.FTZ R40, R15, R41, R40 ;  /* 0x000000290f287223 */ /* 0x000fe20000010028 */
[----:B------:R-:W-:Y:S02]  /*96f0*/  HADD2.F32 R15, -RZ, R31.H1_H1 ;  /* 0x3000001fff0f7230 */ /* 0x000fe40000004100 */
[----:B------:R-:W-:Y:S01]  /*9700*/  HADD2.F32 R31, -RZ, R39.H0_H0 ;  /* 0x20000027ff1f7230 */ /* 0x000fe20000004100 */
[----:B------:R-:W-:Y:S01]  /*9710*/  SHF.R.U32.HI R39, RZ, 0x10, R59 ;  /* 0x00000010ff277819 */ /* 0x000fe2000001163b */
[----:B------:R-:W-:-:S03]  /*9720*/  HADD2.F32 R58, -RZ, R58.H0_H0 ;  /* 0x2000003aff3a7230 */ /* 0x000fc60000004100 */
[-C--:B------:R-:W-:Y:S01]  /*9730*/  FMUL.FTZ R41, R15, R31.reuse ;  /* 0x0000001f0f297220 */ /* 0x080fe20000410000 */
[----:B------:R-:W-:Y:S02]  /*9740*/  HADD2.F32 R39, -RZ, R39.H0_H0 ;  /* 0x20000027ff277230 */ /* 0x000fe40000004100 */
[----:B------:R-:W-:-:S03]  /*9750*/  FMUL.FTZ R31, R13, R31 ;  /* 0x0000001f0d1f7220 */ /* 0x000fc60000410000 */
[-C--:B------:R-:W-:Y:S01]  /*9760*/  FFMA.FTZ R41, R13, R39.reuse, -R41 ;  /* 0x000000270d297223 */ /* 0x080fe20000010829 */
[----:B------:R-:W-:Y:S01]  /*9770*/  FFMA.FTZ R31, R15, R39, R31 ;  /* 0x000000270f1f7223 */ /* 0x000fe2000001001f */
[----:B------:R-:W-:Y:S02]  /*9780*/  HADD2.F32 R13, -RZ, R28.H0_H0 ;  /* 0x2000001cff0d7230 */ /* 0x000fe40000004100 */
[----:B------:R-:W-:Y:S02]  /*9790*/  HADD2.F32 R15, -RZ, R12.H0_H0 ;  /* 0x2000000cff0f7230 */ /* 0x000fe40000004100 */
[----:B------:R-:W-:Y:S02]  /*97a0*/  HADD2.F32 R28, -RZ, R28.H1_H1 ;  /* 0x3000001cff1c7230 */ /* 0x000fe40000004100 */
[-C--:B------:R-:W-:Y:S01]  /*97b0*/  FMUL.FTZ R39, R13, R158.reuse ;  /* 0x0000009e0d277220 */ /* 0x080fe20000410000 */
[----:B------:R-:W-:Y:S02]  /*97c0*/  HADD2.F32 R12, -RZ, R12.H1_H1 ;  /* 0x3000000cff0c7230 */ /* 0x000fe40000004100 */
[----:B------:R-:W-:Y:S01]  /*97d0*/  FMUL.FTZ R158, R15, R158 ;  /* 0x0000009e0f9e7220 */ /* 0x000fe20000410000 */
[----:B------:R-:W-:Y:S01]  /*97e0*/  F2FP.F16.F32.PACK_AB R31, R31, R40 ;  /* 0x000000281f1f723e */ /* 0x000fe200000000ff */
[----:B------:R-:W-:Y:S01]  /*97f0*/  FFMA.FTZ R39, R15, R150, -R39 ;  /* 0x000000960f277223 */ /* 0x000fe20000010827 */
[----:B------:R-:W-:-:S02]  /*9800*/  HADD2.F32 R15, -RZ, R14.H0_H0 ;  /* 0x2000000eff0f7230 */ /* 0x000fc40000004100 */
[----:B------:R-:W-:Y:S01]  /*9810*/  FFMA.FTZ R158, R13, R150, R158 ;  /* 0x000000960d9e7223 */ /* 0x000fe2000001009e */
[-C--:B------:R-:W-:Y:S01]  /*9820*/  FMUL.FTZ R13, R28, R68.reuse ;  /* 0x000000441c0d7220 */ /* 0x080fe20000410000 */
[C---:B------:R-:W-:Y:S01]  /*9830*/  FMUL.FTZ R68, R12.reuse, R68 ;  /* 0x000000440c447220 */ /* 0x040fe20000410000 */
[----:B------:R-:W-:Y:S02]  /*9840*/  HADD2.F32 R14, -RZ, R14.H1_H1 ;  /* 0x3000000eff0e7230 */ /* 0x000fe40000004100 */
[-C--:B------:R-:W-:Y:S01]  /*9850*/  FFMA.FTZ R13, R12, R56.reuse, -R13 ;  /* 0x000000380c0d7223 */ /* 0x080fe2000001080d */
[--C-:B------:R-:W-:Y:S02]  /*9860*/  HADD2.F32 R12, -RZ, R30.reuse.H0_H0 ;  /* 0x2000001eff0c7230 */ /* 0x100fe40000004100 */
[----:B------:R-:W-:Y:S01]  /*9870*/  FFMA.FTZ R68, R28, R56, R68 ;  /* 0x000000381c447223 */ /* 0x000fe20000010044 */
[----:B------:R-:W-:Y:S02]  /*9880*/  HADD2.F32 R30, -RZ, R30.H1_H1 ;  /* 0x3000001eff1e7230 */ /* 0x000fe40000004100 */
[-C--:B------:R-:W-:Y:S01]  /*9890*/  FMUL.FTZ R28, R12, R151.reuse ;  /* 0x000000970c1c7220 */ /* 0x080fe20000410000 */
[----:B------:R-:W-:Y:S01]  /*98a0*/  FMUL.FTZ R151, R15, R151 ;  /* 0x000000970f977220 */ /* 0x000fe20000410000 */
[----:B------:R-:W-:-:S02]  /*98b0*/  F2FP.F16.F32.PACK_AB R68, R68, R158 ;  /* 0x0000009e4444723e */ /* 0x000fc400000000ff */
[-C--:B------:R-:W-:Y:S01]  /*98c0*/  FFMA.FTZ R28, R15, R149.reuse, -R28 ;  /* 0x000000950f1c7223 */ /* 0x080fe2000001081c */
[----:B------:R-:W-:Y:S01]  /*98d0*/  FFMA.FTZ R151, R12, R149, R151 ;  /* 0x000000950c977223 */ /* 0x000fe20000010097 */
[-C--:B------:R-:W-:Y:S01]  /*98e0*/  FMUL.FTZ R12, R30, R70.reuse ;  /* 0x000000461e0c7220 */ /* 0x080fe20000410000 */
[C---:B------:R-:W-:Y:S01]  /*98f0*/  FMUL.FTZ R70, R14.reuse, R70 ;  /* 0x000000460e467220 */ /* 0x040fe20000410000 */
[----:B------:R-:W-:Y:S02]  /*9900*/  F2FP.F16.F32.PACK_AB R15, R41, R42 ;  /* 0x0000002a290f723e */ /* 0x000fe400000000ff */
[-C--:B------:R-:W-:Y:S01]  /*9910*/  FFMA.FTZ R12, R14, R58.reuse, -R12 ;  /* 0x0000003a0e0c7223 */ /* 0x080fe2000001080c */
[----:B------:R-:W-:Y:S01]  /*9920*/  FFMA.FTZ R70, R30, R58, R70 ;  /* 0x0000003a1e467223 */ /* 0x000fe20000010046 */
[----:B------:R-:W-:Y:S01]  /*9930*/  F2FP.F16.F32.PACK_AB R14, R13, R39 ;  /* 0x000000270d0e723e */ /* 0x000fe200000000ff */
[----:B------:R-:W-:Y:S02]  /*9940*/  IMAD.MOV.U32 R13, RZ, RZ, R29 ;  /* 0x000000ffff0d7224 */ /* 0x000fe400078e001d */
[----:B------:R-:W-:Y:S01]  /*9950*/  F2FP.F16.F32.PACK_AB R30, R12, R28 ;  /* 0x0000001c0c1e723e */ /* 0x000fe200000000ff */
[----:B------:R-:W-:Y:S01]  /*9960*/  IMAD.MOV.U32 R29, RZ, RZ, R11 ;  /* 0x000000ffff1d7224 */ /* 0x000fe200078e000b */
[----:B------:R-:W-:Y:S01]  /*9970*/  F2FP.F16.F32.PACK_AB R70, R70, R151 ;  /* 0x000000974646723e */ /* 0x000fe200000000ff */
[----:B------:R-:W-:Y:S01]  /*9980*/  IMAD.MOV.U32 R12, RZ, RZ, R14 ;  /* 0x000000ffff0c7224 */ /* 0x000fe200078e000e */
[----:B------:R-:W-:Y:S01]  /*9990*/  MOV R28, R68 ;  /* 0x00000044001c7202 */ /* 0x000fe20000000f00 */
[----:B------:R-:W-:Y:S01]  /*99a0*/  IMAD.MOV.U32 R14, RZ, RZ, R30 ;  /* 0x000000ffff0e7224 */ /* 0x000fe200078e001e */
[----:B------:R-:W-:-:S07]  /*99b0*/  MOV R30, R70 ;  /* 0x00000046001e7202 */ /* 0x000fce0000000f00 */
.L_x_544:
[----:B------:R-:W-:Y:S05]  /*99c0*/  BSYNC B2 ;  /* 0x0000000000027941 */ /* 0x000fea0003800000 */
.L_x_543:
[----:B------:R-:W-:Y:S01]  /*99d0*/  @!P3 IMAD.WIDE R36, R36, 0x2, R32 ;  /* 0x000000022424b825 */ /* 0x000fe200078e0220 */
[----:B0-----:R2:W-:Y:S04]  /*99e0*/  ST.E.128 desc[UR56][R34.64], R12 ;  /* 0x0000000c22007985 */ /* 0x0015e8000c101d38 */
[----:B-1----:R2:W-:Y:S02]  /*99f0*/  @!P3 ST.E.128 desc[UR56][R36.64], R28 ;  /* 0x0000001c2400b985 */ /* 0x0025e4000c101d38 */
.L_x_542:
[----:B------:R-:W-:Y:S05]  /*9a00*/  BSYNC B1 ;  /* 0x0000000000017941 */ /* 0x000fea0003800000 */
.L_x_541:
[----:B------:R-:W-:-:S13]  /*9a10*/  ISETP.NE.AND P3, PT, R27, RZ, PT ;  /* 0x000000ff1b00720c */ /* 0x000fda0003f65270 */
[----:B------:R-:W-:Y:S05]  /*9a20*/  @!P3 BRA `(.L_x_493) ;  /* 0x0000000c00a0b947 */ /* 0x000fea0003800000 */
[----:B---3--:R-:W3:Y:S01]  /*9a30*/  LDL R11, [R1+0x38] ;  /* 0x00003800010b7983 */ /* 0x008ee20000100800 */
[----:B0-2---:R-:W-:Y:S01]  /*9a40*/  SHF.R.U32.HI R14, RZ, 0x3, R168 ;  /* 0x00000003ff0e7819 */ /* 0x005fe200000116a8 */
[----:B------:R-:W-:Y:S01]  /*9a50*/  BSSY B1, `(.L_x_545) ;  /* 0x000006c000017945 */ /* 0x000fe20003800000 */
[----:B------:R-:W-:-:S04]  /*9a60*/  LEA R34, P3, R8, R118, 0x1 ;  /* 0x0000007608227211 */ /* 0x000fc800078608ff */
[----:B------:R-:W-:Y:S02]  /*9a70*/  LEA.HI.X R35, R8, R115, R111, 0x1, P3 ;  /* 0x0000007308237211 */ /* 0x000fe400018f0c6f */
[----:B------:R-:W-:Y:S02]  /*9a80*/  ISETP.GE.AND P3, PT, R3, R124, PT ;  /* 0x0000007c0300720c */ /* 0x000fe40003f66270 */
[----:B---3--:R-:W-:-:S04]  /*9a90*/  LOP3.LUT P4, RZ, R11, 0x1, RZ, 0xc0, !PT ;  /* 0x000000010bff7812 */ /* 0x008fc8000788c0ff */
[----:B------:R-:W-:-:S04]  /*9aa0*/  SEL R137, R125, R137, !P4 ;  /* 0x000000897d897207 */ /* 0x000fc80006000000 */
[----:B----4-:R-:W-:-:S04]  /*9ab0*/  SHF.R.S32.HI R12, RZ, 0x1f, R137 ;  /* 0x0000001fff0c7819 */ /* 0x010fc80000011489 */
        /* <DEDUP_REMOVED lines=17> */
[----:B------:R-:W-:Y:S01]  /*9bd0*/  SHF.R.U64 R37, R64, 0x10, R65 ;  /* 0x0000001040257819 */ /* 0x000fe20000001241 */
[----:B-1----:R-:W-:Y:S01]  /*9be0*/  IMAD.MOV.U32 R40, RZ, RZ, R29 ;  /* 0x000000ffff287224 */ /* 0x002fe200078e001d */
[----:B------:R-:W-:Y:S01]  /*9bf0*/  SHF.R.U32.HI R64, RZ, 0x10, R65 ;  /* 0x00000010ff407819 */ /* 0x000fe20000011641 */
[----:B------:R-:W-:Y:S01]  /*9c00*/  HADD2.F32 R46, -RZ, R148.H1_H1 ;  /* 0x30000094ff2e7230 */ /* 0x000fe20000004100 */
[--C-:B------:R-:W-:Y:S01]  /*9c10*/  SHF.R.U64 R36, R52, 0x10, R53.reuse ;  /* 0x0000001034247819 */ /* 0x100fe20000001235 */
[----:B0-----:R-:W-:Y:S01]  /*9c20*/  HADD2.F32 R42, -RZ, R13.H1_H1 ;  /* 0x3000000dff2a7230 */ /* 0x001fe20000004100 */
[----:B------:R-:W-:Y:S01]  /*9c30*/  SHF.R.U32.HI R52, RZ, 0x10, R53 ;  /* 0x00000010ff347819 */ /* 0x000fe20000011635 */
[--C-:B------:R-:W-:Y:S01]  /*9c40*/  HADD2.F32 R41, -RZ, R40.reuse.H0_H0 ;  /* 0x20000028ff297230 */ /* 0x100fe20000004100 */
[----:B------:R-:W-:Y:S01]  /*9c50*/  MOV R29, R15 ;  /* 0x0000000f001d7202 */ /* 0x000fe20000000f00 */
[----:B------:R-:W-:Y:S01]  /*9c60*/  HADD2.F32 R40, -RZ, R40.H1_H1 ;  /* 0x30000028ff287230 */ /* 0x000fe20000004100 */
[----:B------:R-:W-:Y:S01]  /*9c70*/  SHF.R.U64 R39, R66, 0x10, R67 ;  /* 0x0000001042277819 */ /* 0x000fe20000001243 */
[----:B------:R-:W-:-:S02]  /*9c80*/  HADD2.F32 R45, -RZ, R64.H0_H0 ;  /* 0x20000040ff2d7230 */ /* 0x000fc40000004100 */
[-C--:B------:R-:W-:Y:S01]  /*9c90*/  FMUL.FTZ R48, R41, R46.reuse ;  /* 0x0000002e29307220 */ /* 0x080fe20000410000 */
[----:B------:R-:W-:Y:S01]  /*9ca0*/  HADD2.F32 R15, -RZ, R13.H0_H0 ;  /* 0x2000000dff0f7230 */ /* 0x000fe20000004100 */
[----:B------:R-:W-:Y:S01]  /*9cb0*/  SHF.R.U32.HI R66, RZ, 0x10, R67 ;  /* 0x00000010ff427819 */ /* 0x000fe20000011643 */
[----:B------:R-:W-:Y:S02]  /*9cc0*/  HADD2.F32 R44, -RZ, R144.H1_H1 ;  /* 0x30000090ff2c7230 */ /* 0x000fe40000004100 */
[-C--:B------:R-:W-:Y:S01]  /*9cd0*/  FMUL.FTZ R47, R40, R45.reuse ;  /* 0x0000002d282f7220 */ /* 0x080fe20000410000 */
[----:B------:R-:W-:Y:S02]  /*9ce0*/  HADD2.F32 R43, -RZ, R52.H0_H0 ;  /* 0x20000034ff2b7230 */ /* 0x000fe40000004100 */
[C---:B------:R-:W-:Y:S01]  /*9cf0*/  FMUL.FTZ R46, R15.reuse, R46 ;  /* 0x0000002e0f2e7220 */ /* 0x040fe20000410000 */
[----:B------:R-:W-:Y:S01]  /*9d00*/  FMUL.FTZ R45, R42, R45 ;  /* 0x0000002d2a2d7220 */ /* 0x000fe20000410000 */
[----:B------:R-:W-:Y:S01]  /*9d10*/  SHF.R.U64 R38, R54, 0x10, R55 ;  /* 0x0000001036267819 */ /* 0x000fe20000001237 */
[-C--:B------:R-:W-:Y:S01]  /*9d20*/  FFMA.FTZ R15, R15, R44.reuse, -R48 ;  /* 0x0000002c0f0f7223 */ /* 0x080fe20000010830 */
[----:B------:R-:W-:Y:S01]  /*9d30*/  FFMA.FTZ R13, R41, R44, R46 ;  /* 0x0000002c290d7223 */ /* 0x000fe2000001002e */
[----:B------:R-:W-:Y:S01]  /*9d40*/  FFMA.FTZ R40, R40, R43, R45 ;  /* 0x0000002b28287223 */ /* 0x000fe2000001002d */
[----:B------:R-:W-:Y:S01]  /*9d50*/  SHF.R.U32.HI R54, RZ, 0x10, R55 ;  /* 0x00000010ff367819 */ /* 0x000fe20000011637 */
[----:B------:R-:W-:-:S02]  /*9d60*/  HADD2.F32 R46, -RZ, R31.H1_H1 ;  /* 0x3000001fff2e7230 */ /* 0x000fc40000004100 */
[----:B------:R-:W-:Y:S01]  /*9d70*/  FFMA.FTZ R42, R42, R43, -R47 ;  /* 0x0000002b2a2a7223 */ /* 0x000fe2000001082f */
[----:B------:R-:W-:Y:S02]  /*9d80*/  HADD2.F32 R45, -RZ, R66.H0_H0 ;  /* 0x20000042ff2d7230 */ /* 0x000fe40000004100 */
[----:B------:R-:W-:Y:S02]  /*9d90*/  HADD2.F32 R50, -RZ, R147.H1_H1 ;  /* 0x30000093ff327230 */ /* 0x000fe40000004100 */
[----:B------:R-:W-:Y:S02]  /*9da0*/  HADD2.F32 R41, -RZ, R31.H0_H0 ;  /* 0x2000001fff297230 */ /* 0x000fe40000004100 */
[----:B------:R-:W-:Y:S01]  /*9db0*/  FMUL.FTZ R47, R46, R45 ;  /* 0x0000002d2e2f7220 */ /* 0x000fe20000410000 */
[--C-:B------:R-:W-:Y:S01]  /*9dc0*/  HADD2.F32 R44, -RZ, R29.reuse.H1_H1 ;  /* 0x3000001dff2c7230 */ /* 0x100fe20000004100 */
[----:B------:R-:W-:Y:S01]  /*9dd0*/  F2FP.F16.F32.PACK_AB R15, R42, R15 ;  /* 0x0000000f2a0f723e */ /* 0x000fe200000000ff */
[----:B------:R-:W-:-:S02]  /*9de0*/  HADD2.F32 R31, -RZ, R29.H0_H0 ;  /* 0x2000001dff1f7230 */ /* 0x000fc40000004100 */
[-C--:B------:R-:W-:Y:S01]  /*9df0*/  FMUL.FTZ R52, R41, R50.reuse ;  /* 0x0000003229347220 */ /* 0x080fe20000410000 */
[----:B------:R-:W-:Y:S02]  /*9e00*/  HADD2.F32 R48, -RZ, R146.H1_H1 ;  /* 0x30000092ff307230 */ /* 0x000fe40000004100 */
[----:B------:R-:W-:Y:S01]  /*9e10*/  FMUL.FTZ R45, R44, R45 ;  /* 0x0000002d2c2d7220 */ /* 0x000fe20000410000 */
[----:B------:R-:W-:Y:S02]  /*9e20*/  HADD2.F32 R43, -RZ, R54.H0_H0 ;  /* 0x20000036ff2b7230 */ /* 0x000fe40000004100 */
[C---:B------:R-:W-:Y:S01]  /*9e30*/  FMUL.FTZ R50, R31.reuse, R50 ;  /* 0x000000321f327220 */ /* 0x040fe20000410000 */
[----:B------:R-:W-:Y:S02]  /*9e40*/  HADD2.F32 R148, -RZ, R148.H0_H0 ;  /* 0x20000094ff947230 */ /* 0x000fe40000004100 */
[----:B------:R-:W-:Y:S01]  /*9e50*/  FFMA.FTZ R29, R31, R48, -R52 ;  /* 0x000000301f1d7223 */ /* 0x000fe20000010834 */
[----:B------:R-:W-:-:S02]  /*9e60*/  HADD2.F32 R146, -RZ, R146.H0_H0 ;  /* 0x20000092ff927230 */ /* 0x000fc40000004100 */
[-C--:B------:R-:W-:Y:S01]  /*9e70*/  FFMA.FTZ R44, R44, R43.reuse, -R47 ;  /* 0x0000002b2c2c7223 */ /* 0x080fe2000001082f */
[----:B------:R-:W-:Y:S01]  /*9e80*/  FFMA.FTZ R46, R46, R43, R45 ;  /* 0x0000002b2e2e7223 */ /* 0x000fe2000001002d */
[----:B------:R-:W-:Y:S01]  /*9e90*/  FFMA.FTZ R31, R41, R48, R50 ;  /* 0x00000030291f7223 */ /* 0x000fe20000010032 */
[--C-:B------:R-:W-:Y:S02]  /*9ea0*/  HADD2.F32 R43, -RZ, R28.reuse.H0_H0 ;  /* 0x2000001cff2b7230 */ /* 0x100fe40000004100 */
[----:B------:R-:W-:Y:S01]  /*9eb0*/  HADD2.F32 R48, -RZ, R37.H0_H0 ;  /* 0x20000025ff307230 */ /* 0x000fe20000004100 */
[----:B------:R-:W-:Y:S01]  /*9ec0*/  F2FP.F16.F32.PACK_AB R44, R44, R29 ;  /* 0x0000001d2c2c723e */ /* 0x000fe200000000ff */
[----:B------:R-:W-:Y:S01]  /*9ed0*/  HADD2.F32 R45, -RZ, R28.H1_H1 ;  /* 0x3000001cff2d7230 */ /* 0x000fe20000004100 */
[----:B------:R-:W-:Y:S01]  /*9ee0*/  F2FP.F16.F32.PACK_AB R29, R40, R13 ;  /* 0x0000000d281d723e */ /* 0x000fe200000000ff */
[--C-:B------:R-:W-:Y:S01]  /*9ef0*/  HADD2.F32 R41, -RZ, R12.reuse.H1_H1 ;  /* 0x3000000cff297230 */ /* 0x100fe20000004100 */
[----:B------:R-:W-:Y:S01]  /*9f00*/  F2FP.F16.F32.PACK_AB R31, R46, R31 ;  /* 0x0000001f2e1f723e */ /* 0x000fe200000000ff */
[----:B------:R-:W-:-:S02]  /*9f10*/  HADD2.F32 R37, -RZ, R12.H0_H0 ;  /* 0x2000000cff257230 */ /* 0x000fc40000004100 */
[----:B------:R-:W-:Y:S01]  /*9f20*/  FMUL.FTZ R12, R43, R148 ;  /* 0x000000942b0c7220 */ /* 0x000fe20000410000 */
[----:B------:R-:W-:Y:S02]  /*9f30*/  HADD2.F32 R36, -RZ, R36.H0_H0 ;  /* 0x20000024ff247230 */ /* 0x000fe40000004100 */
[-C--:B------:R-:W-:Y:S01]  /*9f40*/  FMUL.FTZ R50, R45, R48.reuse ;  /* 0x000000302d327220 */ /* 0x080fe20000410000 */
[----:B------:R-:W-:Y:S01]  /*9f50*/  FMUL.FTZ R48, R41, R48 ;  /* 0x0000003029307220 */ /* 0x000fe20000410000 */
[C---:B------:R-:W-:Y:S01]  /*9f60*/  FMUL.FTZ R28, R37.reuse, R148 ;  /* 0x00000094251c7220 */ /* 0x040fe20000410000 */
[----:B------:R-:W-:Y:S01]  /*9f70*/  FFMA.FTZ R12, R37, R146, -R12 ;  /* 0x00000092250c7223 */ /* 0x000fe2000001080c */
[-C--:B------:R-:W-:Y:S01]  /*9f80*/  FFMA.FTZ R37, R41, R36.reuse, -R50 ;  /* 0x0000002429257223 */ /* 0x080fe20000010832 */
[----:B------:R-:W-:Y:S01]  /*9f90*/  FFMA.FTZ R41, R45, R36, R48 ;  /* 0x000000242d297223 */ /* 0x000fe20000010030 */
[----:B------:R-:W-:Y:S02]  /*9fa0*/  HADD2.F32 R45, -RZ, R39.H0_H0 ;  /* 0x20000027ff2d7230 */ /* 0x000fe40000004100 */
[----:B------:R-:W-:Y:S01]  /*9fb0*/  FFMA.FTZ R28, R43, R146, R28 ;  /* 0x000000922b1c7223 */ /* 0x000fe2000001001c */
[----:B------:R-:W-:Y:S01]  /*9fc0*/  HADD2.F32 R39, -RZ, R30.H0_H0 ;  /* 0x2000001eff277230 */ /* 0x000fe20000004100 */
[----:B------:R-:W-:Y:S01]  /*9fd0*/  F2FP.F16.F32.PACK_AB R12, R37, R12 ;  /* 0x0000000c250c723e */ /* 0x000fe200000000ff */
[----:B------:R-:W-:-:S02]  /*9fe0*/  HADD2.F32 R144, -RZ, R144.H0_H0 ;  /* 0x20000090ff907230 */ /* 0x000fc40000004100 */
[----:B------:R-:W-:Y:S01]  /*9ff0*/  HADD2.F32 R36, -RZ, R14.H0_H0 ;  /* 0x2000000eff247230 */ /* 0x000fe20000004100 */
[----:B------:R-:W-:Y:S01]  /*a000*/  F2FP.F16.F32.PACK_AB R28, R41, R28 ;  /* 0x0000001c291c723e */ /* 0x000fe200000000ff */
[----:B------:R-:W-:Y:S02]  /*a010*/  HADD2.F32 R30, -RZ, R30.H1_H1 ;  /* 0x3000001eff1e7230 */ /* 0x000fe40000004100 */
[-C--:B------:R-:W-:Y:S01]  /*a020*/  FMUL.FTZ R47, R39, R144.reuse ;  /* 0x00000090272f7220 */ /* 0x080fe20000410000 */
[----:B------:R-:W-:Y:S02]  /*a030*/  HADD2.F32 R14, -RZ, R14.H1_H1 ;  /* 0x3000000eff0e7230 */ /* 0x000fe40000004100 */
[----:B------:R-:W-:Y:S01]  /*a040*/  FMUL.FTZ R144, R36, R144 ;  /* 0x0000009024907220 */ /* 0x000fe20000410000 */
[----:B------:R-:W-:Y:S02]  /*a050*/  HADD2.F32 R147, -RZ, R147.H0_H0 ;  /* 0x20000093ff937230 */ /* 0x000fe40000004100 */
[----:B------:R-:W-:Y:S01]  /*a060*/  FMUL.FTZ R49, R30, R45 ;  /* 0x0000002d1e317220 */ /* 0x000fe20000410000 */
[----:B------:R-:W-:-:S02]  /*a070*/  HADD2.F32 R43, -RZ, R38.H0_H0 ;  /* 0x20000026ff2b7230 */ /* 0x000fc40000004100 */
[----:B------:R-:W-:Y:S01]  /*a080*/  FMUL.FTZ R45, R14, R45 ;  /* 0x0000002d0e2d7220 */ /* 0x000fe20000410000 */
[----:B------:R-:W-:Y:S02]  /*a090*/  IMAD.MOV.U32 R13, RZ, RZ, R15 ;  /* 0x000000ffff0d7224 */ /* 0x000fe400078e000f */
[-C--:B------:R-:W-:Y:S01]  /*a0a0*/  FFMA.FTZ R47, R36, R147.reuse, -R47 ;  /* 0x00000093242f7223 */ /* 0x080fe2000001082f */
[----:B------:R-:W-:Y:S01]  /*a0b0*/  FFMA.FTZ R144, R39, R147, R144 ;  /* 0x0000009327907223 */ /* 0x000fe20000010090 */
[-C--:B------:R-:W-:Y:S01]  /*a0c0*/  FFMA.FTZ R14, R14, R43.reuse, -R49 ;  /* 0x0000002b0e0e7223 */ /* 0x080fe20000010831 */
[----:B------:R-:W-:Y:S01]  /*a0d0*/  FFMA.FTZ R45, R30, R43, R45 ;  /* 0x0000002b1e2d7223 */ /* 0x000fe2000001002d */
[----:B------:R-:W-:-:S03]  /*a0e0*/  IMAD.MOV.U32 R15, RZ, RZ, R44 ;  /* 0x000000ffff0f7224 */ /* 0x000fc600078e002c */
[----:B------:R-:W-:Y:S02]  /*a0f0*/  F2FP.F16.F32.PACK_AB R14, R14, R47 ;  /* 0x0000002f0e0e723e */ /* 0x000fe400000000ff */
[----:B------:R-:W-:-:S07]  /*a100*/  F2FP.F16.F32.PACK_AB R30, R45, R144 ;  /* 0x000000902d1e723e */ /* 0x000fce00000000ff */
.L_x_546:
[----:B------:R-:W-:Y:S05]  /*a110*/  BSYNC B1 ;  /* 0x0000000000017941 */ /* 0x000fea0003800000 */
.L_x_545:
[----:B0-----:R0:W-:Y:S01]  /*a120*/  ST.E.128 desc[UR56][R34.64], R12 ;  /* 0x0000000c22007985 */ /* 0x0011e2000c101d38 */
[----:B------:R-:W-:-:S13]  /*a130*/  ISETP.GE.AND P3, PT, R11, R135, PT ;  /* 0x000000870b00720c */ /* 0x000fda0003f66270 */
[----:B------:R-:W-:Y:S05]  /*a140*/  @P3 BRA `(.L_x_493) ;  /* 0x0000000400d83947 */ /* 0x000fea0003800000 */
[----:B------:R-:W-:-:S05]  /*a150*/  IMAD.WIDE R32, R11, 0x2, R32 ;  /* 0x000000020b207825 */ /* 0x000fca00078e0220 */
[----:B-1----:R1:W-:Y:S01]  /*a160*/  ST.E.128 desc[UR56][R32.64], R28 ;  /* 0x0000001c20007985 */ /* 0x0023e2000c101d38 */
[----:B------:R-:W-:Y:S05]  /*a170*/  BRA `(.L_x_493) ;  /* 0x0000000400cc7947 */ /* 0x000fea0003800000 */
.L_x_458:
[----:B------:R-:W-:-:S06]  /*a180*/  UISETP.NE.AND UP0, UPT, UR58, 0x3, UPT ;  /* 0x000000033a00788c */ /* 0x000fcc000bf05270 */
[----:B------:R-:W-:-:S13]  /*a190*/  PLOP3.LUT P2, PT, PT, PT, UP0, 0x80, 0x0 ;  /* 0x000000000000781c */ /* 0x000fda0003f4f008 */
[----:B------:R-:W-:Y:S05]  /*a1a0*/  @!P2 BRA `(.L_x_547) ;  /* 0x000000000004a947 */ /* 0x000fea0003800000 */
[----:B------:R-:W-:Y:S01]  /*a1b0*/  BPT.TRAP 0x1 ;  /* 0x000000040000795c */ /* 0x000fe20000300000 */
.L_x_547:
[----:B------:R-:W-:Y:S01]  /*a1c0*/  LEA R85, R18, R2, 0x3 ;  /* 0x0000000212557211 */ /* 0x000fe200078e18ff */
[----:B------:R-:W-:Y:S01]  /*a1d0*/  BSSY B1, `(.L_x_548) ;  /* 0x0000005000017945 */ /* 0x000fe20003800000 */
[----:B------:R-:W-:Y:S02]  /*a1e0*/  SHF.L.U32 R86, R167, 0x1f, RZ ;  /* 0x0000001fa7567819 */ /* 0x000fe400000006ff */
[----:B------:R-:W-:Y:S02]  /*a1f0*/  SHF.R.S32.HI R82, RZ, 0x1f, R81 ;  /* 0x0000001fff527819 */ /* 0x000fe40000011451 */
[----:B------:R-:W1:Y:S02]  /*a200*/  SYNCS.PHASECHK.TRANS64.TRYWAIT P3, [R85+URZ+0x2a890], R86 ;  /* 0x02a89056550075a7 */ /* 0x000e64000806017f */
[----:B-1----:R-:W-:Y:S05]  /*a210*/  @!P3 BRA `(.L_x_549) ;  /* 0x0000017000c0b947 */ /* 0x002fea0003800000 */
.L_x_809:
[----:B------:R-:W-:Y:S05]  /*a220*/  BSYNC B1 ;  /* 0x0000000000017941 */ /* 0x000fea0003800000 */
.L_x_548:
[----:B------:R-:W-:Y:S01]  /*a230*/  ULDC.64 UR4, c[0x0][0x300] ;  /* 0x0000c00000047ab9 */ /* 0x000fe20000000a00 */
[----:B-----5:R-:W-:Y:S01]  /*a240*/  SHF.R.S32.HI R83, RZ, 0x1f, R80 ;  /* 0x0000001fff537819 */ /* 0x020fe20000011450 */
[----:B------:R-:W-:Y:S01]  /*a250*/  IMAD R14, R82, UR4, RZ ;  /* 0x00000004520e7c24 */ /* 0x000fe2000f8e02ff */
[----:B------:R-:W-:Y:S01]  /*a260*/  ULDC.64 UR6, c[0x0][0x2e8] ;  /* 0x0000ba0000067ab9 */ /* 0x000fe20000000a00 */
[----:B0-----:R-:W-:-:S04]  /*a270*/  IMAD.WIDE.U32 R12, R81, UR4, RZ ;  /* 0x00000004510c7c25 */ /* 0x001fc8000f8e00ff */
[----:B------:R-:W-:Y:S01]  /*a280*/  IMAD R11, R81, UR5, R14 ;  /* 0x00000005510b7c24 */ /* 0x000fe2000f8e020e */
[----:B------:R-:W-:Y:S01]  /*a290*/  ULDC.64 UR4, c[0x0][0x310] ;  /* 0x0000c40000047ab9 */ /* 0x000fe20000000a00 */
[----:B------:R-:W-:Y:S02]  /*a2a0*/  IMAD R84, R24, -0x60, R25 ;  /* 0xffffffa018547824 */ /* 0x000fe400078e0219 */
[----:B------:R-:W-:Y:S02]  /*a2b0*/  IMAD R15, R83, UR4, RZ ;  /* 0x00000004530f7c24 */ /* 0x000fe4000f8e02ff */
[----:B------:R-:W-:Y:S01]  /*a2c0*/  IMAD.IADD R13, R13, 0x1, R11 ;  /* 0x000000010d0d7824 */ /* 0x000fe200078e020b */
[----:B------:R-:W-:Y:S01]  /*a2d0*/  VIMNMX R84, R84, 0x60, PT ;  /* 0x0000006054547848 */ /* 0x000fe20003fe0100 */
[C---:B------:R-:W-:Y:S02]  /*a2e0*/  IMAD R15, R80.reuse, UR5, R15 ;  /* 0x00000005500f7c24 */ /* 0x040fe4000f8e020f */
[----:B------:R-:W-:Y:S01]  /*a2f0*/  IMAD.WIDE.U32 R12, R80, UR4, R12 ;  /* 0x00000004500c7c25 */ /* 0x000fe2000f8e000c */
[----:B------:R-:W-:Y:S01]  /*a300*/  ULDC.64 UR4, c[0x0][0x308] ;  /* 0x0000c20000047ab9 */ /* 0x000fe20000000a00 */
[----:B------:R-:W-:-:S02]  /*a310*/  IADD3 R38, -R166, R84, RZ ;  /* 0x00000054a6267210 */ /* 0x000fc40007ffe1ff */
[----:B------:R-:W-:Y:S02]  /*a320*/  IMAD.IADD R13, R13, 0x1, R15 ;  /* 0x000000010d0d7824 */ /* 0x000fe400078e020f */
[----:B------:R-:W-:Y:S01]  /*a330*/  IMAD.WIDE.U32 R12, R162, UR4, R12 ;  /* 0x00000004a20c7c25 */ /* 0x000fe2000f8e000c */
[----:B------:R-:W-:-:S03]  /*a340*/  UMOV UR4, 0xffffffff ;  /* 0xffffffff00047882 */ /* 0x000fc60000000000 */
[----:B------:R-:W-:Y:S01]  /*a350*/  IMAD R37, R162, UR5, R13 ;  /* 0x00000005a2257c24 */ /* 0x000fe2000f8e020d */
[----:B------:R-:W-:-:S04]  /*a360*/  LEA R36, P3, R12, UR6, 0x1 ;  /* 0x000000060c247c11 */ /* 0x000fc8000f8608ff */
[----:B------:R-:W-:Y:S02]  /*a370*/  LEA.HI.X R37, R12, UR7, R37, 0x1, P3 ;  /* 0x000000070c257c11 */ /* 0x000fe400098f0c25 */
[----:B------:R-:W-:Y:S01]  /*a380*/  ISETP.GE.AND P3, PT, R38, 0x1, PT ;  /* 0x000000012600780c */ /* 0x000fe20003f66270 */
[----:B------:R-:W-:-:S12]  /*a390*/  BRA.DIV UR4, `(.L_x_550) ;  /* 0x0000017204747947 */ /* 0x000fd8000b800000 */
[----:B------:R0:W2:Y:S04]  /*a3a0*/  SHFL.IDX PT, R40, R37, RZ, 0x1c1f ;  /* 0x001c1fff25287589 */ /* 0x0000a800000e0000 */
[----:B------:R0:W3:Y:S02]  /*a3b0*/  SHFL.IDX PT, R39, R36, RZ, 0x1c1f ;  /* 0x001c1fff24277589 */ /* 0x0000e400000e0000 */
.L_x_813:
[----:B------:R-:W-:Y:S04]  /*a3c0*/  BSSY B1, `(.L_x_551) ;  /* 0x0000025000017945 */ /* 0x000fe80003800000 */
[----:B------:R-:W-:Y:S05]  /*a3d0*/  @!P3 BRA `(.L_x_552) ;  /* 0x00000000008cb947 */ /* 0x000fea0003800000 */
[----:B------:R-:W-:Y:S02]  /*a3e0*/  ULDC UR4, c[0x0][0x2f4] ;  /* 0x0000bd0000047ab9 */ /* 0x000fe40000000800 */
[----:B------:R-:W-:Y:S02]  /*a3f0*/  ISETP.GE.AND P5, PT, R16, UR4, PT ;  /* 0x0000000410007c0c */ /* 0x000fe4000bfa6270 */
[----:B------:R-:W-:-:S11]  /*a400*/  ISETP.GE.AND P4, PT, R19, UR4, PT ;  /* 0x0000000413007c0c */ /* 0x000fd6000bf86270 */
[----:B------:R-:W4:Y:S01]  /*a410*/  @!P5 LDS.128 R12, [R29] ;  /* 0x000000001d0cd984 */ /* 0x000f220000000c00 */
[----:B---3--:R-:W-:-:S04]  /*a420*/  @!P5 LEA R34, P3, R16, R39, 0x1 ;  /* 0x000000271022d211 */ /* 0x008fc800078608ff */
[----:B--2---:R-:W-:Y:S02]  /*a430*/  @!P5 LEA.HI.X R35, R16, R40, R17, 0x1, P3 ;  /* 0x000000281023d211 */ /* 0x004fe400018f0c11 */
[----:B------:R-:W-:-:S04]  /*a440*/  @!P4 LEA R32, P3, R19, R39, 0x1 ;  /* 0x000000271320c211 */ /* 0x000fc800078608ff */
[----:B------:R-:W-:Y:S02]  /*a450*/  @!P4 LEA.HI.X R33, R19, R40, R165, 0x1, P3 ;  /* 0x000000281321c211 */ /* 0x000fe400018f0ca5 */
[----:B------:R-:W-:-:S13]  /*a460*/  ISETP.GE.AND P3, PT, R22, UR4, PT ;  /* 0x0000000416007c0c */ /* 0x000fda000bf66270 */
[----:B------:R-:W-:-:S04]  /*a470*/  @!P3 LEA R30, P6, R22, R39, 0x1 ;  /* 0x00000027161eb211 */ /* 0x000fc800078c08ff */
[----:B------:R-:W-:Y:S01]  /*a480*/  @!P3 LEA.HI.X R31, R22, R40, R176, 0x1, P6 ;  /* 0x00000028161fb211 */ /* 0x000fe200030f0cb0 */
[----:B----4-:R2:W-:Y:S01]  /*a490*/  @!P5 ST.E.128 desc[UR56][R34.64], R12 ;  /* 0x0000000c2200d985 */ /* 0x0105e2000c101d38 */
[----:B------:R-:W-:-:S13]  /*a4a0*/  ISETP.GE.AND P5, PT, R0, UR4, PT ;  /* 0x0000000400007c0c */ /* 0x000fda000bfa6270 */
[----:B------:R-:W3:Y:S01]  /*a4b0*/  @!P5 LDS.128 R12, [R28] ;  /* 0x000000001c0cd984 */ /* 0x000ee20000000c00 */
[----:B------:R-:W-:Y:S01]  /*a4c0*/  @!P5 IMAD.SHL.U32 R11, R163, 0x8, RZ ;  /* 0x00000008a30bd824 */ /* 0x000fe200078e00ff */
[----:B--2---:R-:W-:Y:S01]  /*a4d0*/  @!P5 MOV R35, R40 ;  /* 0x000000280023d202 */ /* 0x004fe20000000f00 */
[----:B------:R-:W-:-:S04]  /*a4e0*/  @!P5 IMAD.MOV.U32 R34, RZ, RZ, R39 ;  /* 0x000000ffff22d224 */ /* 0x000fc800078e0027 */
[----:B------:R-:W-:-:S05]  /*a4f0*/  @!P5 IMAD.WIDE R34, R11, 0x2, R34 ;  /* 0x000000020b22d825 */ /* 0x000fca00078e0222 */
[----:B---3--:R2:W-:Y:S01]  /*a500*/  @!P5 ST.E.128 desc[UR56][R34.64], R12 ;  /* 0x0000000c2200d985 */ /* 0x0085e2000c101d38 */
[----:B------:R-:W-:-:S13]  /*a510*/  ISETP.GE.AND P5, PT, R3, UR4, PT ;  /* 0x0000000403007c0c */ /* 0x000fda000bfa6270 */
[----:B------:R-:W3:Y:S01]  /*a520*/  @!P5 LDS.128 R12, [R29+0x3000] ;  /* 0x003000001d0cd984 */ /* 0x000ee20000000c00 */
[----:B------:R-:W-:Y:S01]  /*a530*/  @!P5 IMAD.SHL.U32 R11, R164, 0x8, RZ ;  /* 0x00000008a40bd824 */ /* 0x000fe200078e00ff */
[----:B--2---:R-:W-:Y:S01]  /*a540*/  @!P5 MOV R35, R40 ;  /* 0x000000280023d202 */ /* 0x004fe20000000f00 */
[----:B------:R-:W-:-:S04]  /*a550*/  @!P5 IMAD.MOV.U32 R34, RZ, RZ, R39 ;  /* 0x000000ffff22d224 */ /* 0x000fc800078e0027 */
[----:B------:R-:W-:-:S05]  /*a560*/  @!P5 IMAD.WIDE R34, R11, 0x2, R34 ;  /* 0x000000020b22d825 */ /* 0x000fca00078e0222 */
[----:B---3--:R2:W-:Y:S01]  /*a570*/  @!P5 ST.E.128 desc[UR56][R34.64], R12 ;  /* 0x0000000c2200d985 */ /* 0x0085e2000c101d38 */
[----:B------:R-:W-:-:S03]  /*a580*/  ISETP.GE.AND P5, PT, R23, UR4, PT ;  /* 0x0000000417007c0c */ /* 0x000fc6000bfa6270 */
[----:B------:R-:W3:Y:S10]  /*a590*/  @!P4 LDS.128 R12, [R28+0x3000] ;  /* 0x003000001c0cc984 */ /* 0x000ef40000000c00 */
[----:B--2---:R-:W-:-:S04]  /*a5a0*/  @!P5 LEA R34, P6, R23, R39, 0x1 ;  /* 0x000000271722d211 */ /* 0x004fc800078c08ff */
[----:B------:R-:W-:Y:S01]  /*a5b0*/  @!P5 LEA.HI.X R35, R23, R40, R175, 0x1, P6 ;  /* 0x000000281723d211 */ /* 0x000fe200030f0caf */
[----:B---3--:R-:W-:Y:S04]  /*a5c0*/  @!P4 ST.E.128 desc[UR56][R32.64], R12 ;  /* 0x0000000c2000c985 */ /* 0x008fe8000c101d38 */
[----:B------:R-:W2:Y:S04]  /*a5d0*/  @!P3 LDS.128 R12, [R29+0x6000] ;  /* 0x006000001d0cb984 */ /* 0x000ea80000000c00 */
[----:B--2---:R-:W-:Y:S04]  /*a5e0*/  @!P3 ST.E.128 desc[UR56][R30.64], R12 ;  /* 0x0000000c1e00b985 */ /* 0x004fe8000c101d38 */
[----:B------:R-:W2:Y:S04]  /*a5f0*/  @!P5 LDS.128 R12, [R28+0x6000] ;  /* 0x006000001c0cd984 */ /* 0x000ea80000000c00 */
[----:B--2---:R4:W-:Y:S02]  /*a600*/  @!P5 ST.E.128 desc[UR56][R34.64], R12 ;  /* 0x0000000c2200d985 */ /* 0x0049e4000c101d38 */
.L_x_552:
[----:B------:R-:W-:Y:S05]  /*a610*/  BSYNC B1 ;  /* 0x0000000000017941 */ /* 0x000fea0003800000 */
.L_x_551:
[----:B------:R-:W-:-:S03]  /*a620*/  UMOV UR4, 0xffffffff ;  /* 0xffffffff00047882 */ /* 0x000fc60000000000 */
[----:B------:R-:W-:Y:S05]  /*a630*/  BRA.DIV UR4, `(.L_x_553) ;  /* 0x0000017204187947 */ /* 0x000fea000b800000 */
[----:B--2---:R2:W0:Y:S04]  /*a640*/  SHFL.IDX PT, R40, R37, 0x1, 0x1c1f ;  /* 0x003c1f0025287f89 */ /* 0x00442800000e0000 */
[----:B---3--:R2:W3:Y:S02]  /*a650*/  SHFL.IDX PT, R39, R36, 0x1, 0x1c1f ;  /* 0x003c1f0024277f89 */ /* 0x0084e400000e0000 */
.L_x_817:
[----:B------:R-:W-:-:S13]  /*a660*/  ISETP.GE.AND P3, PT, R38, 0x41, PT ;  /* 0x000000412600780c */ /* 0x000fda0003f66270 */
[----:B------:R-:W-:Y:S05]  /*a670*/  @!P3 BRA `(.L_x_493) ;  /* 0x00000000008cb947 */ /* 0x000fea0003800000 */
[----:B------:R-:W-:Y:S02]  /*a680*/  ULDC UR4, c[0x0][0x2f4] ;  /* 0x0000bd0000047ab9 */ /* 0x000fe40000000800 */
[----:B------:R-:W-:Y:S02]  /*a690*/  ISETP.GE.AND P5, PT, R16, UR4, PT ;  /* 0x0000000410007c0c */ /* 0x000fe4000bfa6270 */
[----:B------:R-:W-:-:S11]  /*a6a0*/  ISETP.GE.AND P4, PT, R19, UR4, PT ;  /* 0x0000000413007c0c */ /* 0x000fd6000bf86270 */
[----:B----4-:R-:W4:Y:S01]  /*a6b0*/  @!P5 LDS.128 R12, [R29+0x2000] ;  /* 0x002000001d0cd984 */ /* 0x010f220000000c00 */
[----:B---3--:R-:W-:-:S04]  /*a6c0*/  @!P5 LEA R34, P3, R16, R39, 0x1 ;  /* 0x000000271022d211 */ /* 0x008fc800078608ff */
[----:B0-----:R-:W-:Y:S02]  /*a6d0*/  @!P5 LEA.HI.X R35, R16, R40, R17, 0x1, P3 ;  /* 0x000000281023d211 */ /* 0x001fe400018f0c11 */
[----:B------:R-:W-:-:S04]  /*a6e0*/  @!P4 LEA R32, P3, R19, R39, 0x1 ;  /* 0x000000271320c211 */ /* 0x000fc800078608ff */
[----:B------:R-:W-:Y:S02]  /*a6f0*/  @!P4 LEA.HI.X R33, R19, R40, R165, 0x1, P3 ;  /* 0x000000281321c211 */ /* 0x000fe400018f0ca5 */
[----:B------:R-:W-:-:S13]  /*a700*/  ISETP.GE.AND P3, PT, R22, UR4, PT ;  /* 0x0000000416007c0c */ /* 0x000fda000bf66270 */
[----:B------:R-:W-:-:S04]  /*a710*/  @!P3 LEA R30, P6, R22, R39, 0x1 ;  /* 0x00000027161eb211 */ /* 0x000fc800078c08ff */
[----:B------:R-:W-:Y:S01]  /*a720*/  @!P3 LEA.HI.X R31, R22, R40, R176, 0x1, P6 ;  /* 0x00000028161fb211 */ /* 0x000fe200030f0cb0 */
[----:B----4-:R0:W-:Y:S01]  /*a730*/  @!P5 ST.E.128 desc[UR56][R34.64], R12 ;  /* 0x0000000c2200d985 */ /* 0x0101e2000c101d38 */
[----:B------:R-:W-:-:S13]  /*a740*/  ISETP.GE.AND P5, PT, R0, UR4, PT ;  /* 0x0000000400007c0c */ /* 0x000fda000bfa6270 */
[----:B------:R-:W3:Y:S01]  /*a750*/  @!P5 LDS.128 R12, [R28+0x2000] ;  /* 0x002000001c0cd984 */ /* 0x000ee20000000c00 */
[----:B------:R-:W-:Y:S01]  /*a760*/  @!P5 IMAD.SHL.U32 R11, R163, 0x8, RZ ;  /* 0x00000008a30bd824 */ /* 0x000fe200078e00ff */
[----:B0-----:R-:W-:Y:S01]  /*a770*/  @!P5 MOV R35, R40 ;  /* 0x000000280023d202 */ /* 0x001fe20000000f00 */
[----:B------:R-:W-:-:S04]  /*a780*/  @!P5 IMAD.MOV.U32 R34, RZ, RZ, R39 ;  /* 0x000000ffff22d224 */ /* 0x000fc800078e0027 */
[----:B------:R-:W-:-:S05]  /*a790*/  @!P5 IMAD.WIDE R34, R11, 0x2, R34 ;  /* 0x000000020b22d825 */ /* 0x000fca00078e0222 */
[----:B---3--:R0:W-:Y:S01]  /*a7a0*/  @!P5 ST.E.128 desc[UR56][R34.64], R12 ;  /* 0x0000000c2200d985 */ /* 0x0081e2000c101d38 */
[----:B------:R-:W-:-:S13]  /*a7b0*/  ISETP.GE.AND P5, PT, R3, UR4, PT ;  /* 0x0000000403007c0c */ /* 0x000fda000bfa6270 */
[----:B------:R-:W3:Y:S01]  /*a7c0*/  @!P5 LDS.128 R12, [R29+0x5000] ;  /* 0x005000001d0cd984 */ /* 0x000ee20000000c00 */
[----:B------:R-:W-:Y:S01]  /*a7d0*/  @!P5 IMAD.SHL.U32 R11, R164, 0x8, RZ ;  /* 0x00000008a40bd824 */ /* 0x000fe200078e00ff */
[----:B0-----:R-:W-:Y:S01]  /*a7e0*/  @!P5 MOV R35, R40 ;  /* 0x000000280023d202 */ /* 0x001fe20000000f00 */
[----:B------:R-:W-:-:S04]  /*a7f0*/  @!P5 IMAD.MOV.U32 R34, RZ, RZ, R39 ;  /* 0x000000ffff22d224 */ /* 0x000fc800078e0027 */
[----:B------:R-:W-:-:S05]  /*a800*/  @!P5 IMAD.WIDE R34, R11, 0x2, R34 ;  /* 0x000000020b22d825 */ /* 0x000fca00078e0222 */
[----:B---3--:R0:W-:Y:S01]  /*a810*/  @!P5 ST.E.128 desc[UR56][R34.64], R12 ;  /* 0x0000000c2200d985 */ /* 0x0081e2000c101d38 */
[----:B------:R-:W-:-:S03]  /*a820*/  ISETP.GE.AND P5, PT, R23, UR4, PT ;  /* 0x0000000417007c0c */ /* 0x000fc6000bfa6270 */
[----:B------:R-:W3:Y:S10]  /*a830*/  @!P4 LDS.128 R12, [R28+0x5000] ;  /* 0x005000001c0cc984 */ /* 0x000ef40000000c00 */
[----:B0-----:R-:W-:-:S04]  /*a840*/  @!P5 LEA R34, P6, R23, R39, 0x1 ;  /* 0x000000271722d211 */ /* 0x001fc800078c08ff */
[----:B------:R-:W-:Y:S01]  /*a850*/  @!P5 LEA.HI.X R35, R23, R40, R175, 0x1, P6 ;  /* 0x000000281723d211 */ /* 0x000fe200030f0caf */
[----:B---3--:R-:W-:Y:S04]  /*a860*/  @!P4 ST.E.128 desc[UR56][R32.64], R12 ;  /* 0x0000000c2000c985 */ /* 0x008fe8000c101d38 */
[----:B------:R-:W0:Y:S04]  /*a870*/  @!P3 LDS.128 R12, [R29+0x8000] ;  /* 0x008000001d0cb984 */ /* 0x000e280000000c00 */
[----:B0-----:R-:W-:Y:S04]  /*a880*/  @!P3 ST.E.128 desc[UR56][R30.64], R12 ;  /* 0x0000000c1e00b985 */ /* 0x001fe8000c101d38 */
[----:B------:R-:W0:Y:S04]  /*a890*/  @!P5 LDS.128 R12, [R28+0x8000] ;  /* 0x008000001c0cd984 */ /* 0x000e280000000c00 */
[----:B0-----:R0:W-:Y:S02]  /*a8a0*/  @!P5 ST.E.128 desc[UR56][R34.64], R12 ;  /* 0x0000000c2200d985 */ /* 0x0011e4000c101d38 */
.L_x_493:
[----:B------:R-:W-:Y:S05]  /*a8b0*/  BSYNC B0 ;  /* 0x0000000000007941 */ /* 0x000fea0003800000 */
.L_x_457:
[----:B---3--:R-:W3:Y:S01]  /*a8c0*/  S2R R11, SR_TID.X ;  /* 0x00000000000b7919 */ /* 0x008ee20000002100 */
[----:B------:R-:W-:Y:S01]  /*a8d0*/  @!PT LDS RZ, [RZ] ;  /* 0x00000000fffff984 */ /* 0x000fe20000000800 */
[----:B------:R-:W-:Y:S01]  /*a8e0*/  @!PT LDS RZ, [RZ] ;  /* 0x00000000fffff984 */ /* 0x000fe20000000800 */
[----:B------:R-:W-:Y:S01]  /*a8f0*/  @!PT LDS RZ, [RZ] ;  /* 0x00000000fffff984 */ /* 0x000fe20000000800 */
[----:B------:R-:W-:Y:S01]  /*a900*/  @!PT LDS RZ, [RZ] ;  /* 0x00000000fffff984 */ /* 0x000fe20000000800 */
[----:B------:R5:W-:Y:S06]  /*a910*/  MEMBAR.ALL.CTA ;  /* 0x0000000000007992 */ /* 0x000bec0000008000 */
[----:B-----5:R-:W5:Y:S01]  /*a920*/  FENCE.VIEW.ASYNC.S ;  /* 0x00000000000073c6 */ /* 0x020f620000000000 */
[----:B------:R-:W-:Y:S05]  /*a930*/  WARPSYNC.ALL ;  /* 0x0000000000007948 */ /* 0x000fea0003800000 */
[----:B------:R-:W-:Y:S01]  /*a940*/  BSSY B0, `(.L_x_554) ;  /* 0x0000009000007945 */ /* 0x000fe20003800000 */
[----:B---3--:R-:W-:Y:S01]  /*a950*/  LOP3.LUT R11, R11, 0x7f, RZ, 0xc0, !PT ;  /* 0x0000007f0b0b7812 */ /* 0x008fe200078ec0ff */
[----:B-----5:R3:W-:Y:S03]  /*a960*/  BAR.SYNC.DEFER_BLOCKING R218, 0x80 ;  /* 0x000200da0000751d */ /* 0x0207e60000010000 */
[----:B------:R-:W-:-:S13]  /*a970*/  ISETP.NE.AND P3, PT, R11, RZ, PT ;  /* 0x000000ff0b00720c */ /* 0x000fda0003f65270 */
[----:B------:R-:W-:-:S05]  /*a980*/  @!P3 VIADD R11, R85, 0x2a8a0 ;  /* 0x0002a8a0550bb836 */ /* 0x000fca0000000000 */
[----:B------:R-:W-:-:S04]  /*a990*/  @!P3 PRMT R11, RZ, 0x654, R11 ;  /* 0x00000654ff0bb816 */ /* 0x000fc8000000000b */
[----:B------:R3:W-:Y:S01]  /*a9a0*/  @!P3 SYNCS.ARRIVE.TRANS64.RED.A1T0 RZ, [R11+URZ], RZ ;  /* 0x000000ff0bffb9a7 */ /* 0x0007e2000810043f */
[----:B------:R-:W-:Y:S05]  /*a9b0*/  @!P2 BRA `(.L_x_555) ;  /* 0x000000000004a947 */ /* 0x000fea0003800000 */
[----:B------:R-:W-:Y:S01]  /*a9c0*/  BPT.TRAP 0x1 ;  /* 0x000000040000795c */ /* 0x000fe20000300000 */
.L_x_555:
[----:B------:R-:W-:Y:S05]  /*a9d0*/  BSYNC B0 ;  /* 0x0000000000007941 */ /* 0x000fea0003800000 */
.L_x_554:
[----:B------:R-:W5:Y:S01]  /*a9e0*/  SYNCS.PHASECHK.TRANS64.TRYWAIT P2, [R85+URZ+0x2a8b0], R86 ;  /* 0x02a8b056550075a7 */ /* 0x000f62000804017f */
[----:B------:R-:W-:Y:S04]  /*a9f0*/  BSSY B0, `(.L_x_556) ;  /* 0x0000002000007945 */ /* 0x000fe80003800000 */
[----:B-----5:R-:W-:Y:S05]  /*aa00*/  @!P2 BRA `(.L_x_557) ;  /* 0x0000016c0070a947 */ /* 0x020fea0003800000 */
.L_x_818:
[----:B------:R-:W-:Y:S05]  /*aa10*/  BSYNC B0 ;  /* 0x0000000000007941 */ /* 0x000fea0003800000 */
.L_x_556:
[----:B------:R-:W-:Y:S01]  /*aa20*/  ULDC.64 UR4, c[0x0][0x328] ;  /* 0x0000ca0000047ab9 */ /* 0x000fe20000000a00 */
[----:B------:R-:W-:Y:S01]  /*aa30*/  ULDC.64 UR6, c[0x0][0x318] ;  /* 0x0000c60000067ab9 */ /* 0x000fe20000000a00 */
[----:B------:R-:W-:Y:S01]  /*aa40*/  IMAD R82, R82, UR4, RZ ;  /* 0x0000000452527c24 */ /* 0x000fe2000f8e02ff */
[----:B------:R-:W-:Y:S01]  /*aa50*/  BSSY B0, `(.L_x_558) ;  /* 0x000002b000007945 */ /* 0x000fe20003800000 */
[----:B0-2-4-:R-:W-:-:S04]  /*aa60*/  IMAD.WIDE.U32 R12, R81, UR4, RZ ;  /* 0x00000004510c7c25 */ /* 0x015fc8000f8e00ff */
[----:B------:R-:W-:Y:S01]  /*aa70*/  IMAD R81, R81, UR5, R82 ;  /* 0x0000000551517c24 */ /* 0x000fe2000f8e0252 */
[----:B------:R-:W-:Y:S01]  /*aa80*/  ULDC.64 UR4, c[0x0][0x338] ;  /* 0x0000ce0000047ab9 */ /* 0x000fe20000000a00 */
[----:B------:R-:W-:Y:S02]  /*aa90*/  IMAD.IADD R84, R84, 0x1, -R166 ;  /* 0x0000000154547824 */ /* 0x000fe400078e0aa6 */
[----:B------:R-:W-:Y:S02]  /*aaa0*/  IMAD R83, R83, UR4, RZ ;  /* 0x0000000453537c24 */ /* 0x000fe4000f8e02ff */
[----:B------:R-:W-:Y:S02]  /*aab0*/  IMAD.IADD R13, R13, 0x1, R81 ;  /* 0x000000010d0d7824 */ /* 0x000fe400078e0251 */
[C---:B------:R-:W-:Y:S02]  /*aac0*/  IMAD R83, R80.reuse, UR5, R83 ;  /* 0x0000000550537c24 */ /* 0x040fe4000f8e0253 */
[----:B------:R-:W-:Y:S01]  /*aad0*/  IMAD.WIDE.U32 R12, R80, UR4, R12 ;  /* 0x00000004500c7c25 */ /* 0x000fe2000f8e000c */
[----:B------:R-:W-:-:S03]  /*aae0*/  ULDC.64 UR4, c[0x0][0x330] ;  /* 0x0000cc0000047ab9 */ /* 0x000fc60000000a00 */
[----:B------:R-:W-:Y:S01]  /*aaf0*/  IMAD R34, R18, 0x3000, R4 ;  /* 0x0000300012227824 */ /* 0x000fe200078e0204 */
[----:B------:R-:W-:-:S03]  /*ab00*/  IADD3 R13, R13, R83, RZ ;  /* 0x000000530d0d7210 */ /* 0x000fc60007ffe0ff */
[----:B------:R-:W-:-:S04]  /*ab10*/  IMAD.WIDE.U32 R12, R162, UR4, R12 ;  /* 0x00000004a20c7c25 */ /* 0x000fc8000f8e000c */
[----:B---3--:R-:W-:Y:S01]  /*ab20*/  IMAD R11, R162, UR5, R13 ;  /* 0x00000005a20b7c24 */ /* 0x008fe2000f8e020d */
[----:B------:R-:W-:-:S04]  /*ab30*/  LEA R35, P2, R12, UR6, 0x1 ;  /* 0x000000060c237c11 */ /* 0x000fc8000f8408ff */
[----:B------:R-:W-:Y:S01]  /*ab40*/  LEA.HI.X R36, R12, UR7, R11, 0x1, P2 ;  /* 0x000000070c247c11 */ /* 0x000fe200090f0c0b */
[----:B------:R-:W-:Y:S01]  /*ab50*/  IMAD.IADD R11, R127, 0x1, R34 ;  /* 0x000000017f0b7824 */ /* 0x000fe200078e0222 */
[----:B------:R-:W-:Y:S01]  /*ab60*/  ISETP.GE.AND P2, PT, R84, 0x1, PT ;  /* 0x000000015400780c */ /* 0x000fe20003f46270 */
[----:B-1----:R0:W1:Y:S01]  /*ab70*/  SHFL.IDX PT, R30, R35, RZ, 0x1c1f ;  /* 0x001c1fff231e7589 */ /* 0x00206200000e0000 */
[----:B------:R-:W-:Y:S01]  /*ab80*/  LEA R34, R34, R122, 0x1 ;  /* 0x0000007a22227211 */ /* 0x000fe200078e08ff */
[----:B------:R-:W-:Y:S02]  /*ab90*/  IMAD R11, R11, 0x2, R122 ;  /* 0x000000020b0b7824 */ /* 0x000fe400078e027a */
[----:B------:R0:W2:Y:S08]  /*aba0*/  SHFL.IDX PT, R31, R36, RZ, 0x1c1f ;  /* 0x001c1fff241f7589 */ /* 0x0000b000000e0000 */
[----:B0-----:R-:W-:Y:S05]  /*abb0*/  @!P2 BRA `(.L_x_559) ;  /* 0x000000000050a947 */ /* 0x001fea0003800000 */
[----:B------:R-:W-:-:S13]  /*abc0*/  ISETP.NE.AND P2, PT, R5, RZ, PT ;  /* 0x000000ff0500720c */ /* 0x000fda0003f45270 */
[----:B------:R-:W0:Y:S01]  /*abd0*/  @P2 LDS.128 R12, [R34] ;  /* 0x00000000220c2984 */ /* 0x000e220000000c00 */
[----:B-1----:R-:W-:-:S04]  /*abe0*/  @P2 LEA R32, P4, R16, R30, 0x1 ;  /* 0x0000001e10202211 */ /* 0x002fc800078808ff */
[----:B--2---:R-:W-:Y:S02]  /*abf0*/  @P2 LEA.HI.X R33, R16, R31, R17, 0x1, P4 ;  /* 0x0000001f10212211 */ /* 0x004fe400020f0c11 */
[----:B------:R-:W-:-:S13]  /*ac00*/  ISETP.NE.AND P4, PT, R21, RZ, PT ;  /* 0x000000ff1500720c */ /* 0x000fda0003f85270 */
[----:B------:R-:W-:-:S04]  /*ac10*/  @P4 LEA R28, P5, R19, R30, 0x1 ;  /* 0x0000001e131c4211 */ /* 0x000fc800078a08ff */
[----:B------:R-:W-:Y:S01]  /*ac20*/  @P4 LEA.HI.X R29, R19, R31, R165, 0x1, P5 ;  /* 0x0000001f131d4211 */ /* 0x000fe200028f0ca5 */
[----:B0-----:R0:W-:Y:S01]  /*ac30*/  @P2 ST.E.128 desc[UR56][R32.64], R12 ;  /* 0x0000000c20002985 */ /* 0x0011e2000c101d38 */
[----:B------:R-:W-:-:S13]  /*ac40*/  ISETP.NE.AND P2, PT, R10, RZ, PT ;  /* 0x000000ff0a00720c */ /* 0x000fda0003f45270 */
[----:B------:R-:W1:Y:S01]  /*ac50*/  @P2 LDS.128 R12, [R11] ;  /* 0x000000000b0c2984 */ /* 0x000e620000000c00 */
[----:B------:R-:W-:-:S04]  /*ac60*/  @P2 IMAD.SHL.U32 R37, R163, 0x8, RZ ;  /* 0x00000008a3252824 */ /* 0x000fc800078e00ff */
[----:B0-----:R-:W-:-:S05]  /*ac70*/  @P2 IMAD.WIDE R32, R37, 0x2, R30 ;  /* 0x0000000225202825 */ /* 0x001fca00078e021e */
[----:B-1----:R-:W-:Y:S01]  /*ac80*/  @P2 ST.E.128 desc[UR56][R32.64], R12 ;  /* 0x0000000c20002985 */ /* 0x002fe2000c101d38 */
[----:B------:R-:W-:-:S13]  /*ac90*/  ISETP.NE.AND P2, PT, R20, RZ, PT ;  /* 0x000000ff1400720c */ /* 0x000fda0003f45270 */
[----:B------:R-:W0:Y:S01]  /*aca0*/  @P2 LDS.128 R12, [R34+0x3000] ;  /* 0x00300000220c2984 */ /* 0x000e220000000c00 */
[----:B------:R-:W-:-:S05]  /*acb0*/  @P2 SHF.L.U32 R37, R164, 0x3, RZ ;  /* 0x00000003a4252819 */ /* 0x000fca00000006ff */
[----:B------:R-:W-:-:S05]  /*acc0*/  @P2 IMAD.WIDE R30, R37, 0x2, R30 ;  /* 0x00000002251e2825 */ /* 0x000fca00078e021e */
[----:B0-----:R-:W-:Y:S04]  /*acd0*/  @P2 ST.E.128 desc[UR56][R30.64], R12 ;  /* 0x0000000c1e002985 */ /* 0x001fe8000c101d38 */
[----:B------:R-:W0:Y:S04]  /*ace0*/  @P4 LDS.128 R12, [R11+0x3000] ;  /* 0x003000000b0c4984 */ /* 0x000e280000000c00 */
[----:B0-----:R0:W-:Y:S02]  /*acf0*/  @P4 ST.E.128 desc[UR56][R28.64], R12 ;  /* 0x0000000c1c004985 */ /* 0x0011e4000c101d38 */
.L_x_559:
[----:B------:R-:W-:Y:S05]  /*ad00*/  BSYNC B0 ;  /* 0x0000000000007941 */ /* 0x000fea0003800000 */
.L_x_558:
[----:B------:R-:W-:Y:S01]  /*ad10*/  ISETP.GE.AND P2, PT, R84, 0x41, PT ;  /* 0x000000415400780c */ /* 0x000fe20003f46270 */
[----:B--2---:R2:W3:Y:S01]  /*ad20*/  SHFL.IDX PT, R31, R36, 0x1, 0x1c1f ;  /* 0x003c1f00241f7f89 */ /* 0x0044e200000e0000 */
[----:B------:R-:W-:Y:S03]  /*ad30*/  BSSY B0, `(.L_x_560) ;  /* 0x0000017000007945 */ /* 0x000fe60003800000 */
[----:B-1----:R2:W1:Y:S08]  /*ad40*/  SHFL.IDX PT, R30, R35, 0x1, 0x1c1f ;  /* 0x003c1f00231e7f89 */ /* 0x00247000000e0000 */
[----:B--2---:R-:W-:Y:S05]  /*ad50*/  @!P2 BRA `(.L_x_561) ;  /* 0x000000000050a947 */ /* 0x004fea0003800000 */
[----:B------:R-:W-:-:S13]  /*ad60*/  ISETP.NE.AND P2, PT, R5, RZ, PT ;  /* 0x000000ff0500720c */ /* 0x000fda0003f45270 */
[----:B0-----:R-:W0:Y:S01]  /*ad70*/  @P2 LDS.128 R12, [R34+0x2000] ;  /* 0x00200000220c2984 */ /* 0x001e220000000c00 */
[----:B-1----:R-:W-:-:S04]  /*ad80*/  @P2 LEA R32, P4, R16, R30, 0x1 ;  /* 0x0000001e10202211 */ /* 0x002fc800078808ff */
[----:B---3--:R-:W-:Y:S02]  /*ad90*/  @P2 LEA.HI.X R33, R16, R31, R17, 0x1, P4 ;  /* 0x0000001f10212211 */ /* 0x008fe400020f0c11 */
[----:B------:R-:W-:-:S13]  /*ada0*/  ISETP.NE.AND P4, PT, R21, RZ, PT ;  /* 0x000000ff1500720c */ /* 0x000fda0003f85270 */
[----:B------:R-:W-:-:S04]  /*adb0*/  @P4 LEA R28, P5, R19, R30, 0x1 ;  /* 0x0000001e131c4211 */ /* 0x000fc800078a08ff */
[----:B------:R-:W-:Y:S01]  /*adc0*/  @P4 LEA.HI.X R29, R19, R31, R165, 0x1, P5 ;  /* 0x0000001f131d4211 */ /* 0x000fe200028f0ca5 */
[----:B0-----:R0:W-:Y:S01]  /*add0*/  @P2 ST.E.128 desc[UR56][R32.64], R12 ;  /* 0x0000000c20002985 */ /* 0x0011e2000c101d38 */
[----:B------:R-:W-:-:S13]  /*ade0*/  ISETP.NE.AND P2, PT, R10, RZ, PT ;  /* 0x000000ff0a00720c */ /* 0x000fda0003f45270 */
[----:B------:R-:W1:Y:S01]  /*adf0*/  @P2 LDS.128 R12, [R11+0x2000] ;  /* 0x002000000b0c2984 */ /* 0x000e620000000c00 */
[----:B------:R-:W-:-:S04]  /*ae00*/  @P2 IMAD.SHL.U32 R35, R163, 0x8, RZ ;  /* 0x00000008a3232824 */ /* 0x000fc800078e00ff */
[----:B0-----:R-:W-:-:S05]  /*ae10*/  @P2 IMAD.WIDE R32, R35, 0x2, R30 ;  /* 0x0000000223202825 */ /* 0x001fca00078e021e */
[----:B-1----:R-:W-:Y:S01]  /*ae20*/  @P2 ST.E.128 desc[UR56][R32.64], R12 ;  /* 0x0000000c20002985 */ /* 0x002fe2000c101d38 */
[----:B------:R-:W-:-:S13]  /*ae30*/  ISETP.NE.AND P2, PT, R20, RZ, PT ;  /* 0x000000ff1400720c */ /* 0x000fda0003f45270 */
[----:B------:R-:W0:Y:S01]  /*ae40*/  @P2 LDS.128 R12, [R34+0x5000] ;  /* 0x00500000220c2984 */ /* 0x000e220000000c00 */
[----:B------:R-:W-:-:S04]  /*ae50*/  @P2 IMAD.SHL.U32 R35, R164, 0x8, RZ ;  /* 0x00000008a4232824 */ /* 0x000fc800078e00ff */
[----:B------:R-:W-:-:S05]  /*ae60*/  @P2 IMAD.WIDE R30, R35, 0x2, R30 ;  /* 0x00000002231e2825 */ /* 0x000fca00078e021e */
[----:B0-----:R-:W-:Y:S04]  /*ae70*/  @P2 ST.E.128 desc[UR56][R30.64], R12 ;  /* 0x0000000c1e002985 */ /* 0x001fe8000c101d38 */
[----:B------:R-:W0:Y:S04]  /*ae80*/  @P4 LDS.128 R12, [R11+0x5000] ;  /* 0x005000000b0c4984 */ /* 0x000e280000000c00 */
[----:B0-----:R2:W-:Y:S02]  /*ae90*/  @P4 ST.E.128 desc[UR56][R28.64], R12 ;  /* 0x0000000c1c004985 */ /* 0x0015e4000c101d38 */
.L_x_561:
[----:B------:R-:W-:Y:S05]  /*aea0*/  BSYNC B0 ;  /* 0x0000000000007941 */ /* 0x000fea0003800000 */
.L_x_560:
[----:B------:R-:W4:Y:S01]  /*aeb0*/  LDL R11, [R1+0x38] ;  /* 0x00003800010b7983 */ /* 0x000f220000100800 */
[----:B------:R-:W-:Y:S01]  /*aec0*/  @!P3 IADD3 R85, R85, 0x2a8c0, RZ ;  /* 0x0002a8c05555b810 */ /* 0x000fe20007ffe0ff */
[----:B------:R-:W-:Y:S01]  /*aed0*/  VIADD R18, R18, 0x1 ;  /* 0x0000000112127836 */ /* 0x000fe20000000000 */
[----:B------:R-:W-:Y:S01]  /*aee0*/  PLOP3.LUT P2, PT, PT, PT, PT, 0x8, 0x0 ;  /* 0x000000000000781c */ /* 0x000fe20003f4e170 */
[----:B------:R-:W-:Y:S01]  /*aef0*/  @!PT LDS RZ, [RZ] ;  /* 0x00000000fffff984 */ /* 0x000fe20000000800 */
[----:B------:R-:W-:Y:S01]  /*af00*/  @!PT LDS RZ, [RZ] ;  /* 0x00000000fffff984 */ /* 0x000fe20000000800 */
[----:B------:R-:W-:Y:S01]  /*af10*/  @!PT LDS RZ, [RZ] ;  /* 0x00000000fffff984 */ /* 0x000fe20000000800 */
[----:B------:R-:W-:Y:S01]  /*af20*/  @!PT LDS RZ, [RZ] ;  /* 0x00000000fffff984 */ /* 0x000fe20000000800 */
[----:B------:R5:W-:Y:S06]  /*af30*/  MEMBAR.ALL.CTA ;  /* 0x0000000000007992 */ /* 0x000bec0000008000 */
[----:B-----5:R-:W5:Y:S01]  /*af40*/  FENCE.VIEW.ASYNC.S ;  /* 0x00000000000073c6 */ /* 0x020f620000000000 */
[----:B------:R-:W-:Y:S01]  /*af50*/  @!P3 PRMT R85, RZ, 0x654, R85 ;  /* 0x00000654ff55b816 */ /* 0x000fe20000000055 */
[----:B-----5:R0:W-:Y:S06]  /*af60*/  BAR.SYNC.DEFER_BLOCKING R218, 0x80 ;  /* 0x000200da0000751d */ /* 0x0201ec0000010000 */
[----:B------:R1:W-:Y:S01]  /*af70*/  @!P3 SYNCS.ARRIVE.TRANS64.RED.A1T0 RZ, [R85+URZ], RZ ;  /* 0x000000ff55ffb9a7 */ /* 0x0003e2000810043f */
[----:B------:R-:W-:-:S04]  /*af80*/  ISETP.NE.AND P3, PT, R18, 0x2, PT ;  /* 0x000000021200780c */ /* 0x000fc80003f65270 */
[----:B0-2---:R-:W-:Y:S02]  /*af90*/  SEL R12, RZ, 0x1, P3 ;  /* 0x00000001ff0c7807 */ /* 0x005fe40001800000 */
[----:B------:R-:W-:Y:S02]  /*afa0*/  SEL R18, R18, RZ, P3 ;  /* 0x000000ff12127207 */ /* 0x000fe40001800000 */
[----:B------:R-:W-:Y:S02]  /*afb0*/  LOP3.LUT R167, R167, R12, RZ, 0x3c, !PT ;  /* 0x0000000ca7a77212 */ /* 0x000fe400078e3cff */
[----:B----4-:R-:W-:-:S13]  /*afc0*/  LOP3.LUT P4, RZ, R11, 0x2, RZ, 0xc0, !PT ;  /* 0x000000020bff7812 */ /* 0x010fda000788c0ff */
[----:B-1----:R-:W-:Y:S05]  /*afd0*/  @P4 BRA `(.L_x_562) ;  /* 0xffffff7800cc4947 */ /* 0x002fea000383ffff */
.L_x_452:
[----:B------:R-:W-:Y:S01]  /*afe0*/  BSSY B0, `(.L_x_563) ;  /* 0x0000005000007945 */ /* 0x000fe20003800000 */
[----:B------:R-:W-:-:S03]  /*aff0*/  IMAD.MOV.U32 R3, RZ, RZ, RZ ;  /* 0x000000ffff037224 */ /* 0x000fc600078e00ff */
[----:B------:R-:W-:Y:S05]  /*b000*/  @P2 BRA `(.L_x_564) ;  /* 0x0000000000082947 */ /* 0x000fea0003800000 */
[----:B------:R-:W1:Y:S02]  /*b010*/  FENCE.VIEW.ASYNC.G ;  /* 0x00000000000073c6 */ /* 0x000e640000000100 */
[----:B-1----:R-:W-:Y:S06]  /*b020*/  BAR.ARV 0xc, 0x180 ;  /* 0x0306000000007b1d */ /* 0x002fec0000002000 */
.L_x_564:
[----:B------:R-:W-:Y:S05]  /*b030*/  BSYNC B0 ;  /* 0x0000000000007941 */ /* 0x000fea0003800000 */
.L_x_563:
[----:B------:R-:W2:Y:S01]  /*b040*/  LDL R0, [R1+0x38] ;  /* 0x0000380001007983 */ /* 0x000ea20000100800 */
[----:B------:R-:W-:Y:S01]  /*b050*/  BSSY B0, `(.L_x_565) ;  /* 0x0000020000007945 */ /* 0x000fe20003800000 */
[----:B--2---:R-:W-:-:S13]  /*b060*/  LOP3.LUT P0, RZ, R0, 0x4, RZ, 0xc0, !PT ;  /* 0x0000000400ff7812 */ /* 0x004fda000780c0ff */
        /* <DEDUP_REMOVED lines=12> */
[----:B0-----:R-:W-:Y:S01]  /*b130*/  IADD3 R4, R3, 0xffffffe, RZ ;  /* 0x0ffffffe03047810 */ /* 0x001fe20007ffe0ff */
[----:B------:R-:W-:-:S05]  /*b140*/  IMAD.MOV R3, RZ, RZ, -R10 ;  /* 0x000000ffff037224 */ /* 0x000fca00078e0a0a */
[----:B------:R0:W1:Y:S02]  /*b150*/  F2I.FTZ.U32.TRUNC.NTZ R5, R4 ;  /* 0x0000000400057305 */ /* 0x000064000021f000 */
[----:B0-----:R-:W-:Y:S01]  /*b160*/  MOV R4, RZ ;  /* 0x000000ff00047202 */ /* 0x001fe20000000f00 */
[----:B-1----:R-:W-:-:S04]  /*b170*/  IMAD.MOV R7, RZ, RZ, -R5 ;  /* 0x000000ffff077224 */ /* 0x002fc800078e0a05 */
[----:B------:R-:W-:-:S04]  /*b180*/  IMAD R7, R7, R6, RZ ;  /* 0x0000000607077224 */ /* 0x000fc800078e02ff */
[----:B------:R-:W-:-:S06]  /*b190*/  IMAD.HI.U32 R5, R5, R7, R4 ;  /* 0x0000000705057227 */ /* 0x000fcc00078e0004 */
        /* <DEDUP_REMOVED lines=8> */
[----:B------:R-:W-:-:S04]  /*b220*/  IMAD.MOV.U32 R3, RZ, RZ, R5 ;  /* 0x000000ffff037224 */ /* 0x000fc800078e0005 */
[----:B------:R-:W-:Y:S01]  /*b230*/  @!P2 IMAD.MOV R3, RZ, RZ, -R3 ;  /* 0x000000ffff03a224 */ /* 0x000fe200078e0a03 */
[----:B------:R-:W-:-:S07]  /*b240*/  @!P1 LOP3.LUT R3, RZ, R9, RZ, 0x33, !PT ;  /* 0x00000009ff039212 */ /* 0x000fce00078e33ff */
.L_x_566:
[----:B------:R-:W-:Y:S05]  /*b250*/  BSYNC B0 ;  /* 0x0000000000007941 */ /* 0x000fea0003800000 */
.L_x_565:
[-C--:B------:R-:W-:Y:S01]  /*b260*/  IMAD R182, R200, R3.reuse, RZ ;  /* 0x00000003c8b67224 */ /* 0x080fe200078e02ff */
[----:B------:R-:W-:Y:S02]  /*b270*/  PLOP3.LUT P0, PT, PT, PT, PT, 0x80, 0x0 ;  /* 0x000000000000781c */ /* 0x000fe40003f0f070 */
[----:B------:R-:W-:Y:S02]  /*b280*/  CS2R R86, SRZ ;  /* 0x0000000000567805 */ /* 0x000fe4000001ff00 */
[----:B------:R-:W-:Y:S02]  /*b290*/  MOV R0, RZ ;  /* 0x000000ff00007202 */ /* 0x000fe40000000f00 */
[----:B------:R-:W-:Y:S02]  /*b2a0*/  CS2R R84, SRZ ;  /* 0x0000000000547805 */ /* 0x000fe4000001ff00 */
[----:B------:R-:W-:Y:S01]  /*b2b0*/  VIADDMNMX R72, R182, R3, R142, PT ;  /* 0x00000003b6487246 */ /* 0x000fe2000380018e */
[----:B------:R-:W-:Y:S01]  /*b2c0*/  IMAD.MOV.U32 R3, RZ, RZ, RZ ;  /* 0x000000ffff037224 */ /* 0x000fe200078e00ff */
[----:B------:R-:W-:-:S02]  /*b2d0*/  CS2R R82, SRZ ;  /* 0x0000000000527805 */ /* 0x000fc4000001ff00 */
[----:B------:R-:W-:Y:S02]  /*b2e0*/  CS2R R80, SRZ ;  /* 0x0000000000507805 */ /* 0x000fe4000001ff00 */
[----:B------:R-:W-:Y:S02]  /*b2f0*/  ISETP.GT.AND P1, PT, R72, R182, PT ;  /* 0x000000b64800720c */ /* 0x000fe40003f24270 */
        /* <DEDUP_REMOVED lines=29> */
[----:B------:R-:W2:Y:S01]  /*b4d0*/  LDL R4, [R1+0x64] ;  /* 0x0000640001047983 */ /* 0x000ea20000100800 */
[----:B------:R-:W-:-:S06]  /*b4e0*/  ULOP3.LUT UP0, URZ, UR59, 0x1bf, URZ, 0xc0, !UPT ;  /* 0x000001bf3b3f7892 */ /* 0x000fcc000f80c03f */
[----:B------:R-:W-:Y:S01]  /*b4f0*/  PLOP3.LUT P0, PT, PT, PT, UP0, 0x80, 0x0 ;  /* 0x000000000000781c */ /* 0x000fe20003f0f008 */
[----:B--2---:R-:W1:Y:S02]  /*b500*/  SHFL.IDX PT, R0, R4, RZ, 0x1f ;  /* 0x00001fff04007589 */ /* 0x004e6400000e0000 */
[----:B-1----:R-:W-:-:S04]  /*b510*/  LEA.HI R3, R0, R0, RZ, 0x1 ;  /* 0x0000000000037211 */ /* 0x002fc800078f08ff */
[----:B------:R-:W-:-:S05]  /*b520*/  LOP3.LUT R3, R3, 0x1e, RZ, 0xc0, !PT ;  /* 0x0000001e03037812 */ /* 0x000fca00078ec0ff */
[----:B------:R-:W-:-:S05]  /*b530*/  IMAD.IADD R3, R0, 0x1, -R3 ;  /* 0x0000000100037824 */ /* 0x000fca00078e0a03 */
[----:B------:R-:W-:-:S04]  /*b540*/  LEA R3, R3, UR59, 0xd ;  /* 0x0000003b03037c11 */ /* 0x000fc8000f8e68ff */
[----:B------:R-:W-:-:S04]  /*b550*/  SHF.R.U32.HI R3, RZ, 0x4, R3 ;  /* 0x00000004ff037819 */ /* 0x000fc80000011603 */
[----:B------:R-:W-:Y:S01]  /*b560*/  LOP3.LUT R36, R3, 0x3fff, RZ, 0xc0, !PT ;  /* 0x00003fff03247812 */ /* 0x000fe200078ec0ff */
[----:B------:R-:W-:Y:S06]  /*b570*/  @!P0 BRA `(.L_x_568) ;  /* 0x0000000000408947 */ /* 0x000fec0003800000 */
        /* <DEDUP_REMOVED lines=15> */
[----:B-1-3-5:R-:W-:Y:S05]  /*b670*/  CALL.ABS.NOINC R14 ;  /* 0x000000000e007343 */ /* 0x02afea0003c00000 */
.L_x_568:
[----:B------:R-:W-:Y:S02]  /*b680*/  ULDC UR4, c[0x0][0x3f4] ;  /* 0x0000fd0000047ab9 */ /* 0x000fe40000000800 */
[----:B------:R-:W-:-:S13]  /*b690*/  ISETP.LT.AND P0, PT, RZ, UR4, PT ;  /* 0x00000004ff007c0c */ /* 0x000fda000bf01270 */
[----:B------:R-:W-:Y:S05]  /*b6a0*/  @P0 BRA `(.L_x_569) ;  /* 0x00000000003c0947 */ /* 0x000fea0003800000 */
[----:B------:R-:W-:-:S04]  /*b6b0*/  LEA.HI R0, R191, R191, RZ, 0x1 ;  /* 0x000000bfbf007211 */ /* 0x000fc800078f08ff */
[----:B------:R-:W-:-:S04]  /*b6c0*/  LOP3.LUT R0, R0, 0xfffffffe, RZ, 0xc0, !PT ;  /* 0xfffffffe00007812 */ /* 0x000fc800078ec0ff */
[----:B------:R-:W-:-:S04]  /*b6d0*/  IADD3 R0, R191, -R0, RZ ;  /* 0x80000000bf007210 */ /* 0x000fc80007ffe0ff */
[----:B------:R-:W-:-:S04]  /*b6e0*/  SHF.L.U32 R3, R0, 0x1f, RZ ;  /* 0x0000001f00037819 */ /* 0x000fc800000006ff */
[----:B------:R1:W2:Y:S03]  /*b6f0*/  SYNCS.PHASECHK.TRANS64.TRYWAIT P0, [R2+URZ+0x2a800], R3 ;  /* 0x02a80003020075a7 */ /* 0x0002a6000800017f */
[----:B--2---:R-:W-:Y:S05]  /*b700*/  @!P0 NANOSLEEP.SYNCS 0x989680 ;  /* 0x009896800000895d */ /* 0x004fea0003900000 */
[----:B------:R-:W2:Y:S01]  /*b710*/  @!P0 SYNCS.PHASECHK.TRANS64 P0, [R2+URZ+0x2a800], R3 ;  /* 0x02a80003020085a7 */ /* 0x000ea2000800007f */
[----:B------:R-:W-:Y:S04]  /*b720*/  BSSY B0, `(.L_x_570) ;  /* 0x0000006000007945 */ /* 0x000fe80003800000 */
[----:B--2---:R-:W-:Y:S05]  /*b730*/  @P0 BRA `(.L_x_571) ;  /* 0x0000000000100947 */ /* 0x004fea0003800000 */
.L_x_572:
[----:B--2---:R2:W4:Y:S02]  /*b740*/  SYNCS.PHASECHK.TRANS64.TRYWAIT P0, [R2+URZ+0x2a800], R3 ;  /* 0x02a80003020075a7 */ /* 0x004524000800017f */
[----:B----4-:R-:W-:Y:S05]  /*b750*/  @!P0 NANOSLEEP.SYNCS 0x989680 ;  /* 0x009896800000895d */ /* 0x010fea0003900000 */
[----:B------:R-:W4:Y:S02]  /*b760*/  @!P0 SYNCS.PHASECHK.TRANS64 P0, [R2+URZ+0x2a800], R3 ;  /* 0x02a80003020085a7 */ /* 0x000f24000800007f */
[----:B----4-:R-:W-:Y:S05]  /*b770*/  @!P0 BRA `(.L_x_572) ;  /* 0xfffffffc00f08947 */ /* 0x010fea000383ffff */
.L_x_571:
[----:B------:R-:W-:Y:S05]  /*b780*/  BSYNC B0 ;  /* 0x0000000000007941 */ /* 0x000fea0003800000 */
.L_x_570:
[----:B------:R-:W-:Y:S05]  /*b790*/  BRA `(.L_x_573) ;  /* 0x0000005800787947 */ /* 0x000fea0003800000 */
.L_x_569:
[----:B-----5:R-:W-:Y:S01]  /*b7a0*/  SHF.R.S32.HI R0, RZ, 0x1f, R141 ;  /* 0x0000001fff007819 */ /* 0x020fe2000001148d */
[----:B------:R-:W-:Y:S01]  /*b7b0*/  ULOP3.LUT UP0, URZ, UR59, 0x3ff, URZ, 0xc0, !UPT ;  /* 0x000003ff3b3f7892 */ /* 0x000fe2000f80c03f */
[----:B------:R-:W-:Y:S01]  /*b7c0*/  ULDC.64 UR4, c[0x0][0x3f8] ;  /* 0x0000fe0000047ab9 */ /* 0x000fe20000000a00 */
[----:B------:R-:W-:Y:S02]  /*b7d0*/  ULDC.64 UR6, c[0x0][0x408] ;  /* 0x0001020000067ab9 */ /* 0x000fe40000000a00 */
[C---:B------:R-:W-:Y:S02]  /*b7e0*/  IMAD R4, R0.reuse, UR4, RZ ;  /* 0x0000000400047c24 */ /* 0x040fe4000f8e02ff */
[----:B------:R-:W-:Y:S01]  /*b7f0*/  IMAD R0, R0, UR6, RZ ;  /* 0x0000000600007c24 */ /* 0x000fe2000f8e02ff */
[----:B------:R-:W-:Y:S01]  /*b800*/  PLOP3.LUT P2, PT, PT, PT, UP0, 0x80, 0x0 ;  /* 0x000000000000781c */ /* 0x000fe20003f4f008 */
[C---:B------:R-:W-:Y:S02]  /*b810*/  IMAD R3, R141.reuse, UR5, R4 ;  /* 0x000000058d037c24 */ /* 0x040fe4000f8e0204 */
[----:B------:R-:W-:Y:S01]  /*b820*/  IMAD.WIDE.U32 R24, R141, UR4, RZ ;  /* 0x000000048d187c25 */ /* 0x000fe2000f8e00ff */
[----:B------:R-:W-:-:S03]  /*b830*/  ULDC.64 UR4, c[0x0][0x3e8] ;  /* 0x0000fa0000047ab9 */ /* 0x000fc60000000a00 */
[C---:B------:R-:W-:Y:S01]  /*b840*/  IMAD R41, R141.reuse, UR7, R0 ;  /* 0x000000078d297c24 */ /* 0x040fe2000f8e0200 */
[----:B------:R-:W-:Y:S01]  /*b850*/  LEA R38, P0, R24, UR4, 0x1 ;  /* 0x0000000418267c11 */ /* 0x000fe2000f8008ff */
[----:B------:R-:W-:Y:S01]  /*b860*/  IMAD.WIDE.U32 R4, R141, UR6, RZ ;  /* 0x000000068d047c25 */ /* 0x000fe2000f8e00ff */
[----:B------:R-:W-:-:S03]  /*b870*/  ULDC.64 UR6, c[0x0][0x400] ;  /* 0x0001000000067ab9 */ /* 0x000fc60000000a00 */
[----:B------:R-:W-:Y:S01]  /*b880*/  IMAD.IADD R3, R3, 0x1, R25 ;  /* 0x0000000103037824 */ /* 0x000fe200078e0219 */
[----:B------:R-:W-:Y:S01]  /*b890*/  LEA R40, P1, R4, UR6, 0x1 ;  /* 0x0000000604287c11 */ /* 0x000fe2000f8208ff */
[----:B------:R-:W-:-:S03]  /*b8a0*/  IMAD.IADD R41, R41, 0x1, R5 ;  /* 0x0000000129297824 */ /* 0x000fc600078e0205 */
[----:B------:R-:W-:Y:S02]  /*b8b0*/  LEA.HI.X R24, R24, UR5, R3, 0x1, P0 ;  /* 0x0000000518187c11 */ /* 0x000fe400080f0c03 */
[----:B------:R-:W-:Y:S01]  /*b8c0*/  LEA.HI.X R41, R4, UR7, R41, 0x1, P1 ;  /* 0x0000000704297c11 */ /* 0x000fe200088f0c29 */
        /* <DEDUP_REMOVED lines=16> */
[----:B-1-3--:R-:W-:Y:S05]  /*b9d0*/  CALL.ABS.NOINC R14 ;  /* 0x000000000e007343 */ /* 0x00afea0003c00000 */
.L_x_574:
[----:B------:R-:W-:Y:S01]  /*b9e0*/  ULDC.U8 UR4, c[0x0][0x410] ;  /* 0x0001040000047ab9 */ /* 0x000fe20000000000 */
[----:B------:R-:W-:Y:S01]  /*b9f0*/  BSSY B0, `(.L_x_575) ;  /* 0x0000570000007945 */ /* 0x000fe20003800000 */
[----:B------:R-:W-:Y:S02]  /*ba00*/  ISETP.NE.AND P0, PT, RZ, UR4, PT ;  /* 0x00000004ff007c0c */ /* 0x000fe4000bf05270 */
[----:B0-----:R-:W-:-:S11]  /*ba10*/  LEA R6, R145, R166, 0x7 ;  /* 0x000000a691067211 */ /* 0x001fd600078e38ff */
[----:B------:R-:W-:Y:S05]  /*ba20*/  @!P0 BRA `(.L_x_576) ;  /* 0x0000002800ac8947 */ /* 0x000fea0003800000 */
[----:B------:R-:W-:-:S03]  /*ba30*/  UMOV UR4, 0xffffffff ;  /* 0xffffffff00047882 */ /* 0x000fc60000000000 */
[----:B------:R-:W-:Y:S05]  /*ba40*/  BRA.DIV UR4, `(.L_x_577) ;  /* 0x0000015e04747947 */ /* 0x000fea000b800000 */
[----:B------:R0:W1:Y:S04]  /*ba50*/  SHFL.IDX PT, R37, R24, RZ, 0x1c1f ;  /* 0x001c1fff18257589 */ /* 0x00006800000e0000 */
[----:B------:R-:W2:Y:S04]  /*ba60*/  SHFL.IDX PT, R38, R38, RZ, 0x1c1f ;  /* 0x001c1fff26267589 */ /* 0x000ea800000e0000 */
[----:B------:R-:W4:Y:S04]  /*ba70*/  SHFL.IDX PT, R41, R41, RZ, 0x1c1f ;  /* 0x001c1fff29297589 */ /* 0x000f2800000e0000 */
[----:B------:R-:W0:Y:S02]  /*ba80*/  SHFL.IDX PT, R40, R40, RZ, 0x1c1f ;  /* 0x001c1fff28287589 */ /* 0x000e2400000e0000 */
.L_x_824:
[----:B------:R-:W-:Y:S01]  /*ba90*/  ULDC UR4, c[0x0][0x448] ;  /* 0x0001120000047ab9 */ /* 0x000fe20000000800 */
[----:B------:R-:W-:Y:S01]  /*baa0*/  LOP3.LUT R3, R177, 0x18, R16, 0xf8, !PT ;  /* 0x00000018b1037812 */ /* 0x000fe200078ef810 */
[----:B------:R-:W-:Y:S01]  /*bab0*/  IMAD R42, R143, UR4, RZ ;  /* 0x000000048f2a7c24 */ /* 0x000fe2000f8e02ff */
[----:B------:R-:W-:Y:S01]  /*bac0*/  BSSY B1, `(.L_x_578) ;  /* 0x0000051000017945 */ /* 0x000fe20003800000 */
[----:B------:R-:W-:Y:S02]  /*bad0*/  LOP3.LUT P0, RZ, R219, 0x4, RZ, 0xc0, !PT ;  /* 0x00000004dbff7812 */ /* 0x000fe4000780c0ff */
[----:B------:R-:W-:Y:S02]  /*bae0*/  CS2R R4, SRZ ;  /* 0x0000000000047805 */ /* 0x000fe4000001ff00 */
[----:B------:R-:W-:Y:S02]  /*baf0*/  LOP3.LUT R0, R3, R178, RZ, 0x3c, !PT ;  /* 0x000000b203007212 */ /* 0x000fe400078e3cff */
[----:B------:R-:W-:-:S02]  /*bb00*/  CS2R R8, SRZ ;  /* 0x0000000000087805 */ /* 0x000fc4000001ff00 */
[----:B------:R-:W-:Y:S01]  /*bb10*/  ISETP.GE.AND P1, PT, R6, R42, PT ;  /* 0x0000002a0600720c */ /* 0x000fe20003f26270 */
[----:B------:R-:W-:Y:S01]  /*bb20*/  IMAD R42, R145, -0x80, R42 ;  /* 0xffffff80912a7824 */ /* 0x000fe200078e022a */
[----:B------:R-:W-:Y:S01]  /*bb30*/  CS2R R6, SRZ ;  /* 0x0000000000067805 */ /* 0x000fe2000001ff00 */
[----:B------:R-:W-:Y:S01]  /*bb40*/  IMAD.IADD R3, R179, 0x1, R0 ;  /* 0x00000001b3037824 */ /* 0x000fe200078e0200 */
[----:B------:R-:W-:Y:S02]  /*bb50*/  CS2R R10, SRZ ;  /* 0x00000000000a7805 */ /* 0x000fe4000001ff00 */
[----:B------:R-:W-:Y:S02]  /*bb60*/  CS2R R12, SRZ ;  /* 0x00000000000c7805 */ /* 0x000fe4000001ff00 */
[----:B------:R-:W-:Y:S01]  /*bb70*/  CS2R R14, SRZ ;  /* 0x00000000000e7805 */ /* 0x000fe2000001ff00 */
[----:B------:R-:W-:Y:S01]  /*bb80*/  IMAD R3, R3, 0x2, R2 ;  /* 0x0000000203037824 */ /* 0x000fe200078e0202 */
[----:B------:R-:W-:-:S02]  /*bb90*/  CS2R R20, SRZ ;  /* 0x0000000000147805 */ /* 0x000fc4000001ff00 */
[----:B0-----:R-:W-:Y:S02]  /*bba0*/  CS2R R24, SRZ ;  /* 0x0000000000187805 */ /* 0x001fe4000001ff00 */
[----:B------:R-:W-:Y:S02]  /*bbb0*/  CS2R R26, SRZ ;  /* 0x00000000001a7805 */ /* 0x000fe4000001ff00 */
[----:B------:R-:W-:Y:S02]  /*bbc0*/  CS2R R28, SRZ ;  /* 0x00000000001c7805 */ /* 0x000fe4000001ff00 */
[----:B---3--:R-:W-:Y:S02]  /*bbd0*/  CS2R R30, SRZ ;  /* 0x00000000001e7805 */ /* 0x008fe4000001ff00 */
[C---:B------:R-:W-:Y:S01]  /*bbe0*/  IADD3 R43, R3.reuse, 0xc400, RZ ;  /* 0x0000c400032b7810 */ /* 0x040fe20007ffe0ff */
[----:B------:R-:W-:Y:S01]  /*bbf0*/  VIADD R0, R3, 0xc440 ;  /* 0x0000c44003007836 */ /* 0x000fe20000000000 */
[----:B------:R-:W-:Y:S01]  /*bc00*/  CS2R R32, SRZ ;  /* 0x0000000000207805 */ /* 0x000fe2000001ff00 */
[----:B------:R-:W-:Y:S06]  /*bc10*/  @P1 BRA `(.L_x_579) ;  /* 0x0000000000ec1947 */ /* 0x000fec0003800000 */
[----:B------:R-:W3:Y:S01]  /*bc20*/  LDL R45, [R1+0x40] ;  /* 0x00004000012d7983 */ /* 0x000ee20000100800 */
[----:B------:R-:W-:-:S03]  /*bc30*/  ULDC UR4, c[0x0][0x3f4] ;  /* 0x0000fd0000047ab9 */ /* 0x000fc60000000800 */
[----:B------:R-:W3:Y:S01]  /*bc40*/  LDL R44, [R1+0x3c] ;  /* 0x00003c00012c7983 */ /* 0x000ee20000100800 */
[----:B------:R-:W-:Y:S02]  /*bc50*/  ISETP.GE.AND P2, PT, R160, UR4, PT ;  /* 0x00000004a0007c0c */ /* 0x000fe4000bf46270 */
[----:B------:R-:W-:Y:S02]  /*bc60*/  CS2R R20, SRZ ;  /* 0x0000000000147805 */ /* 0x000fe4000001ff00 */
[----:B------:R-:W-:Y:S02]  /*bc70*/  ISETP.GE.AND P3, PT, R170, UR4, PT ;  /* 0x00000004aa007c0c */ /* 0x000fe4000bf66270 */
[----:B------:R-:W-:Y:S02]  /*bc80*/  CS2R R4, SRZ ;  /* 0x0000000000047805 */ /* 0x000fe4000001ff00 */
[----:B------:R-:W-:Y:S02]  /*bc90*/  ISETP.GE.AND P4, PT, R169, UR4, PT ;  /* 0x00000004a9007c0c */ /* 0x000fe4000bf86270 */
[----:B------:R-:W-:-:S03]  /*bca0*/  CS2R R24, SRZ ;  /* 0x0000000000187805 */ /* 0x000fc6000001ff00 */
[----:B-1----:R-:W-:Y:S01]  /*bcb0*/  @!P2 MOV R9, R37 ;  /* 0x000000250009a202 */ /* 0x002fe20000000f00 */
[----:B--2---:R-:W-:-:S03]  /*bcc0*/  @!P2 IMAD.MOV.U32 R8, RZ, RZ, R38 ;  /* 0x000000ffff08a224 */ /* 0x004fc600078e0026 */
[----:B------:R-:W-:Y:S01]  /*bcd0*/  @!P3 IADD3 R28, P1, R38, R222, RZ ;  /* 0x000000de261cb210 */ /* 0x000fe20007f3e0ff */
[----:B------:R-:W-:Y:S02]  /*bce0*/  @!P2 IMAD.MOV.U32 R6, RZ, RZ, R40 ;  /* 0x000000ffff06a224 */ /* 0x000fe400078e0028 */
[----:B----4-:R-:W-:Y:S01]  /*bcf0*/  @!P2 IMAD.MOV.U32 R7, RZ, RZ, R41 ;  /* 0x000000ffff07a224 */ /* 0x010fe200078e0029 */
[----:B------:R-:W-:Y:S01]  /*bd00*/  @!P3 IADD3.X R29, R37, R221, RZ, P1, !PT ;  /* 0x000000dd251db210 */ /* 0x000fe20000ffe4ff */
[----:B------:R-:W-:-:S04]  /*bd10*/  @!P2 IMAD.WIDE R8, R160, 0x2, R8 ;  /* 0x00000002a008a825 */ /* 0x000fc800078e0208 */
[----:B------:R-:W-:Y:S01]  /*bd20*/  @!P2 IMAD.WIDE R30, R160, 0x2, R6 ;  /* 0x00000002a01ea825 */ /* 0x000fe200078e0206 */
[----:B------:R0:W5:Y:S01]  /*bd30*/  @!P2 LD.E.64 R20, desc[UR56][R8.64] ;  /* 0x000000380814a980 */ /* 0x000162000c101b00 */
[----:B------:R-:W-:-:S03]  /*bd40*/  @!P3 IADD3 R10, P1, R40, R222, RZ ;  /* 0x000000de280ab210 */ /* 0x000fc60007f3e0ff */
[----:B------:R-:W5:Y:S01]  /*bd50*/  @!P2 LD.E.64 R4, desc[UR56][R30.64] ;  /* 0x000000381e04a980 */ /* 0x000f62000c101b00 */
[----:B------:R-:W-:Y:S02]  /*bd60*/  ISETP.GE.AND P2, PT, R172, UR4, PT ;  /* 0x00000004ac007c0c */ /* 0x000fe4000bf46270 */
[-C--:B------:R-:W-:Y:S02]  /*bd70*/  @!P4 IADD3 R12, P5, R38, R225.reuse, RZ ;  /* 0x000000e1260cc210 */ /* 0x080fe40007fbe0ff */
[----:B------:R-:W-:Y:S02]  /*bd80*/  @!P4 IADD3 R14, P6, R40, R225, RZ ;  /* 0x000000e1280ec210 */ /* 0x000fe40007fde0ff */
[----:B------:R-:W-:Y:S01]  /*bd90*/  CS2R R6, SRZ ;  /* 0x0000000000067805 */ /* 0x000fe2000001ff00 */
[----:B------:R-:W-:Y:S01]  /*bda0*/  @!P3 IMAD.X R11, R41, 0x1, R221, P1 ;  /* 0x00000001290bb824 */ /* 0x000fe200008e06dd */
[----:B------:R-:W-:Y:S02]  /*bdb0*/  CS2R R26, SRZ ;  /* 0x00000000001a7805 */ /* 0x000fe4000001ff00 */
[----:B------:R-:W-:-:S02]  /*bdc0*/  ISETP.GE.AND P1, PT, R171, UR4, PT ;  /* 0x00000004ab007c0c */ /* 0x000fc4000bf26270 */
[----:B0-----:R-:W-:Y:S01]  /*bdd0*/  CS2R R8, SRZ ;  /* 0x0000000000087805 */ /* 0x001fe2000001ff00 */
[----:B------:R-:W-:Y:S01]  /*bde0*/  @!P4 IMAD.X R13, R37, 0x1, R223, P5 ;  /* 0x00000001250dc824 */ /* 0x000fe200028e06df */
[----:B------:R-:W-:Y:S01]  /*bdf0*/  @!P4 IADD3.X R15, R41, R223, RZ, P6, !PT ;  /* 0x000000df290fc210 */ /* 0x000fe200037fe4ff */
[----:B------:R0:W5:Y:S04]  /*be00*/  @!P3 LD.E.64 R24, desc[UR56][R28.64] ;  /* 0x000000381c18b980 */ /* 0x000168000c101b00 */
[----:B------:R1:W5:Y:S01]  /*be10*/  @!P3 LD.E.64 R6, desc[UR56][R10.64] ;  /* 0x000000380a06b980 */ /* 0x000362000c101b00 */
[----:B------:R-:W-:-:S03]  /*be20*/  ISETP.GE.AND P3, PT, R173, UR4, PT ;  /* 0x00000004ad007c0c */ /* 0x000fc6000bf66270 */
[----:B------:R2:W5:Y:S04]  /*be30*/  @!P4 LD.E.64 R26, desc[UR56][R12.64] ;  /* 0x000000380c1ac980 */ /* 0x000568000c101b00 */
[----:B------:R4:W5:Y:S01]  /*be40*/  @!P4 LD.E.64 R8, desc[UR56][R14.64] ;  /* 0x000000380e08c980 */ /* 0x000962000c101b00 */
[----:B0-----:R-:W-:Y:S02]  /*be50*/  CS2R R28, SRZ ;  /* 0x00000000001c7805 */ /* 0x001fe4000001ff00 */
[----:B-1----:R-:W-:Y:S02]  /*be60*/  CS2R R10, SRZ ;  /* 0x00000000000a7805 */ /* 0x002fe4000001ff00 */
[----:B------:R-:W-:Y:S02]  /*be70*/  @!P1 IADD3 R32, P6, R38, R229, RZ ;  /* 0x000000e526209210 */ /* 0x000fe40007fde0ff */
[----:B------:R-:W-:-:S02]  /*be80*/  CS2R R30, SRZ ;  /* 0x00000000001e7805 */ /* 0x000fc4000001ff00 */
[-C--:B--2---:R-:W-:Y:S02]  /*be90*/  @!P2 IADD3 R12, P4, R38, R227.reuse, RZ ;  /* 0x000000e3260ca210 */ /* 0x084fe40007f9e0ff */
[C---:B------:R-:W-:Y:S02]  /*bea0*/  @!P1 IADD3.X R33, R37.reuse, R228, RZ, P6, !PT ;  /* 0x000000e425219210 */ /* 0x040fe400037fe4ff */
[C---:B----4-:R-:W-:Y:S01]  /*beb0*/  @!P2 IADD3 R14, P5, R40.reuse, R227, RZ ;  /* 0x000000e3280ea210 */ /* 0x050fe20007fbe0ff */
[--C-:B------:R-:W-:Y:S02]  /*bec0*/  @!P2 IMAD.X R13, R37, 0x1, R226.reuse, P4 ;  /* 0x00000001250da824 */ /* 0x100fe400020e06e2 */
[----:B------:R0:W5:Y:S02]  /*bed0*/  @!P1 LD.E.64 R30, desc[UR56][R32.64] ;  /* 0x00000038201e9980 */ /* 0x000164000c101b00 */
[----:B------:R-:W-:Y:S02]  /*bee0*/  @!P2 IMAD.X R15, R41, 0x1, R226, P5 ;  /* 0x00000001290fa824 */ /* 0x000fe400028e06e2 */
[----:B------:R1:W5:Y:S04]  /*bef0*/  @!P2 LD.E.64 R28, desc[UR56][R12.64] ;  /* 0x000000380c1ca980 */ /* 0x000368000c101b00 */
[----:B------:R2:W5:Y:S01]  /*bf00*/  @!P2 LD.E.64 R10, desc[UR56][R14.64] ;  /* 0x000000380e0aa980 */ /* 0x000562000c101b00 */
[----:B------:R-:W-:-:S02]  /*bf10*/  @!P1 IADD3 R34, P2, R40, R229, RZ ;  /* 0x000000e528229210 */ /* 0x000fc40007f5e0ff */
[----:B0-----:R-:W-:Y:S02]  /*bf20*/  CS2R R32, SRZ ;  /* 0x0000000000207805 */ /* 0x001fe4000001ff00 */
[----:B-1----:R-:W-:Y:S01]  /*bf30*/  CS2R R12, SRZ ;  /* 0x00000000000c7805 */ /* 0x002fe2000001ff00 */
[----:B------:R-:W-:Y:S01]  /*bf40*/  @!P1 IMAD.X R35, R41, 0x1, R228, P2 ;  /* 0x0000000129239824 */ /* 0x000fe200010e06e4 */
[----:B--2---:R-:W-:-:S04]  /*bf50*/  CS2R R14, SRZ ;  /* 0x00000000000e7805 */ /* 0x004fc8000001ff00 */
[----:B------:R0:W5:Y:S01]  /*bf60*/  @!P1 LD.E.64 R12, desc[UR56][R34.64] ;  /* 0x00000038220c9980 */ /* 0x000162000c101b00 */
[-C--:B---3--:R-:W-:Y:S02]  /*bf70*/  @!P3 IADD3 R38, P4, R38, R45.reuse, RZ ;  /* 0x0000002d2626b210 */ /* 0x088fe40007f9e0ff */
[----:B------:R-:W-:-:S03]  /*bf80*/  @!P3 IADD3 R40, P5, R40, R45, RZ ;  /* 0x0000002d2828b210 */ /* 0x000fc60007fbe0ff */
[----:B------:R-:W-:Y:S01]  /*bf90*/  @!P3 IMAD.X R39, R37, 0x1, R44, P4 ;  /* 0x000000012527b824 */ /* 0x000fe200020e062c */
[----:B------:R-:W-:-:S04]  /*bfa0*/  @!P3 IADD3.X R41, R41, R44, RZ, P5, !PT ;  /* 0x0000002c2929b210 */ /* 0x000fc80002ffe4ff */
[----:B------:R0:W5:Y:S04]  /*bfb0*/  @!P3 LD.E.64 R32, desc[UR56][R38.64] ;  /* 0x000000382620b980 */ /* 0x000168000c101b00 */
[----:B------:R0:W5:Y:S02]  /*bfc0*/  @!P3 LD.E.64 R14, desc[UR56][R40.64] ;  /* 0x00000038280eb980 */ /* 0x000164000c101b00 */
.L_x_579:
[----:B------:R-:W-:Y:S05]  /*bfd0*/  BSYNC B1 ;  /* 0x0000000000017941 */ /* 0x000fea0003800000 */
.L_x_578:
[----:B0-2--5:R-:W-:Y:S01]  /*bfe0*/  IMAD.MOV.U32 R38, RZ, RZ, R4 ;  /* 0x000000ffff267224 */ /* 0x025fe200078e0004 */
[----:B------:R-:W-:Y:S01]  /*bff0*/  SHF.R.U64 R60, R4, 0x10, R5 ;  /* 0x00000010043c7819 */ /* 0x000fe20000001205 */
[----:B------:R-:W-:Y:S01]  /*c000*/  IMAD.MOV.U32 R35, RZ, RZ, R20 ;  /* 0x000000ffff237224 */ /* 0x000fe200078e0014 */
[----:B------:R-:W-:Y:S01]  /*c010*/  LEA.HI R4, R191, R191, RZ, 0x1 ;  /* 0x000000bfbf047211 */ /* 0x000fe200078f08ff */
[----:B------:R-:W-:Y:S01]  /*c020*/  @P0 VIADD R0, R43, 0xffffffc0 ;  /* 0xffffffc02b000836 */ /* 0x000fe20000000000 */
[----:B-1----:R-:W-:Y:S01]  /*c030*/  SHF.R.U64 R37, R20, 0x10, R21 ;  /* 0x0000001014257819 */ /* 0x002fe20000001215 */
[----:B------:R-:W-:Y:S01]  /*c040*/  IMAD.MOV.U32 R48, RZ, RZ, R33 ;  /* 0x000000ffff307224 */ /* 0x000fe200078e0021 */
[----:B------:R-:W-:Y:S01]  /*c050*/  LOP3.LUT R4, R4, 0xfffffffe, RZ, 0xc0, !PT ;  /* 0xfffffffe04047812 */ /* 0x000fe200078ec0ff */
[----:B------:R-:W-:Y:S01]  /*c060*/  IMAD.MOV.U32 R46, RZ, RZ, R30 ;  /* 0x000000ffff2e7224 */ /* 0x000fe200078e001e */
[----:B------:R-:W-:Y:S01]  /*c070*/  MOV R20, R5 ;  /* 0x0000000500147202 */ /* 0x000fe20000000f00 */
[----:B------:R-:W-:Y:S01]  /*c080*/  IMAD.MOV.U32 R39, RZ, RZ, R25 ;  /* 0x000000ffff277224 */ /* 0x000fe200078e0019 */
[----:B------:R-:W-:Y:S01]  /*c090*/  SHF.R.U32.HI R61, RZ, 0x10, R5 ;  /* 0x00000010ff3d7819 */ /* 0x000fe20000011605 */
[----:B------:R-:W-:Y:S01]  /*c0a0*/  IMAD.IADD R4, R191, 0x1, -R4 ;  /* 0x00000001bf047824 */ /* 0x000fe200078e0a04 */
[----:B------:R-:W-:Y:S01]  /*c0b0*/  SHF.R.U64 R58, R32, 0x10, R33 ;  /* 0x00000010203a7819 */ /* 0x000fe20000001221 */
[----:B------:R-:W-:Y:S01]  /*c0c0*/  IMAD.MOV.U32 R43, RZ, RZ, R27 ;  /* 0x000000ffff2b7224 */ /* 0x000fe200078e001b */
[----:B------:R-:W-:Y:S01]  /*c0d0*/  SHF.R.U32.HI R59, RZ, 0x10, R33 ;  /* 0x00000010ff3b7819 */ /* 0x000fe20000011621 */
[----:B------:R-:W-:Y:S01]  /*c0e0*/  IMAD.MOV.U32 R33, RZ, RZ, R6 ;  /* 0x000000ffff217224 */ /* 0x000fe200078e0006 */
[----:B------:R-:W-:Y:S01]  /*c0f0*/  SHF.L.U32 R5, R4, 0x1f, RZ ;  /* 0x0000001f04057819 */ /* 0x000fe200000006ff */
[----:B------:R-:W-:Y:S01]  /*c100*/  IMAD.MOV.U32 R40, RZ, RZ, R13 ;  /* 0x000000ffff287224 */ /* 0x000fe200078e000d */
[----:B------:R-:W-:Y:S01]  /*c110*/  SHF.R.U64 R56, R30, 0x10, R31 ;  /* 0x000000101e387819 */ /* 0x000fe2000000121f */
[----:B------:R-:W-:Y:S01]  /*c120*/  IMAD.MOV.U32 R44, RZ, RZ, R28 ;  /* 0x000000ffff2c7224 */ /* 0x000fe200078e001c */
[----:B------:R-:W0:Y:S01]  /*c130*/  SYNCS.PHASECHK.TRANS64.TRYWAIT P0, [R2+URZ+0x2a800], R5 ;  /* 0x02a80005020075a7 */ /* 0x000e22000800017f */
[----:B------:R-:W-:Y:S01]  /*c140*/  SHF.R.U64 R62, R6, 0x10, R7 ;  /* 0x00000010063e7819 */ /* 0x000fe20000001207 */
[----:B------:R-:W-:Y:S01]  /*c150*/  IMAD.MOV.U32 R6, RZ, RZ, R9 ;  /* 0x000000ffff067224 */ /* 0x000fe200078e0009 */
[----:B------:R-:W-:Y:S01]  /*c160*/  MOV R34, R21 ;  /* 0x0000001500227202 */ /* 0x000fe20000000f00 */
[----:B------:R-:W-:Y:S01]  /*c170*/  IMAD.MOV.U32 R47, RZ, RZ, R31 ;  /* 0x000000ffff2f7224 */ /* 0x000fe200078e001f */
[----:B------:R-:W-:Y:S01]  /*c180*/  SHF.R.U32.HI R49, RZ, 0x10, R21 ;  /* 0x00000010ff317819 */ /* 0x000fe20000011615 */
[----:B------:R-:W-:Y:S01]  /*c190*/  IMAD.MOV.U32 R21, RZ, RZ, R24 ;  /* 0x000000ffff157224 */ /* 0x000fe200078e0018 */
[----:B------:R-:W-:Y:S01]  /*c1a0*/  MOV R30, R32 ;  /* 0x00000020001e7202 */ /* 0x000fe20000000f00 */
[----:B----4-:R-:W-:Y:S01]  /*c1b0*/  IMAD.MOV.U32 R41, RZ, RZ, R15 ;  /* 0x000000ffff297224 */ /* 0x010fe200078e000f */
[----:B------:R-:W-:Y:S01]  /*c1c0*/  SHF.R.U64 R64, R8, 0x10, R9 ;  /* 0x0000001008407819 */ /* 0x000fe20000001209 */
[----:B------:R-:W-:Y:S01]  /*c1d0*/  BSSY B1, `(.L_x_580) ;  /* 0x0000032000017945 */ /* 0x000fe20003800000 */
[----:B------:R-:W-:-:S02]  /*c1e0*/  SHF.R.U64 R50, R24, 0x10, R25 ;  /* 0x0000001018327819 */ /* 0x000fc40000001219 */
[----:B------:R-:W-:Y:S02]  /*c1f0*/  SHF.R.U32.HI R9, RZ, 0x10, R9 ;  /* 0x00000010ff097819 */ /* 0x000fe40000011609 */
[----:B------:R-:W-:Y:S01]  /*c200*/  SHF.R.U32.HI R51, RZ, 0x10, R25 ;  /* 0x00000010ff337819 */ /* 0x000fe20000011619 */
[----:B------:R-:W-:Y:S01]  /*c210*/  IMAD.MOV.U32 R25, RZ, RZ, R7 ;  /* 0x000000ffff197224 */ /* 0x000fe200078e0007 */
[----:B------:R-:W-:Y:S02]  /*c220*/  MOV R24, R26 ;  /* 0x0000001a00187202 */ /* 0x000fe40000000f00 */
[----:B------:R-:W-:Y:S02]  /*c230*/  SHF.R.U64 R52, R26, 0x10, R27 ;  /* 0x000000101a347819 */ /* 0x000fe4000000121b */
[----:B------:R-:W-:Y:S02]  /*c240*/  MOV R45, R29 ;  /* 0x0000001d002d7202 */ /* 0x000fe40000000f00 */
[----:B------:R-:W-:-:S02]  /*c250*/  SHF.R.U64 R54, R28, 0x10, R29 ;  /* 0x000000101c367819 */ /* 0x000fc4000000121d */
[----:B------:R-:W-:Y:S02]  /*c260*/  SHF.R.U32.HI R55, RZ, 0x10, R29 ;  /* 0x00000010ff377819 */ /* 0x000fe4000001161d */
[----:B------:R-:W-:Y:S01]  /*c270*/  SHF.R.U32.HI R63, RZ, 0x10, R7 ;  /* 0x00000010ff3f7819 */ /* 0x000fe20000011607 */
[----:B------:R-:W-:Y:S01]  /*c280*/  IMAD.MOV.U32 R7, RZ, RZ, R10 ;  /* 0x000000ffff077224 */ /* 0x000fe200078e000a */
[----:B------:R-:W-:Y:S02]  /*c290*/  MOV R29, R8 ;  /* 0x00000008001d7202 */ /* 0x000fe40000000f00 */
[----:B------:R-:W-:Y:S02]  /*c2a0*/  MOV R26, R11 ;  /* 0x0000000b001a7202 */ /* 0x000fe40000000f00 */
[--C-:B------:R-:W-:Y:S02]  /*c2b0*/  SHF.R.U64 R65, R10, 0x10, R11.reuse ;  /* 0x000000100a417819 */ /* 0x100fe4000000120b */
[----:B------:R-:W-:Y:S01]  /*c2c0*/  SHF.R.U32.HI R66, RZ, 0x10, R11 ;  /* 0x00000010ff427819 */ /* 0x000fe2000001160b */
[----:B------:R-:W-:Y:S01]  /*c2d0*/  IMAD.MOV.U32 R11, RZ, RZ, R12 ;  /* 0x000000ffff0b7224 */ /* 0x000fe200078e000c */
[----:B------:R-:W-:-:S02]  /*c2e0*/  PRMT R8, R30, 0x5410, R48 ;  /* 0x000054101e087816 */ /* 0x000fc40000000030 */
[----:B------:R-:W-:Y:S02]  /*c2f0*/  SHF.R.U64 R67, R12, 0x10, R13 ;  /* 0x000000100c437819 */ /* 0x000fe4000000120d */
[----:B------:R-:W-:Y:S02]  /*c300*/  PRMT R30, R64, 0x5410, R9 ;  /* 0x00005410401e7816 */ /* 0x000fe40000000009 */
[----:B------:R-:W-:Y:S02]  /*c310*/  SHF.R.U32.HI R53, RZ, 0x10, R27 ;  /* 0x00000010ff357819 */ /* 0x000fe4000001161b */
[----:B------:R-:W-:Y:S02]  /*c320*/  SHF.R.U32.HI R57, RZ, 0x10, R31 ;  /* 0x00000010ff397819 */ /* 0x000fe4000001161f */
[----:B------:R-:W-:Y:S02]  /*c330*/  SHF.R.U32.HI R68, RZ, 0x10, R13 ;  /* 0x00000010ff447819 */ /* 0x000fe4000001160d */
[----:B------:R-:W-:-:S02]  /*c340*/  MOV R12, R14 ;  /* 0x0000000e000c7202 */ /* 0x000fc40000000f00 */
[----:B------:R-:W-:Y:S02]  /*c350*/  VIMNMX R9, R42, 0x80, PT ;  /* 0x000000802a097848 */ /* 0x000fe40003fe0100 */
[--C-:B------:R-:W-:Y:S02]  /*c360*/  SHF.R.U64 R69, R14, 0x10, R15.reuse ;  /* 0x000000100e457819 */ /* 0x100fe4000000120f */
[----:B------:R-:W-:Y:S02]  /*c370*/  SHF.R.U32.HI R70, RZ, 0x10, R15 ;  /* 0x00000010ff467819 */ /* 0x000fe4000001160f */
[----:B------:R-:W-:Y:S02]  /*c380*/  PRMT R33, R33, 0x5410, R25 ;  /* 0x0000541021217816 */ /* 0x000fe40000000019 */
[----:B------:R-:W-:Y:S02]  /*c390*/  PRMT R35, R35, 0x5410, R34 ;  /* 0x0000541023237816 */ /* 0x000fe40000000022 */
[----:B------:R-:W-:-:S02]  /*c3a0*/  PRMT R31, R21, 0x5410, R39 ;  /* 0x00005410151f7816 */ /* 0x000fc40000000027 */
[----:B------:R-:W-:Y:S02]  /*c3b0*/  PRMT R27, R24, 0x5410, R43 ;  /* 0x00005410181b7816 */ /* 0x000fe4000000002b */
[----:B------:R-:W-:Y:S02]  /*c3c0*/  PRMT R38, R38, 0x5410, R20 ;  /* 0x0000541026267816 */ /* 0x000fe40000000014 */
[----:B------:R-:W-:Y:S02]  /*c3d0*/  PRMT R25, R7, 0x5410, R26 ;  /* 0x0000541007197816 */ /* 0x000fe4000000001a */
        /* <DEDUP_REMOVED lines=13> */
[----:B------:R-:W-:Y:S02]  /*c4b0*/  ISETP.GE.AND P1, PT, R166, R9, PT ;  /* 0x00000009a600720c */ /* 0x000fe40003f26270 */
[----:B------:R-:W-:-:S02]  /*c4c0*/  PRMT R20, R67, 0x5410, R68 ;  /* 0x0000541043147816 */ /* 0x000fc40000000044 */
[----:B------:R-:W-:Y:S01]  /*c4d0*/  PRMT R11, R12, 0x5410, R41 ;  /* 0x000054100c0b7816 */ /* 0x000fe20000000029 */
[----:B0-----:R-:W-:Y:S08]  /*c4e0*/  @!P0 BRA `(.L_x_581) ;  /* 0x0000015400408947 */ /* 0x001ff00003800000 */
.L_x_825:
[----:B------:R-:W-:Y:S05]  /*c4f0*/  BSYNC B1 ;  /* 0x0000000000017941 */ /* 0x000fea0003800000 */
.L_x_580:
[----:B------:R-:W-:Y:S01]  /*c500*/  BSSY B1, `(.L_x_582) ;  /* 0x00000fe000017945 */ /* 0x000fe20003800000 */
[----:B------:R-:W-:-:S03]  /*c510*/  PRMT R12, R69, 0x5410, R70 ;  /* 0x00005410450c7816 */ /* 0x000fc60000000046 */
[----:B------:R-:W-:Y:S05]  /*c520*/  @P1 BRA `(.L_x_583) ;  /* 0x0000000c00ec1947 */ /* 0x000fea0003800000 */
[----:B------:R-:W1:Y:S01]  /*c530*/  LDC R4, c[0x0][0x3f4] ;  /* 0x0000fd00ff047b82 */ /* 0x000e620000000800 */
[----:B------:R-:W-:Y:S01]  /*c540*/  BSSY B2, `(.L_x_584) ;  /* 0x000002e000027945 */ /* 0x000fe20003800000 */
[-C--:B-1----:R-:W-:Y:S02]  /*c550*/  ISETP.GE.AND P0, PT, R160, R4.reuse, PT ;  /* 0x00000004a000720c */ /* 0x082fe40003f06270 */
[-C--:B------:R-:W-:Y:S02]  /*c560*/  ISETP.GE.AND P1, PT, R170, R4.reuse, PT ;  /* 0x00000004aa00720c */ /* 0x080fe40003f26270 */
[-C--:B------:R-:W-:Y:S02]  /*c570*/  ISETP.GE.AND P2, PT, R169, R4.reuse, PT ;  /* 0x00000004a900720c */ /* 0x080fe40003f46270 */
[-C--:B------:R-:W-:Y:S02]  /*c580*/  ISETP.GE.AND P3, PT, R172, R4.reuse, PT ;  /* 0x00000004ac00720c */ /* 0x080fe40003f66270 */
[----:B------:R-:W-:-:S02]  /*c590*/  ISETP.GE.AND P4, PT, R171, R4, PT ;  /* 0x00000004ab00720c */ /* 0x000fc40003f86270 */
[----:B------:R-:W-:-:S03]  /*c5a0*/  ISETP.GE.AND P5, PT, R173, R4, PT ;  /* 0x00000004ad00720c */ /* 0x000fc60003fa6270 */
[----:B------:R-:W-:Y:S10]  /*c5b0*/  @P0 BRA `(.L_x_585) ;  /* 0x0000000000980947 */ /* 0x000ff40003800000 */
[----:B0-----:R-:W0:Y:S01]  /*c5c0*/  LDS.128 R4, [R3+0xc400] ;  /* 0x00c4000003047984 */ /* 0x001e220000000c00 */
[----:B------:R-:W-:Y:S02]  /*c5d0*/  HADD2.F32 R47, -RZ, R38.H0_H0 ;  /* 0x20000026ff2f7230 */ /* 0x000fe40000004100 */
[----:B------:R-:W-:Y:S02]  /*c5e0*/  HADD2.F32 R45, -RZ, R35.H0_H0 ;  /* 0x20000023ff2d7230 */ /* 0x000fe40000004100 */
[----:B------:R-:W-:Y:S02]  /*c5f0*/  HADD2.F32 R44, -RZ, R37.H0_H0 ;  /* 0x20000025ff2c7230 */ /* 0x000fe40000004100 */
[----:B------:R-:W-:Y:S02]  /*c600*/  HADD2.F32 R46, -RZ, R39.H0_H0 ;  /* 0x20000027ff2e7230 */ /* 0x000fe40000004100 */
[--C-:B0-----:R-:W-:Y:S02]  /*c610*/  HADD2.F32 R40, -RZ, R4.reuse.H0_H0 ;  /* 0x20000004ff287230 */ /* 0x101fe40000004100 */
[----:B------:R-:W-:-:S02]  /*c620*/  HADD2.F32 R4, -RZ, R4.H1_H1 ;  /* 0x30000004ff047230 */ /* 0x000fc40000004100 */
[--C-:B------:R-:W-:Y:S02]  /*c630*/  HADD2.F32 R41, -RZ, R5.reuse.H0_H0 ;  /* 0x20000005ff297230 */ /* 0x100fe40000004100 */
[----:B------:R-:W-:Y:S02]  /*c640*/  HADD2.F32 R5, -RZ, R5.H1_H1 ;  /* 0x30000005ff057230 */ /* 0x000fe40000004100 */
[C---:B------:R-:W-:Y:S01]  /*c650*/  FMUL.FTZ R49, R4.reuse, R47 ;  /* 0x0000002f04317220 */ /* 0x040fe20000410000 */
[-C--:B------:R-:W-:Y:S01]  /*c660*/  FMUL.FTZ R4, R4, R45.reuse ;  /* 0x0000002d04047220 */ /* 0x080fe20000410000 */
[--C-:B------:R-:W-:Y:S02]  /*c670*/  HADD2.F32 R42, -RZ, R6.reuse.H0_H0 ;  /* 0x20000006ff2a7230 */ /* 0x100fe40000004100 */
[----:B------:R-:W-:Y:S02]  /*c680*/  HADD2.F32 R43, -RZ, R7.H0_H0 ;  /* 0x20000007ff2b7230 */ /* 0x000fe40000004100 */
[C---:B------:R-:W-:Y:S01]  /*c690*/  FMUL.FTZ R50, R5.reuse, R46 ;  /* 0x0000002e05327220 */ /* 0x040fe20000410000 */
[C---:B------:R-:W-:Y:S01]  /*c6a0*/  FFMA.FTZ R49, R40.reuse, R45, -R49 ;  /* 0x0000002d28317223 */ /* 0x040fe20000010831 */
[----:B------:R-:W-:Y:S01]  /*c6b0*/  FFMA.FTZ R48, R40, R47, R4 ;  /* 0x0000002f28307223 */ /* 0x000fe20000010004 */
[----:B------:R-:W-:Y:S01]  /*c6c0*/  FMUL.FTZ R52, R5, R44 ;  /* 0x0000002c05347220 */ /* 0x000fe20000410000 */
[----:B------:R-:W-:-:S02]  /*c6d0*/  HADD2.F32 R6, -RZ, R6.H1_H1 ;  /* 0x30000006ff067230 */ /* 0x000fc40000004100 */
[C---:B------:R-:W-:Y:S01]  /*c6e0*/  FFMA.FTZ R50, R41.reuse, R44, -R50 ;  /* 0x0000002c29327223 */ /* 0x040fe20000010832 */
[----:B------:R-:W-:Y:S02]  /*c6f0*/  HADD2.F32 R7, -RZ, R7.H1_H1 ;  /* 0x30000007ff077230 */ /* 0x000fe40000004100 */
[----:B------:R-:W-:Y:S01]  /*c700*/  FFMA.FTZ R41, R41, R46, R52 ;  /* 0x0000002e29297223 */ /* 0x000fe20000010034 */
[----:B------:R-:W-:Y:S02]  /*c710*/  HADD2.F32 R45, -RZ, R38.H1_H1 ;  /* 0x30000026ff2d7230 */ /* 0x000fe40000004100 */
[----:B------:R-:W-:Y:S02]  /*c720*/  HADD2.F32 R5, -RZ, R35.H1_H1 ;  /* 0x30000023ff057230 */ /* 0x000fe40000004100 */
[----:B------:R-:W-:Y:S02]  /*c730*/  HADD2.F32 R40, -RZ, R39.H1_H1 ;  /* 0x30000027ff287230 */ /* 0x000fe40000004100 */
[----:B------:R-:W-:Y:S01]  /*c740*/  FMUL.FTZ R47, R6, R45 ;  /* 0x0000002d062f7220 */ /* 0x000fe20000410000 */
[----:B------:R-:W-:-:S02]  /*c750*/  HADD2.F32 R4, -RZ, R37.H1_H1 ;  /* 0x30000025ff047230 */ /* 0x000fc40000004100 */
[-C--:B------:R-:W-:Y:S01]  /*c760*/  FMUL.FTZ R44, R6, R5.reuse ;  /* 0x00000005062c7220 */ /* 0x080fe20000410000 */
[C---:B------:R-:W-:Y:S01]  /*c770*/  FMUL.FTZ R46, R7.reuse, R40 ;  /* 0x00000028072e7220 */ /* 0x040fe20000410000 */
[C---:B------:R-:W-:Y:S01]  /*c780*/  FFMA.FTZ R6, R42.reuse, R5, -R47 ;  /* 0x000000052a067223 */ /* 0x040fe2000001082f */
[-C--:B------:R-:W-:Y:S01]  /*c790*/  FMUL.FTZ R51, R7, R4.reuse ;  /* 0x0000000407337220 */ /* 0x080fe20000410000 */
[----:B------:R-:W-:Y:S01]  /*c7a0*/  FFMA.FTZ R45, R42, R45, R44 ;  /* 0x0000002d2a2d7223 */ /* 0x000fe2000001002c */
[C---:B------:R-:W-:Y:S01]  /*c7b0*/  FFMA.FTZ R7, R43.reuse, R4, -R46 ;  /* 0x000000042b077223 */ /* 0x040fe2000001082e */
[----:B------:R-:W-:Y:S01]  /*c7c0*/  F2FP.F16.F32.PACK_AB R4, R48, R49 ;  /* 0x000000313004723e */ /* 0x000fe200000000ff */
[----:B------:R-:W-:Y:S01]  /*c7d0*/  FFMA.FTZ R40, R43, R40, R51 ;  /* 0x000000282b287223 */ /* 0x000fe20000010033 */
[----:B------:R-:W-:Y:S02]  /*c7e0*/  F2FP.F16.F32.PACK_AB R5, R41, R50 ;  /* 0x000000322905723e */ /* 0x000fe400000000ff */
[----:B------:R-:W-:-:S02]  /*c7f0*/  F2FP.F16.F32.PACK_AB R6, R45, R6 ;  /* 0x000000062d06723e */ /* 0x000fc400000000ff */
[----:B------:R-:W-:-:S05]  /*c800*/  F2FP.F16.F32.PACK_AB R7, R40, R7 ;  /* 0x000000072807723e */ /* 0x000fca00000000ff */
[----:B------:R1:W-:Y:S02]  /*c810*/  STS.128 [R3+0xc400], R4 ;  /* 0x00c4000403007388 */ /* 0x0003e40000000c00 */
.L_x_585:
[----:B------:R-:W-:Y:S05]  /*c820*/  BSYNC B2 ;  /* 0x0000000000027941 */ /* 0x000fea0003800000 */
.L_x_584:
[----:B------:R-:W-:Y:S04]  /*c830*/  BSSY B2, `(.L_x_586) ;  /* 0x0000028000027945 */ /* 0x000fe80003800000 */
[----:B------:R-:W-:Y:S05]  /*c840*/  @P1 BRA `(.L_x_587) ;  /* 0x0000000000981947 */ /* 0x000fea0003800000 */
[----:B01----:R-:W0:Y:S01]  /*c850*/  LDS.128 R4, [R0] ;  /* 0x0000000000047984 */ /* 0x003e220000000c00 */
        /* <DEDUP_REMOVED lines=36> */
[----:B------:R2:W-:Y:S02]  /*caa0*/  STS.128 [R0], R4 ;  /* 0x0000000400007388 */ /* 0x0005e40000000c00 */
.L_x_587:
[----:B------:R-:W-:Y:S05]  /*cab0*/  BSYNC B2 ;  /* 0x0000000000027941 */ /* 0x000fea0003800000 */
.L_x_586:
[----:B------:R-:W-:Y:S04]  /*cac0*/  BSSY B2, `(.L_x_588) ;  /* 0x0000028000027945 */ /* 0x000fe80003800000 */
[----:B------:R-:W-:Y:S05]  /*cad0*/  @P2 BRA `(.L_x_589) ;  /* 0x0000000000982947 */ /* 0x000fea0003800000 */
[----:B012---:R-:W0:Y:S01]  /*cae0*/  LDS.128 R4, [R3+0x10400] ;  /* 0x0104000003047984 */ /* 0x007e220000000c00 */
        /* <DEDUP_REMOVED lines=37> */
.L_x_589:
[----:B------:R-:W-:Y:S05]  /*cd40*/  BSYNC B2 ;  /* 0x0000000000027941 */ /* 0x000fea0003800000 */
.L_x_588:
[----:B------:R-:W-:Y:S04]  /*cd50*/  BSSY B2, `(.L_x_590) ;  /* 0x0000028000027945 */ /* 0x000fe80003800000 */
[----:B------:R-:W-:Y:S05]  /*cd60*/  @P3 BRA `(.L_x_591) ;  /* 0x0000000000983947 */ /* 0x000fea0003800000 */
[----:B0123--:R-:W0:Y:S01]  /*cd70*/  LDS.128 R4, [R0+0x4000] ;  /* 0x0040000000047984 */ /* 0x00fe220000000c00 */
        /* <DEDUP_REMOVED lines=37> */
.L_x_591:
[----:B------:R-:W-:Y:S05]  /*cfd0*/  BSYNC B2 ;  /* 0x0000000000027941 */ /* 0x000fea0003800000 */
.L_x_590:
[----:B------:R-:W-:Y:S04]  /*cfe0*/  BSSY B2, `(.L_x_592) ;  /* 0x0000028000027945 */ /* 0x000fe80003800000 */
[----:B------:R-:W-:Y:S05]  /*cff0*/  @P4 BRA `(.L_x_593) ;  /* 0x0000000000984947 */ /* 0x000fea0003800000 */
[----:B01234-:R-:W0:Y:S01]  /*d000*/  LDS.128 R4, [R3+0x14400] ;  /* 0x0144000003047984 */ /* 0x01fe220000000c00 */
        /* <DEDUP_REMOVED lines=37> */
.L_x_593:
[----:B------:R-:W-:Y:S05]  /*d260*/  BSYNC B2 ;  /* 0x0000000000027941 */ /* 0x000fea0003800000 */
.L_x_592:
        /* <DEDUP_REMOVED lines=39> */
.L_x_583:
[----:B------:R-:W-:Y:S05]  /*d4e0*/  BSYNC B1 ;  /* 0x0000000000017941 */ /* 0x000fea0003800000 */
.L_x_582:
[----:B01234-:R-:W-:-:S04]  /*d4f0*/  IADD3 R4, R166, 0x40, RZ ;  /* 0x00000040a6047810 */ /* 0x01ffc80007ffe0ff */
[----:B------:R-:W-:-:S13]  /*d500*/  ISETP.GE.AND P0, PT, R4, R9, PT ;  /* 0x000000090400720c */ /* 0x000fda0003f06270 */
[----:B------:R-:W-:Y:S05]  /*d510*/  @P0 BRA `(.L_x_594) ;  /* 0x0000003800f40947 */ /* 0x000fea0003800000 */
[----:B------:R-:W0:Y:S01]  /*d520*/  LDC R4, c[0x0][0x3f4] ;  /* 0x0000fd00ff047b82 */ /* 0x000e220000000800 */
[----:B------:R-:W-:Y:S01]  /*d530*/  BSSY B1, `(.L_x_595) ;  /* 0x000002e000017945 */ /* 0x000fe20003800000 */
[-C--:B0-----:R-:W-:Y:S02]  /*d540*/  ISETP.GE.AND P0, PT, R160, R4.reuse, PT ;  /* 0x00000004a000720c */ /* 0x081fe40003f06270 */
[-C--:B------:R-:W-:Y:S02]  /*d550*/  ISETP.GE.AND P1, PT, R170, R4.reuse, PT ;  /* 0x00000004aa00720c */ /* 0x080fe40003f26270 */
[-C--:B------:R-:W-:Y:S02]  /*d560*/  ISETP.GE.AND P2, PT, R169, R4.reuse, PT ;  /* 0x00000004a900720c */ /* 0x080fe40003f46270 */
[-C--:B------:R-:W-:Y:S02]  /*d570*/  ISETP.GE.AND P3, PT, R172, R4.reuse, PT ;  /* 0x00000004ac00720c */ /* 0x080fe40003f66270 */
[----:B------:R-:W-:-:S02]  /*d580*/  ISETP.GE.AND P4, PT, R171, R4, PT ;  /* 0x00000004ab00720c */ /* 0x000fc40003f86270 */
[----:B------:R-:W-:-:S03]  /*d590*/  ISETP.GE.AND P5, PT, R173, R4, PT ;  /* 0x00000004ad00720c */ /* 0x000fc60003fa6270 */
[----:B------:R-:W-:Y:S10]  /*d5a0*/  @P0 BRA `(.L_x_596) ;  /* 0x0000000000980947 */ /* 0x000ff40003800000 */
[----:B------:R-:W0:Y:S01]  /*d5b0*/  LDS.128 R4, [R3+0xe400] ;  /* 0x00e4000003047984 */ /* 0x000e220000000c00 */
        /* <DEDUP_REMOVED lines=8> */
[-C--:B------:R-:W-:Y:S01]  /*d640*/  FMUL.FTZ R44, R47, R4.reuse ;  /* 0x000000042f2c7220 */ /* 0x080fe20000410000 */
[C---:B------:R-:W-:Y:S01]  /*d650*/  FMUL.FTZ R46, R45.reuse, R4 ;  /* 0x000000042d2e7220 */ /* 0x040fe20000410000 */
[----:B------:R-:W-:Y:S02]  /*d660*/  HADD2.F32 R41, -RZ, R6.H0_H0 ;  /* 0x20000006ff297230 */ /* 0x000fe40000004100 */
[----:B------:R-:W-:Y:S01]  /*d670*/  FMUL.FTZ R43, R50, R5 ;  /* 0x00000005322b7220 */ /* 0x000fe20000410000 */
[----:B------:R-:W-:Y:S01]  /*d680*/  FFMA.FTZ R4, R45, R9, -R44 ;  /* 0x000000092d047223 */ /* 0x000fe2000001082c */
[----:B------:R-:W-:Y:S01]  /*d690*/  FMUL.FTZ R45, R48, R5 ;  /* 0x00000005302d7220 */ /* 0x000fe20000410000 */
[----:B------:R-:W-:-:S02]  /*d6a0*/  HADD2.F32 R42, -RZ, R7.H0_H0 ;  /* 0x20000007ff2a7230 */ /* 0x000fc40000004100 */
[----:B------:R-:W-:Y:S01]  /*d6b0*/  FFMA.FTZ R9, R47, R9, R46 ;  /* 0x000000092f097223 */ /* 0x000fe2000001002e */
[-C--:B------:R-:W-:Y:S01]  /*d6c0*/  FFMA.FTZ R5, R48, R40.reuse, -R43 ;  /* 0x0000002830057223 */ /* 0x080fe2000001082b */
[----:B------:R-:W-:Y:S02]  /*d6d0*/  HADD2.F32 R6, -RZ, R6.H1_H1 ;  /* 0x30000006ff067230 */ /* 0x000fe40000004100 */
[----:B------:R-:W-:Y:S01]  /*d6e0*/  FFMA.FTZ R40, R50, R40, R45 ;  /* 0x0000002832287223 */ /* 0x000fe2000001002d */
[----:B------:R-:W-:Y:S01]  /*d6f0*/  HADD2.F32 R7, -RZ, R7.H1_H1 ;  /* 0x30000007ff077230 */ /* 0x000fe20000004100 */
[----:B------:R-:W-:Y:S01]  /*d700*/  F2FP.F16.F32.PACK_AB R4, R9, R4 ;  /* 0x000000040904723e */ /* 0x000fe200000000ff */
[----:B------:R-:W-:Y:S02]  /*d710*/  HADD2.F32 R47, -RZ, R38.H1_H1 ;  /* 0x30000026ff2f7230 */ /* 0x000fe40000004100 */
[----:B------:R-:W-:Y:S01]  /*d720*/  HADD2.F32 R48, -RZ, R39.H1_H1 ;  /* 0x30000027ff307230 */ /* 0x000fe20000004100 */
[----:B------:R-:W-:Y:S01]  /*d730*/  F2FP.F16.F32.PACK_AB R5, R40, R5 ;  /* 0x000000052805723e */ /* 0x000fe200000000ff */
[----:B------:R-:W-:-:S02]  /*d740*/  HADD2.F32 R43, -RZ, R35.H1_H1 ;  /* 0x30000023ff2b7230 */ /* 0x000fc40000004100 */
[-C--:B------:R-:W-:Y:S01]  /*d750*/  FMUL.FTZ R38, R47, R6.reuse ;  /* 0x000000062f267220 */ /* 0x080fe20000410000 */
[----:B------:R-:W-:Y:S02]  /*d760*/  HADD2.F32 R46, -RZ, R37.H1_H1 ;  /* 0x30000025ff2e7230 */ /* 0x000fe40000004100 */
[----:B------:R-:W-:Y:S01]  /*d770*/  FMUL.FTZ R35, R48, R7 ;  /* 0x0000000730237220 */ /* 0x000fe20000410000 */
[C---:B------:R-:W-:Y:S01]  /*d780*/  FMUL.FTZ R44, R43.reuse, R6 ;  /* 0x000000062b2c7220 */ /* 0x040fe20000410000 */
[----:B------:R-:W-:Y:S01]  /*d790*/  FFMA.FTZ R6, R43, R41, -R38 ;  /* 0x000000292b067223 */ /* 0x000fe20000010826 */
[C---:B------:R-:W-:Y:S01]  /*d7a0*/  FMUL.FTZ R37, R46.reuse, R7 ;  /* 0x000000072e257220 */ /* 0x040fe20000410000 */
[-C--:B------:R-:W-:Y:S01]  /*d7b0*/  FFMA.FTZ R7, R46, R42.reuse, -R35 ;  /* 0x0000002a2e077223 */ /* 0x080fe20000010823 */
[----:B------:R-:W-:Y:S02]  /*d7c0*/  FFMA.FTZ R41, R47, R41, R44 ;  /* 0x000000292f297223 */ /* 0x000fe4000001002c */
[----:B------:R-:W-:-:S03]  /*d7d0*/  FFMA.FTZ R42, R48, R42, R37 ;  /* 0x0000002a302a7223 */ /* 0x000fc60000010025 */
[----:B------:R-:W-:Y:S02]  /*d7e0*/  F2FP.F16.F32.PACK_AB R6, R41, R6 ;  /* 0x000000062906723e */ /* 0x000fe400000000ff */
[----:B------:R-:W-:-:S05]  /*d7f0*/  F2FP.F16.F32.PACK_AB R7, R42, R7 ;  /* 0x000000072a07723e */ /* 0x000fca00000000ff */
[----:B------:R0:W-:Y:S02]  /*d800*/  STS.128 [R3+0xe400], R4 ;  /* 0x00e4000403007388 */ /* 0x0001e40000000c00 */
.L_x_596:
[----:B------:R-:W-:Y:S05]  /*d810*/  BSYNC B1 ;  /* 0x0000000000017941 */ /* 0x000fea0003800000 */
.L_x_595:
[----:B------:R-:W-:Y:S04]  /*d820*/  BSSY B1, `(.L_x_597) ;  /* 0x0000028000017945 */ /* 0x000fe80003800000 */
[----:B------:R-:W-:Y:S05]  /*d830*/  @P1 BRA `(.L_x_598) ;  /* 0x0000000000981947 */ /* 0x000fea0003800000 */
        /* <DEDUP_REMOVED lines=10> */
[----:B------:R-:W-:Y:S01]  /*d8e0*/  FMUL.FTZ R42, R39, R4 ;  /* 0x00000004272a7220 */ /* 0x000fe20000410000 */
[----:B------:R-:W-:Y:S02]  /*d8f0*/  HADD2.F32 R37, -RZ, R6.H0_H0 ;  /* 0x20000006ff257230 */ /* 0x000fe40000004100 */
[----:B------:R-:W-:Y:S01]  /*d900*/  FMUL.FTZ R44, R45, R5 ;  /* 0x000000052d2c7220 */ /* 0x000fe20000410000 */
[----:B------:R-:W-:Y:S01]  /*d910*/  FFMA.FTZ R4, R39, R9, -R40 ;  /* 0x0000000927047223 */ /* 0x000fe20000010828 */
[----:B------:R-:W-:Y:S01]  /*d920*/  FMUL.FTZ R40, R41, R5 ;  /* 0x0000000529287220 */ /* 0x000fe20000410000 */
[----:B------:R-:W-:-:S02]  /*d930*/  HADD2.F32 R38, -RZ, R7.H0_H0 ;  /* 0x20000007ff267230 */ /* 0x000fc40000004100 */
[----:B------:R-:W-:Y:S01]  /*d940*/  FFMA.FTZ R5, R41, R35, -R44 ;  /* 0x0000002329057223 */ /* 0x000fe2000001082c */
[----:B------:R-:W-:Y:S02]  /*d950*/  HADD2.F32 R6, -RZ, R6.H1_H1 ;  /* 0x30000006ff067230 */ /* 0x000fe40000004100 */
[----:B------:R-:W-:Y:S01]  /*d960*/  FFMA.FTZ R9, R43, R9, R42 ;  /* 0x000000092b097223 */ /* 0x000fe2000001002a */
[----:B------:R-:W-:Y:S02]  /*d970*/  HADD2.F32 R7, -RZ, R7.H1_H1 ;  /* 0x30000007ff077230 */ /* 0x000fe40000004100 */
[----:B------:R-:W-:Y:S01]  /*d980*/  FFMA.FTZ R40, R45, R35, R40 ;  /* 0x000000232d287223 */ /* 0x000fe20000010028 */
[----:B------:R-:W-:Y:S02]  /*d990*/  HADD2.F32 R41, -RZ, R33.H1_H1 ;  /* 0x30000021ff297230 */ /* 0x000fe40000004100 */
[----:B------:R-:W-:Y:S01]  /*d9a0*/  HADD2.F32 R44, -RZ, R34.H1_H1 ;  /* 0x30000022ff2c7230 */ /* 0x000fe20000004100 */
[----:B------:R-:W-:Y:S01]  /*d9b0*/  F2FP.F16.F32.PACK_AB R4, R9, R4 ;  /* 0x000000040904723e */ /* 0x000fe200000000ff */
[----:B------:R-:W-:Y:S01]  /*d9c0*/  HADD2.F32 R39, -RZ, R31.H1_H1 ;  /* 0x3000001fff277230 */ /* 0x000fe20000004100 */
[----:B------:R-:W-:Y:S01]  /*d9d0*/  F2FP.F16.F32.PACK_AB R5, R40, R5 ;  /* 0x000000052805723e */ /* 0x000fe200000000ff */
[----:B------:R-:W-:-:S02]  /*d9e0*/  HADD2.F32 R42, -RZ, R32.H1_H1 ;  /* 0x30000020ff2a7230 */ /* 0x000fc40000004100 */
[-C--:B------:R-:W-:Y:S01]  /*d9f0*/  FMUL.FTZ R32, R41, R6.reuse ;  /* 0x0000000629207220 */ /* 0x080fe20000410000 */
[-C--:B------:R-:W-:Y:S01]  /*da00*/  FMUL.FTZ R31, R44, R7.reuse ;  /* 0x000000072c1f7220 */ /* 0x080fe20000410000 */
[C---:B------:R-:W-:Y:S01]  /*da10*/  FMUL.FTZ R34, R39.reuse, R6 ;  /* 0x0000000627227220 */ /* 0x040fe20000410000 */
[C---:B------:R-:W-:Y:S01]  /*da20*/  FMUL.FTZ R33, R42.reuse, R7 ;  /* 0x000000072a217220 */ /* 0x040fe20000410000 */
[-C--:B------:R-:W-:Y:S01]  /*da30*/  FFMA.FTZ R6, R39, R37.reuse, -R32 ;  /* 0x0000002527067223 */ /* 0x080fe20000010820 */
[-C--:B------:R-:W-:Y:S01]  /*da40*/  FFMA.FTZ R7, R42, R38.reuse, -R31 ;  /* 0x000000262a077223 */ /* 0x080fe2000001081f */
[----:B------:R-:W-:Y:S01]  /*da50*/  FFMA.FTZ R37, R41, R37, R34 ;  /* 0x0000002529257223 */ /* 0x000fe20000010022 */
[----:B------:R-:W-:-:S04]  /*da60*/  FFMA.FTZ R38, R44, R38, R33 ;  /* 0x000000262c267223 */ /* 0x000fc80000010021 */
[----:B------:R-:W-:Y:S02]  /*da70*/  F2FP.F16.F32.PACK_AB R6, R37, R6 ;  /* 0x000000062506723e */ /* 0x000fe400000000ff */
[----:B------:R-:W-:-:S05]  /*da80*/  F2FP.F16.F32.PACK_AB R7, R38, R7 ;  /* 0x000000072607723e */ /* 0x000fca00000000ff */
[----:B------:R1:W-:Y:S02]  /*da90*/  STS.128 [R0+0x2000], R4 ;  /* 0x0020000400007388 */ /* 0x0003e40000000c00 */
.L_x_598:
[----:B------:R-:W-:Y:S05]  /*daa0*/  BSYNC B1 ;  /* 0x0000000000017941 */ /* 0x000fea0003800000 */
.L_x_597:
[----:B------:R-:W-:Y:S04]  /*dab0*/  BSSY B1, `(.L_x_599) ;  /* 0x0000028000017945 */ /* 0x000fe80003800000 */
[----:B------:R-:W-:Y:S05]  /*dac0*/  @P2 BRA `(.L_x_600) ;  /* 0x0000000000982947 */ /* 0x000fea0003800000 */
[----:B01----:R-:W0:Y:S01]  /*dad0*/  LDS.128 R4, [R3+0x12400] ;  /* 0x0124000003047984 */ /* 0x003e220000000c00 */
        /* <DEDUP_REMOVED lines=27> */
[C---:B------:R-:W-:Y:S01]  /*dc90*/  FMUL.FTZ R29, R38.reuse, R6 ;  /* 0x00000006261d7220 */ /* 0x040fe20000410000 */
[-C--:B------:R-:W-:Y:S01]  /*dca0*/  FMUL.FTZ R28, R37, R7.reuse ;  /* 0x00000007251c7220 */ /* 0x080fe20000410000 */
[-C--:B------:R-:W-:Y:S01]  /*dcb0*/  FFMA.FTZ R6, R38, R32.reuse, -R27 ;  /* 0x0000002026067223 */ /* 0x080fe2000001081b */
[C---:B------:R-:W-:Y:S01]  /*dcc0*/  FMUL.FTZ R30, R35.reuse, R7 ;  /* 0x00000007231e7220 */ /* 0x040fe20000410000 */
[----:B------:R-:W-:Y:S01]  /*dcd0*/  FFMA.FTZ R29, R40, R32, R29 ;  /* 0x00000020281d7223 */ /* 0x000fe2000001001d */
[-C--:B------:R-:W-:Y:S02]  /*dce0*/  FFMA.FTZ R7, R35, R33.reuse, -R28 ;  /* 0x0000002123077223 */ /* 0x080fe4000001081c */
[----:B------:R-:W-:-:S02]  /*dcf0*/  FFMA.FTZ R30, R37, R33, R30 ;  /* 0x00000021251e7223 */ /* 0x000fc4000001001e */
[----:B------:R-:W-:-:S03]  /*dd00*/  F2FP.F16.F32.PACK_AB R6, R29, R6 ;  /* 0x000000061d06723e */ /* 0x000fc600000000ff */
[----:B------:R-:W-:-:S05]  /*dd10*/  F2FP.F16.F32.PACK_AB R7, R30, R7 ;  /* 0x000000071e07723e */ /* 0x000fca00000000ff */
[----:B------:R2:W-:Y:S02]  /*dd20*/  STS.128 [R3+0x12400], R4 ;  /* 0x0124000403007388 */ /* 0x0005e40000000c00 */
.L_x_600:
[----:B------:R-:W-:Y:S05]  /*dd30*/  BSYNC B1 ;  /* 0x0000000000017941 */ /* 0x000fea0003800000 */
.L_x_599:
        /* <DEDUP_REMOVED lines=40> */
.L_x_602:
[----:B------:R-:W-:Y:S05]  /*dfc0*/  BSYNC B1 ;  /* 0x0000000000017941 */ /* 0x000fea0003800000 */
.L_x_601:
        /* <DEDUP_REMOVED lines=40> */
.L_x_604:
[----:B------:R-:W-:Y:S05]  /*e250*/  BSYNC B1 ;  /* 0x0000000000017941 */ /* 0x000fea0003800000 */
.L_x_603:
        /* <DEDUP_REMOVED lines=38> */
[----:B------:R0:W-:Y:S01]  /*e4c0*/  STS.128 [R0+0xa000], R4 ;  /* 0x00a0000400007388 */ /* 0x0001e20000000c00 */
[----:B------:R-:W-:Y:S05]  /*e4d0*/  BRA `(.L_x_594) ;  /* 0x0000002c00047947 */ /* 0x000fea0003800000 */
.L_x_576:
[----:B------:R-:W-:-:S03]  /*e4e0*/  UMOV UR4, 0xffffffff ;  /* 0xffffffff00047882 */ /* 0x000fc60000000000 */
[----:B------:R-:W-:Y:S05]  /*e4f0*/  BRA.DIV UR4, `(.L_x_605) ;  /* 0x0000013604507947 */ /* 0x000fea000b800000 */
[----:B------:R0:W1:Y:S04]  /*e500*/  SHFL.IDX PT, R3, R24, RZ, 0x1c1f ;  /* 0x001c1fff18037589 */ /* 0x00006800000e0000 */
[----:B------:R0:W2:Y:S04]  /*e510*/  SHFL.IDX PT, R0, R38, RZ, 0x1c1f ;  /* 0x001c1fff26007589 */ /* 0x0000a800000e0000 */
[----:B------:R0:W4:Y:S04]  /*e520*/  SHFL.IDX PT, R37, R41, RZ, 0x1c1f ;  /* 0x001c1fff29257589 */ /* 0x00012800000e0000 */
[----:B------:R-:W0:Y:S02]  /*e530*/  SHFL.IDX PT, R40, R40, RZ, 0x1c1f ;  /* 0x001c1fff28287589 */ /* 0x000e2400000e0000 */
.L_x_831:
[----:B------:R-:W-:Y:S01]  /*e540*/  ULDC UR4, c[0x0][0x448] ;  /* 0x0001120000047ab9 */ /* 0x000fe20000000800 */
[----:B------:R-:W-:Y:S01]  /*e550*/  BSSY B1, `(.L_x_606) ;  /* 0x0000039000017945 */ /* 0x000fe20003800000 */
[----:B------:R-:W-:Y:S01]  /*e560*/  IMAD R43, R143, UR4, RZ ;  /* 0x000000048f2b7c24 */ /* 0x000fe2000f8e02ff */
[----:B------:R-:W-:Y:S02]  /*e570*/  CS2R R4, SRZ ;  /* 0x0000000000047805 */ /* 0x000fe4000001ff00 */
[----:B------:R-:W-:Y:S02]  /*e580*/  CS2R R8, SRZ ;  /* 0x0000000000087805 */ /* 0x000fe4000001ff00 */
[----:B------:R-:W-:Y:S02]  /*e590*/  CS2R R10, SRZ ;  /* 0x00000000000a7805 */ /* 0x000fe4000001ff00 */
[----:B------:R-:W-:Y:S02]  /*e5a0*/  CS2R R12, SRZ ;  /* 0x00000000000c7805 */ /* 0x000fe4000001ff00 */
[----:B------:R-:W-:Y:S01]  /*e5b0*/  ISETP.GE.AND P0, PT, R6, R43, PT ;  /* 0x0000002b0600720c */ /* 0x000fe20003f06270 */
[----:B------:R-:W-:Y:S01]  /*e5c0*/  IMAD R43, R145, -0x80, R43 ;  /* 0xffffff80912b7824 */ /* 0x000fe200078e022b */
[----:B------:R-:W-:-:S02]  /*e5d0*/  CS2R R6, SRZ ;  /* 0x0000000000067805 */ /* 0x000fc4000001ff00 */
[----:B------:R-:W-:Y:S02]  /*e5e0*/  CS2R R14, SRZ ;  /* 0x00000000000e7805 */ /* 0x000fe4000001ff00 */
[----:B0-----:R-:W-:Y:S02]  /*e5f0*/  CS2R R24, SRZ ;  /* 0x0000000000187805 */ /* 0x001fe4000001ff00 */
[----:B------:R-:W-:Y:S02]  /*e600*/  CS2R R26, SRZ ;  /* 0x00000000001a7805 */ /* 0x000fe4000001ff00 */
[----:B------:R-:W-:Y:S02]  /*e610*/  CS2R R28, SRZ ;  /* 0x00000000001c7805 */ /* 0x000fe4000001ff00 */
[----:B---3--:R-:W-:Y:S02]  /*e620*/  CS2R R30, SRZ ;  /* 0x00000000001e7805 */ /* 0x008fe4000001ff00 */
[----:B------:R-:W-:-:S02]  /*e630*/  CS2R R32, SRZ ;  /* 0x0000000000207805 */ /* 0x000fc4000001ff00 */
[----:B------:R-:W-:Y:S01]  /*e640*/  CS2R R34, SRZ ;  /* 0x0000000000227805 */ /* 0x000fe2000001ff00 */
[----:B------:R-:W-:Y:S06]  /*e650*/  @P0 BRA `(.L_x_607) ;  /* 0x0000000000a00947 */ /* 0x000fec0003800000 */
[C---:B------:R-:W-:Y:S01]  /*e660*/  VIADD R4, R16.reuse, 0x20 ;  /* 0x0000002010047836 */ /* 0x040fe20000000000 */
[----:B------:R-:W-:Y:S01]  /*e670*/  ULDC UR4, c[0x0][0x3f4] ;  /* 0x0000fd0000047ab9 */ /* 0x000fe20000000800 */
[C---:B------:R-:W-:Y:S01]  /*e680*/  VIADD R5, R16.reuse, 0x40 ;  /* 0x0000004010057836 */ /* 0x040fe20000000000 */
[----:B------:R-:W-:Y:S01]  /*e690*/  ISETP.GE.AND P2, PT, R16, UR4, PT ;  /* 0x0000000410007c0c */ /* 0x000fe2000bf46270 */
[----:B--2---:R-:W-:Y:S01]  /*e6a0*/  IMAD.MOV.U32 R6, RZ, RZ, R0 ;  /* 0x000000ffff067224 */ /* 0x004fe200078e0000 */
[----:B------:R-:W-:Y:S01]  /*e6b0*/  ISETP.GE.AND P3, PT, R4, UR4, PT ;  /* 0x0000000404007c0c */ /* 0x000fe2000bf66270 */
[----:B-1----:R-:W-:Y:S01]  /*e6c0*/  IMAD.MOV.U32 R7, RZ, RZ, R3 ;  /* 0x000000ffff077224 */ /* 0x002fe200078e0003 */
[----:B------:R-:W-:Y:S01]  /*e6d0*/  ISETP.GE.AND P4, PT, R5, UR4, PT ;  /* 0x0000000405007c0c */ /* 0x000fe2000bf86270 */
[----:B------:R-:W-:Y:S01]  /*e6e0*/  IMAD.MOV.U32 R8, RZ, RZ, R40 ;  /* 0x000000ffff087224 */ /* 0x000fe200078e0028 */
[----:B----4-:R-:W-:Y:S02]  /*e6f0*/  MOV R9, R37 ;  /* 0x0000002500097202 */ /* 0x010fe40000000f00 */
[----:B------:R-:W-:-:S02]  /*e700*/  CS2R R28, SRZ ;  /* 0x00000000001c7805 */ /* 0x000fc4000001ff00 */
[----:B------:R-:W-:Y:S02]  /*e710*/  CS2R R30, SRZ ;  /* 0x00000000001e7805 */ /* 0x000fe4000001ff00 */
[----:B------:R-:W-:Y:S02]  /*e720*/  CS2R R10, SRZ ;  /* 0x00000000000a7805 */ /* 0x000fe4000001ff00 */
[----:B------:R-:W-:Y:S02]  /*e730*/  CS2R R32, SRZ ;  /* 0x0000000000207805 */ /* 0x000fe4000001ff00 */
[----:B------:R-:W-:Y:S02]  /*e740*/  CS2R R34, SRZ ;  /* 0x0000000000227805 */ /* 0x000fe4000001ff00 */
[----:B------:R-:W-:Y:S02]  /*e750*/  @!P2 SHF.L.U32 R39, R16, 0x1, RZ ;  /* 0x000000011027a819 */ /* 0x000fe400000006ff */
[----:B------:R-:W-:Y:S01]  /*e760*/  @!P3 SHF.L.U32 R13, R163, 0x3, RZ ;  /* 0x00000003a30db819 */ /* 0x000fe200000006ff */
[----:B------:R-:W-:Y:S01]  /*e770*/  @!P4 IMAD.SHL.U32 R41, R164, 0x8, RZ ;  /* 0x00000008a429c824 */ /* 0x000fe200078e00ff */
[----:B------:R-:W-:-:S03]  /*e780*/  @!P2 IADD3 R38, P1, R40, R39, RZ ;  /* 0x000000272826a210 */ /* 0x000fc60007f3e0ff */
[----:B------:R-:W-:Y:S01]  /*e790*/  @!P3 IMAD.WIDE R4, R13, 0x2, R6 ;  /* 0x000000020d04b825 */ /* 0x000fe200078e0206 */
[----:B------:R-:W-:Y:S02]  /*e7a0*/  @!P2 IADD3 R20, P0, R0, R39, RZ ;  /* 0x000000270014a210 */ /* 0x000fe40007f1e0ff */
[----:B------:R-:W-:Y:S01]  /*e7b0*/  @!P2 SHF.L.U64.HI R0, R16, 0x1, R17 ;  /* 0x000000011000a819 */ /* 0x000fe20000010211 */
[----:B------:R-:W-:Y:S01]  /*e7c0*/  @!P4 IMAD.WIDE R6, R41, 0x2, R6 ;  /* 0x000000022906c825 */ /* 0x000fe200078e0206 */
[----:B------:R0:W5:Y:S03]  /*e7d0*/  @!P3 LD.E.128 R28, desc[UR56][R4.64] ;  /* 0x00000038041cb980 */ /* 0x000166000c101d00 */
[--C-:B------:R-:W-:Y:S01]  /*e7e0*/  @!P3 IMAD.WIDE R12, R13, 0x2, R8.reuse ;  /* 0x000000020d0cb825 */ /* 0x100fe200078e0208 */
[----:B------:R1:W5:Y:S03]  /*e7f0*/  @!P4 LD.E.128 R32, desc[UR56][R6.64] ;  /* 0x000000380620c980 */ /* 0x000366000c101d00 */
[----:B------:R-:W-:Y:S01]  /*e800*/  @!P4 IMAD.WIDE R40, R41, 0x2, R8 ;  /* 0x000000022928c825 */ /* 0x000fe200078e0208 */
[----:B------:R-:W-:-:S02]  /*e810*/  CS2R R8, SRZ ;  /* 0x0000000000087805 */ /* 0x000fc4000001ff00 */
[----:B------:R-:W-:Y:S02]  /*e820*/  CS2R R14, SRZ ;  /* 0x00000000000e7805 */ /* 0x000fe4000001ff00 */
[----:B------:R-:W-:Y:S02]  /*e830*/  CS2R R24, SRZ ;  /* 0x0000000000187805 */ /* 0x000fe4000001ff00 */
[----:B------:R-:W-:Y:S02]  /*e840*/  CS2R R26, SRZ ;  /* 0x00000000001a7805 */ /* 0x000fe4000001ff00 */
[----:B0-----:R-:W-:Y:S01]  /*e850*/  CS2R R4, SRZ ;  /* 0x0000000000047805 */ /* 0x001fe2000001ff00 */
[--C-:B------:R-:W-:Y:S01]  /*e860*/  @!P2 IMAD.X R21, R3, 0x1, R0.reuse, P0 ;  /* 0x000000010315a824 */ /* 0x100fe200000e0600 */
[----:B------:R0:W5:Y:S01]  /*e870*/  @!P3 LD.E.128 R8, desc[UR56][R12.64] ;  /* 0x000000380c08b980 */ /* 0x000162000c101d00 */
[----:B-1----:R-:W-:Y:S01]  /*e880*/  CS2R R6, SRZ ;  /* 0x0000000000067805 */ /* 0x002fe2000001ff00 */
[----:B------:R-:W-:-:S02]  /*e890*/  @!P2 IMAD.X R39, R37, 0x1, R0, P1 ;  /* 0x000000012527a824 */ /* 0x000fc400008e0600 */
[----:B------:R3:W5:Y:S04]  /*e8a0*/  @!P2 LD.E.128 R24, desc[UR56][R20.64] ;  /* 0x000000381418a980 */ /* 0x000768000c101d00 */
[----:B------:R3:W5:Y:S01]  /*e8b0*/  @!P2 LD.E.128 R4, desc[UR56][R38.64] ;  /* 0x000000382604a980 */ /* 0x000762000c101d00 */
[----:B0-----:R-:W-:-:S06]  /*e8c0*/  CS2R R12, SRZ ;  /* 0x00000000000c7805 */ /* 0x001fcc000001ff00 */
[----:B------:R3:W5:Y:S02]  /*e8d0*/  @!P4 LD.E.128 R12, desc[UR56][R40.64] ;  /* 0x00000038280cc980 */ /* 0x000764000c101d00 */
.L_x_607:
[----:B------:R-:W-:Y:S05]  /*e8e0*/  BSYNC B1 ;  /* 0x0000000000017941 */ /* 0x000fea0003800000 */
.L_x_606:
[----:B---3-5:R-:W-:Y:S01]  /*e8f0*/  IMAD.MOV.U32 R20, RZ, RZ, R25 ;  /* 0x000000ffff147224 */ /* 0x028fe200078e0019 */
[----:B--2---:R-:W-:Y:S01]  /*e900*/  MOV R0, R24 ;  /* 0x0000001800007202 */ /* 0x004fe20000000f00 */
[----:B-1----:R-:W-:Y:S01]  /*e910*/  IMAD.MOV.U32 R3, RZ, RZ, R5 ;  /* 0x000000ffff037224 */ /* 0x002fe200078e0005 */
[----:B------:R-:W-:Y:S01]  /*e920*/  MOV R40, R33 ;  /* 0x0000002100287202 */ /* 0x000fe20000000f00 */
[----:B----4-:R-:W-:Y:S01]  /*e930*/  IMAD.MOV.U32 R37, RZ, RZ, R26 ;  /* 0x000000ffff257224 */ /* 0x010fe200078e001a */
[----:B------:R-:W-:Y:S01]  /*e940*/  SHF.R.U64 R50, R32, 0x10, R33 ;  /* 0x0000001020327819 */ /* 0x000fe20000001221 */
[----:B------:R-:W-:Y:S01]  /*e950*/  IMAD.MOV.U32 R42, RZ, RZ, R35 ;  /* 0x000000ffff2a7224 */ /* 0x000fe200078e0023 */
[----:B------:R-:W-:Y:S01]  /*e960*/  SHF.R.U32.HI R51, RZ, 0x10, R33 ;  /* 0x00000010ff337819 */ /* 0x000fe20000011621 */
[----:B------:R-:W-:Y:S01]  /*e970*/  IMAD.MOV.U32 R33, RZ, RZ, R34 ;  /* 0x000000ffff217224 */ /* 0x000fe200078e0022 */
[----:B------:R-:W-:Y:S01]  /*e980*/  SHF.R.U64 R52, R34, 0x10, R35 ;  /* 0x0000001022347819 */ /* 0x000fe20000001223 */
[----:B------:R-:W-:Y:S01]  /*e990*/  IMAD.MOV.U32 R41, RZ, RZ, R6 ;  /* 0x000000ffff297224 */ /* 0x000fe200078e0006 */
[----:B------:R-:W-:Y:S01]  /*e9a0*/  PRMT R34, R0, 0x5410, R20 ;  /* 0x0000541000227816 */ /* 0x000fe20000000014 */
[----:B------:R-:W-:Y:S01]  /*e9b0*/  IMAD.MOV.U32 R21, RZ, RZ, R14 ;  /* 0x000000ffff157224 */ /* 0x000fe200078e000e */
[----:B------:R-:W-:Y:S01]  /*e9c0*/  LEA.HI R0, R191, R191, RZ, 0x1 ;  /* 0x000000bfbf007211 */ /* 0x000fe200078f08ff */
[----:B------:R-:W-:Y:S01]  /*e9d0*/  BSSY B1, `(.L_x_608) ;  /* 0x0000042000017945 */ /* 0x000fe20003800000 */
[----:B------:R-:W-:-:S02]  /*e9e0*/  SHF.R.U64 R54, R4, 0x10, R5 ;  /* 0x0000001004367819 */ /* 0x000fc40000001205 */
[----:B------:R-:W-:Y:S02]  /*e9f0*/  LOP3.LUT R0, R0, 0xfffffffe, RZ, 0xc0, !PT ;  /* 0xfffffffe00007812 */ /* 0x000fe400078ec0ff */
[----:B------:R-:W-:Y:S02]  /*ea00*/  SHF.R.U32.HI R55, RZ, 0x10, R5 ;  /* 0x00000010ff377819 */ /* 0x000fe40000011605 */
[----:B------:R-:W-:Y:S02]  /*ea10*/  IADD3 R0, R191, -R0, RZ ;  /* 0x80000000bf007210 */ /* 0x000fe40007ffe0ff */
[--C-:B------:R-:W-:Y:S02]  /*ea20*/  SHF.R.U64 R38, R24, 0x10, R25.reuse ;  /* 0x0000001018267819 */ /* 0x100fe40000001219 */
[----:B------:R-:W-:Y:S02]  /*ea30*/  SHF.L.U32 R5, R0, 0x1f, RZ ;  /* 0x0000001f00057819 */ /* 0x000fe400000006ff */
[----:B------:R-:W-:Y:S01]  /*ea40*/  SHF.R.U32.HI R44, RZ, 0x10, R25 ;  /* 0x00000010ff2c7819 */ /* 0x000fe20000011619 */
[----:B------:R-:W-:Y:S01]  /*ea50*/  IMAD.MOV.U32 R25, RZ, RZ, R29 ;  /* 0x000000ffff197224 */ /* 0x000fe200078e001d */
[----:B------:R-:W0:Y:S01]  /*ea60*/  SYNCS.PHASECHK.TRANS64.TRYWAIT P0, [R2+URZ+0x2a800], R5 ;  /* 0x02a80005020075a7 */ /* 0x000e22000800017f */
[----:B------:R-:W-:Y:S01]  /*ea70*/  SHF.R.U64 R45, R26, 0x10, R27 ;  /* 0x000000101a2d7819 */ /* 0x000fe2000000121b */
[----:B------:R-:W-:Y:S01]  /*ea80*/  IMAD.MOV.U32 R26, RZ, RZ, R28 ;  /* 0x000000ffff1a7224 */ /* 0x000fe200078e001c */
[----:B------:R-:W-:-:S02]  /*ea90*/  SHF.R.U64 R46, R28, 0x10, R29 ;  /* 0x000000101c2e7819 */ /* 0x000fc4000000121d */
[----:B------:R-:W-:Y:S01]  /*eaa0*/  SHF.R.U32.HI R47, RZ, 0x10, R29 ;  /* 0x00000010ff2f7819 */ /* 0x000fe2000001161d */
[--C-:B------:R-:W-:Y:S01]  /*eab0*/  IMAD.MOV.U32 R29, RZ, RZ, R31.reuse ;  /* 0x000000ffff1d7224 */ /* 0x100fe200078e001f */
[----:B------:R-:W-:Y:S02]  /*eac0*/  MOV R39, R4 ;  /* 0x0000000400277202 */ /* 0x000fe40000000f00 */
[--C-:B------:R-:W-:Y:S02]  /*ead0*/  SHF.R.U64 R48, R30, 0x10, R31.reuse ;  /* 0x000000101e307819 */ /* 0x100fe4000000121f */
[----:B------:R-:W-:Y:S01]  /*eae0*/  SHF.R.U32.HI R49, RZ, 0x10, R31 ;  /* 0x00000010ff317819 */ /* 0x000fe2000001161f */
[----:B------:R-:W-:Y:S01]  /*eaf0*/  IMAD.MOV.U32 R31, RZ, RZ, R32 ;  /* 0x000000ffff1f7224 */ /* 0x000fe200078e0020 */
[----:B------:R-:W-:Y:S01]  /*eb00*/  MOV R28, R30 ;  /* 0x0000001e001c7202 */ /* 0x000fe20000000f00 */
[----:B------:R-:W-:Y:S01]  /*eb10*/  IMAD.MOV.U32 R30, RZ, RZ, R8 ;  /* 0x000000ffff1e7224 */ /* 0x000fe200078e0008 */
[----:B------:R-:W-:-:S02]  /*eb20*/  MOV R24, R27 ;  /* 0x0000001b00187202 */ /* 0x000fc40000000f00 */
[----:B------:R-:W-:Y:S02]  /*eb30*/  MOV R4, R7 ;  /* 0x0000000700047202 */ /* 0x000fe40000000f00 */
[----:B------:R-:W-:Y:S01]  /*eb40*/  SHF.R.U64 R56, R6, 0x10, R7 ;  /* 0x0000001006387819 */ /* 0x000fe20000001207 */
[----:B------:R-:W-:Y:S01]  /*eb50*/  IMAD.MOV.U32 R6, RZ, RZ, R9 ;  /* 0x000000ffff067224 */ /* 0x000fe200078e0009 */
[----:B------:R-:W-:Y:S01]  /*eb60*/  SHF.R.U32.HI R57, RZ, 0x10, R7 ;  /* 0x00000010ff397819 */ /* 0x000fe20000011607 */
[----:B------:R-:W-:Y:S01]  /*eb70*/  IMAD.MOV.U32 R7, RZ, RZ, R11 ;  /* 0x000000ffff077224 */ /* 0x000fe200078e000b */
[----:B------:R-:W-:Y:S01]  /*eb80*/  SHF.R.U64 R58, R8, 0x10, R9 ;  /* 0x00000010083a7819 */ /* 0x000fe20000001209 */
[----:B------:R-:W-:Y:S01]  /*eb90*/  IMAD.MOV.U32 R8, RZ, RZ, R12 ;  /* 0x000000ffff087224 */ /* 0x000fe200078e000c */
[----:B------:R-:W-:Y:S02]  /*eba0*/  MOV R32, R10 ;  /* 0x0000000a00207202 */ /* 0x000fe40000000f00 */
[----:B------:R-:W-:Y:S01]  /*ebb0*/  SHF.R.U64 R60, R10, 0x10, R11 ;  /* 0x000000100a3c7819 */ /* 0x000fe2000000120b */
[----:B------:R-:W-:Y:S01]  /*ebc0*/  IMAD.MOV.U32 R10, RZ, RZ, R15 ;  /* 0x000000ffff0a7224 */ /* 0x000fe200078e000f */
[----:B------:R-:W-:-:S02]  /*ebd0*/  SHF.R.U32.HI R27, RZ, 0x10, R27 ;  /* 0x00000010ff1b7819 */ /* 0x000fc4000001161b */
[----:B------:R-:W-:Y:S02]  /*ebe0*/  SHF.R.U32.HI R59, RZ, 0x10, R9 ;  /* 0x00000010ff3b7819 */ /* 0x000fe40000011609 */
[----:B------:R-:W-:Y:S02]  /*ebf0*/  PRMT R39, R39, 0x5410, R3 ;  /* 0x0000541027277816 */ /* 0x000fe40000000003 */
[----:B------:R-:W-:Y:S02]  /*ec00*/  SHF.R.U32.HI R53, RZ, 0x10, R35 ;  /* 0x00000010ff357819 */ /* 0x000fe40000011623 */
[----:B------:R-:W-:Y:S02]  /*ec10*/  SHF.R.U32.HI R11, RZ, 0x10, R11 ;  /* 0x00000010ff0b7819 */ /* 0x000fe4000001160b */
[----:B------:R-:W-:Y:S02]  /*ec20*/  MOV R9, R13 ;  /* 0x0000000d00097202 */ /* 0x000fe40000000f00 */
[----:B------:R-:W-:-:S02]  /*ec30*/  SHF.R.U64 R61, R12, 0x10, R13 ;  /* 0x000000100c3d7819 */ /* 0x000fc4000000120d */
[----:B------:R-:W-:Y:S02]  /*ec40*/  SHF.R.U32.HI R62, RZ, 0x10, R13 ;  /* 0x00000010ff3e7819 */ /* 0x000fe4000001160d */
[----:B------:R-:W-:Y:S02]  /*ec50*/  VIMNMX R3, R43, 0x80, PT ;  /* 0x000000802b037848 */ /* 0x000fe40003fe0100 */
[----:B------:R-:W-:Y:S02]  /*ec60*/  PRMT R35, R38, 0x5410, R44 ;  /* 0x0000541026237816 */ /* 0x000fe4000000002c */
[--C-:B------:R-:W-:Y:S02]  /*ec70*/  SHF.R.U64 R63, R14, 0x10, R15.reuse ;  /* 0x000000100e3f7819 */ /* 0x100fe4000000120f */
[----:B------:R-:W-:Y:S02]  /*ec80*/  SHF.R.U32.HI R64, RZ, 0x10, R15 ;  /* 0x00000010ff407819 */ /* 0x000fe4000001160f */
        /* <DEDUP_REMOVED lines=19> */
[----:B------:R-:W-:Y:S02]  /*edc0*/  PRMT R20, R61, 0x5410, R62 ;  /* 0x000054103d147816 */ /* 0x000fe4000000003e */
[----:B------:R-:W-:Y:S01]  /*edd0*/  PRMT R21, R21, 0x5410, R10 ;  /* 0x0000541015157816 */ /* 0x000fe2000000000a */
[----:B0-----:R-:W-:Y:S06]  /*ede0*/  @!P0 BRA `(.L_x_609) ;  /* 0x0000012c00888947 */ /* 0x001fec0003800000 */
.L_x_832:
[----:B------:R-:W-:Y:S05]  /*edf0*/  BSYNC B1 ;  /* 0x0000000000017941 */ /* 0x000fea0003800000 */
.L_x_608:
[----:B------:R-:W-:Y:S01]  /*ee00*/  BSSY B1, `(.L_x_610) ;  /* 0x0000118000017945 */ /* 0x000fe20003800000 */
[----:B------:R-:W-:-:S03]  /*ee10*/  PRMT R24, R63, 0x5410, R64 ;  /* 0x000054103f187816 */ /* 0x000fc60000000040 */
[----:B------:R-:W-:Y:S05]  /*ee20*/  @P1 BRA `(.L_x_611) ;  /* 0x0000001000541947 */ /* 0x000fea0003800000 */
[----:B------:R-:W1:Y:S01]  /*ee30*/  LDC R25, c[0x0][0x3f4] ;  /* 0x0000fd00ff197b82 */ /* 0x000e620000000800 */
[C---:B------:R-:W-:Y:S01]  /*ee40*/  VIADD R4, R16.reuse, 0x20 ;  /* 0x0000002010047836 */ /* 0x040fe20000000000 */
[----:B------:R-:W-:Y:S01]  /*ee50*/  BSSY B2, `(.L_x_612) ;  /* 0x0000060000027945 */ /* 0x000fe20003800000 */
[C---:B------:R-:W-:Y:S01]  /*ee60*/  VIADD R6, R16.reuse, 0x40 ;  /* 0x0000004010067836 */ /* 0x040fe20000000000 */
[-C--:B-1----:R-:W-:Y:S02]  /*ee70*/  ISETP.GE.AND P0, PT, R16, R25.reuse, PT ;  /* 0x000000191000720c */ /* 0x082fe40003f06270 */
[-C--:B------:R-:W-:Y:S02]  /*ee80*/  ISETP.GE.AND P1, PT, R4, R25.reuse, PT ;  /* 0x000000190400720c */ /* 0x080fe40003f26270 */
[----:B------:R-:W-:-:S09]  /*ee90*/  ISETP.GE.AND P2, PT, R6, R25, PT ;  /* 0x000000190600720c */ /* 0x000fd20003f46270 */
[----:B------:R-:W-:Y:S05]  /*eea0*/  @P0 BRA `(.L_x_613) ;  /* 0x0000000400680947 */ /* 0x000fea0003800000 */
[----:B------:R-:W-:Y:S01]  /*eeb0*/  LEA.HI R6, R25, R214, RZ, 0x1d ;  /* 0x000000d619067211 */ /* 0x000fe200078fe8ff */
[----:B------:R-:W-:Y:S01]  /*eec0*/  HADD2.F32 R56, -RZ, R39.H0_H0 ;  /* 0x20000027ff387230 */ /* 0x000fe20000004100 */
[----:B0-----:R-:W-:Y:S01]  /*eed0*/  LOP3.LUT R5, R177, 0x38, R16, 0xf8, !PT ;  /* 0x00000038b1057812 */ /* 0x001fe200078ef810 */
[----:B------:R-:W-:Y:S01]  /*eee0*/  HADD2.F32 R54, -RZ, R34.H0_H0 ;  /* 0x20000022ff367230 */ /* 0x000fe20000004100 */
[----:B------:R-:W-:Y:S01]  /*eef0*/  SHF.R.S32.HI R7, RZ, 0x1f, R6 ;  /* 0x0000001fff077819 */ /* 0x000fe20000011406 */
[----:B------:R-:W-:Y:S01]  /*ef00*/  HADD2.F32 R53, -RZ, R40.H0_H0 ;  /* 0x20000028ff357230 */ /* 0x000fe20000004100 */
[----:B------:R-:W-:Y:S02]  /*ef10*/  SHF.L.U32 R8, R6, 0x3, RZ ;  /* 0x0000000306087819 */ /* 0x000fe400000006ff */
[----:B------:R-:W-:Y:S02]  /*ef20*/  LEA.HI R7, R7, R6, RZ, 0x3 ;  /* 0x0000000607077211 */ /* 0x000fe400078f18ff */
[----:B------:R-:W-:-:S02]  /*ef30*/  LOP3.LUT R4, R5, R178, RZ, 0x3c, !PT ;  /* 0x000000b205047212 */ /* 0x000fc400078e3cff */
[----:B------:R-:W-:Y:S01]  /*ef40*/  LOP3.LUT R5, R177, 0x38, R8, 0xf8, !PT ;  /* 0x00000038b1057812 */ /* 0x000fe200078ef808 */
[----:B------:R-:W-:Y:S02]  /*ef50*/  IMAD.SHL.U32 R7, R7, 0x400, RZ ;  /* 0x0000040007077824 */ /* 0x000fe400078e00ff */
[----:B------:R-:W-:Y:S01]  /*ef60*/  IMAD.IADD R43, R179, 0x1, R4 ;  /* 0x00000001b32b7824 */ /* 0x000fe200078e0204 */
[----:B------:R-:W-:Y:S02]  /*ef70*/  LOP3.LUT R9, R5, R178, RZ, 0x3c, !PT ;  /* 0x000000b205097212 */ /* 0x000fe400078e3cff */
[----:B------:R-:W-:Y:S02]  /*ef80*/  LOP3.LUT R8, R7, 0x7fffe000, RZ, 0xc0, !PT ;  /* 0x7fffe00007087812 */ /* 0x000fe400078ec0ff */
[----:B------:R-:W-:Y:S02]  /*ef90*/  LEA R43, R43, R2, 0x1 ;  /* 0x000000022b2b7211 */ /* 0x000fe400078e08ff */
[----:B------:R-:W-:-:S03]  /*efa0*/  IADD3 R9, R9, R8, R179 ;  /* 0x0000000809097210 */ /* 0x000fc60007ffe0b3 */
[----:B------:R-:W0:Y:S02]  /*efb0*/  LDS.128 R4, [R43+0xc400] ;  /* 0x00c400002b047984 */ /* 0x000e240000000c00 */
[----:B------:R-:W-:-:S05]  /*efc0*/  IMAD R44, R9, 0x2, R2 ;  /* 0x00000002092c7824 */ /* 0x000fca00078e0202 */
[----:B------:R-:W1:Y:S01]  /*efd0*/  LDS.128 R8, [R44+0xc400] ;  /* 0x00c400002c087984 */ /* 0x000e620000000c00 */
[--C-:B0-----:R-:W-:Y:S02]  /*efe0*/  HADD2.F32 R45, -RZ, R4.reuse.H0_H0 ;  /* 0x20000004ff2d7230 */ /* 0x101fe40000004100 */
[----:B------:R-:W-:Y:S02]  /*eff0*/  HADD2.F32 R46, -RZ, R4.H1_H1 ;  /* 0x30000004ff2e7230 */ /* 0x000fe40000004100 */
[--C-:B------:R-:W-:Y:S02]  /*f000*/  HADD2.F32 R47, -RZ, R5.reuse.H0_H0 ;  /* 0x20000005ff2f7230 */ /* 0x100fe40000004100 */
[----:B------:R-:W-:Y:S02]  /*f010*/  HADD2.F32 R5, -RZ, R5.H1_H1 ;  /* 0x30000005ff057230 */ /* 0x000fe40000004100 */
[--C-:B-1----:R-:W-:Y:S02]  /*f020*/  HADD2.F32 R49, -RZ, R8.reuse.H0_H0 ;  /* 0x20000008ff317230 */ /* 0x102fe40000004100 */
[----:B------:R-:W-:-:S02]  /*f030*/  HADD2.F32 R8, -RZ, R8.H1_H1 ;  /* 0x30000008ff087230 */ /* 0x000fc40000004100 */
[----:B------:R-:W-:Y:S02]  /*f040*/  HADD2.F32 R50, -RZ, R9.H0_H0 ;  /* 0x20000009ff327230 */ /* 0x000fe40000004100 */
[C---:B------:R-:W-:Y:S01]  /*f050*/  FMUL.FTZ R58, R49.reuse, R56 ;  /* 0x00000038313a7220 */ /* 0x040fe20000410000 */
[-C--:B------:R-:W-:Y:S01]  /*f060*/  FMUL.FTZ R60, R49, R54.reuse ;  /* 0x00000036313c7220 */ /* 0x080fe20000410000 */
[----:B------:R-:W-:Y:S02]  /*f070*/  HADD2.F32 R49, -RZ, R35.H0_H0 ;  /* 0x20000023ff317230 */ /* 0x000fe40000004100 */
[----:B------:R-:W-:Y:S01]  /*f080*/  FMUL.FTZ R55, R8, R53 ;  /* 0x0000003508377220 */ /* 0x000fe20000410000 */
[C---:B------:R-:W-:Y:S01]  /*f090*/  FFMA.FTZ R58, R45.reuse, R54, -R58 ;  /* 0x000000362d3a7223 */ /* 0x040fe2000001083a */
[----:B------:R-:W-:Y:S02]  /*f0a0*/  HADD2.F32 R54, -RZ, R39.H1_H1 ;  /* 0x30000027ff367230 */ /* 0x000fe40000004100 */
[----:B------:R-:W-:Y:S01]  /*f0b0*/  FFMA.FTZ R60, R45, R56, R60 ;  /* 0x000000382d3c7223 */ /* 0x000fe2000001003c */
[----:B------:R-:W-:-:S02]  /*f0c0*/  HADD2.F32 R45, -RZ, R34.H1_H1 ;  /* 0x30000022ff2d7230 */ /* 0x000fc40000004100 */
[-C--:B------:R-:W-:Y:S01]  /*f0d0*/  FMUL.FTZ R57, R8, R49.reuse ;  /* 0x0000003108397220 */ /* 0x080fe20000410000 */
[----:B------:R-:W-:Y:S01]  /*f0e0*/  FFMA.FTZ R55, R46, R49, -R55 ;  /* 0x000000312e377223 */ /* 0x000fe20000010837 */
[C---:B------:R-:W-:Y:S01]  /*f0f0*/  FMUL.FTZ R8, R50.reuse, R54 ;  /* 0x0000003632087220 */ /* 0x040fe20000410000 */
[----:B------:R-:W-:Y:S02]  /*f100*/  HADD2.F32 R9, -RZ, R9.H1_H1 ;  /* 0x30000009ff097230 */ /* 0x000fe40000004100 */
[-C--:B------:R-:W-:Y:S01]  /*f110*/  FMUL.FTZ R59, R50, R45.reuse ;  /* 0x0000002d323b7220 */ /* 0x080fe20000410000 */
[----:B------:R-:W-:Y:S02]  /*f120*/  HADD2.F32 R56, -RZ, R40.H1_H1 ;  /* 0x30000028ff387230 */ /* 0x000fe40000004100 */
[----:B------:R-:W-:Y:S01]  /*f130*/  FFMA.FTZ R49, R47, R45, -R8 ;  /* 0x0000002d2f317223 */ /* 0x000fe20000010808 */
[----:B------:R-:W-:Y:S02]  /*f140*/  HADD2.F32 R8, -RZ, R35.H1_H1 ;  /* 0x30000023ff087230 */ /* 0x000fe40000004100 */
[----:B------:R-:W-:Y:S01]  /*f150*/  FFMA.FTZ R57, R46, R53, R57 ;  /* 0x000000352e397223 */ /* 0x000fe20000010039 */
[----:B------:R-:W-:-:S02]  /*f160*/  HADD2.F32 R51, -RZ, R10.H0_H0 ;  /* 0x2000000aff337230 */ /* 0x000fc40000004100 */
[----:B------:R-:W-:Y:S01]  /*f170*/  FFMA.FTZ R59, R47, R54, R59 ;  /* 0x000000362f3b7223 */ /* 0x000fe2000001003b */
[----:B------:R-:W-:Y:S02]  /*f180*/  HADD2.F32 R46, -RZ, R41.H0_H0 ;  /* 0x20000029ff2e7230 */ /* 0x000fe40000004100 */
[C---:B------:R-:W-:Y:S01]  /*f190*/  FMUL.FTZ R50, R9.reuse, R56 ;  /* 0x0000003809327220 */ /* 0x040fe20000410000 */
[----:B------:R-:W-:Y:S02]  /*f1a0*/  HADD2.F32 R45, -RZ, R37.H0_H0 ;  /* 0x20000025ff2d7230 */ /* 0x000fe40000004100 */
[----:B------:R-:W-:Y:S01]  /*f1b0*/  FMUL.FTZ R54, R9, R8 ;  /* 0x0000000809367220 */ /* 0x000fe20000410000 */
[----:B------:R-:W-:Y:S02]  /*f1c0*/  HADD2.F32 R10, -RZ, R10.H1_H1 ;  /* 0x3000000aff0a7230 */ /* 0x000fe40000004100 */
[----:B------:R-:W-:Y:S01]  /*f1d0*/  FMUL.FTZ R53, R51, R46 ;  /* 0x0000002e33357220 */ /* 0x000fe20000410000 */
[----:B------:R-:W-:-:S02]  /*f1e0*/  HADD2.F32 R47, -RZ, R42.H0_H0 ;  /* 0x2000002aff2f7230 */ /* 0x000fc40000004100 */
[----:B------:R-:W-:Y:S01]  /*f1f0*/  FFMA.FTZ R50, R5, R8, -R50 ;  /* 0x0000000805327223 */ /* 0x000fe20000010832 */
[--C-:B------:R-:W-:Y:S02]  /*f200*/  HADD2.F32 R48, -RZ, R6.reuse.H0_H0 ;  /* 0x20000006ff307230 */ /* 0x100fe40000004100 */
[----:B------:R-:W-:Y:S01]  /*f210*/  FMUL.FTZ R51, R51, R45 ;  /* 0x0000002d33337220 */ /* 0x000fe20000410000 */
[----:B------:R-:W-:Y:S02]  /*f220*/  HADD2.F32 R6, -RZ, R6.H1_H1 ;  /* 0x30000006ff067230 */ /* 0x000fe40000004100 */
[----:B------:R-:W-:Y:S01]  /*f230*/  FFMA.FTZ R54, R5, R56, R54 ;  /* 0x0000003805367223 */ /* 0x000fe20000010036 */
[----:B------:R-:W-:Y:S02]  /*f240*/  HADD2.F32 R9, -RZ, R38.H0_H0 ;  /* 0x20000026ff097230 */ /* 0x000fe40000004100 */
[----:B------:R-:W-:Y:S01]  /*f250*/  FMUL.FTZ R5, R10, R47 ;  /* 0x0000002f0a057220 */ /* 0x000fe20000410000 */
[C---:B------:R-:W-:Y:S01]  /*f260*/  FFMA.FTZ R53, R48.reuse, R45, -R53 ;  /* 0x0000002d30357223 */ /* 0x040fe20000010835 */
[----:B------:R-:W-:Y:S01]  /*f270*/  FFMA.FTZ R51, R48, R46, R51 ;  /* 0x0000002e30337223 */ /* 0x000fe20000010033 */
[----:B------:R-:W-:-:S02]  /*f280*/  HADD2.F32 R52, -RZ, R11.H0_H0 ;  /* 0x2000000bff347230 */ /* 0x000fc40000004100 */
[-C--:B------:R-:W-:Y:S01]  /*f290*/  FMUL.FTZ R45, R10, R9.reuse ;  /* 0x000000090a2d7220 */ /* 0x080fe20000410000 */
[C---:B------:R-:W-:Y:S01]  /*f2a0*/  FFMA.FTZ R46, R6.reuse, R9, -R5 ;  /* 0x00000009062e7223 */ /* 0x040fe20000010805 */
[----:B------:R-:W-:Y:S02]  /*f2b0*/  HADD2.F32 R9, -RZ, R41.H1_H1 ;  /* 0x30000029ff097230 */ /* 0x000fe40000004100 */
[----:B------:R-:W-:Y:S02]  /*f2c0*/  HADD2.F32 R5, -RZ, R37.H1_H1 ;  /* 0x30000025ff057230 */ /* 0x000fe40000004100 */
[----:B------:R-:W-:Y:S01]  /*f2d0*/  FFMA.FTZ R48, R6, R47, R45 ;  /* 0x0000002f06307223 */ /* 0x000fe2000001002d */
[----:B------:R-:W-:Y:S02]  /*f2e0*/  HADD2.F32 R11, -RZ, R11.H1_H1 ;  /* 0x3000000bff0b7230 */ /* 0x000fe40000004100 */
[----:B------:R-:W-:Y:S01]  /*f2f0*/  FMUL.FTZ R45, R52, R9 ;  /* 0x00000009342d7220 */ /* 0x000fe20000410000 */
[----:B------:R-:W-:-:S02]  /*f300*/  HADD2.F32 R10, -RZ, R42.H1_H1 ;  /* 0x3000002aff0a7230 */ /* 0x000fc40000004100 */
[----:B------:R-:W-:Y:S01]  /*f310*/  FMUL.FTZ R52, R52, R5 ;  /* 0x0000000534347220 */ /* 0x000fe20000410000 */
[----:B------:R-:W-:Y:S02]  /*f320*/  HADD2.F32 R8, -RZ, R38.H1_H1 ;  /* 0x30000026ff087230 */ /* 0x000fe40000004100 */
[--C-:B------:R-:W-:Y:S02]  /*f330*/  HADD2.F32 R4, -RZ, R7.reuse.H0_H0 ;  /* 0x20000007ff047230 */ /* 0x100fe40000004100 */
[C---:B------:R-:W-:Y:S01]  /*f340*/  FMUL.FTZ R6, R11.reuse, R10 ;  /* 0x0000000a0b067220 */ /* 0x040fe20000410000 */
[----:B------:R-:W-:Y:S02]  /*f350*/  HADD2.F32 R7, -RZ, R7.H1_H1 ;  /* 0x30000007ff077230 */ /* 0x000fe40000004100 */
[-C--:B------:R-:W-:Y:S01]  /*f360*/  FMUL.FTZ R47, R11, R8.reuse ;  /* 0x000000080b2f7220 */ /* 0x080fe20000410000 */
[C---:B------:R-:W-:Y:S01]  /*f370*/  FFMA.FTZ R11, R4.reuse, R9, R52 ;  /* 0x00000009040b7223 */ /* 0x040fe20000010034 */
[----:B------:R-:W-:Y:S01]  /*f380*/  FFMA.FTZ R45, R4, R5, -R45 ;  /* 0x00000005042d7223 */ /* 0x000fe2000001082d */
[C---:B------:R-:W-:Y:S01]  /*f390*/  FFMA.FTZ R52, R7.reuse, R8, -R6 ;  /* 0x0000000807347223 */ /* 0x040fe20000010806 */
[----:B------:R-:W-:Y:S01]  /*f3a0*/  FFMA.FTZ R56, R7, R10, R47 ;  /* 0x0000000a07387223 */ /* 0x000fe2000001002f */
[----:B------:R-:W-:-:S02]  /*f3b0*/  F2FP.F16.F32.PACK_AB R4, R55, R58 ;  /* 0x0000003a3704723e */ /* 0x000fc400000000ff */
[----:B------:R-:W-:Y:S02]  /*f3c0*/  F2FP.F16.F32.PACK_AB R5, R50, R49 ;  /* 0x000000313205723e */ /* 0x000fe400000000ff */
[----:B------:R-:W-:Y:S02]  /*f3d0*/  F2FP.F16.F32.PACK_AB R6, R46, R53 ;  /* 0x000000352e06723e */ /* 0x000fe400000000ff */
[----:B------:R-:W-:Y:S02]  /*f3e0*/  F2FP.F16.F32.PACK_AB R7, R52, R45 ;  /* 0x0000002d3407723e */ /* 0x000fe400000000ff */
[----:B------:R-:W-:Y:S02]  /*f3f0*/  F2FP.F16.F32.PACK_AB R8, R57, R60 ;  /* 0x0000003c3908723e */ /* 0x000fe400000000ff */
[----:B------:R-:W-:Y:S01]  /*f400*/  F2FP.F16.F32.PACK_AB R9, R54, R59 ;  /* 0x0000003b3609723e */ /* 0x000fe200000000ff */
[----:B------:R1:W-:Y:S01]  /*f410*/  STS.128 [R43+0xc400], R4 ;  /* 0x00c400042b007388 */ /* 0x0003e20000000c00 */
[----:B------:R-:W-:-:S02]  /*f420*/  F2FP.F16.F32.PACK_AB R10, R48, R51 ;  /* 0x00000033300a723e */ /* 0x000fc400000000ff */
[----:B------:R-:W-:-:S05]  /*f430*/  F2FP.F16.F32.PACK_AB R11, R56, R11 ;  /* 0x0000000b380b723e */ /* 0x000fca00000000ff */
[----:B------:R1:W-:Y:S02]  /*f440*/  STS.128 [R44+0xc400], R8 ;  /* 0x00c400082c007388 */ /* 0x0003e40000000c00 */
.L_x_613:
[----:B------:R-:W-:Y:S05]  /*f450*/  BSYNC B2 ;  /* 0x0000000000027941 */ /* 0x000fea0003800000 */
.L_x_612:
[----:B------:R-:W-:Y:S04]  /*f460*/  BSSY B2, `(.L_x_614) ;  /* 0x0000059000027945 */ /* 0x000fe80003800000 */
[----:B------:R-:W-:Y:S05]  /*f470*/  @P1 BRA `(.L_x_615) ;  /* 0x00000004005c1947 */ /* 0x000fea0003800000 */
[----:B------:R-:W2:Y:S01]  /*f480*/  LDL R60, [R1+0x60] ;  /* 0x00006000013c7983 */ /* 0x000ea20000100800 */
[----:B-1----:R-:W-:Y:S01]  /*f490*/  LEA.HI R4, R25, R163, RZ, 0x1d ;  /* 0x000000a319047211 */ /* 0x002fe200078fe8ff */
[----:B------:R-:W-:Y:S02]  /*f4a0*/  HADD2.F32 R53, -RZ, R26.H0_H0 ;  /* 0x2000001aff357230 */ /* 0x000fe40000004100 */
[----:B------:R-:W-:Y:S01]  /*f4b0*/  HADD2.F32 R55, -RZ, R30.H0_H0 ;  /* 0x2000001eff377230 */ /* 0x000fe20000004100 */
[----:B0-----:R-:W-:Y:S01]  /*f4c0*/  SHF.R.S32.HI R5, RZ, 0x1f, R4 ;  /* 0x0000001fff057819 */ /* 0x001fe20000011404 */
[----:B------:R-:W-:Y:S02]  /*f4d0*/  IMAD.SHL.U32 R6, R4, 0x8, RZ ;  /* 0x0000000804067824 */ /* 0x000fe400078e00ff */
[----:B------:R-:W-:Y:S01]  /*f4e0*/  HADD2.F32 R52, -RZ, R31.H0_H0 ;  /* 0x2000001fff347230 */ /* 0x000fe20000004100 */
[----:B------:R-:W-:Y:S02]  /*f4f0*/  LEA.HI R4, R5, R4, RZ, 0x3 ;  /* 0x0000000405047211 */ /* 0x000fe400078f18ff */
[----:B------:R-:W-:-:S02]  /*f500*/  LOP3.LUT R5, R177, 0x38, R6, 0xf8, !PT ;  /* 0x00000038b1057812 */ /* 0x000fc400078ef806 */
[----:B------:R-:W-:Y:S02]  /*f510*/  SHF.L.U32 R4, R4, 0xa, RZ ;  /* 0x0000000a04047819 */ /* 0x000fe400000006ff */
[----:B------:R-:W-:Y:S02]  /*f520*/  LOP3.LUT R9, R5, R178, RZ, 0x3c, !PT ;  /* 0x000000b205097212 */ /* 0x000fe400078e3cff */
[----:B------:R-:W-:-:S04]  /*f530*/  LOP3.LUT R8, R4, 0x7fffe000, RZ, 0xc0, !PT ;  /* 0x7fffe00004087812 */ /* 0x000fc800078ec0ff */
[----:B------:R-:W-:-:S05]  /*f540*/  IADD3 R9, R9, R8, R179 ;  /* 0x0000000809097210 */ /* 0x000fca0007ffe0b3 */
[----:B------:R-:W-:-:S05]  /*f550*/  IMAD R43, R9, 0x2, R2 ;  /* 0x00000002092b7824 */ /* 0x000fca00078e0202 */
[----:B------:R-:W0:Y:S02]  /*f560*/  LDS.128 R8, [R43+0xc400] ;  /* 0x00c400002b087984 */ /* 0x000e240000000c00 */
[--C-:B0-----:R-:W-:Y:S02]  /*f570*/  HADD2.F32 R48, -RZ, R8.reuse.H0_H0 ;  /* 0x20000008ff307230 */ /* 0x101fe40000004100 */
[----:B------:R-:W-:Y:S02]  /*f580*/  HADD2.F32 R8, -RZ, R8.H1_H1 ;  /* 0x30000008ff087230 */ /* 0x000fe40000004100 */
[----:B------:R-:W-:Y:S02]  /*f590*/  HADD2.F32 R49, -RZ, R9.H0_H0 ;  /* 0x20000009ff317230 */ /* 0x000fe40000004100 */
[C---:B------:R-:W-:Y:S01]  /*f5a0*/  FMUL.FTZ R57, R48.reuse, R55 ;  /* 0x0000003730397220 */ /* 0x040fe20000410000 */
[----:B------:R-:W-:Y:S01]  /*f5b0*/  FMUL.FTZ R59, R48, R53 ;  /* 0x00000035303b7220 */ /* 0x000fe20000410000 */
[----:B------:R-:W-:-:S02]  /*f5c0*/  HADD2.F32 R48, -RZ, R27.H0_H0 ;  /* 0x2000001bff307230 */ /* 0x000fc40000004100 */
[C---:B------:R-:W-:Y:S01]  /*f5d0*/  FMUL.FTZ R54, R8.reuse, R52 ;  /* 0x0000003408367220 */ /* 0x040fe20000410000 */
[----:B------:R-:W-:Y:S02]  /*f5e0*/  HADD2.F32 R9, -RZ, R9.H1_H1 ;  /* 0x30000009ff097230 */ /* 0x000fe40000004100 */
[--C-:B------:R-:W-:Y:S02]  /*f5f0*/  HADD2.F32 R50, -RZ, R10.reuse.H0_H0 ;  /* 0x2000000aff327230 */ /* 0x100fe40000004100 */
[----:B------:R-:W-:Y:S01]  /*f600*/  FMUL.FTZ R8, R8, R48 ;  /* 0x0000003008087220 */ /* 0x000fe20000410000 */
[----:B------:R-:W-:Y:S02]  /*f610*/  HADD2.F32 R10, -RZ, R10.H1_H1 ;  /* 0x3000000aff0a7230 */ /* 0x000fe40000004100 */
[--C-:B------:R-:W-:Y:S02]  /*f620*/  HADD2.F32 R51, -RZ, R11.reuse.H0_H0 ;  /* 0x2000000bff337230 */ /* 0x100fe40000004100 */
[----:B------:R-:W-:Y:S01]  /*f630*/  HADD2.F32 R11, -RZ, R11.H1_H1 ;  /* 0x3000000bff0b7230 */ /* 0x000fe20000004100 */
[----:B--2---:R-:W0:Y:S02]  /*f640*/  LDS.128 R4, [R60] ;  /* 0x000000003c047984 */ /* 0x004e240000000c00 */
[----:B0-----:R-:W-:-:S02]  /*f650*/  HADD2.F32 R44, -RZ, R4.H0_H0 ;  /* 0x20000004ff2c7230 */ /* 0x001fc40000004100 */
[----:B------:R-:W-:Y:S02]  /*f660*/  HADD2.F32 R45, -RZ, R4.H1_H1 ;  /* 0x30000004ff2d7230 */ /* 0x000fe40000004100 */
[----:B------:R-:W-:Y:S02]  /*f670*/  HADD2.F32 R46, -RZ, R5.H0_H0 ;  /* 0x20000005ff2e7230 */ /* 0x000fe40000004100 */
[C---:B------:R-:W-:Y:S01]  /*f680*/  FFMA.FTZ R57, R44.reuse, R53, -R57 ;  /* 0x000000352c397223 */ /* 0x040fe20000010839 */
[----:B------:R-:W-:Y:S01]  /*f690*/  FFMA.FTZ R59, R44, R55, R59 ;  /* 0x000000372c3b7223 */ /* 0x000fe2000001003b */
[----:B------:R-:W-:Y:S02]  /*f6a0*/  HADD2.F32 R53, -RZ, R30.H1_H1 ;  /* 0x3000001eff357230 */ /* 0x000fe40000004100 */
[C---:B------:R-:W-:Y:S01]  /*f6b0*/  FFMA.FTZ R54, R45.reuse, R48, -R54 ;  /* 0x000000302d367223 */ /* 0x040fe20000010836 */
[----:B------:R-:W-:Y:S02]  /*f6c0*/  HADD2.F32 R44, -RZ, R26.H1_H1 ;  /* 0x3000001aff2c7230 */ /* 0x000fe40000004100 */
[----:B------:R-:W-:Y:S01]  /*f6d0*/  FFMA.FTZ R52, R45, R52, R8 ;  /* 0x000000342d347223 */ /* 0x000fe20000010008 */
[----:B------:R-:W-:-:S02]  /*f6e0*/  HADD2.F32 R48, -RZ, R31.H1_H1 ;  /* 0x3000001fff307230 */ /* 0x000fc40000004100 */
[CC--:B------:R-:W-:Y:S01]  /*f6f0*/  FMUL.FTZ R55, R49.reuse, R53.reuse ;  /* 0x0000003531377220 */ /* 0x0c0fe20000410000 */
[----:B------:R-:W-:Y:S02]  /*f700*/  HADD2.F32 R8, -RZ, R27.H1_H1 ;  /* 0x3000001bff087230 */ /* 0x000fe40000004100 */
[-C--:B------:R-:W-:Y:S01]  /*f710*/  FMUL.FTZ R56, R49, R44.reuse ;  /* 0x0000002c31387220 */ /* 0x080fe20000410000 */
[----:B------:R-:W-:Y:S02]  /*f720*/  HADD2.F32 R5, -RZ, R5.H1_H1 ;  /* 0x30000005ff057230 */ /* 0x000fe40000004100 */
[C---:B------:R-:W-:Y:S01]  /*f730*/  FFMA.FTZ R55, R46.reuse, R44, -R55 ;  /* 0x0000002c2e377223 */ /* 0x040fe20000010837 */
[----:B------:R-:W-:Y:S02]  /*f740*/  HADD2.F32 R45, -RZ, R32.H0_H0 ;  /* 0x20000020ff2d7230 */ /* 0x000fe40000004100 */
[----:B------:R-:W-:Y:S01]  /*f750*/  FFMA.FTZ R56, R46, R53, R56 ;  /* 0x000000352e387223 */ /* 0x000fe20000010038 */
[----:B------:R-:W-:Y:S01]  /*f760*/  FMUL.FTZ R46, R9, R48 ;  /* 0x00000030092e7220 */ /* 0x000fe20000410000 */
[----:B------:R-:W-:-:S02]  /*f770*/  HADD2.F32 R44, -RZ, R28.H0_H0 ;  /* 0x2000001cff2c7230 */ /* 0x000fc40000004100 */
[-C--:B------:R-:W-:Y:S01]  /*f780*/  FMUL.FTZ R58, R9, R8.reuse ;  /* 0x00000008093a7220 */ /* 0x080fe20000410000 */
[----:B------:R-:W-:Y:S02]  /*f790*/  HADD2.F32 R49, -RZ, R33.H0_H0 ;  /* 0x20000021ff317230 */ /* 0x000fe40000004100 */
[----:B------:R-:W-:Y:S01]  /*f7a0*/  FFMA.FTZ R46, R5, R8, -R46 ;  /* 0x00000008052e7223 */ /* 0x000fe2000001082e */
[--C-:B------:R-:W-:Y:S02]  /*f7b0*/  HADD2.F32 R47, -RZ, R6.reuse.H0_H0 ;  /* 0x20000006ff2f7230 */ /* 0x100fe40000004100 */
[C---:B------:R-:W-:Y:S01]  /*f7c0*/  FMUL.FTZ R8, R50.reuse, R45 ;  /* 0x0000002d32087220 */ /* 0x040fe20000410000 */
[----:B------:R-:W-:Y:S02]  /*f7d0*/  HADD2.F32 R6, -RZ, R6.H1_H1 ;  /* 0x30000006ff067230 */ /* 0x000fe40000004100 */
[----:B------:R-:W-:Y:S01]  /*f7e0*/  FMUL.FTZ R50, R50, R44 ;  /* 0x0000002c32327220 */ /* 0x000fe20000410000 */
[----:B------:R-:W-:-:S02]  /*f7f0*/  HADD2.F32 R9, -RZ, R29.H0_H0 ;  /* 0x2000001dff097230 */ /* 0x000fc40000004100 */
[----:B------:R-:W-:Y:S01]  /*f800*/  FFMA.FTZ R53, R5, R48, R58 ;  /* 0x0000003005357223 */ /* 0x000fe2000001003a */
[C---:B------:R-:W-:Y:S01]  /*f810*/  FMUL.FTZ R5, R10.reuse, R49 ;  /* 0x000000310a057220 */ /* 0x040fe20000410000 */
[C---:B------:R-:W-:Y:S01]  /*f820*/  FFMA.FTZ R44, R47.reuse, R44, -R8 ;  /* 0x0000002c2f2c7223 */ /* 0x040fe20000010808 */
[----:B------:R-:W-:Y:S01]  /*f830*/  FFMA.FTZ R50, R47, R45, R50 ;  /* 0x0000002d2f327223 */ /* 0x000fe20000010032 */
[-C--:B------:R-:W-:Y:S01]  /*f840*/  FMUL.FTZ R47, R10, R9.reuse ;  /* 0x000000090a2f7220 */ /* 0x080fe20000410000 */
[C---:B------:R-:W-:Y:S01]  /*f850*/  FFMA.FTZ R45, R6.reuse, R9, -R5 ;  /* 0x00000009062d7223 */ /* 0x040fe20000010805 */
[----:B------:R-:W-:Y:S02]  /*f860*/  HADD2.F32 R9, -RZ, R32.H1_H1 ;  /* 0x30000020ff097230 */ /* 0x000fe40000004100 */
[----:B------:R-:W-:Y:S02]  /*f870*/  HADD2.F32 R5, -RZ, R28.H1_H1 ;  /* 0x3000001cff057230 */ /* 0x000fe40000004100 */
[----:B------:R-:W-:Y:S01]  /*f880*/  FFMA.FTZ R47, R6, R49, R47 ;  /* 0x00000031062f7223 */ /* 0x000fe2000001002f */
[----:B------:R-:W-:-:S02]  /*f890*/  HADD2.F32 R10, -RZ, R33.H1_H1 ;  /* 0x30000021ff0a7230 */ /* 0x000fc40000004100 */
[C---:B------:R-:W-:Y:S01]  /*f8a0*/  FMUL.FTZ R49, R51.reuse, R9 ;  /* 0x0000000933317220 */ /* 0x040fe20000410000 */
[----:B------:R-:W-:Y:S02]  /*f8b0*/  HADD2.F32 R8, -RZ, R29.H1_H1 ;  /* 0x3000001dff087230 */ /* 0x000fe40000004100 */
[-C--:B------:R-:W-:Y:S01]  /*f8c0*/  FMUL.FTZ R6, R51, R5.reuse ;  /* 0x0000000533067220 */ /* 0x080fe20000410000 */
[--C-:B------:R-:W-:Y:S02]  /*f8d0*/  HADD2.F32 R4, -RZ, R7.reuse.H0_H0 ;  /* 0x20000007ff047230 */ /* 0x100fe40000004100 */
[C---:B------:R-:W-:Y:S01]  /*f8e0*/  FMUL.FTZ R48, R11.reuse, R10 ;  /* 0x0000000a0b307220 */ /* 0x040fe20000410000 */
[----:B------:R-:W-:Y:S02]  /*f8f0*/  HADD2.F32 R7, -RZ, R7.H1_H1 ;  /* 0x30000007ff077230 */ /* 0x000fe40000004100 */
[-C--:B------:R-:W-:Y:S01]  /*f900*/  FMUL.FTZ R51, R11, R8.reuse ;  /* 0x000000080b337220 */ /* 0x080fe20000410000 */
[C---:B------:R-:W-:Y:S01]  /*f910*/  FFMA.FTZ R49, R4.reuse, R5, -R49 ;  /* 0x0000000504317223 */ /* 0x040fe20000010831 */
[----:B------:R-:W-:Y:S01]  /*f920*/  FFMA.FTZ R11, R4, R9, R6 ;  /* 0x00000009040b7223 */ /* 0x000fe20000010006 */
        /* <DEDUP_REMOVED lines=8> */
[----:B------:R2:W-:Y:S01]  /*f9b0*/  STS.128 [R60], R4 ;  /* 0x000000043c007388 */ /* 0x0005e20000000c00 */
[----:B------:R-:W-:-:S02]  /*f9c0*/  F2FP.F16.F32.PACK_AB R10, R47, R50 ;  /* 0x000000322f0a723e */ /* 0x000fc400000000ff */
[----:B------:R-:W-:-:S05]  /*f9d0*/  F2FP.F16.F32.PACK_AB R11, R58, R11 ;  /* 0x0000000b3a0b723e */ /* 0x000fca00000000ff */
[----:B------:R2:W-:Y:S02]  /*f9e0*/  STS.128 [R43+0xc400], R8 ;  /* 0x00c400082b007388 */ /* 0x0005e40000000c00 */
.L_x_615:
[----:B------:R-:W-:Y:S05]  /*f9f0*/  BSYNC B2 ;  /* 0x0000000000027941 */ /* 0x000fea0003800000 */
.L_x_614:
[----:B------:R-:W-:Y:S05]  /*fa00*/  @P2 BRA `(.L_x_611) ;  /* 0x00000004005c2947 */ /* 0x000fea0003800000 */
[----:B------:R-:W3:Y:S01]  /*fa10*/  LDL R59, [R1+0x58] ;  /* 0x00005800013b7983 */ /* 0x000ee20000100800 */
[----:B------:R-:W-:Y:S01]  /*fa20*/  LEA.HI R25, R25, R164, RZ, 0x1d ;  /* 0x000000a419197211 */ /* 0x000fe200078fe8ff */
[----:B------:R-:W-:Y:S02]  /*fa30*/  HADD2.F32 R54, -RZ, R15.H0_H0 ;  /* 0x2000000fff367230 */ /* 0x000fe40000004100 */
[----:B------:R-:W-:Y:S01]  /*fa40*/  HADD2.F32 R52, -RZ, R0.H0_H0 ;  /* 0x20000000ff347230 */ /* 0x000fe20000004100 */
[----:B-12---:R-:W-:Y:S01]  /*fa50*/  SHF.R.S32.HI R6, RZ, 0x1f, R25 ;  /* 0x0000001fff067819 */ /* 0x006fe20000011419 */
[----:B------:R-:W-:Y:S02]  /*fa60*/  IMAD.SHL.U32 R4, R25, 0x8, RZ ;  /* 0x0000000819047824 */ /* 0x000fe400078e00ff */
[----:B------:R-:W-:Y:S01]  /*fa70*/  HADD2.F32 R51, -RZ, R20.H0_H0 ;  /* 0x20000014ff337230 */ /* 0x000fe20000004100 */
[----:B------:R-:W-:Y:S02]  /*fa80*/  LEA.HI R6, R6, R25, RZ, 0x3 ;  /* 0x0000001906067211 */ /* 0x000fe400078f18ff */
[----:B0-----:R-:W-:-:S02]  /*fa90*/  LOP3.LUT R5, R177, 0x38, R4, 0xf8, !PT ;  /* 0x00000038b1057812 */ /* 0x001fc400078ef804 */
        /* <DEDUP_REMOVED lines=19> */
[----:B---3--:R-:W0:Y:S02]  /*fbd0*/  LDS.128 R4, [R59] ;  /* 0x000000003b047984 */ /* 0x008e240000000c00 */
[----:B0-----:R-:W-:-:S02]  /*fbe0*/  HADD2.F32 R43, -RZ, R4.H0_H0 ;  /* 0x20000004ff2b7230 */ /* 0x001fc40000004100 */
[----:B------:R-:W-:Y:S02]  /*fbf0*/  HADD2.F32 R44, -RZ, R4.H1_H1 ;  /* 0x30000004ff2c7230 */ /* 0x000fe40000004100 */
[----:B------:R-:W-:Y:S02]  /*fc00*/  HADD2.F32 R45, -RZ, R5.H0_H0 ;  /* 0x20000005ff2d7230 */ /* 0x000fe40000004100 */
[C---:B------:R-:W-:Y:S01]  /*fc10*/  FFMA.FTZ R56, R43.reuse, R52, -R56 ;  /* 0x000000342b387223 */ /* 0x040fe20000010838 */
[----:B------:R-:W-:Y:S02]  /*fc20*/  HADD2.F32 R52, -RZ, R15.H1_H1 ;  /* 0x3000000fff347230 */ /* 0x000fe40000004100 */
[----:B------:R-:W-:Y:S01]  /*fc30*/  FFMA.FTZ R58, R43, R54, R58 ;  /* 0x000000362b3a7223 */ /* 0x000fe2000001003a */
[----:B------:R-:W-:Y:S02]  /*fc40*/  HADD2.F32 R43, -RZ, R0.H1_H1 ;  /* 0x30000000ff2b7230 */ /* 0x000fe40000004100 */
[----:B------:R-:W-:Y:S01]  /*fc50*/  FFMA.FTZ R53, R44, R47, -R53 ;  /* 0x0000002f2c357223 */ /* 0x000fe20000010835 */
[----:B------:R-:W-:-:S02]  /*fc60*/  HADD2.F32 R54, -RZ, R20.H1_H1 ;  /* 0x30000014ff367230 */ /* 0x000fc40000004100 */
[-C--:B------:R-:W-:Y:S01]  /*fc70*/  FMUL.FTZ R8, R48, R52.reuse ;  /* 0x0000003430087220 */ /* 0x080fe20000410000 */
[----:B------:R-:W-:Y:S01]  /*fc80*/  FFMA.FTZ R55, R44, R51, R55 ;  /* 0x000000332c377223 */ /* 0x000fe20000010037 */
[-C--:B------:R-:W-:Y:S01]  /*fc90*/  FMUL.FTZ R57, R48, R43.reuse ;  /* 0x0000002b30397220 */ /* 0x080fe20000410000 */
[----:B------:R-:W-:Y:S02]  /*fca0*/  HADD2.F32 R44, -RZ, R21.H0_H0 ;  /* 0x20000015ff2c7230 */ /* 0x000fe40000004100 */
[C---:B------:R-:W-:Y:S01]  /*fcb0*/  FFMA.FTZ R47, R45.reuse, R43, -R8 ;  /* 0x0000002b2d2f7223 */ /* 0x040fe20000010808 */
[----:B------:R-:W-:Y:S02]  /*fcc0*/  HADD2.F32 R8, -RZ, R12.H1_H1 ;  /* 0x3000000cff087230 */ /* 0x000fe40000004100 */
[----:B------:R-:W-:Y:S01]  /*fcd0*/  FFMA.FTZ R57, R45, R52, R57 ;  /* 0x000000342d397223 */ /* 0x000fe20000010039 */
[----:B------:R-:W-:Y:S02]  /*fce0*/  HADD2.F32 R5, -RZ, R5.H1_H1 ;  /* 0x30000005ff057230 */ /* 0x000fe40000004100 */
[----:B------:R-:W-:Y:S01]  /*fcf0*/  FMUL.FTZ R48, R9, R54 ;  /* 0x0000003609307220 */ /* 0x000fe20000410000 */
[----:B------:R-:W-:-:S02]  /*fd00*/  HADD2.F32 R43, -RZ, R13.H0_H0 ;  /* 0x2000000dff2b7230 */ /* 0x000fc40000004100 */
[----:B------:R-:W-:Y:S01]  /*fd10*/  FMUL.FTZ R52, R9, R8 ;  /* 0x0000000809347220 */ /* 0x000fe20000410000 */
[----:B------:R-:W-:Y:S02]  /*fd20*/  HADD2.F32 R45, -RZ, R24.H0_H0 ;  /* 0x20000018ff2d7230 */ /* 0x000fe40000004100 */
[----:B------:R-:W-:Y:S01]  /*fd30*/  FMUL.FTZ R51, R49, R44 ;  /* 0x0000002c31337220 */ /* 0x000fe20000410000 */
[--C-:B------:R-:W-:Y:S02]  /*fd40*/  HADD2.F32 R46, -RZ, R6.reuse.H0_H0 ;  /* 0x20000006ff2e7230 */ /* 0x100fe40000004100 */
[----:B------:R-:W-:Y:S01]  /*fd50*/  FFMA.FTZ R48, R5, R8, -R48 ;  /* 0x0000000805307223 */ /* 0x000fe20000010830 */
[----:B------:R-:W-:Y:S02]  /*fd60*/  HADD2.F32 R6, -RZ, R6.H1_H1 ;  /* 0x30000006ff067230 */ /* 0x000fe40000004100 */
[----:B------:R-:W-:Y:S01]  /*fd70*/  FMUL.FTZ R49, R49, R43 ;  /* 0x0000002b31317220 */ /* 0x000fe20000410000 */
[----:B------:R-:W-:-:S02]  /*fd80*/  HADD2.F32 R9, -RZ, R14.H0_H0 ;  /* 0x2000000eff097230 */ /* 0x000fc40000004100 */
[----:B------:R-:W-:Y:S01]  /*fd90*/  FFMA.FTZ R52, R5, R54, R52 ;  /* 0x0000003605347223 */ /* 0x000fe20000010034 */
[----:B------:R-:W-:Y:S01]  /*fda0*/  FMUL.FTZ R5, R10, R45 ;  /* 0x0000002d0a057220 */ /* 0x000fe20000410000 */
        /* <DEDUP_REMOVED lines=10> */
[----:B------:R-:W-:Y:S01]  /*fe50*/  FMUL.FTZ R50, R50, R5 ;  /* 0x0000000532327220 */ /* 0x000fe20000410000 */
        /* <DEDUP_REMOVED lines=18> */
.L_x_611:
[----:B------:R-:W-:Y:S05]  /*ff80*/  BSYNC B1 ;  /* 0x0000000000017941 */ /* 0x000fea0003800000 */
.L_x_610:
[----:B-123--:R-:W-:-:S05]  /*ff90*/  VIADD R4, R166, 0x40 ;  /* 0x00000040a6047836 */ /* 0x00efca0000000000 */
[----:B------:R-:W-:-:S13]  /*ffa0*/  ISETP.GE.AND P0, PT, R4, R3, PT ;  /* 0x000000030400720c */ /* 0x000fda0003f06270 */
[----:B------:R-:W-:Y:S05]  /*ffb0*/  @P0 BRA `(.L_x_594) ;  /* 0x00000010004c0947 */ /* 0x000fea0003800000 */
[----:B------:R-:W1:Y:S01]  /*ffc0*/  LDC R3, c[0x0][0x3f4] ;  /* 0x0000fd00ff037b82 */ /* 0x000e620000000800 */
[C---:B------:R-:W-:Y:S01]  /*ffd0*/  VIADD R6, R16.reuse, 0x40 ;  /* 0x0000004010067836 */ /* 0x040fe20000000000 */
[C---:B------:R-:W-:Y:S01]  /*ffe0*/  IADD3 R4, R16.reuse, 0x20, RZ ;  /* 0x0000002010047810 */ /* 0x040fe20007ffe0ff */
[----:B------:R-:W-:Y:S01]  /*fff0*/  BSSY B1, `(.L_x_616) ;  /* 0x000005d000017945 */ /* 0x000fe20003800000 */
[----:B------:R-:W-:Y:S02]  /*10000*/  SHF.R.U32.HI R55, RZ, 0x3, R168 ;  /* 0x00000003ff377819 */ /* 0x000fe400000116a8 */
[-C--:B-1----:R-:W-:Y:S02]  /*10010*/  ISETP.GE.AND P0, PT, R16, R3.reuse, PT ;  /* 0x000000031000720c */ /* 0x082fe40003f06270 */
[-C--:B------:R-:W-:Y:S02]  /*10020*/  ISETP.GE.AND P1, PT, R4, R3.reuse, PT ;  /* 0x000000030400720c */ /* 0x080fe40003f26270 */
[----:B------:R-:W-:-:S09]  /*10030*/  ISETP.GE.AND P2, PT, R6, R3, PT ;  /* 0x000000030600720c */ /* 0x000fd20003f46270 */
[----:B------:R-:W-:Y:S05]  /*10040*/  @P0 BRA `(.L_x_617) ;  /* 0x00000004005c0947 */ /* 0x000fea0003800000 */
[----:B------:R-:W2:Y:S01]  /*10050*/  LDL R57, [R1+0x5c] ;  /* 0x00005c0001397983 */ /* 0x000ea20000100800 */
[----:B------:R-:W-:Y:S01]  /*10060*/  LEA.HI R4, R3, R214, RZ, 0x1d ;  /* 0x000000d603047211 */ /* 0x000fe200078fe8ff */
[----:B------:R-:W-:Y:S02]  /*10070*/  HADD2.F32 R53, -RZ, R39.H0_H0 ;  /* 0x20000027ff357230 */ /* 0x000fe40000004100 */
[----:B------:R-:W-:Y:S01]  /*10080*/  HADD2.F32 R51, -RZ, R34.H0_H0 ;  /* 0x20000022ff337230 */ /* 0x000fe20000004100 */
[----:B------:R-:W-:Y:S01]  /*10090*/  SHF.R.S32.HI R7, RZ, 0x1f, R4 ;  /* 0x0000001fff077819 */ /* 0x000fe20000011404 */
[----:B0-----:R-:W-:Y:S02]  /*100a0*/  IMAD.SHL.U32 R5, R4, 0x8, RZ ;  /* 0x0000000804057824 */ /* 0x001fe400078e00ff */
[----:B------:R-:W-:Y:S01]  /*100b0*/  HADD2.F32 R58, -RZ, R40.H0_H0 ;  /* 0x20000028ff3a7230 */ /* 0x000fe20000004100 */
[----:B------:R-:W-:Y:S01]  /*100c0*/  LEA.HI R7, R7, R4, RZ, 0x3 ;  /* 0x0000000407077211 */ /* 0x000fe200078f18ff */
[--C-:B------:R-:W-:Y:S01]  /*100d0*/  HADD2.F32 R56, -RZ, R35.reuse.H0_H0 ;  /* 0x20000023ff387230 */ /* 0x100fe20000004100 */
[----:B------:R-:W-:Y:S01]  /*100e0*/  LOP3.LUT R4, R168, 0x38, R5, 0xf8, !PT ;  /* 0x00000038a8047812 */ /* 0x000fe200078ef805 */
[----:B------:R-:W-:Y:S01]  /*100f0*/  HADD2.F32 R35, -RZ, R35.H1_H1 ;  /* 0x30000023ff237230 */ /* 0x000fe20000004100 */
[----:B------:R-:W-:-:S02]  /*10100*/  SHF.L.U32 R7, R7, 0xa, RZ ;  /* 0x0000000a07077819 */ /* 0x000fc400000006ff */
        /* <DEDUP_REMOVED lines=8> */
[-C--:B------:R-:W-:Y:S01]  /*10190*/  FMUL.FTZ R52, R53, R47.reuse ;  /* 0x0000002f35347220 */ /* 0x080fe20000410000 */
[----:B------:R-:W-:Y:S01]  /*101a0*/  FMUL.FTZ R54, R51, R47 ;  /* 0x0000002f33367220 */ /* 0x000fe20000410000 */
[----:B------:R-:W-:-:S02]  /*101b0*/  HADD2.F32 R47, -RZ, R34.H1_H1 ;  /* 0x30000022ff2f7230 */ /* 0x000fc40000004100 */
[----:B------:R-:W-:Y:S02]  /*101c0*/  HADD2.F32 R9, -RZ, R9.H1_H1 ;  /* 0x30000009ff097230 */ /* 0x000fe40000004100 */
[--C-:B------:R-:W-:Y:S02]  /*101d0*/  HADD2.F32 R49, -RZ, R10.reuse.H0_H0 ;  /* 0x2000000aff317230 */ /* 0x100fe40000004100 */
[----:B------:R-:W-:Y:S02]  /*101e0*/  HADD2.F32 R10, -RZ, R10.H1_H1 ;  /* 0x3000000aff0a7230 */ /* 0x000fe40000004100 */
[--C-:B------:R-:W-:Y:S02]  /*101f0*/  HADD2.F32 R50, -RZ, R11.reuse.H0_H0 ;  /* 0x2000000bff327230 */ /* 0x100fe40000004100 */
[----:B------:R-:W-:Y:S01]  /*10200*/  HADD2.F32 R11, -RZ, R11.H1_H1 ;  /* 0x3000000bff0b7230 */ /* 0x000fe20000004100 */
[----:B--2---:R-:W0:Y:S02]  /*10210*/  LDS.128 R4, [R57] ;  /* 0x0000000039047984 */ /* 0x004e240000000c00 */
[----:B0-----:R-:W-:-:S02]  /*10220*/  HADD2.F32 R43, -RZ, R4.H0_H0 ;  /* 0x20000004ff2b7230 */ /* 0x001fc40000004100 */
[----:B------:R-:W-:Y:S02]  /*10230*/  HADD2.F32 R44, -RZ, R4.H1_H1 ;  /* 0x30000004ff2c7230 */ /* 0x000fe40000004100 */
[----:B------:R-:W-:Y:S02]  /*10240*/  HADD2.F32 R45, -RZ, R5.H0_H0 ;  /* 0x20000005ff2d7230 */ /* 0x000fe40000004100 */
[-C--:B------:R-:W-:Y:S01]  /*10250*/  FFMA.FTZ R52, R51, R43.reuse, -R52 ;  /* 0x0000002b33347223 */ /* 0x080fe20000010834 */
[----:B------:R-:W-:Y:S02]  /*10260*/  HADD2.F32 R51, -RZ, R39.H1_H1 ;  /* 0x30000027ff337230 */ /* 0x000fe40000004100 */
[----:B------:R-:W-:Y:S01]  /*10270*/  FFMA.FTZ R54, R53, R43, R54 ;  /* 0x0000002b35367223 */ /* 0x000fe20000010036 */
[-C--:B------:R-:W-:Y:S01]  /*10280*/  FMUL.FTZ R39, R58, R8.reuse ;  /* 0x000000083a277220 */ /* 0x080fe20000410000 */
[----:B------:R-:W-:Y:S01]  /*10290*/  FMUL.FTZ R43, R56, R8 ;  /* 0x00000008382b7220 */ /* 0x000fe20000410000 */
[----:B------:R-:W-:-:S02]  /*102a0*/  HADD2.F32 R53, -RZ, R40.H1_H1 ;  /* 0x30000028ff357230 */ /* 0x000fc40000004100 */
[----:B------:R-:W-:Y:S01]  /*102b0*/  FMUL.FTZ R8, R51, R48 ;  /* 0x0000003033087220 */ /* 0x000fe20000410000 */
[----:B------:R-:W-:Y:S01]  /*102c0*/  FFMA.FTZ R39, R56, R44, -R39 ;  /* 0x0000002c38277223 */ /* 0x000fe20000010827 */
[----:B------:R-:W-:Y:S02]  /*102d0*/  HADD2.F32 R5, -RZ, R5.H1_H1 ;  /* 0x30000005ff057230 */ /* 0x000fe40000004100 */
[C---:B------:R-:W-:Y:S01]  /*102e0*/  FMUL.FTZ R48, R47.reuse, R48 ;  /* 0x000000302f307220 */ /* 0x040fe20000410000 */
[----:B------:R-:W-:Y:S01]  /*102f0*/  FFMA.FTZ R34, R47, R45, -R8 ;  /* 0x0000002d2f227223 */ /* 0x000fe20000010808 */
[----:B------:R-:W-:Y:S02]  /*10300*/  HADD2.F32 R56, -RZ, R41.H0_H0 ;  /* 0x20000029ff387230 */ /* 0x000fe40000004100 */
[----:B------:R-:W-:Y:S01]  /*10310*/  FMUL.FTZ R8, R53, R9 ;  /* 0x0000000935087220 */ /* 0x000fe20000410000 */
[----:B------:R-:W-:Y:S01]  /*10320*/  FFMA.FTZ R43, R58, R44, R43 ;  /* 0x0000002c3a2b7223 */ /* 0x000fe2000001002b */
[----:B------:R-:W-:-:S02]  /*10330*/  HADD2.F32 R46, -RZ, R6.H0_H0 ;  /* 0x20000006ff2e7230 */ /* 0x000fc40000004100 */
[----:B------:R-:W-:Y:S01]  /*10340*/  FFMA.FTZ R48, R51, R45, R48 ;  /* 0x0000002d33307223 */ /* 0x000fe20000010030 */
[----:B------:R-:W-:Y:S02]  /*10350*/  HADD2.F32 R44, -RZ, R37.H0_H0 ;  /* 0x20000025ff2c7230 */ /* 0x000fe40000004100 */
[C---:B------:R-:W-:Y:S01]  /*10360*/  FMUL.FTZ R40, R35.reuse, R9 ;  /* 0x0000000923287220 */ /* 0x040fe20000410000 */
[----:B------:R-:W-:Y:S01]  /*10370*/  FFMA.FTZ R9, R35, R5, -R8 ;  /* 0x0000000523097223 */ /* 0x000fe20000010808 */
[----:B------:R-:W-:Y:S02]  /*10380*/  HADD2.F32 R58, -RZ, R42.H0_H0 ;  /* 0x2000002aff3a7230 */ /* 0x000fe40000004100 */
[-C--:B------:R-:W-:Y:S01]  /*10390*/  FMUL.FTZ R45, R56, R49.reuse ;  /* 0x00000031382d7220 */ /* 0x080fe20000410000 */
[----:B------:R-:W-:Y:S02]  /*103a0*/  HADD2.F32 R8, -RZ, R38.H0_H0 ;  /* 0x20000026ff087230 */ /* 0x000fe40000004100 */
[----:B------:R-:W-:Y:S01]  /*103b0*/  FMUL.FTZ R49, R44, R49 ;  /* 0x000000312c317220 */ /* 0x000fe20000410000 */
[----:B------:R-:W-:-:S02]  /*103c0*/  HADD2.F32 R6, -RZ, R6.H1_H1 ;  /* 0x30000006ff067230 */ /* 0x000fc40000004100 */
[----:B------:R-:W-:Y:S01]  /*103d0*/  FFMA.FTZ R35, R53, R5, R40 ;  /* 0x0000000535237223 */ /* 0x000fe20000010028 */
[----:B------:R-:W-:Y:S01]  /*103e0*/  FFMA.FTZ R45, R44, R46, -R45 ;  /* 0x0000002e2c2d7223 */ /* 0x000fe2000001082d */
[-C--:B------:R-:W-:Y:S01]  /*103f0*/  FMUL.FTZ R5, R58, R10.reuse ;  /* 0x0000000a3a057220 */ /* 0x080fe20000410000 */
[----:B------:R-:W-:Y:S02]  /*10400*/  HADD2.F32 R44, -RZ, R41.H1_H1 ;  /* 0x30000029ff2c7230 */ /* 0x000fe40000004100 */
[C---:B------:R-:W-:Y:S01]  /*10410*/  FMUL.FTZ R47, R8.reuse, R10 ;  /* 0x0000000a082f7220 */ /* 0x040fe20000410000 */
[----:B------:R-:W-:Y:S02]  /*10420*/  HADD2.F32 R51, -RZ, R42.H1_H1 ;  /* 0x3000002aff337230 */ /* 0x000fe40000004100 */
[----:B------:R-:W-:Y:S01]  /*10430*/  FFMA.FTZ R10, R8, R6, -R5 ;  /* 0x00000006080a7223 */ /* 0x000fe20000010805 */
[----:B------:R-:W-:Y:S02]  /*10440*/  HADD2.F32 R40, -RZ, R37.H1_H1 ;  /* 0x30000025ff287230 */ /* 0x000fe40000004100 */
[----:B------:R-:W-:Y:S01]  /*10450*/  FMUL.FTZ R5, R44, R50 ;  /* 0x000000322c057220 */ /* 0x000fe20000410000 */
[----:B------:R-:W-:-:S02]  /*10460*/  HADD2.F32 R41, -RZ, R38.H1_H1 ;  /* 0x30000026ff297230 */ /* 0x000fc40000004100 */
[----:B------:R-:W-:Y:S01]  /*10470*/  FFMA.FTZ R38, R58, R6, R47 ;  /* 0x000000063a267223 */ /* 0x000fe2000001002f */
[--C-:B------:R-:W-:Y:S02]  /*10480*/  HADD2.F32 R4, -RZ, R7.reuse.H0_H0 ;  /* 0x20000007ff047230 */ /* 0x100fe40000004100 */
[-C--:B------:R-:W-:Y:S01]  /*10490*/  FMUL.FTZ R6, R51, R11.reuse ;  /* 0x0000000b33067220 */ /* 0x080fe20000410000 */
[----:B------:R-:W-:Y:S02]  /*104a0*/  HADD2.F32 R7, -RZ, R7.H1_H1 ;  /* 0x30000007ff077230 */ /* 0x000fe40000004100 */
[C---:B------:R-:W-:Y:S01]  /*104b0*/  FMUL.FTZ R37, R40.reuse, R50 ;  /* 0x0000003228257220 */ /* 0x040fe20000410000 */
[C---:B------:R-:W-:Y:S01]  /*104c0*/  FMUL.FTZ R8, R41.reuse, R11 ;  /* 0x0000000b29087220 */ /* 0x040fe20000410000 */
[----:B------:R-:W-:Y:S01]  /*104d0*/  FFMA.FTZ R11, R40, R4, -R5 ;  /* 0x00000004280b7223 */ /* 0x000fe20000010805 */
[----:B------:R-:W-:Y:S01]  /*104e0*/  FFMA.FTZ R49, R56, R46, R49 ;  /* 0x0000002e38317223 */ /* 0x000fe20000010031 */
[-C--:B------:R-:W-:Y:S01]  /*104f0*/  FFMA.FTZ R40, R41, R7.reuse, -R6 ;  /* 0x0000000729287223 */ /* 0x080fe20000010806 */
[----:B------:R-:W-:Y:S01]  /*10500*/  FFMA.FTZ R37, R44, R4, R37 ;  /* 0x000000042c257223 */ /* 0x000fe20000010025 */
        /* <DEDUP_REMOVED lines=11> */
.L_x_617:
[----:B------:R-:W-:Y:S05]  /*105c0*/  BSYNC B1 ;  /* 0x0000000000017941 */ /* 0x000fea0003800000 */
.L_x_616:
[----:B------:R-:W-:Y:S04]  /*105d0*/  BSSY B1, `(.L_x_618) ;  /* 0x0000059000017945 */ /* 0x000fe80003800000 */
[----:B------:R-:W-:Y:S05]  /*105e0*/  @P1 BRA `(.L_x_619) ;  /* 0x00000004005c1947 */ /* 0x000fea0003800000 */
[----:B------:R-:W2:Y:S01]  /*105f0*/  LDL R50, [R1+0x50] ;  /* 0x0000500001327983 */ /* 0x000ea20000100800 */
[----:B-1----:R-:W-:Y:S01]  /*10600*/  LEA.HI R4, R3, R163, RZ, 0x1d ;  /* 0x000000a303047211 */ /* 0x002fe200078fe8ff */
[----:B------:R-:W-:Y:S02]  /*10610*/  HADD2.F32 R46, -RZ, R30.H0_H0 ;  /* 0x2000001eff2e7230 */ /* 0x000fe40000004100 */
[----:B------:R-:W-:Y:S01]  /*10620*/  HADD2.F32 R44, -RZ, R26.H0_H0 ;  /* 0x2000001aff2c7230 */ /* 0x000fe20000004100 */
[----:B------:R-:W-:Y:S01]  /*10630*/  SHF.R.S32.HI R7, RZ, 0x1f, R4 ;  /* 0x0000001fff077819 */ /* 0x000fe20000011404 */
[----:B0-----:R-:W-:Y:S02]  /*10640*/  IMAD.SHL.U32 R5, R4, 0x8, RZ ;  /* 0x0000000804057824 */ /* 0x001fe400078e00ff */
[----:B------:R-:W-:Y:S01]  /*10650*/  HADD2.F32 R48, -RZ, R31.H0_H0 ;  /* 0x2000001fff307230 */ /* 0x000fe20000004100 */
[----:B------:R-:W-:Y:S01]  /*10660*/  LEA.HI R7, R7, R4, RZ, 0x3 ;  /* 0x0000000407077211 */ /* 0x000fe200078f18ff */
[----:B------:R-:W-:Y:S01]  /*10670*/  HADD2.F32 R51, -RZ, R30.H1_H1 ;  /* 0x3000001eff337230 */ /* 0x000fe20000004100 */
        /* <DEDUP_REMOVED lines=10> */
[--C-:B------:R-:W-:Y:S02]  /*10720*/  HADD2.F32 R40, -RZ, R9.reuse.H0_H0 ;  /* 0x20000009ff287230 */ /* 0x100fe40000004100 */
[-C--:B------:R-:W-:Y:S01]  /*10730*/  FMUL.FTZ R43, R46, R39.reuse ;  /* 0x000000272e2b7220 */ /* 0x080fe20000410000 */
[----:B------:R-:W-:Y:S01]  /*10740*/  FMUL.FTZ R39, R44, R39 ;  /* 0x000000272c277220 */ /* 0x000fe20000410000 */
[----:B------:R-:W-:Y:S01]  /*10750*/  FMUL.FTZ R45, R48, R8 ;  /* 0x00000008302d7220 */ /* 0x000fe20000410000 */
[----:B------:R-:W-:-:S02]  /*10760*/  HADD2.F32 R9, -RZ, R9.H1_H1 ;  /* 0x30000009ff097230 */ /* 0x000fc40000004100 */
[-C--:B------:R-:W-:Y:S01]  /*10770*/  FMUL.FTZ R30, R51, R40.reuse ;  /* 0x00000028331e7220 */ /* 0x080fe20000410000 */
[----:B------:R-:W-:Y:S01]  /*10780*/  FMUL.FTZ R40, R49, R40 ;  /* 0x0000002831287220 */ /* 0x000fe20000410000 */
        /* <DEDUP_REMOVED lines=9> */
[--C-:B------:R-:W-:Y:S02]  /*10820*/  HADD2.F32 R44, -RZ, R27.reuse.H0_H0 ;  /* 0x2000001bff2c7230 */ /* 0x100fe40000004100 */
[----:B------:R-:W-:Y:S01]  /*10830*/  FFMA.FTZ R39, R46, R34, R39 ;  /* 0x000000222e277223 */ /* 0x000fe20000010027 */
[----:B------:R-:W-:Y:S02]  /*10840*/  HADD2.F32 R27, -RZ, R27.H1_H1 ;  /* 0x3000001bff1b7230 */ /* 0x000fe40000004100 */
[----:B------:R-:W-:Y:S01]  /*10850*/  FFMA.FTZ R30, R49, R35, -R30 ;  /* 0x00000023311e7223 */ /* 0x000fe2000001081e */
[----:B------:R-:W-:-:S02]  /*10860*/  HADD2.F32 R5, -RZ, R5.H1_H1 ;  /* 0x30000005ff057230 */ /* 0x000fc40000004100 */
[C---:B------:R-:W-:Y:S01]  /*10870*/  FMUL.FTZ R47, R44.reuse, R8 ;  /* 0x000000082c2f7220 */ /* 0x040fe20000410000 */
[-C--:B------:R-:W-:Y:S01]  /*10880*/  FFMA.FTZ R8, R44, R4.reuse, -R45 ;  /* 0x000000042c087223 */ /* 0x080fe2000001082d */
[----:B------:R-:W-:Y:S02]  /*10890*/  HADD2.F32 R45, -RZ, R31.H1_H1 ;  /* 0x3000001fff2d7230 */ /* 0x000fe40000004100 */
[----:B------:R-:W-:Y:S01]  /*108a0*/  FFMA.FTZ R40, R51, R35, R40 ;  /* 0x0000002333287223 */ /* 0x000fe20000010028 */
[----:B------:R-:W-:Y:S01]  /*108b0*/  FFMA.FTZ R26, R48, R4, R47 ;  /* 0x00000004301a7223 */ /* 0x000fe2000001002f */
[----:B------:R-:W-:Y:S02]  /*108c0*/  HADD2.F32 R31, -RZ, R28.H0_H0 ;  /* 0x2000001cff1f7230 */ /* 0x000fe40000004100 */
[-C--:B------:R-:W-:Y:S01]  /*108d0*/  FMUL.FTZ R34, R27, R9.reuse ;  /* 0x000000091b227220 */ /* 0x080fe20000410000 */
[----:B------:R-:W-:Y:S01]  /*108e0*/  FMUL.FTZ R4, R45, R9 ;  /* 0x000000092d047220 */ /* 0x000fe20000410000 */
[----:B------:R-:W-:-:S02]  /*108f0*/  HADD2.F32 R35, -RZ, R32.H0_H0 ;  /* 0x20000020ff237230 */ /* 0x000fc40000004100 */
[--C-:B------:R-:W-:Y:S02]  /*10900*/  HADD2.F32 R37, -RZ, R6.reuse.H0_H0 ;  /* 0x20000006ff257230 */ /* 0x100fe40000004100 */
[----:B------:R-:W-:Y:S01]  /*10910*/  FFMA.FTZ R9, R27, R5, -R4 ;  /* 0x000000051b097223 */ /* 0x000fe20000010804 */
[----:B------:R-:W-:Y:S02]  /*10920*/  HADD2.F32 R48, -RZ, R33.H0_H0 ;  /* 0x20000021ff307230 */ /* 0x000fe40000004100 */
[-C--:B------:R-:W-:Y:S01]  /*10930*/  FMUL.FTZ R4, R35, R41.reuse ;  /* 0x0000002923047220 */ /* 0x080fe20000410000 */
[----:B------:R-:W-:Y:S01]  /*10940*/  FMUL.FTZ R44, R31, R41 ;  /* 0x000000291f2c7220 */ /* 0x000fe20000410000 */
[----:B------:R-:W-:Y:S02]  /*10950*/  HADD2.F32 R46, -RZ, R29.H0_H0 ;  /* 0x2000001dff2e7230 */ /* 0x000fe40000004100 */
[----:B------:R-:W-:Y:S01]  /*10960*/  FFMA.FTZ R27, R45, R5, R34 ;  /* 0x000000052d1b7223 */ /* 0x000fe20000010022 */
[----:B------:R-:W-:-:S02]  /*10970*/  HADD2.F32 R6, -RZ, R6.H1_H1 ;  /* 0x30000006ff067230 */ /* 0x000fc40000004100 */
[-C--:B------:R-:W-:Y:S01]  /*10980*/  FMUL.FTZ R5, R48, R10.reuse ;  /* 0x0000000a30057220 */ /* 0x080fe20000410000 */
[-C--:B------:R-:W-:Y:S01]  /*10990*/  FFMA.FTZ R31, R31, R37.reuse, -R4 ;  /* 0x000000251f1f7223 */ /* 0x080fe20000010804 */
[----:B------:R-:W-:Y:S01]  /*109a0*/  FFMA.FTZ R44, R35, R37, R44 ;  /* 0x00000025232c7223 */ /* 0x000fe2000001002c */
        /* <DEDUP_REMOVED lines=9> */
[C---:B------:R-:W-:Y:S01]  /*10a40*/  FMUL.FTZ R29, R28.reuse, R42 ;  /* 0x0000002a1c1d7220 */ /* 0x040fe20000410000 */
[----:B------:R-:W-:Y:S02]  /*10a50*/  HADD2.F32 R7, -RZ, R7.H1_H1 ;  /* 0x30000007ff077230 */ /* 0x000fe40000004100 */
[-C--:B------:R-:W-:Y:S01]  /*10a60*/  FMUL.FTZ R4, R37, R11.reuse ;  /* 0x0000000b25047220 */ /* 0x080fe20000410000 */
[C---:B------:R-:W-:Y:S01]  /*10a70*/  FMUL.FTZ R6, R33.reuse, R11 ;  /* 0x0000000b21067220 */ /* 0x040fe20000410000 */
[-C--:B------:R-:W-:Y:S01]  /*10a80*/  FFMA.FTZ R11, R28, R38.reuse, -R5 ;  /* 0x000000261c0b7223 */ /* 0x080fe20000010805 */
[----:B------:R-:W-:Y:S01]  /*10a90*/  FFMA.FTZ R29, R32, R38, R29 ;  /* 0x00000026201d7223 */ /* 0x000fe2000001001d */
[-C--:B------:R-:W-:Y:S01]  /*10aa0*/  FFMA.FTZ R28, R33, R7.reuse, -R4 ;  /* 0x00000007211c7223 */ /* 0x080fe20000010804 */
        /* <DEDUP_REMOVED lines=11> */
.L_x_619:
[----:B------:R-:W-:Y:S05]  /*10b60*/  BSYNC B1 ;  /* 0x0000000000017941 */ /* 0x000fea0003800000 */
.L_x_618:
[----:B------:R-:W-:Y:S05]  /*10b70*/  @P2 BRA `(.L_x_594) ;  /* 0x00000004005c2947 */ /* 0x000fea0003800000 */
[----:B------:R-:W3:Y:S01]  /*10b80*/  LDL R43, [R1+0x4c] ;  /* 0x00004c00012b7983 */ /* 0x000ee20000100800 */
[----:B------:R-:W-:Y:S01]  /*10b90*/  LEA.HI R3, R3, R164, RZ, 0x1d ;  /* 0x000000a403037211 */ /* 0x000fe200078fe8ff */
[----:B------:R-:W-:Y:S02]  /*10ba0*/  HADD2.F32 R33, -RZ, R0.H0_H0 ;  /* 0x20000000ff217230 */ /* 0x000fe40000004100 */
[--C-:B------:R-:W-:Y:S01]  /*10bb0*/  HADD2.F32 R35, -RZ, R15.reuse.H0_H0 ;  /* 0x2000000fff237230 */ /* 0x100fe20000004100 */
[----:B-12---:R-:W-:Y:S01]  /*10bc0*/  SHF.R.S32.HI R4, RZ, 0x1f, R3 ;  /* 0x0000001fff047819 */ /* 0x006fe20000011403 */
[----:B0-----:R-:W-:Y:S02]  /*10bd0*/  IMAD.SHL.U32 R5, R3, 0x8, RZ ;  /* 0x0000000803057824 */ /* 0x001fe400078e00ff */
[----:B------:R-:W-:Y:S01]  /*10be0*/  HADD2.F32 R42, -RZ, R20.H0_H0 ;  /* 0x20000014ff2a7230 */ /* 0x000fe20000004100 */
[----:B------:R-:W-:Y:S01]  /*10bf0*/  LEA.HI R4, R4, R3, RZ, 0x3 ;  /* 0x0000000304047211 */ /* 0x000fe200078f18ff */
[----:B------:R-:W-:Y:S01]  /*10c00*/  HADD2.F32 R40, -RZ, R12.H0_H0 ;  /* 0x2000000cff287230 */ /* 0x000fe20000004100 */
[----:B------:R-:W-:Y:S01]  /*10c10*/  LOP3.LUT R3, R168, 0x38, R5, 0xf8, !PT ;  /* 0x00000038a8037812 */ /* 0x000fe200078ef805 */
[----:B------:R-:W-:Y:S01]  /*10c20*/  HADD2.F32 R44, -RZ, R15.H1_H1 ;  /* 0x3000000fff2c7230 */ /* 0x000fe20000004100 */
[----:B------:R-:W-:Y:S01]  /*10c30*/  SHF.L.U32 R4, R4, 0xa, RZ ;  /* 0x0000000a04047819 */ /* 0x000fe200000006ff */
[----:B------:R-:W-:Y:S01]  /*10c40*/  HADD2.F32 R0, -RZ, R0.H1_H1 ;  /* 0x30000000ff007230 */ /* 0x000fe20000004100 */
[----:B------:R-:W-:Y:S01]  /*10c50*/  LOP3.LUT R3, R3, R55, RZ, 0x3c, !PT ;  /* 0x0000003703037212 */ /* 0x000fe200078e3cff */
[----:B------:R-:W-:Y:S01]  /*10c60*/  HADD2.F32 R39, -RZ, R20.H1_H1 ;  /* 0x30000014ff277230 */ /* 0x000fe20000004100 */
[----:B------:R-:W-:Y:S01]  /*10c70*/  LOP3.LUT R8, R4, 0x7fffe000, RZ, 0xc0, !PT ;  /* 0x7fffe00004087812 */ /* 0x000fe200078ec0ff */
[----:B------:R-:W-:-:S02]  /*10c80*/  HADD2.F32 R41, -RZ, R21.H0_H0 ;  /* 0x20000015ff297230 */ /* 0x000fc40000004100 */
[----:B------:R-:W-:Y:S01]  /*10c90*/  HADD2.F32 R37, -RZ, R13.H0_H0 ;  /* 0x2000000dff257230 */ /* 0x000fe20000004100 */
        /* <DEDUP_REMOVED lines=8> */
[----:B------:R-:W-:-:S02]  /*10d20*/  HADD2.F32 R9, -RZ, R9.H1_H1 ;  /* 0x30000009ff097230 */ /* 0x000fc40000004100 */
[----:B------:R-:W-:Y:S01]  /*10d30*/  FMUL.FTZ R15, R42, R8 ;  /* 0x000000082a0f7220 */ /* 0x000fe20000410000 */
[----:B------:R-:W-:Y:S01]  /*10d40*/  FMUL.FTZ R29, R44, R30 ;  /* 0x0000001e2c1d7220 */ /* 0x000fe20000410000 */
[--C-:B------:R-:W-:Y:S02]  /*10d50*/  HADD2.F32 R31, -RZ, R10.reuse.H0_H0 ;  /* 0x2000000aff1f7230 */ /* 0x100fe40000004100 */
[----:B------:R-:W-:Y:S02]  /*10d60*/  HADD2.F32 R10, -RZ, R10.H1_H1 ;  /* 0x3000000aff0a7230 */ /* 0x000fe40000004100 */
[--C-:B------:R-:W-:Y:S02]  /*10d70*/  HADD2.F32 R32, -RZ, R11.reuse.H0_H0 ;  /* 0x2000000bff207230 */ /* 0x100fe40000004100 */
[----:B------:R-:W-:Y:S01]  /*10d80*/  HADD2.F32 R11, -RZ, R11.H1_H1 ;  /* 0x3000000bff0b7230 */ /* 0x000fe20000004100 */
[----:B---3--:R-:W0:Y:S02]  /*10d90*/  LDS.128 R4, [R43] ;  /* 0x000000002b047984 */ /* 0x008e240000000c00 */
[----:B0-----:R-:W-:-:S02]  /*10da0*/  HADD2.F32 R25, -RZ, R4.H0_H0 ;  /* 0x20000004ff197230 */ /* 0x001fc40000004100 */
[----:B------:R-:W-:Y:S02]  /*10db0*/  HADD2.F32 R4, -RZ, R4.H1_H1 ;  /* 0x30000004ff047230 */ /* 0x000fe40000004100 */
[--C-:B------:R-:W-:Y:S02]  /*10dc0*/  HADD2.F32 R26, -RZ, R5.reuse.H0_H0 ;  /* 0x20000005ff1a7230 */ /* 0x100fe40000004100 */
[-C--:B------:R-:W-:Y:S01]  /*10dd0*/  FFMA.FTZ R34, R33, R25.reuse, -R34 ;  /* 0x0000001921227223 */ /* 0x080fe20000010822 */
[----:B------:R-:W-:Y:S01]  /*10de0*/  FFMA.FTZ R38, R35, R25, R38 ;  /* 0x0000001923267223 */ /* 0x000fe20000010026 */
[C---:B------:R-:W-:Y:S01]  /*10df0*/  FMUL.FTZ R25, R40.reuse, R8 ;  /* 0x0000000828197220 */ /* 0x040fe20000410000 */
[----:B------:R-:W-:Y:S02]  /*10e00*/  HADD2.F32 R35, -RZ, R12.H1_H1 ;  /* 0x3000000cff237230 */ /* 0x000fe40000004100 */
[----:B------:R-:W-:Y:S01]  /*10e10*/  FFMA.FTZ R15, R40, R4, -R15 ;  /* 0x00000004280f7223 */ /* 0x000fe2000001080f */
[----:B------:R-:W-:-:S02]  /*10e20*/  HADD2.F32 R5, -RZ, R5.H1_H1 ;  /* 0x30000005ff057230 */ /* 0x000fc40000004100 */
[----:B------:R-:W-:Y:S01]  /*10e30*/  FMUL.FTZ R33, R0, R30 ;  /* 0x0000001e00217220 */ /* 0x000fe20000410000 */
[----:B------:R-:W-:Y:S01]  /*10e40*/  FFMA.FTZ R25, R42, R4, R25 ;  /* 0x000000042a197223 */ /* 0x000fe20000010019 */
[-C--:B------:R-:W-:Y:S01]  /*10e50*/  FFMA.FTZ R29, R0, R26.reuse, -R29 ;  /* 0x0000001a001d7223 */ /* 0x080fe2000001081d */
[-C--:B------:R-:W-:Y:S01]  /*10e60*/  FMUL.FTZ R0, R39, R9.reuse ;  /* 0x0000000927007220 */ /* 0x080fe20000410000 */
[----:B------:R-:W-:Y:S01]  /*10e70*/  FMUL.FTZ R4, R35, R9 ;  /* 0x0000000923047220 */ /* 0x000fe20000410000 */
[----:B------:R-:W-:Y:S02]  /*10e80*/  HADD2.F32 R40, -RZ, R24.H0_H0 ;  /* 0x20000018ff287230 */ /* 0x000fe40000004100 */
[----:B------:R-:W-:Y:S01]  /*10e90*/  FMUL.FTZ R8, R41, R31 ;  /* 0x0000001f29087220 */ /* 0x000fe20000410000 */
[----:B------:R-:W-:Y:S02]  /*10ea0*/  HADD2.F32 R30, -RZ, R14.H0_H0 ;  /* 0x2000000eff1e7230 */ /* 0x000fe40000004100 */
[----:B------:R-:W-:Y:S01]  /*10eb0*/  FFMA.FTZ R33, R44, R26, R33 ;  /* 0x0000001a2c217223 */ /* 0x000fe20000010021 */
[----:B------:R-:W-:-:S02]  /*10ec0*/  HADD2.F32 R27, -RZ, R6.H0_H0 ;  /* 0x20000006ff1b7230 */ /* 0x000fc40000004100 */
[-C--:B------:R-:W-:Y:S01]  /*10ed0*/  FFMA.FTZ R0, R35, R5.reuse, -R0 ;  /* 0x0000000523007223 */ /* 0x080fe20000010800 */
[----:B------:R-:W-:Y:S01]  /*10ee0*/  FFMA.FTZ R12, R39, R5, R4 ;  /* 0x00000005270c7223 */ /* 0x000fe20000010004 */
[----:B------:R-:W-:Y:S02]  /*10ef0*/  HADD2.F32 R6, -RZ, R6.H1_H1 ;  /* 0x30000006ff067230 */ /* 0x000fe40000004100 */
[C---:B------:R-:W-:Y:S01]  /*10f00*/  FMUL.FTZ R26, R37.reuse, R31 ;  /* 0x0000001f251a7220 */ /* 0x040fe20000410000 */
[-C--:B------:R-:W-:Y:S01]  /*10f10*/  FMUL.FTZ R5, R40, R10.reuse ;  /* 0x0000000a28057220 */ /* 0x080fe20000410000 */
[----:B------:R-:W-:Y:S01]  /*10f20*/  FMUL.FTZ R9, R30, R10 ;  /* 0x0000000a1e097220 */ /* 0x000fe20000410000 */
[-C--:B------:R-:W-:Y:S01]  /*10f30*/  FFMA.FTZ R20, R37, R27.reuse, -R8 ;  /* 0x0000001b25147223 */ /* 0x080fe20000010808 */
[----:B------:R-:W-:Y:S02]  /*10f40*/  HADD2.F32 R10, -RZ, R21.H1_H1 ;  /* 0x30000015ff0a7230 */ /* 0x000fe40000004100 */
[----:B------:R-:W-:Y:S01]  /*10f50*/  FFMA.FTZ R26, R41, R27, R26 ;  /* 0x0000001b291a7223 */ /* 0x000fe2000001001a */
[----:B------:R-:W-:-:S02]  /*10f60*/  HADD2.F32 R31, -RZ, R24.H1_H1 ;  /* 0x30000018ff1f7230 */ /* 0x000fc40000004100 */
[-C--:B------:R-:W-:Y:S01]  /*10f70*/  FFMA.FTZ R27, R30, R6.reuse, -R5 ;  /* 0x000000061e1b7223 */ /* 0x080fe20000010805 */
[----:B------:R-:W-:Y:S02]  /*10f80*/  HADD2.F32 R8, -RZ, R13.H1_H1 ;  /* 0x3000000dff087230 */ /* 0x000fe40000004100 */
[----:B------:R-:W-:Y:S01]  /*10f90*/  FFMA.FTZ R13, R40, R6, R9 ;  /* 0x00000006280d7223 */ /* 0x000fe20000010009 */
[----:B------:R-:W-:Y:S02]  /*10fa0*/  HADD2.F32 R21, -RZ, R14.H1_H1 ;  /* 0x3000000eff157230 */ /* 0x000fe40000004100 */
[----:B------:R-:W-:Y:S01]  /*10fb0*/  FMUL.FTZ R5, R10, R32 ;  /* 0x000000200a057220 */ /* 0x000fe20000410000 */
[--C-:B------:R-:W-:Y:S02]  /*10fc0*/  HADD2.F32 R28, -RZ, R7.reuse.H0_H0 ;  /* 0x20000007ff1c7230 */ /* 0x100fe40000004100 */
[----:B------:R-:W-:Y:S01]  /*10fd0*/  FMUL.FTZ R4, R31, R11 ;  /* 0x0000000b1f047220 */ /* 0x000fe20000410000 */
[----:B------:R-:W-:-:S02]  /*10fe0*/  HADD2.F32 R7, -RZ, R7.H1_H1 ;  /* 0x30000007ff077230 */ /* 0x000fc40000004100 */
[C---:B------:R-:W-:Y:S01]  /*10ff0*/  FMUL.FTZ R9, R8.reuse, R32 ;  /* 0x0000002008097220 */ /* 0x040fe20000410000 */
[C---:B------:R-:W-:Y:S01]  /*11000*/  FMUL.FTZ R6, R21.reuse, R11 ;  /* 0x0000000b15067220 */ /* 0x040fe20000410000 */
[-C--:B------:R-:W-:Y:S01]  /*11010*/  FFMA.FTZ R11, R8, R28.reuse, -R5 ;  /* 0x0000001c080b7223 */ /* 0x080fe20000010805 */
[----:B------:R-:W-:Y:S01]  /*11020*/  F2FP.F16.F32.PACK_AB R5, R0, R29 ;  /* 0x0000001d0005723e */ /* 0x000fe200000000ff */
[-C--:B------:R-:W-:Y:S01]  /*11030*/  FFMA.FTZ R14, R21, R7.reuse, -R4 ;  /* 0x00000007150e7223 */ /* 0x080fe20000010804 */
[----:B------:R-:W-:Y:S01]  /*11040*/  FFMA.FTZ R28, R10, R28, R9 ;  /* 0x0000001c0a1c7223 */ /* 0x000fe20000010009 */
[----:B------:R-:W-:Y:S01]  /*11050*/  FFMA.FTZ R21, R31, R7, R6 ;  /* 0x000000071f157223 */ /* 0x000fe20000010006 */
[----:B------:R-:W-:Y:S02]  /*11060*/  F2FP.F16.F32.PACK_AB R4, R15, R34 ;  /* 0x000000220f04723e */ /* 0x000fe400000000ff */
[----:B------:R-:W-:Y:S02]  /*11070*/  F2FP.F16.F32.PACK_AB R6, R27, R20 ;  /* 0x000000141b06723e */ /* 0x000fe400000000ff */
[----:B------:R-:W-:-:S02]  /*11080*/  F2FP.F16.F32.PACK_AB R7, R14, R11 ;  /* 0x0000000b0e07723e */ /* 0x000fc400000000ff */
[----:B------:R-:W-:Y:S02]  /*11090*/  F2FP.F16.F32.PACK_AB R8, R25, R38 ;  /* 0x000000261908723e */ /* 0x000fe400000000ff */
[----:B------:R-:W-:Y:S01]  /*110a0*/  F2FP.F16.F32.PACK_AB R9, R12, R33 ;  /* 0x000000210c09723e */ /* 0x000fe200000000ff */
[----:B------:R3:W-:Y:S01]  /*110b0*/  STS.128 [R43], R4 ;  /* 0x000000042b007388 */ /* 0x0007e20000000c00 */
[----:B------:R-:W-:Y:S02]  /*110c0*/  F2FP.F16.F32.PACK_AB R10, R13, R26 ;  /* 0x0000001a0d0a723e */ /* 0x000fe400000000ff */
[----:B------:R-:W-:-:S05]  /*110d0*/  F2FP.F16.F32.PACK_AB R11, R21, R28 ;  /* 0x0000001c150b723e */ /* 0x000fca00000000ff */
[----:B------:R3:W-:Y:S02]  /*110e0*/  STS.128 [R3+0xc400], R8 ;  /* 0x00c4000803007388 */ /* 0x0007e40000000c00 */
.L_x_594:
[----:B------:R-:W-:Y:S05]  /*110f0*/  BSYNC B0 ;  /* 0x0000000000007941 */ /* 0x000fea0003800000 */
.L_x_575:
[----:B------:R-:W-:Y:S01]  /*11100*/  @!PT LDS RZ, [RZ] ;  /* 0x00000000fffff984 */ /* 0x000fe20000000800 */
[----:B------:R-:W-:Y:S01]  /*11110*/  @!PT LDS RZ, [RZ] ;  /* 0x00000000fffff984 */ /* 0x000fe20000000800 */
[----:B------:R-:W-:Y:S01]  /*11120*/  @!PT LDS RZ, [RZ] ;  /* 0x00000000fffff984 */ /* 0x000fe20000000800 */
[----:B------:R-:W-:Y:S01]  /*11130*/  @!PT LDS RZ, [RZ] ;  /* 0x00000000fffff984 */ /* 0x000fe20000000800 */
[----:B------:R5:W-:Y:S06]  /*11140*/  MEMBAR.ALL.CTA ;  /* 0x0000000000007992 */ /* 0x000bec0000008000 */
[----:B-----5:R-:W5:Y:S01]  /*11150*/  FENCE.VIEW.ASYNC.S ;  /* 0x00000000000073c6 */ /* 0x020f620000000000 */
[----:B------:R-:W-:Y:S05]  /*11160*/  WARPSYNC.ALL ;  /* 0x0000000000007948 */ /* 0x000fea0003800000 */
[----:B-----5:R-:W-:Y:S06]  /*11170*/  BAR.SYNC.DEFER_BLOCKING 0xd, 0x100 ;  /* 0x0344000000007b1d */ /* 0x020fec0000010000 */
.L_x_573:
[----:B01-3--:R-:W-:-:S05]  /*11180*/  IMAD.U32 R0, RZ, RZ, UR58 ;  /* 0x0000003aff007e24 */ /* 0x00bfca000f8e00ff */
[----:B------:R-:W-:-:S13]  /*11190*/  ISETP.NE.AND P0, PT, R0, 0x3, PT ;  /* 0x000000030000780c */ /* 0x000fda0003f05270 */
[----:B------:R-:W-:Y:S05]  /*111a0*/  @!P0 BRA `(.L_x_620) ;  /* 0x0000000000048947 */ /* 0x000fea0003800000 */
[----:B------:R-:W-:Y:S01]  /*111b0*/  BPT.TRAP 0x1 ;  /* 0x000000040000795c */ /* 0x000fe20000300000 */
.L_x_620:
[----:B------:R-:W-:Y:S02]  /*111c0*/  LEA R0, R174, R2, 0x3 ;  /* 0x00000002ae007211 */ /* 0x000fe400078e18ff */
[----:B--2-4-:R-:W-:-:S04]  /*111d0*/  SHF.L.U32 R3, R181, 0x1f, RZ ;  /* 0x0000001fb5037819 */ /* 0x014fc800000006ff */
[----:B------:R0:W1:Y:S01]  /*111e0*/  SYNCS.PHASECHK.TRANS64.TRYWAIT P1, [R0+URZ+0x2a830], R3 ;  /* 0x02a83003000075a7 */ /* 0x000062000802017f */
[----:B------:R-:W-:Y:S05]  /*111f0*/  @!P0 BRA `(.L_x_621) ;  /* 0x0000000000048947 */ /* 0x000fea0003800000 */
[----:B------:R-:W-:Y:S01]  /*11200*/  BPT.TRAP 0x1 ;  /* 0x000000040000795c */ /* 0x000fe20000300000 */
.L_x_621:
[----:B------:R-:W-:Y:S01]  /*11210*/  IMAD.MOV.U32 R87, RZ, RZ, RZ ;  /* 0x000000ffff577224 */ /* 0x000fe200078e00ff */
[----:B-1----:R-:W-:Y:S06]  /*11220*/  @P1 BRA `(.L_x_622) ;  /* 0x0000000000081947 */ /* 0x002fec0003800000 */
[----:B------:R-:W1:Y:S02]  /*11230*/  SYNCS.PHASECHK.TRANS64.TRYWAIT P1, [R0+URZ+0x2a830], R3 ;  /* 0x02a83003000075a7 */ /* 0x000e64000802017f */
[----:B-1----:R-:W-:Y:S05]  /*11240*/  @!P1 BRA `(.L_x_623) ;  /* 0x0000010800849947 */ /* 0x002fea0003800000 */
.L_x_622:
[----:B------:R-:W-:Y:S05]  /*11250*/  WARPSYNC.ALL ;  /* 0x0000000000007948 */ /* 0x000fea0003800000 */
[----:B01----:R-:W-:Y:S01]  /*11260*/  VIADD R3, R2, 0x18400 ;  /* 0x0001840002037836 */ /* 0x003fe20000000000 */
[----:B------:R-:W-:Y:S01]  /*11270*/  R2UR UR4, R36 ;  /* 0x00000000240472ca */ /* 0x000fe200000e0000 */
[----:B------:R-:W-:Y:S01]  /*11280*/  UMOV UR9, 0x40000040 ;  /* 0x4000004000097882 */ /* 0x000fe20000000000 */
[----:B------:R-:W-:Y:S01]  /*11290*/  MOV R7, 0x40000040 ;  /* 0x4000004000077802 */ /* 0x000fe20000000f00 */
[----:B------:R-:W-:Y:S01]  /*112a0*/  WARPGROUP.ARRIVE ;  /* 0x00000000000079c5 */ /* 0x000fe20000000000 */
[----:B------:R-:W-:Y:S01]  /*112b0*/  SHF.R.U32.HI R3, RZ, 0x4, R3 ;  /* 0x00000004ff037819 */ /* 0x000fe20000011603 */
[----:B------:R-:W-:Y:S01]  /*112c0*/  IMAD.MOV.U32 R9, RZ, RZ, 0x40000040 ;  /* 0x40000040ff097424 */ /* 0x000fe200078e00ff */
[----:B------:R-:W-:Y:S01]  /*112d0*/  R2UR UR11, R7 ;  /* 0x00000000070b72ca */ /* 0x000fe200000e0000 */
[----:B------:R-:W-:Y:S01]  /*112e0*/  IMAD.U32 R11, RZ, RZ, UR9 ;  /* 0x00000009ff0b7e24 */ /* 0x000fe2000f8e00ff */
[----:B------:R-:W-:Y:S01]  /*112f0*/  LOP3.LUT R3, R3, 0x3fff, RZ, 0xc0, !PT ;  /* 0x00003fff03037812 */ /* 0x000fe200078ec0ff */
[----:B------:R-:W-:Y:S01]  /*11300*/  UMOV UR53, 0x40000040 ;  /* 0x4000004000357882 */ /* 0x000fe20000000000 */
[----:B------:R-:W-:Y:S01]  /*11310*/  UMOV UR49, 0x40000040 ;  /* 0x4000004000317882 */ /* 0x000fe20000000000 */
[----:B------:R-:W-:Y:S01]  /*11320*/  UMOV UR45, 0x40000040 ;  /* 0x40000040002d7882 */ /* 0x000fe20000000000 */
[----:B------:R-:W-:Y:S01]  /*11330*/  LOP3.LUT R4, R3, 0x10000, RZ, 0xfc, !PT ;  /* 0x0001000003047812 */ /* 0x000fe200078efcff */
[----:B------:R-:W-:Y:S01]  /*11340*/  ULOP3.LUT UR4, UR4, 0x10000, URZ, 0xfc, !UPT ;  /* 0x0001000004047892 */ /* 0x000fe2000f8efc3f */
[----:B------:R-:W-:Y:S01]  /*11350*/  MOV R7, 0x40000040 ;  /* 0x4000004000077802 */ /* 0x000fe20000000f00 */
[----:B------:R-:W-:Y:S01]  /*11360*/  UMOV UR41, 0x40000040 ;  /* 0x4000004000297882 */ /* 0x000fe20000000000 */
[----:B------:R-:W-:Y:S01]  /*11370*/  UMOV UR37, 0x40000040 ;  /* 0x4000004000257882 */ /* 0x000fe20000000000 */
[----:B------:R-:W-:Y:S01]  /*11380*/  IMAD R6, R174, 0x900, R4 ;  /* 0x00000900ae067824 */ /* 0x000fe200078e0204 */
[----:B------:R-:W-:Y:S01]  /*11390*/  UIADD3 UR5, UR4, 0x2, URZ ;  /* 0x0000000204057890 */ /* 0x000fe2000fffe03f */
[----:B------:R-:W-:Y:S01]  /*113a0*/  R2UR UR39, R7 ;  /* 0x00000000072772ca */ /* 0x000fe200000e0000 */
[----:B------:R-:W-:Y:S01]  /*113b0*/  UMOV UR8, UR4 ;  /* 0x0000000400087c82 */ /* 0x000fe20008000000 */
[----:B------:R-:W-:Y:S01]  /*113c0*/  UIADD3 UR52, UR4, 0x406, URZ ;  /* 0x0000040604347890 */ /* 0x000fe2000fffe03f */
[C---:B------:R-:W-:Y:S01]  /*113d0*/  R2UR UR10, R6.reuse ;  /* 0x00000000060a72ca */ /* 0x040fe200000e0000 */
[----:B------:R-:W-:Y:S01]  /*113e0*/  IMAD.U32 R10, RZ, RZ, UR8 ;  /* 0x00000008ff0a7e24 */ /* 0x000fe2000f8e00ff */
[----:B------:R-:W-:Y:S01]  /*113f0*/  IADD3 R8, R6, 0x2, RZ ;  /* 0x0000000206087810 */ /* 0x000fe20007ffe0ff */
[----:B------:R-:W-:-:S02]  /*11400*/  UIADD3 UR48, UR4, 0x800, URZ ;  /* 0x0000080004307890 */ /* 0x000fc4000fffe03f */
[----:B------:R-:W-:Y:S01]  /*11410*/  UIADD3 UR44, UR4, 0x802, URZ ;  /* 0x00000802042c7890 */ /* 0x000fe2000fffe03f */
[----:B------:R0:W-:Y:S01]  /*11420*/  STL.64 [R1+0x30], R10 ;  /* 0x0000300a01007387 */ /* 0x0001e20000100a00 */
[----:B------:R-:W-:Y:S02]  /*11430*/  UIADD3 UR40, UR4, 0x804, URZ ;  /* 0x0000080404287890 */ /* 0x000fe4000fffe03f */
[----:B------:R-:W-:-:S04]  /*11440*/  UIADD3 UR36, UR4, 0x806, URZ ;  /* 0x0000080604247890 */ /* 0x000fc8000fffe03f */
[----:B------:R-:W-:Y:S01]  /*11450*/  HGMMA.64x96x16.F32 R24, gdesc[UR8], RZ, !UPT, gsb0 ;  /* 0x01600000081879f0 */ /* 0x000fe2000c0008ff */
[----:B------:R-:W-:Y:S01]  /*11460*/  R2UR UR10, R8 ;  /* 0x00000000080a72ca */ /* 0x000fe200000e0000 */
[----:B------:R-:W-:Y:S01]  /*11470*/  UMOV UR8, UR5 ;  /* 0x0000000500087c82 */ /* 0x000fe20008000000 */
[----:B------:R-:W-:Y:S01]  /*11480*/  R2UR UR11, R9 ;  /* 0x00000000090b72ca */ /* 0x000fe200000e0000 */
[----:B------:R-:W-:Y:S01]  /*11490*/  UMOV UR9, 0x40000040 ;  /* 0x4000004000097882 */ /* 0x000fe20000000000 */
[----:B------:R-:W-:Y:S01]  /*114a0*/  VIADD R8, R6, 0x4 ;  /* 0x0000000406087836 */ /* 0x000fe20000000000 */
[----:B------:R-:W-:Y:S01]  /*114b0*/  UIADD3 UR5, UR4, 0x4, URZ ;  /* 0x0000000404057890 */ /* 0x000fe2000fffe03f */
[----:B------:R-:W-:Y:S01]  /*114c0*/  IMAD.MOV.U32 R9, RZ, RZ, 0x40000040 ;  /* 0x40000040ff097424 */ /* 0x000fe200078e00ff */
[----:B0-----:R-:W-:Y:S01]  /*114d0*/  MOV R11, UR9 ;  /* 0x00000009000b7c02 */ /* 0x001fe20008000f00 */
[----:B------:R-:W-:-:S05]  /*114e0*/  IMAD.U32 R10, RZ, RZ, UR8 ;  /* 0x00000008ff0a7e24 */ /* 0x000fca000f8e00ff */
[----:B------:R0:W-:Y:S01]  /*114f0*/  STL.64 [R1+0x28], R10 ;  /* 0x0000280a01007387 */ /* 0x0001e20000100a00 */
[----:B------:R-:W-:Y:S02]  /*11500*/  WARPGROUP.DEPBAR.LE gsb0, 0x0 ;  /* 0x00008000000079c5 */ /* 0x000fe40000010000 */
[----:B------:R-:W-:-:S06]  /*11510*/  WARPGROUP.ARRIVE ;  /* 0x00000000000079c5 */ /* 0x000fcc0000000000 */
[----:B------:R-:W-:Y:S01]  /*11520*/  HGMMA.64x96x16.F32 R24, gdesc[UR8], R24, gsb0 ;  /* 0x01600000081879f0 */ /* 0x000fe20008000818 */
[----:B------:R-:W-:Y:S01]  /*11530*/  R2UR UR10, R8 ;  /* 0x00000000080a72ca */ /* 0x000fe200000e0000 */
[----:B------:R-:W-:Y:S01]  /*11540*/  UMOV UR8, UR5 ;  /* 0x0000000500087c82 */ /* 0x000fe20008000000 */
[----:B------:R-:W-:Y:S01]  /*11550*/  R2UR UR11, R9 ;  /* 0x00000000090b72ca */ /* 0x000fe200000e0000 */
[----:B------:R-:W-:Y:S01]  /*11560*/  UMOV UR9, 0x40000040 ;  /* 0x4000004000097882 */ /* 0x000fe20000000000 */
[----:B------:R-:W-:Y:S01]  /*11570*/  VIADD R8, R6, 0x6 ;  /* 0x0000000606087836 */ /* 0x000fe20000000000 */
[----:B------:R-:W-:Y:S01]  /*11580*/  MOV R9, 0x40000040 ;  /* 0x4000004000097802 */ /* 0x000fe20000000f00 */
[----:B------:R-:W-:Y:S01]  /*11590*/  UIADD3 UR5, UR4, 0x6, URZ ;  /* 0x0000000604057890 */ /* 0x000fe2000fffe03f */
        /* <DEDUP_REMOVED lines=10> */
[----:B------:R-:W-:Y:S01]  /*11640*/  IMAD.MOV.U32 R9, RZ, RZ, 0x40000040 ;  /* 0x40000040ff097424 */ /* 0x000fe200078e00ff */
[----:B------:R-:W-:Y:S01]  /*11650*/  IADD3 R8, R6, 0x300, RZ ;  /* 0x0000030006087810 */ /* 0x000fe20007ffe0ff */
[----:B------:R-:W-:Y:S01]  /*11660*/  UIADD3 UR5, UR4, 0x400, URZ ;  /* 0x0000040004057890 */ /* 0x000fe2000fffe03f */
[----:B0-----:R-:W-:Y:S02]  /*11670*/  IMAD.U32 R10, RZ, RZ, UR8 ;  /* 0x00000008ff0a7e24 */ /* 0x001fe4000f8e00ff */
        /* <DEDUP_REMOVED lines=37> */
[----:B0-----:R-:W-:Y:S02]  /*118d0*/  IMAD.U32 R10, RZ, RZ, UR8 ;  /* 0x00000008ff0a7e24 */ /* 0x001fe4000f8e00ff */
[----:B------:R-:W-:Y:S01]  /*118e0*/  IMAD.U32 R11, RZ, RZ, UR9 ;  /* 0x00000009ff0b7e24 */ /* 0x000fe2000f8e00ff */
[----:B------:R-:W-:Y:S01]  /*118f0*/  R2UR UR54, R8 ;  /* 0x00000000083672ca */ /* 0x000fe200000e0000 */
[----:B------:R-:W-:Y:S01]  /*11900*/  VIADD R8, R6, 0x600 ;  /* 0x0000060006087836 */ /* 0x000fe20000000000 */
[----:B------:R-:W-:-:S02]  /*11910*/  R2UR UR55, R9 ;  /* 0x00000000093772ca */ /* 0x000fc400000e0000 */
[----:B------:R-:W-:Y:S01]  /*11920*/  MOV R9, 0x40000040 ;  /* 0x4000004000097802 */ /* 0x000fe20000000f00 */
[----:B------:R0:W-:Y:S01]  /*11930*/  STL.64 [R1], R10 ;  /* 0x0000000a01007387 */ /* 0x0001e20000100a00 */
[----:B------:R-:W-:Y:S01]  /*11940*/  R2UR UR50, R8 ;  /* 0x00000000083272ca */ /* 0x000fe200000e0000 */
[----:B------:R-:W-:Y:S01]  /*11950*/  VIADD R8, R6, 0x602 ;  /* 0x0000060206087836 */ /* 0x000fe20000000000 */
[----:B------:R-:W-:Y:S01]  /*11960*/  R2UR UR51, R9 ;  /* 0x00000000093372ca */ /* 0x000fe200000e0000 */
[----:B------:R-:W-:-:S03]  /*11970*/  IMAD.MOV.U32 R9, RZ, RZ, 0x40000040 ;  /* 0x40000040ff097424 */ /* 0x000fc600078e00ff */
[----:B------:R-:W-:Y:S02]  /*11980*/  R2UR UR46, R8 ;  /* 0x00000000082e72ca */ /* 0x000fe400000e0000 */
[----:B------:R-:W-:Y:S01]  /*11990*/  R2UR UR47, R9 ;  /* 0x00000000092f72ca */ /* 0x000fe200000e0000 */
[----:B------:R-:W-:Y:S01]  /*119a0*/  IMAD.MOV.U32 R9, RZ, RZ, 0x40000040 ;  /* 0x40000040ff097424 */ /* 0x000fe200078e00ff */
[C---:B------:R-:W-:Y:S01]  /*119b0*/  IADD3 R8, R6.reuse, 0x604, RZ ;  /* 0x0000060406087810 */ /* 0x040fe20007ffe0ff */
[----:B------:R-:W-:-:S03]  /*119c0*/  VIADD R6, R6, 0x606 ;  /* 0x0000060606067836 */ /* 0x000fc60000000000 */
[----:B------:R-:W-:Y:S02]  /*119d0*/  R2UR UR42, R8 ;  /* 0x00000000082a72ca */ /* 0x000fe400000e0000 */
[----:B------:R-:W-:Y:S02]  /*119e0*/  R2UR UR43, R9 ;  /* 0x00000000092b72ca */ /* 0x000fe400000e0000 */
[----:B------:R-:W-:Y:S01]  /*119f0*/  R2UR UR38, R6 ;  /* 0x00000000062672ca */ /* 0x000fe200000e0000 */
        /* <DEDUP_REMOVED lines=19> */
[----:B0-----:R-:W-:Y:S05]  /*11b30*/  @!P0 BRA `(.L_x_624) ;  /* 0x0000000000048947 */ /* 0x001fea0003800000 */
[----:B------:R-:W-:Y:S01]  /*11b40*/  BPT.TRAP 0x1 ;  /* 0x000000040000795c */ /* 0x000fe20000300000 */
.L_x_624:
[----:B------:R-:W-:Y:S01]  /*11b50*/  ULDC UR4, c[0x0][0x9d8] ;  /* 0x0002760000047ab9 */ /* 0x000fe20000000800 */
[----:B------:R-:W-:Y:S01]  /*11b60*/  ULDC UR5, c[0x0][0x988] ;  /* 0x0002620000057ab9 */ /* 0x000fe20000000800 */
[----:B------:R-:W-:Y:S01]  /*11b70*/  FMUL.FTZ R6, R24, UR4 ;  /* 0x0000000418067c20 */ /* 0x000fe20008410000 */
[----:B------:R-:W-:Y:S01]  /*11b80*/  FMUL.FTZ R7, R25, UR4 ;  /* 0x0000000419077c20 */ /* 0x000fe20008410000 */
[----:B------:R-:W-:Y:S01]  /*11b90*/  FMUL.FTZ R10, R28, UR4 ;  /* 0x000000041c0a7c20 */ /* 0x000fe20008410000 */
[----:B------:R-:W-:Y:S01]  /*11ba0*/  FMUL.FTZ R13, R29, UR4 ;  /* 0x000000041d0d7c20 */ /* 0x000fe20008410000 */
[----:B------:R-:W-:Y:S01]  /*11bb0*/  FMUL.FTZ R14, R39, UR4 ;  /* 0x00000004270e7c20 */ /* 0x000fe20008410000 */
[----:B------:R-:W-:Y:S01]  /*11bc0*/  IADD3 R39, R215, 0x60, -R199 ;  /* 0x00000060d7277810 */ /* 0x000fe20007ffe8c7 */
[----:B------:R-:W0:Y:S01]  /*11bd0*/  MUFU.TANH R6, R6 ;  /* 0x0000000600067308 */ /* 0x000e220000002400 */
[----:B------:R-:W-:Y:S01]  /*11be0*/  FMUL.FTZ R21, R32, UR4 ;  /* 0x0000000420157c20 */ /* 0x000fe20008410000 */
[----:B------:R-:W-:Y:S01]  /*11bf0*/  FMUL.FTZ R3, R26, UR4 ;  /* 0x000000041a037c20 */ /* 0x000fe20008410000 */
[----:B------:R-:W-:Y:S01]  /*11c00*/  FMUL.FTZ R20, R33, UR4 ;  /* 0x0000000421147c20 */ /* 0x000fe20008410000 */
[----:B------:R-:W-:-:S02]  /*11c10*/  IMAD R39, R72, -0x60, R39 ;  /* 0xffffffa048277824 */ /* 0x000fc400078e0227 */
[----:B------:R-:W-:Y:S01]  /*11c20*/  FMUL.FTZ R5, R27, UR4 ;  /* 0x000000041b057c20 */ /* 0x000fe20008410000 */
[----:B------:R-:W-:Y:S01]  /*11c30*/  FMUL.FTZ R26, R36, UR4 ;  /* 0x00000004241a7c20 */ /* 0x000fe20008410000 */
[----:B------:R-:W-:Y:S01]  /*11c40*/  FMUL.FTZ R15, R38, UR4 ;  /* 0x00000004260f7c20 */ /* 0x000fe20008410000 */
[----:B------:R-:W1:Y:S01]  /*11c50*/  MUFU.TANH R7, R7 ;  /* 0x0000000700077308 */ /* 0x000e620000002400 */
[C---:B------:R-:W-:Y:S01]  /*11c60*/  ISETP.GT.AND P6, PT, R39.reuse, RZ, PT ;  /* 0x000000ff2700720c */ /* 0x040fe20003fc4270 */
[----:B------:R-:W-:Y:S01]  /*11c70*/  FMUL.FTZ R38, R50, UR4 ;  /* 0x0000000432267c20 */ /* 0x000fe20008410000 */
[C---:B------:R-:W-:Y:S01]  /*11c80*/  ISETP.GT.AND P5, PT, R39.reuse, 0x1, PT ;  /* 0x000000012700780c */ /* 0x040fe20003fa4270 */
[----:B------:R-:W-:Y:S01]  /*11c90*/  FMUL.FTZ R9, R30, UR4 ;  /* 0x000000041e097c20 */ /* 0x000fe20008410000 */
[----:B------:R-:W-:Y:S01]  /*11ca0*/  ISETP.GT.AND P4, PT, R39, 0x8, PT ;  /* 0x000000082700780c */ /* 0x000fe20003f84270 */
[----:B------:R-:W-:Y:S01]  /*11cb0*/  FMUL.FTZ R24, R37, UR4 ;  /* 0x0000000425187c20 */ /* 0x000fe20008410000 */
[----:B------:R-:W-:Y:S01]  /*11cc0*/  FMUL.FTZ R27, R41, UR4 ;  /* 0x00000004291b7c20 */ /* 0x000fe20008410000 */
[----:B------:R-:W2:Y:S01]  /*11cd0*/  MUFU.TANH R10, R10 ;  /* 0x0000000a000a7308 */ /* 0x000ea20000002400 */
[----:B0-----:R-:W-:Y:S01]  /*11ce0*/  FSEL R50, R6, -INF , P6 ;  /* 0xff80000006327808 */ /* 0x001fe20003000000 */
[----:B------:R-:W-:Y:S01]  /*11cf0*/  FMUL.FTZ R37, R52, UR4 ;  /* 0x0000000434257c20 */ /* 0x000fe20008410000 */
[----:B------:R-:W-:Y:S01]  /*11d00*/  FMUL.FTZ R8, R31, UR4 ;  /* 0x000000041f087c20 */ /* 0x000fe20008410000 */
[----:B------:R-:W-:Y:S01]  /*11d10*/  ISETP.GT.AND P3, PT, R39, 0x9, PT ;  /* 0x000000092700780c */ /* 0x000fe20003f64270 */
[----:B------:R-:W-:Y:S01]  /*11d20*/  FMUL.FTZ R28, R40, UR4 ;  /* 0x00000004281c7c20 */ /* 0x000fe20008410000 */
[----:B------:R-:W-:Y:S01]  /*11d30*/  FMUL.FTZ R30, R42, UR4 ;  /* 0x000000042a1e7c20 */ /* 0x000fe20008410000 */
[----:B------:R-:W-:Y:S01]  /*11d40*/  FMUL.FTZ R42, R54, UR4 ;  /* 0x00000004362a7c20 */ /* 0x000fe20008410000 */
[----:B------:R-:W0:Y:S01]  /*11d50*/  MUFU.TANH R13, R13 ;  /* 0x0000000d000d7308 */ /* 0x000e220000002400 */
[----:B-1----:R-:W-:Y:S01]  /*11d60*/  FSEL R7, R7, -INF , P5 ;  /* 0xff80000007077808 */ /* 0x002fe20002800000 */
[----:B------:R-:W-:Y:S01]  /*11d70*/  FMUL.FTZ R56, R56, UR4 ;  /* 0x0000000438387c20 */ /* 0x000fe20008410000 */
[----:B------:R-:W-:Y:S01]  /*11d80*/  FMUL.FTZ R11, R34, UR4 ;  /* 0x00000004220b7c20 */ /* 0x000fe20008410000 */
[----:B------:R-:W-:Y:S01]  /*11d90*/  ISETP.GT.AND P2, PT, R39, 0x10, PT ;  /* 0x000000102700780c */ /* 0x000fe20003f44270 */
[----:B------:R-:W-:Y:S01]  /*11da0*/  FMUL.FTZ R12, R35, UR4 ;  /* 0x00000004230c7c20 */ /* 0x000fe20008410000 */
[----:B------:R-:W-:Y:S01]  /*11db0*/  FMNMX.FTZ R41, R50, R7, !PT ;  /* 0x0000000732297209 */ /* 0x000fe20007810000 */
[----:B------:R-:W-:Y:S01]  /*11dc0*/  FMUL.FTZ R31, R44, UR4 ;  /* 0x000000042c1f7c20 */ /* 0x000fe20008410000 */
[----:B------:R-:W-:Y:S01]  /*11dd0*/  MUFU.TANH R21, R21 ;  /* 0x0000001500157308 */ /* 0x000fe20000002400 */
[----:B--2---:R-:W-:Y:S01]  /*11de0*/  FSEL R52, R10, -INF , P4 ;  /* 0xff8000000a347808 */ /* 0x004fe20002000000 */
[----:B------:R-:W-:Y:S01]  /*11df0*/  FMUL.FTZ R33, R48, UR4 ;  /* 0x0000000430217c20 */ /* 0x000fe20008410000 */
[----:B------:R-:W-:Y:S01]  /*11e00*/  ISETP.GT.AND P1, PT, R39, 0x11, PT ;  /* 0x000000112700780c */ /* 0x000fe20003f24270 */
[----:B------:R-:W-:Y:S01]  /*11e10*/  FMUL.FTZ R48, R58, UR4 ;  /* 0x000000043a307c20 */ /* 0x000fe20008410000 */
[----:B------:R-:W-:Y:S01]  /*11e20*/  FMNMX.FTZ R41, R52, R41, !PT ;  /* 0x0000002934297209 */ /* 0x000fe20007810000 */
[----:B------:R-:W-:Y:S01]  /*11e30*/  FMUL.FTZ R60, R60, UR4 ;  /* 0x000000043c3c7c20 */ /* 0x000fe20008410000 */
[----:B------:R-:W-:Y:S01]  /*11e40*/  FMUL.FTZ R29, R45, UR4 ;  /* 0x000000042d1d7c20 */ /* 0x000fe20008410000 */
[----:B------:R-:W1:Y:S01]  /*11e50*/  MUFU.TANH R3, R3 ;  /* 0x0000000300037308 */ /* 0x000e620000002400 */
[----:B0-----:R-:W-:Y:S01]  /*11e60*/  FSEL R54, R13, -INF , P3 ;  /* 0xff8000000d367808 */ /* 0x001fe20001800000 */
[----:B------:R-:W-:Y:S01]  /*11e70*/  FMUL.FTZ R68, R68, UR4 ;  /* 0x0000000444447c20 */ /* 0x000fe20008410000 */
[----:B------:R-:W-:Y:S01]  /*11e80*/  FMUL.FTZ R32, R49, UR4 ;  /* 0x0000000431207c20 */ /* 0x000fe20008410000 */
[----:B------:R-:W-:Y:S01]  /*11e90*/  FMUL.FTZ R64, R64, UR4 ;  /* 0x0000000440407c20 */ /* 0x000fe20008410000 */
[----:B------:R-:W-:Y:S01]  /*11ea0*/  FMNMX.FTZ R41, R54, R41, !PT ;  /* 0x0000002936297209 */ /* 0x000fe20007810000 */
        /* <DEDUP_REMOVED lines=10> */
[----:B------:R-:W2:Y:S01]  /*11f50*/  MUFU.TANH R5, R5 ;  /* 0x0000000500057308 */ /* 0x000ea20000002400 */
[----:B-1----:R-:W-:Y:S01]  /*11f60*/  FSEL R10, R3, -INF , P6 ;  /* 0xff800000030a7808 */ /* 0x002fe20003000000 */
[----:B------:R-:W-:Y:S01]  /*11f70*/  FMUL.FTZ R46, R59, UR4 ;  /* 0x000000043b2e7c20 */ /* 0x000fe20008410000 */
[----:B------:R-:W-:Y:S01]  /*11f80*/  ISETP.GT.AND P6, PT, R39, 0x18, PT ;  /* 0x000000182700780c */ /* 0x000fe20003fc4270 */
[----:B------:R-:W-:Y:S01]  /*11f90*/  FMUL.FTZ R69, R69, UR4 ;  /* 0x0000000445457c20 */ /* 0x000fe20008410000 */
[----:B------:R-:W-:Y:S01]  /*11fa0*/  P2R R73, PR, RZ, 0x1 ;  /* 0x00000001ff497803 */ /* 0x000fe20000000000 */
[----:B------:R-:W-:Y:S01]  /*11fb0*/  FMUL.FTZ R62, R62, UR4 ;  /* 0x000000043e3e7c20 */ /* 0x000fe20008410000 */
[----:B------:R-:W-:Y:S01]  /*11fc0*/  FMUL.FTZ R63, R63, UR4 ;  /* 0x000000043f3f7c20 */ /* 0x000fe20008410000 */
[----:B------:R-:W-:Y:S01]  /*11fd0*/  MUFU.TANH R26, R26 ;  /* 0x0000001a001a7308 */ /* 0x000fe20000002400 */
[----:B0-----:R-:W-:Y:S01]  /*11fe0*/  FSEL R58, R20, -INF , P1 ;  /* 0xff800000143a7808 */ /* 0x001fe20000800000 */
[----:B------:R-:W-:Y:S01]  /*11ff0*/  FMUL.FTZ R66, R66, UR4 ;  /* 0x0000000442427c20 */ /* 0x000fe20008410000 */
[----:B------:R-:W-:Y:S01]  /*12000*/  FMUL.FTZ R67, R67, UR4 ;  /* 0x0000000443437c20 */ /* 0x000fe20008410000 */
[----:B------:R-:W-:Y:S01]  /*12010*/  FMUL.FTZ R70, R70, UR4 ;  /* 0x0000000446467c20 */ /* 0x000fe20008410000 */
[----:B------:R-:W-:Y:S01]  /*12020*/  FMUL.FTZ R71, R71, UR4 ;  /* 0x0000000447477c20 */ /* 0x000fe20008410000 */
[----:B------:R-:W-:Y:S01]  /*12030*/  VIADD R0, R0, 0x2a840 ;  /* 0x0002a84000007836 */ /* 0x000fe20000000000 */
[----:B------:R-:W-:Y:S01]  /*12040*/  ULDC UR38, c[0x0][0x9d8] ;  /* 0x0002760000267ab9 */ /* 0x000fe20000000800 */
[----:B------:R-:W0:Y:S01]  /*12050*/  MUFU.TANH R9, R9 ;  /* 0x0000000900097308 */ /* 0x000e220000002400 */
[----:B--2---:R-:W-:Y:S01]  /*12060*/  FSEL R5, R5, -INF , P5 ;  /* 0xff80000005057808 */ /* 0x004fe20002800000 */
[----:B------:R-:W-:Y:S01]  /*12070*/  ULDC UR39, c[0x0][0x988] ;  /* 0x0002620000277ab9 */ /* 0x000fe20000000800 */
[----:B------:R-:W-:Y:S01]  /*12080*/  ISETP.GT.AND P5, PT, R39, 0x19, PT ;  /* 0x000000192700780c */ /* 0x000fe20003fa4270 */
[----:B------:R-:W-:Y:S01]  /*12090*/  BSSY B0, `(.L_x_625) ;  /* 0x000041b000007945 */ /* 0x000fe20003800000 */
[--C-:B------:R-:W-:Y:S01]  /*120a0*/  IMAD.MOV.U32 R85, RZ, RZ, R87.reuse ;  /* 0x000000ffff557224 */ /* 0x100fe200078e0057 */
[-C--:B------:R-:W-:Y:S01]  /*120b0*/  MOV R83, R87.reuse ;  /* 0x0000005700537202 */ /* 0x080fe20000000f00 */
[--C-:B------:R-:W-:Y:S01]  /*120c0*/  IMAD.MOV.U32 R81, RZ, RZ, R87.reuse ;  /* 0x000000ffff517224 */ /* 0x100fe200078e0057 */
[----:B------:R-:W1:Y:S01]  /*120d0*/  MUFU.TANH R24, R24 ;  /* 0x0000001800187308 */ /* 0x000e620000002400 */
[--C-:B------:R-:W-:Y:S01]  /*120e0*/  IMAD.MOV.U32 R79, RZ, RZ, R87.reuse ;  /* 0x000000ffff4f7224 */ /* 0x100fe200078e0057 */
[-C--:B------:R-:W-:Y:S01]  /*120f0*/  MOV R77, R87.reuse ;  /* 0x00000057004d7202 */ /* 0x080fe20000000f00 */
[--C-:B------:R-:W-:Y:S01]  /*12100*/  IMAD.MOV.U32 R75, RZ, RZ, R87.reuse ;  /* 0x000000ffff4b7224 */ /* 0x100fe200078e0057 */
[-C--:B------:R-:W-:Y:S01]  /*12110*/  MOV R59, R87.reuse ;  /* 0x00000057003b7202 */ /* 0x080fe20000000f00 */
[--C-:B------:R-:W-:Y:S01]  /*12120*/  IMAD.MOV.U32 R55, RZ, RZ, R87.reuse ;  /* 0x000000ffff377224 */ /* 0x100fe200078e0057 */
[-C--:B------:R-:W-:Y:S01]  /*12130*/  MOV R53, R87.reuse ;  /* 0x0000005700357202 */ /* 0x080fe20000000f00 */
[--C-:B------:R-:W-:Y:S01]  /*12140*/  IMAD.MOV.U32 R51, RZ, RZ, R87.reuse ;  /* 0x000000ffff337224 */ /* 0x100fe200078e0057 */
[----:B------:R-:W2:Y:S01]  /*12150*/  MUFU.TANH R8, R8 ;  /* 0x0000000800087308 */ /* 0x000ea20000002400 */
[----:B0-----:R-:W-:Y:S01]  /*12160*/  FSEL R20, R9, -INF , P4 ;  /* 0xff80000009147808 */ /* 0x001fe20002000000 */
[----:B------:R-:W-:Y:S01]  /*12170*/  IMAD.U32 R9, RZ, RZ, UR5 ;  /* 0x00000005ff097e24 */ /* 0x000fe2000f8e00ff */
[----:B------:R-:W-:Y:S01]  /*12180*/  ISETP.GT.AND P4, PT, R39, 0x20, PT ;  /* 0x000000202700780c */ /* 0x000fe20003f84270 */
[--C-:B------:R-:W-:Y:S01]  /*12190*/  IMAD.MOV.U32 R49, RZ, RZ, R87.reuse ;  /* 0x000000ffff317224 */ /* 0x100fe200078e0057 */
[----:B------:R-:W-:Y:S01]  /*121a0*/  MOV R47, R87 ;  /* 0x00000057002f7202 */ /* 0x000fe20000000f00 */
[----:B------:R-:W-:-:S02]  /*121b0*/  IMAD.MOV.U32 R45, RZ, RZ, R87 ;  /* 0x000000ffff2d7224 */ /* 0x000fc400078e0057 */
[----:B------:R-:W-:Y:S01]  /*121c0*/  MUFU.TANH R28, R28 ;  /* 0x0000001c001c7308 */ /* 0x000fe20000002400 */
[----:B-1----:R-:W-:Y:S01]  /*121d0*/  FSEL R74, R24, -INF , P5 ;  /* 0xff800000184a7808 */ /* 0x002fe20002800000 */
[----:B------:R-:W-:-:S06]  /*121e0*/  IMAD.MOV.U32 R43, RZ, RZ, R87 ;  /* 0x000000ffff2b7224 */ /* 0x000fcc00078e0057 */
[----:B------:R0:W-:Y:S01]  /*121f0*/  MUFU.TANH R86, R56 ;  /* 0x0000003800567308 */ /* 0x0001e20000002400 */
[----:B--2---:R-:W-:Y:S02]  /*12200*/  FSEL R8, R8, -INF , P3 ;  /* 0xff80000008087808 */ /* 0x004fe40001800000 */
[----:B------:R-:W-:-:S05]  /*12210*/  ISETP.GT.AND P3, PT, R39, 0x21, PT ;  /* 0x000000212700780c */ /* 0x000fca0003f64270 */
[----:B------:R-:W1:Y:S01]  /*12220*/  MUFU.TANH R11, R11 ;  /* 0x0000000b000b7308 */ /* 0x000e620000002400 */
[----:B0-----:R-:W-:-:S04]  /*12230*/  FSEL R56, R21, -INF , P2 ;  /* 0xff80000015387808 */ /* 0x001fc80001000000 */
[----:B------:R-:W-:-:S03]  /*12240*/  FMNMX.FTZ R41, R56, R41, !PT ;  /* 0x0000002938297209 */ /* 0x000fc60007810000 */
[----:B------:R-:W-:Y:S01]  /*12250*/  MUFU.TANH R27, R27 ;  /* 0x0000001b001b7308 */ /* 0x000fe20000002400 */
[----:B------:R-:W-:-:S07]  /*12260*/  FMNMX.FTZ R41, R58, R41, !PT ;  /* 0x000000293a297209 */ /* 0x000fce0007810000 */
[----:B------:R-:W0:Y:S01]  /*12270*/  MUFU.TANH R12, R12 ;  /* 0x0000000c000c7308 */ /* 0x000e220000002400 */
[----:B-1----:R-:W-:Y:S02]  /*12280*/  FSEL R24, R11, -INF , P2 ;  /* 0xff8000000b187808 */ /* 0x002fe40001000000 */
[----:B------:R-:W-:-:S05]  /*12290*/  ISETP.GT.AND P2, PT, R39, 0x28, PT ;  /* 0x000000282700780c */ /* 0x000fca0003f44270 */
[----:B------:R-:W1:Y:S08]  /*122a0*/  MUFU.TANH R31, R31 ;  /* 0x0000001f001f7308 */ /* 0x000e700000002400 */
[----:B------:R2:W-:Y:S01]  /*122b0*/  MUFU.TANH R90, R60 ;  /* 0x0000003c005a7308 */ /* 0x0005e20000002400 */
[----:B0-----:R-:W-:Y:S02]  /*122c0*/  FSEL R12, R12, -INF , P1 ;  /* 0xff8000000c0c7808 */ /* 0x001fe40000800000 */
[----:B------:R-:W-:-:S05]  /*122d0*/  ISETP.GT.AND P1, PT, R39, 0x29, PT ;  /* 0x000000292700780c */ /* 0x000fca0003f24270 */
[----:B------:R-:W0:Y:S01]  /*122e0*/  MUFU.TANH R15, R15 ;  /* 0x0000000f000f7308 */ /* 0x000e220000002400 */
[----:B--2---:R-:W-:Y:S02]  /*122f0*/  FSEL R60, R26, -INF , P6 ;  /* 0xff8000001a3c7808 */ /* 0x004fe40003000000 */
[----:B-1----:R-:W-:Y:S02]  /*12300*/  FSEL R76, R31, -INF , P2 ;  /* 0xff8000001f4c7808 */ /* 0x002fe40001000000 */
[----:B------:R-:W-:-:S03]  /*12310*/  FMNMX.FTZ R41, R60, R41, !PT ;  /* 0x000000293c297209 */ /* 0x000fc60007810000 */
[----:B------:R-:W1:Y:S01]  /*12320*/  MUFU.TANH R29, R29 ;  /* 0x0000001d001d7308 */ /* 0x000e620000002400 */
[----:B------:R-:W-:-:S07]  /*12330*/  FMNMX.FTZ R41, R74, R41, !PT ;  /* 0x000000294a297209 */ /* 0x000fce0007810000 */
[----:B------:R-:W2:Y:S01]  /*12340*/  MUFU.TANH R14, R14 ;  /* 0x0000000e000e7308 */ /* 0x000ea20000002400 */
[----:B0-----:R-:W-:Y:S02]  /*12350*/  FSEL R26, R15, -INF , P6 ;  /* 0xff8000000f1a7808 */ /* 0x001fe40003000000 */
[----:B------:R-:W-:-:S05]  /*12360*/  ISETP.GT.AND P6, PT, R39, 0x30, PT ;  /* 0x000000302700780c */ /* 0x000fca0003fc4270 */
[----:B------:R-:W0:Y:S01]  /*12370*/  MUFU.TANH R33, R33 ;  /* 0x0000002100217308 */ /* 0x000e220000002400 */
[----:B-1----:R-:W-:-:S07]  /*12380*/  FSEL R78, R29, -INF , P1 ;  /* 0xff8000001d4e7808 */ /* 0x002fce0000800000 */
[----:B------:R1:W-:Y:S08]  /*12390*/  MUFU.TANH R98, R68 ;  /* 0x0000004400627308 */ /* 0x0003f00000002400 */
[----:B------:R-:W3:Y:S01]  /*123a0*/  MUFU.TANH R30, R30 ;  /* 0x0000001e001e7308 */ /* 0x000ee20000002400 */
[----:B-1----:R-:W-:Y:S02]  /*123b0*/  FSEL R68, R28, -INF , P4 ;  /* 0xff8000001c447808 */ /* 0x002fe40002000000 */
[----:B--2---:R-:W-:-:S02]  /*123c0*/  FSEL R28, R14, -INF , P5 ;  /* 0xff8000000e1c7808 */ /* 0x004fc40002800000 */
[----:B------:R-:W-:Y:S02]  /*123d0*/  FMNMX.FTZ R41, R68, R41, !PT ;  /* 0x0000002944297209 */ /* 0x000fe40007810000 */
[----:B------:R-:W-:Y:S01]  /*123e0*/  ISETP.GT.AND P5, PT, R39, 0x31, PT ;  /* 0x000000312700780c */ /* 0x000fe20003fa4270 */
[----:B------:R-:W1:Y:S01]  /*123f0*/  MUFU.TANH R32, R32 ;  /* 0x0000002000207308 */ /* 0x000e620000002400 */
[----:B0-----:R-:W-:-:S07]  /*12400*/  FSEL R14, R33, -INF , P6 ;  /* 0xff800000210e7808 */ /* 0x001fce0003000000 */
[----:B------:R0:W-:Y:S01]  /*12410*/  MUFU.TANH R94, R64 ;  /* 0x00000040005e7308 */ /* 0x0001e20000002400 */
[----:B---3--:R-:W-:Y:S02]  /*12420*/  FSEL R30, R30, -INF , P4 ;  /* 0xff8000001e1e7808 */ /* 0x008fe40002000000 */
[----:B------:R-:W-:-:S05]  /*12430*/  ISETP.GT.AND P4, PT, R39, 0x38, PT ;  /* 0x000000382700780c */ /* 0x000fca0003f84270 */
[----:B------:R-:W2:Y:S01]  /*12440*/  MUFU.TANH R25, R25 ;  /* 0x0000001900197308 */ /* 0x000ea20000002400 */
[----:B0-----:R-:W-:Y:S02]  /*12450*/  FSEL R64, R27, -INF , P3 ;  /* 0xff8000001b407808 */ /* 0x001fe40001800000 */
[----:B-1----:R-:W-:Y:S02]  /*12460*/  FSEL R80, R32, -INF , P5 ;  /* 0xff80000020507808 */ /* 0x002fe40002800000 */
[----:B------:R-:W-:-:S03]  /*12470*/  FMNMX.FTZ R41, R64, R41, !PT ;  /* 0x0000002940297209 */ /* 0x000fc60007810000 */
[----:B------:R-:W0:Y:S01]  /*12480*/  MUFU.TANH R37, R37 ;  /* 0x0000002500257308 */ /* 0x000e220000002400 */
[----:B------:R-:W-:-:S04]  /*12490*/  FMNMX.FTZ R41, R76, R41, !PT ;  /* 0x000000294c297209 */ /* 0x000fc80007810000 */
[----:B------:R-:W-:-:S03]  /*124a0*/  FMNMX.FTZ R41, R78, R41, !PT ;  /* 0x000000294e297209 */ /* 0x000fc60007810000 */
[----:B------:R-:W1:Y:S01]  /*124b0*/  MUFU.TANH R34, R34 ;  /* 0x0000002200227308 */ /* 0x000e620000002400 */
[----:B------:R-:W-:Y:S02]  /*124c0*/  FMNMX.FTZ R41, R14, R41, !PT ;  /* 0x000000290e297209 */ /* 0x000fe40007810000 */
[----:B--2---:R-:W-:Y:S02]  /*124d0*/  FSEL R32, R25, -INF , P3 ;  /* 0xff80000019207808 */ /* 0x004fe40001800000 */
[----:B------:R-:W-:Y:S02]  /*124e0*/  ISETP.GT.AND P3, PT, R39, 0x39, PT ;  /* 0x000000392700780c */ /* 0x000fe40003f64270 */
[----:B------:R-:W-:Y:S01]  /*124f0*/  FMNMX.FTZ R41, R80, R41, !PT ;  /* 0x0000002950297209 */ /* 0x000fe20007810000 */
[----:B------:R-:W2:Y:S01]  /*12500*/  MUFU.TANH R35, R35 ;  /* 0x0000002300237308 */ /* 0x000ea20000002400 */
[----:B0-----:R-:W-:-:S04]  /*12510*/  FSEL R82, R37, -INF , P4 ;  /* 0xff80000025527808 */ /* 0x001fc80002000000 */
[----:B------:R-:W-:-:S03]  /*12520*/  FMNMX.FTZ R41, R82, R41, !PT ;  /* 0x0000002952297209 */ /* 0x000fc60007810000 */
[----:B------:R-:W0:Y:S01]  /*12530*/  MUFU.TANH R36, R36 ;  /* 0x0000002400247308 */ /* 0x000e220000002400 */
[----:B-1----:R-:W-:Y:S02]  /*12540*/  FSEL R34, R34, -INF , P2 ;  /* 0xff80000022227808 */ /* 0x002fe40001000000 */
[----:B------:R-:W-:-:S04]  /*12550*/  ISETP.GT.AND P2, PT, R39, 0x40, PT ;  /* 0x000000402700780c */ /* 0x000fc80003f44270 */
[----:B------:R-:W-:Y:S01]  /*12560*/  FSEL R86, R86, -INF , P2 ;  /* 0xff80000056567808 */ /* 0x000fe20001000000 */
[----:B------:R-:W1:Y:S01]  /*12570*/  MUFU.TANH R38, R38 ;  /* 0x0000002600267308 */ /* 0x000e620000002400 */
[----:B--2---:R-:W-:-:S04]  /*12580*/  FSEL R84, R35, -INF , P3 ;  /* 0xff80000023547808 */ /* 0x004fc80001800000 */
[----:B------:R-:W-:-:S03]  /*12590*/  FMNMX.FTZ R41, R84, R41, !PT ;  /* 0x0000002954297209 */ /* 0x000fc60007810000 */
[----:B------:R-:W2:Y:S01]  /*125a0*/  MUFU.TANH R57, R57 ;  /* 0x0000003900397308 */ /* 0x000ea20000002400 */
[----:B0-----:R-:W-:Y:S02]  /*125b0*/  FSEL R36, R36, -INF , P1 ;  /* 0xff80000024247808 */ /* 0x001fe40000800000 */
[----:B------:R-:W-:Y:S02]  /*125c0*/  ISETP.GT.AND P1, PT, R39, 0x41, PT ;  /* 0x000000412700780c */ /* 0x000fe40003f24270 */
[----:B------:R-:W-:-:S03]  /*125d0*/  FMNMX.FTZ R41, R86, R41, !PT ;  /* 0x0000002956297209 */ /* 0x000fc60007810000 */
[----:B------:R-:W0:Y:S01]  /*125e0*/  MUFU.TANH R40, R40 ;  /* 0x0000002800287308 */ /* 0x000e220000002400 */
[----:B-1----:R-:W-:Y:S02]  /*125f0*/  FSEL R38, R38, -INF , P6 ;  /* 0xff80000026267808 */ /* 0x002fe40003000000 */
[----:B------:R-:W-:-:S04]  /*12600*/  ISETP.GT.AND P6, PT, R39, 0x48, PT ;  /* 0x000000482700780c */ /* 0x000fc80003fc4270 */
[----:B------:R-:W-:Y:S01]  /*12610*/  FSEL R90, R90, -INF , P6 ;  /* 0xff8000005a5a7808 */ /* 0x000fe20003000000 */
[----:B------:R-:W1:Y:S01]  /*12620*/  MUFU.TANH R42, R42 ;  /* 0x0000002a002a7308 */ /* 0x000e620000002400 */
[----:B--2---:R-:W-:Y:S01]  /*12630*/  FSEL R88, R57, -INF , P1 ;  /* 0xff80000039587808 */ /* 0x004fe20000800000 */
[----:B------:R-:W-:-:S03]  /*12640*/  IMAD.MOV.U32 R57, RZ, RZ, R87 ;  /* 0x000000ffff397224 */ /* 0x000fc600078e0057 */
        /* <DEDUP_REMOVED lines=22> */
[----:B--2---:R-:W-:Y:S02]  /*127b0*/  FSEL R96, R65, -INF , P3 ;  /* 0xff80000041607808 */ /* 0x004fe40001800000 */
[----:B------:R-:W-:Y:S02]  /*127c0*/  MOV R65, R87 ;  /* 0x0000005700417202 */ /* 0x000fe40000000f00 */
[----:B------:R-:W-:-:S03]  /*127d0*/  FMNMX.FTZ R41, R96, R41, !PT ;  /* 0x0000002960297209 */ /* 0x000fc60007810000 */
[----:B------:R-:W2:Y:S01]  /*127e0*/  MUFU.TANH R62, R62 ;  /* 0x0000003e003e7308 */ /* 0x000ea20000002400 */
[----:B0-----:R-:W-:Y:S02]  /*127f0*/  FSEL R46, R46, -INF , P1 ;  /* 0xff8000002e2e7808 */ /* 0x001fe40000800000 */
[----:B------:R-:W-:Y:S02]  /*12800*/  ISETP.GT.AND P1, PT, R39, 0x59, PT ;  /* 0x000000592700780c */ /* 0x000fe40003f24270 */
[----:B------:R-:W-:-:S03]  /*12810*/  FMNMX.FTZ R41, R98, R41, !PT ;  /* 0x0000002962297209 */ /* 0x000fc60007810000 */
[----:B------:R-:W0:Y:S01]  /*12820*/  MUFU.TANH R63, R63 ;  /* 0x0000003f003f7308 */ /* 0x000e220000002400 */
[----:B-1----:R-:W-:Y:S01]  /*12830*/  FSEL R100, R69, -INF , P1 ;  /* 0xff80000045647808 */ /* 0x002fe20000800000 */
[----:B------:R-:W-:-:S03]  /*12840*/  IMAD.MOV.U32 R69, RZ, RZ, R87 ;  /* 0x000000ffff457224 */ /* 0x000fc600078e0057 */
[----:B------:R-:W-:-:S03]  /*12850*/  FMNMX.FTZ R41, R100, R41, !PT ;  /* 0x0000002964297209 */ /* 0x000fc60007810000 */
[----:B------:R-:W-:Y:S02]  /*12860*/  MUFU.TANH R66, R66 ;  /* 0x0000004200427308 */ /* 0x000fe40000002400 */
[----:B------:R-:W1:Y:S06]  /*12870*/  SHFL.BFLY PT, R6, R41, 0x2, 0x1f ;  /* 0x0c401f0029067f89 */ /* 0x000e6c00000e0000 */
[----:B------:R-:W3:Y:S08]  /*12880*/  MUFU.TANH R67, R67 ;  /* 0x0000004300437308 */ /* 0x000ef00000002400 */
[----:B------:R-:W-:Y:S08]  /*12890*/  MUFU.TANH R70, R70 ;  /* 0x0000004600467308 */ /* 0x000ff00000002400 */
[----:B------:R-:W4:Y:S01]  /*128a0*/  MUFU.TANH R71, R71 ;  /* 0x0000004700477308 */ /* 0x000f220000002400 */
[----:B-1----:R-:W-:-:S02]  /*128b0*/  FMNMX.FTZ R3, R41, R6, !PT ;  /* 0x0000000629037209 */ /* 0x002fc40007810000 */
[----:B------:R-:W-:-:S03]  /*128c0*/  MOV R41, R87 ;  /* 0x0000005700297202 */ /* 0x000fc60000000f00 */
[----:B------:R-:W1:Y:S02]  /*128d0*/  SHFL.BFLY PT, R6, R3, 0x1, 0x1f ;  /* 0x0c201f0003067f89 */ /* 0x000e6400000e0000 */
[----:B-1----:R-:W-:Y:S02]  /*128e0*/  FMNMX.FTZ R6, R3, R6, !PT ;  /* 0x0000000603067209 */ /* 0x002fe40007810000 */
        /* <DEDUP_REMOVED lines=10> */
[--C-:B------:R-:W-:Y:S01]  /*12990*/  FFMA.FTZ R156, R50, R9, -R11.reuse ;  /* 0x00000009329c7223 */ /* 0x100fe2000001080b */
[----:B--2---:R-:W-:Y:S01]  /*129a0*/  FSEL R50, R62, -INF , P6 ;  /* 0xff8000003e327808 */ /* 0x004fe20003000000 */
[----:B------:R1:W-:Y:S01]  /*129b0*/  MUFU.EX2 R3, R15 ;  /* 0x0000000f00037308 */ /* 0x0003e20000000800 */
[----:B------:R-:W-:Y:S01]  /*129c0*/  FMNMX.FTZ R7, R26, R7, !PT ;  /* 0x000000071a077209 */ /* 0x000fe20007810000 */
[-CC-:B------:R-:W-:Y:S01]  /*129d0*/  FFMA.FTZ R158, R52, R9.reuse, -R11.reuse ;  /* 0x00000009349e7223 */ /* 0x180fe2000001080b */
[-CC-:B------:R-:W-:Y:S01]  /*129e0*/  FFMA.FTZ R54, R54, R9.reuse, -R11.reuse ;  /* 0x0000000936367223 */ /* 0x180fe2000001080b */
[----:B0-----:R-:W-:Y:S01]  /*129f0*/  FSEL R52, R63, -INF , P5 ;  /* 0xff8000003f347808 */ /* 0x001fe20002800000 */
[--C-:B------:R-:W-:Y:S01]  /*12a00*/  FFMA.FTZ R136, R56, R9, -R11.reuse ;  /* 0x0000000938887223 */ /* 0x100fe2000001080b */
[----:B------:R-:W-:Y:S01]  /*12a10*/  FMNMX.FTZ R7, R28, R7, !PT ;  /* 0x000000071c077209 */ /* 0x000fe20007810000 */
[-CC-:B------:R-:W-:Y:S01]  /*12a20*/  FFMA.FTZ R58, R58, R9.reuse, -R11.reuse ;  /* 0x000000093a3a7223 */ /* 0x180fe2000001080b */
[----:B---3--:R-:W-:Y:S01]  /*12a30*/  FSEL R56, R67, -INF , P3 ;  /* 0xff80000043387808 */ /* 0x008fe20001800000 */
[--C-:B------:R-:W-:Y:S01]  /*12a40*/  FFMA.FTZ R138, R60, R9, -R11.reuse ;  /* 0x000000093c8a7223 */ /* 0x100fe2000001080b */
[----:B------:R-:W-:Y:S01]  /*12a50*/  FMNMX.FTZ R7, R30, R7, !PT ;  /* 0x000000071e077209 */ /* 0x000fe20007810000 */
[--C-:B------:R-:W-:Y:S01]  /*12a60*/  FFMA.FTZ R144, R14, R9, -R11.reuse ;  /* 0x000000090e907223 */ /* 0x100fe2000001080b */
[----:B----4-:R-:W-:Y:S01]  /*12a70*/  FSEL R60, R71, -INF , P1 ;  /* 0xff800000473c7808 */ /* 0x010fe20000800000 */
        /* <DEDUP_REMOVED lines=16> */
[----:B------:R-:W3:Y:S01]  /*12b80*/  MUFU.EX2 R158, R158 ;  /* 0x0000009e009e7308 */ /* 0x000ee20000000800 */
[----:B-1----:R-:W-:Y:S01]  /*12b90*/  FMNMX.FTZ R15, R40, R13, !PT ;  /* 0x0000000d280f7209 */ /* 0x002fe20007810000 */
[-CC-:B------:R-:W-:Y:S01]  /*12ba0*/  FFMA.FTZ R152, R94, R9.reuse, -R11.reuse ;  /* 0x000000095e987223 */ /* 0x180fe2000001080b */
[----:B--2---:R-:W-:Y:S01]  /*12bb0*/  FSEL R54, R66, -INF , P4 ;  /* 0xff80000042367808 */ /* 0x004fe20002000000 */
[--C-:B------:R-:W-:Y:S01]  /*12bc0*/  FFMA.FTZ R96, R96, R9, -R11.reuse ;  /* 0x0000000960607223 */ /* 0x100fe2000001080b */
[----:B------:R-:W-:Y:S01]  /*12bd0*/  FMNMX.FTZ R15, R42, R15, !PT ;  /* 0x0000000f2a0f7209 */ /* 0x000fe20007810000 */
[----:B------:R-:W-:Y:S01]  /*12be0*/  FFMA.FTZ R154, R98, R9, -R11 ;  /* 0x00000009629a7223 */ /* 0x000fe2000001080b */
[----:B------:R-:W-:Y:S01]  /*12bf0*/  IMAD.MOV.U32 R94, RZ, RZ, 0x3f800000 ;  /* 0x3f800000ff5e7424 */ /* 0x000fe200078e00ff */
[----:B------:R1:W-:Y:S01]  /*12c00*/  MUFU.EX2 R13, R58 ;  /* 0x0000003a000d7308 */ /* 0x0003e20000000800 */
[----:B------:R-:W-:Y:S01]  /*12c10*/  FMNMX.FTZ R15, R44, R15, !PT ;  /* 0x0000000f2c0f7209 */ /* 0x000fe20007810000 */
[--C-:B------:R-:W-:Y:S01]  /*12c20*/  IMAD.MOV.U32 R84, RZ, RZ, R87.reuse ;  /* 0x000000ffff547224 */ /* 0x100fe200078e0057 */
[----:B------:R-:W-:Y:S01]  /*12c30*/  MOV R86, R87 ;  /* 0x0000005700567202 */ /* 0x000fe20000000f00 */
[--C-:B------:R-:W-:Y:S01]  /*12c40*/  IMAD.MOV.U32 R82, RZ, RZ, R87.reuse ;  /* 0x000000ffff527224 */ /* 0x100fe200078e0057 */
[----:B------:R-:W-:Y:S01]  /*12c50*/  FMNMX.FTZ R15, R48, R15, !PT ;  /* 0x0000000f300f7209 */ /* 0x000fe20007810000 */
[--C-:B------:R-:W-:Y:S01]  /*12c60*/  IMAD.MOV.U32 R76, RZ, RZ, R87.reuse ;  /* 0x000000ffff4c7224 */ /* 0x100fe200078e0057 */
[----:B------:R-:W-:Y:S01]  /*12c70*/  MOV R80, R87 ;  /* 0x0000005700507202 */ /* 0x000fe20000000f00 */
[----:B------:R-:W2:Y:S01]  /*12c80*/  MUFU.EX2 R136, R136 ;  /* 0x0000008800887308 */ /* 0x000ea20000000800 */
[----:B------:R-:W-:Y:S01]  /*12c90*/  FMNMX.FTZ R21, R46, R15, !PT ;  /* 0x0000000f2e157209 */ /* 0x000fe20007810000 */
[--C-:B------:R-:W-:Y:S01]  /*12ca0*/  IMAD.MOV.U32 R73, RZ, RZ, R87.reuse ;  /* 0x000000ffff497224 */ /* 0x100fe200078e0057 */
[----:B-1----:R-:W-:Y:S01]  /*12cb0*/  FSEL R58, R70, -INF , P2 ;  /* 0xff800000463a7808 */ /* 0x002fe20001000000 */
[--C-:B------:R-:W-:Y:S01]  /*12cc0*/  IMAD.MOV.U32 R70, RZ, RZ, R87.reuse ;  /* 0x000000ffff467224 */ /* 0x100fe200078e0057 */
[----:B------:R-:W-:Y:S01]  /*12cd0*/  FMNMX.FTZ R21, R50, R21, !PT ;  /* 0x0000001532157209 */ /* 0x000fe20007810000 */
[--C-:B------:R-:W-:Y:S01]  /*12ce0*/  IMAD.MOV.U32 R67, RZ, RZ, R87.reuse ;  /* 0x000000ffff437224 */ /* 0x100fe200078e0057 */
[----:B------:R-:W-:Y:S01]  /*12cf0*/  MOV R71, R87 ;  /* 0x0000005700477202 */ /* 0x000fe20000000f00 */
[----:B------:R-:W1:Y:S01]  /*12d00*/  MUFU.EX2 R138, R138 ;  /* 0x0000008a008a7308 */ /* 0x000e620000000800 */
[----:B------:R-:W-:Y:S01]  /*12d10*/  FMNMX.FTZ R21, R52, R21, !PT ;  /* 0x0000001534157209 */ /* 0x000fe20007810000 */
[--C-:B------:R-:W-:Y:S01]  /*12d20*/  IMAD.MOV.U32 R66, RZ, RZ, R87.reuse ;  /* 0x000000ffff427224 */ /* 0x100fe200078e0057 */
[----:B------:R-:W-:Y:S01]  /*12d30*/  MOV R68, R87 ;  /* 0x0000005700447202 */ /* 0x000fe20000000f00 */
[----:B------:R-:W-:Y:S01]  /*12d40*/  IMAD.MOV.U32 R63, RZ, RZ, R87 ;  /* 0x000000ffff3f7224 */ /* 0x000fe200078e0057 */
[----:B------:R-:W-:-:S03]  /*12d50*/  FMNMX.FTZ R21, R54, R21, !PT ;  /* 0x0000001536157209 */ /* 0x000fc60007810000 */
[----:B------:R4:W1:Y:S01]  /*12d60*/  MUFU.EX2 R15, R74 ;  /* 0x0000004a000f7308 */ /* 0x0008620000000800 */
[----:B------:R-:W-:-:S04]  /*12d70*/  FMNMX.FTZ R25, R56, R21, !PT ;  /* 0x0000001538197209 */ /* 0x000fc80007810000 */
[----:B------:R-:W-:-:S03]  /*12d80*/  FMNMX.FTZ R25, R58, R25, !PT ;  /* 0x000000193a197209 */ /* 0x000fc60007810000 */
[----:B------:R-:W-:Y:S01]  /*12d90*/  MUFU.EX2 R140, R140 ;  /* 0x0000008c008c7308 */ /* 0x000fe20000000800 */
[----:B------:R-:W-:Y:S01]  /*12da0*/  FMNMX.FTZ R31, R60, R25, !PT ;  /* 0x000000193c1f7209 */ /* 0x000fe20007810000 */
[----:B------:R-:W-:Y:S01]  /*12db0*/  FFMA.FTZ R25, R78, R9, -R11 ;  /* 0x000000094e197223 */ /* 0x000fe2000001080b */
[--C-:B------:R-:W-:Y:S01]  /*12dc0*/  IMAD.MOV.U32 R78, RZ, RZ, R87.reuse ;  /* 0x000000ffff4e7224 */ /* 0x100fe200078e0057 */
[----:B----4-:R-:W-:Y:S02]  /*12dd0*/  MOV R74, R87 ;  /* 0x00000057004a7202 */ /* 0x010fe40000000f00 */
[----:B------:R-:W4:Y:S02]  /*12de0*/  SHFL.BFLY PT, R62, R31, 0x2, 0x1f ;  /* 0x0c401f001f3e7f89 */ /* 0x000f2400000e0000 */
[----:B------:R0:W-:Y:S08]  /*12df0*/  MUFU.EX2 R21, R64 ;  /* 0x0000004000157308 */ /* 0x0001f00000000800 */
[----:B------:R-:W-:Y:S01]  /*12e00*/  MUFU.EX2 R142, R142 ;  /* 0x0000008e008e7308 */ /* 0x000fe20000000800 */
[----:B0-----:R-:W-:-:S07]  /*12e10*/  IMAD.MOV.U32 R64, RZ, RZ, R87 ;  /* 0x000000ffff407224 */ /* 0x001fce00078e0057 */
[----:B------:R-:W-:Y:S01]  /*12e20*/  MUFU.EX2 R25, R25 ;  /* 0x0000001900197308 */ /* 0x000fe20000000800 */
[----:B----4-:R-:W-:Y:S01]  /*12e30*/  FMNMX.FTZ R62, R31, R62, !PT ;  /* 0x0000003e1f3e7209 */ /* 0x010fe20007810000 */
[----:B------:R-:W-:-:S06]  /*12e40*/  FFMA.FTZ R31, R88, R9, -R11 ;  /* 0x00000009581f7223 */ /* 0x000fcc000001080b */
[----:B------:R-:W-:Y:S01]  /*12e50*/  MUFU.EX2 R144, R144 ;  /* 0x0000009000907308 */ /* 0x000fe20000000800 */
[----:B------:R-:W-:Y:S01]  /*12e60*/  FFMA.FTZ R11, R100, R9, -R11 ;  /* 0x00000009640b7223 */ /* 0x000fe2000001080b */
[----:B------:R-:W0:Y:S06]  /*12e70*/  SHFL.BFLY PT, R35, R62, 0x1, 0x1f ;  /* 0x0c201f003e237f89 */ /* 0x000e2c00000e0000 */
[----:B------:R-:W-:Y:S08]  /*12e80*/  MUFU.EX2 R27, R27 ;  /* 0x0000001b001b7308 */ /* 0x000ff00000000800 */
[----:B------:R-:W-:Y:S08]  /*12e90*/  MUFU.EX2 R146, R146 ;  /* 0x0000009200927308 */ /* 0x000ff00000000800 */
[----:B------:R-:W-:Y:S01]  /*12ea0*/  MUFU.EX2 R29, R29 ;  /* 0x0000001d001d7308 */ /* 0x000fe20000000800 */
[----:B0-----:R-:W-:-:S02]  /*12eb0*/  FMNMX.FTZ R14, R62, R35, !PT ;  /* 0x000000233e0e7209 */ /* 0x001fc40007810000 */
[----:B------:R-:W-:Y:S02]  /*12ec0*/  MOV R62, R87 ;  /* 0x00000057003e7202 */ /* 0x000fe40000000f00 */
[C---:B------:R-:W-:Y:S01]  /*12ed0*/  FSETP.NEU.FTZ.AND P1, PT, R14.reuse, -INF , PT ;  /* 0xff8000000e00780b */ /* 0x040fe20003f3d000 */
[----:B------:R-:W-:Y:S02]  /*12ee0*/  FMUL.FTZ R37, R14, R9 ;  /* 0x000000090e257220 */ /* 0x000fe40000410000 */
[----:B------:R-:W-:Y:S03]  /*12ef0*/  MUFU.EX2 R148, R148 ;  /* 0x0000009400947308 */ /* 0x000fe60000000800 */
[----:B------:R-:W-:-:S05]  /*12f00*/  FSEL R37, R37, RZ, P1 ;  /* 0x000000ff25257208 */ /* 0x000fca0000800000 */
[----:B------:R-:W-:Y:S01]  /*12f10*/  MUFU.EX2 R31, R31 ;  /* 0x0000001f001f7308 */ /* 0x000fe20000000800 */
[-CC-:B------:R-:W-:Y:S01]  /*12f20*/  FFMA.FTZ R157, R10, R9.reuse, -R37.reuse ;  /* 0x000000090a9d7223 */ /* 0x180fe20000010825 */
[-CC-:B------:R-:W-:Y:S01]  /*12f30*/  FFMA.FTZ R10, R5, R9.reuse, -R37.reuse ;  /* 0x00000009050a7223 */ /* 0x180fe20000010825 */
[-CC-:B------:R-:W-:Y:S01]  /*12f40*/  FFMA.FTZ R159, R20, R9.reuse, -R37.reuse ;  /* 0x00000009149f7223 */ /* 0x180fe20000010825 */
[-C--:B------:R-:W-:Y:S01]  /*12f50*/  FFMA.FTZ R8, R8, R9.reuse, -R37 ;  /* 0x0000000908087223 */ /* 0x080fe20000010825 */
[----:B------:R-:W-:Y:S01]  /*12f60*/  FADD.FTZ R5, R156, R3 ;  /* 0x000000039c057221 */ /* 0x000fe20000010000 */
[-CC-:B------:R-:W-:Y:S01]  /*12f70*/  FFMA.FTZ R137, R24, R9.reuse, -R37.reuse ;  /* 0x0000000918897223 */ /* 0x180fe20000010825 */
[-C--:B-----5:R-:W-:Y:S01]  /*12f80*/  FFMA.FTZ R141, R30, R9.reuse, -R37 ;  /* 0x000000091e8d7223 */ /* 0x0a0fe20000010825 */
[----:B------:R-:W-:Y:S01]  /*12f90*/  MUFU.EX2 R157, R157 ;  /* 0x0000009d009d7308 */ /* 0x000fe20000000800 */
[----:B---3--:R-:W-:Y:S01]  /*12fa0*/  FADD.FTZ R30, R158, R5 ;  /* 0x000000059e1e7221 */ /* 0x008fe20000010000 */
[-CC-:B------:R-:W-:Y:S01]  /*12fb0*/  FFMA.FTZ R12, R12, R9.reuse, -R37.reuse ;  /* 0x000000090c0c7223 */ /* 0x180fe20000010825 */
[-CC-:B------:R-:W-:Y:S01]  /*12fc0*/  FFMA.FTZ R139, R26, R9.reuse, -R37.reuse ;  /* 0x000000091a8b7223 */ /* 0x180fe20000010825 */
[-CC-:B------:R-:W-:Y:S01]  /*12fd0*/  FFMA.FTZ R24, R32, R9.reuse, -R37.reuse ;  /* 0x0000000920187223 */ /* 0x180fe20000010825 */
[----:B------:R-:W-:Y:S01]  /*12fe0*/  FADD.FTZ R5, R7, R30 ;  /* 0x0000001e07057221 */ /* 0x000fe20000010000 */
[-CC-:B------:R-:W-:Y:S01]  /*12ff0*/  FFMA.FTZ R20, R28, R9.reuse, -R37.reuse ;  /* 0x000000091c147223 */ /* 0x180fe20000010825 */
[-C--:B------:R-:W-:Y:S01]  /*13000*/  FFMA.FTZ R143, R34, R9.reuse, -R37 ;  /* 0x00000009228f7223 */ /* 0x080fe20000010825 */
[----:B------:R-:W0:Y:S01]  /*13010*/  MUFU.EX2 R10, R10 ;  /* 0x0000000a000a7308 */ /* 0x000e220000000800 */
[----:B--2---:R-:W-:Y:S01]  /*13020*/  FADD.FTZ R30, R136, R5 ;  /* 0x00000005881e7221 */ /* 0x004fe20000010000 */
[-CC-:B------:R-:W-:Y:S01]  /*13030*/  FFMA.FTZ R26, R36, R9.reuse, -R37.reuse ;  /* 0x00000009241a7223 */ /* 0x180fe20000010825 */
[-CC-:B------:R-:W-:Y:S01]  /*13040*/  FFMA.FTZ R145, R38, R9.reuse, -R37.reuse ;  /* 0x0000000926917223 */ /* 0x180fe20000010825 */
[-CC-:B------:R-:W-:Y:S01]  /*13050*/  FFMA.FTZ R28, R40, R9.reuse, -R37.reuse ;  /* 0x00000009281c7223 */ /* 0x180fe20000010825 */
[----:B------:R-:W-:Y:S01]  /*13060*/  FADD.FTZ R39, R13, R30 ;  /* 0x0000001e0d277221 */ /* 0x000fe20000010000 */
[-CC-:B------:R-:W-:Y:S01]  /*13070*/  FFMA.FTZ R147, R42, R9.reuse, -R37.reuse ;  /* 0x000000092a937223 */ /* 0x180fe20000010825 */
[-C--:B------:R-:W-:Y:S01]  /*13080*/  FFMA.FTZ R30, R44, R9.reuse, -R37 ;  /* 0x000000092c1e7223 */ /* 0x080fe20000010825 */
[----:B------:R-:W2:Y:S01]  /*13090*/  MUFU.EX2 R159, R159 ;  /* 0x0000009f009f7308 */ /* 0x000ea20000000800 */
[----:B-1----:R-:W-:Y:S01]  /*130a0*/  FADD.FTZ R34, R138, R39 ;  /* 0x000000278a227221 */ /* 0x002fe20000010000 */
[-CC-:B------:R-:W-:Y:S01]  /*130b0*/  FFMA.FTZ R149, R48, R9.reuse, -R37.reuse ;  /* 0x0000000930957223 */ /* 0x180fe20000010825 */
[-CC-:B------:R-:W-:Y:S01]  /*130c0*/  FFMA.FTZ R46, R46, R9.reuse, -R37.reuse ;  /* 0x000000092e2e7223 */ /* 0x180fe20000010825 */
[----:B------:R-:W-:Y:S01]  /*130d0*/  F2FP.F16.F32.PACK_AB R156, R3, R156 ;  /* 0x0000009c039c723e */ /* 0x000fe200000000ff */
[----:B------:R-:W-:Y:S01]  /*130e0*/  FADD.FTZ R39, R15, R34 ;  /* 0x000000220f277221 */ /* 0x000fe20000010000 */
[-CC-:B------:R-:W-:Y:S01]  /*130f0*/  FFMA.FTZ R50, R50, R9.reuse, -R37.reuse ;  /* 0x0000000932327223 */ /* 0x180fe20000010825 */
[-C--:B------:R-:W-:Y:S01]  /*13100*/  FFMA.FTZ R52, R52, R9.reuse, -R37 ;  /* 0x0000000934347223 */ /* 0x080fe20000010825 */
[----:B------:R-:W1:Y:S01]  /*13110*/  MUFU.EX2 R8, R8 ;  /* 0x0000000800087308 */ /* 0x000e620000000800 */
[----:B0-----:R-:W-:Y:S01]  /*13120*/  FADD.FTZ R32, R157, R10 ;  /* 0x0000000a9d207221 */ /* 0x001fe20000010000 */
[----:B------:R-:W-:Y:S01]  /*13130*/  FADD.FTZ R34, R140, R39 ;  /* 0x000000278c227221 */ /* 0x000fe20000010000 */
[-CC-:B------:R-:W-:Y:S01]  /*13140*/  FFMA.FTZ R54, R54, R9.reuse, -R37.reuse ;  /* 0x0000000936367223 */ /* 0x180fe20000010825 */
[-CC-:B------:R-:W-:Y:S01]  /*13150*/  FFMA.FTZ R56, R56, R9.reuse, -R37.reuse ;  /* 0x0000000938387223 */ /* 0x180fe20000010825 */
[-CC-:B------:R-:W-:Y:S01]  /*13160*/  FFMA.FTZ R58, R58, R9.reuse, -R37.reuse ;  /* 0x000000093a3a7223 */ /* 0x180fe20000010825 */
[----:B------:R-:W-:Y:S01]  /*13170*/  FFMA.FTZ R37, R60, R9, -R37 ;  /* 0x000000093c257223 */ /* 0x000fe20000010825 */
[----:B------:R-:W-:Y:S01]  /*13180*/  F2FP.F16.F32.PACK_AB R157, R10, R157 ;  /* 0x0000009d0a9d723e */ /* 0x000fe200000000ff */
[----:B------:R-:W0:Y:S01]  /*13190*/  MUFU.EX2 R137, R137 ;  /* 0x0000008900897308 */ /* 0x000e220000000800 */
[----:B--2---:R-:W-:Y:S01]  /*131a0*/  FADD.FTZ R5, R159, R32 ;  /* 0x000000209f057221 */ /* 0x004fe20000010000 */
[----:B------:R-:W-:Y:S01]  /*131b0*/  IADD3 R10, R72, -0x2, RZ ;  /* 0xfffffffe480a7810 */ /* 0x000fe20007ffe0ff */
[--C-:B------:R-:W-:Y:S01]  /*131c0*/  IMAD.MOV.U32 R72, RZ, RZ, R87.reuse ;  /* 0x000000ffff487224 */ /* 0x100fe200078e0057 */
[----:B------:R-:W-:Y:S01]  /*131d0*/  F2FP.F16.F32.PACK_AB R158, R7, R158 ;  /* 0x0000009e079e723e */ /* 0x000fe200000000ff */
[--C-:B------:R-:W-:Y:S01]  /*131e0*/  IMAD.MOV.U32 R60, RZ, RZ, R87.reuse ;  /* 0x000000ffff3c7224 */ /* 0x100fe200078e0057 */
[----:B------:R-:W-:Y:S01]  /*131f0*/  ISETP.GE.AND P1, PT, R10, R182, PT ;  /* 0x000000b60a00720c */ /* 0x000fe20003f26270 */
[----:B------:R-:W-:Y:S01]  /*13200*/  IMAD.MOV.U32 R48, RZ, RZ, R87 ;  /* 0x000000ffff307224 */ /* 0x000fe200078e0057 */
[----:B------:R-:W2:Y:S01]  /*13210*/  MUFU.EX2 R12, R12 ;  /* 0x0000000c000c7308 */ /* 0x000ea20000000800 */
[C---:B-1----:R-:W-:Y:S01]  /*13220*/  FADD.FTZ R32, R8.reuse, R5 ;  /* 0x0000000508207221 */ /* 0x042fe20000010000 */
[----:B------:R-:W-:Y:S01]  /*13230*/  F2FP.F16.F32.PACK_AB R159, R8, R159 ;  /* 0x0000009f089f723e */ /* 0x000fe200000000ff */
[--C-:B------:R-:W-:Y:S01]  /*13240*/  IMAD.MOV.U32 R42, RZ, RZ, R87.reuse ;  /* 0x000000ffff2a7224 */ /* 0x100fe200078e0057 */
[----:B------:R-:W-:Y:S01]  /*13250*/  F2FP.F16.F32.PACK_AB R136, R13, R136 ;  /* 0x000000880d88723e */ /* 0x000fe200000000ff */
[--C-:B------:R-:W-:Y:S01]  /*13260*/  IMAD.MOV.U32 R40, RZ, RZ, R87.reuse ;  /* 0x000000ffff287224 */ /* 0x100fe200078e0057 */
[----:B------:R-:W-:Y:S01]  /*13270*/  F2FP.F16.F32.PACK_AB R138, R15, R138 ;  /* 0x0000008a0f8a723e */ /* 0x000fe200000000ff */
[----:B------:R-:W-:Y:S01]  /*13280*/  IMAD.MOV.U32 R36, RZ, RZ, R87 ;  /* 0x000000ffff247224 */ /* 0x000fe200078e0057 */
[----:B------:R-:W1:Y:S01]  /*13290*/  MUFU.EX2 R139, R139 ;  /* 0x0000008b008b7308 */ /* 0x000e620000000800 */
[----:B0-----:R-:W-:Y:S01]  /*132a0*/  FADD.FTZ R5, R137, R32 ;  /* 0x0000002089057221 */ /* 0x001fe20000010000 */
[----:B------:R-:W-:-:S02]  /*132b0*/  F2FP.F16.F32.PACK_AB R140, R21, R140 ;  /* 0x0000008c158c723e */ /* 0x000fc400000000ff */
[-C--:B------:R-:W-:Y:S02]  /*132c0*/  MOV R44, R87.reuse ;  /* 0x00000057002c7202 */ /* 0x080fe40000000f00 */
[----:B------:R-:W-:Y:S02]  /*132d0*/  MOV R38, R87 ;  /* 0x0000005700267202 */ /* 0x000fe40000000f00 */
[----:B------:R-:W0:Y:S01]  /*132e0*/  MUFU.EX2 R20, R20 ;  /* 0x0000001400147308 */ /* 0x000e220000000800 */
[C---:B--2---:R-:W-:Y:S01]  /*132f0*/  FADD.FTZ R32, R12.reuse, R5 ;  /* 0x000000050c207221 */ /* 0x044fe20000010000 */
[----:B------:R-:W-:Y:S01]  /*13300*/  FADD.FTZ R5, R21, R34 ;  /* 0x0000002215057221 */ /* 0x000fe20000010000 */
[----:B------:R-:W-:-:S03]  /*13310*/  F2FP.F16.F32.PACK_AB R137, R12, R137 ;  /* 0x000000890c89723e */ /* 0x000fc600000000ff */
[----:B------:R-:W-:Y:S01]  /*13320*/  FADD.FTZ R34, R142, R5 ;  /* 0x000000058e227221 */ /* 0x000fe20000010000 */
[----:B------:R-:W-:Y:S01]  /*13330*/  PRMT R5, R183, 0x654, R0 ;  /* 0x00000654b7057816 */ /* 0x000fe20000000000 */
[----:B------:R-:W2:Y:S01]  /*13340*/  MUFU.EX2 R141, R141 ;  /* 0x0000008d008d7308 */ /* 0x000ea20000000800 */
[----:B-1----:R-:W-:Y:S01]  /*13350*/  FADD.FTZ R39, R139, R32 ;  /* 0x000000208b277221 */ /* 0x002fe20000010000 */
[C---:B------:R-:W-:Y:S01]  /*13360*/  F2FP.F16.F32.PACK_AB R142, R25.reuse, R142 ;  /* 0x0000008e198e723e */ /* 0x040fe200000000ff */
[----:B------:R2:W-:Y:S05]  /*13370*/  SYNCS.ARRIVE.TRANS64.RED.A1T0 RZ, [R5+URZ], RZ ;  /* 0x000000ff05ff79a7 */ /* 0x0005ea000810043f */
[----:B------:R-:W1:Y:S01]  /*13380*/  MUFU.EX2 R24, R24 ;  /* 0x0000001800187308 */ /* 0x000e620000000800 */
[C---:B0-----:R-:W-:Y:S01]  /*13390*/  FADD.FTZ R32, R20.reuse, R39 ;  /* 0x0000002714207221 */ /* 0x041fe20000010000 */
[----:B------:R-:W-:Y:S01]  /*133a0*/  FADD.FTZ R39, R25, R34 ;  /* 0x0000002219277221 */ /* 0x000fe20000010000 */
[----:B------:R-:W-:Y:S01]  /*133b0*/  F2FP.F16.F32.PACK_AB R139, R20, R139 ;  /* 0x0000008b148b723e */ /* 0x000fe200000000ff */
[----:B------:R-:W-:-:S02]  /*133c0*/  IMAD.MOV.U32 R25, RZ, RZ, R87 ;  /* 0x000000ffff197224 */ /* 0x000fc400078e0057 */
[----:B------:R-:W-:Y:S01]  /*133d0*/  FADD.FTZ R34, R144, R39 ;  /* 0x0000002790227221 */ /* 0x000fe20000010000 */
[----:B------:R-:W-:Y:S01]  /*133e0*/  F2FP.F16.F32.PACK_AB R144, R27, R144 ;  /* 0x000000901b90723e */ /* 0x000fe200000000ff */
[----:B------:R-:W0:Y:S01]  /*133f0*/  MUFU.EX2 R143, R143 ;  /* 0x0000008f008f7308 */ /* 0x000e220000000800 */
[----:B--2---:R-:W-:Y:S01]  /*13400*/  FADD.FTZ R5, R141, R32 ;  /* 0x000000208d057221 */ /* 0x004fe20000010000 */
[----:B------:R-:W-:Y:S01]  /*13410*/  FADD.FTZ R39, R27, R34 ;  /* 0x000000221b277221 */ /* 0x000fe20000010000 */
[----:B------:R-:W-:-:S03]  /*13420*/  IMAD.MOV.U32 R27, RZ, RZ, R87 ;  /* 0x000000ffff1b7224 */ /* 0x000fc600078e0057 */
[----:B------:R-:W-:Y:S01]  /*13430*/  FADD.FTZ R34, R146, R39 ;  /* 0x0000002792227221 */ /* 0x000fe20000010000 */
[----:B------:R-:W-:Y:S01]  /*13440*/  F2FP.F16.F32.PACK_AB R146, R29, R146 ;  /* 0x000000921d92723e */ /* 0x000fe200000000ff */
[----:B------:R-:W2:Y:S01]  /*13450*/  MUFU.EX2 R26, R26 ;  /* 0x0000001a001a7308 */ /* 0x000ea20000000800 */
[C---:B-1----:R-:W-:Y:S01]  /*13460*/  FADD.FTZ R32, R24.reuse, R5 ;  /* 0x0000000518207221 */ /* 0x042fe20000010000 */
[----:B------:R-:W-:Y:S01]  /*13470*/  F2FP.F16.F32.PACK_AB R141, R24, R141 ;  /* 0x0000008d188d723e */ /* 0x000fe200000000ff */
[--C-:B------:R-:W-:Y:S02]  /*13480*/  IMAD.MOV.U32 R39, RZ, RZ, R87.reuse ;  /* 0x000000ffff277224 */ /* 0x100fe400078e0057 */
[----:B------:R-:W-:-:S03]  /*13490*/  IMAD.MOV.U32 R24, RZ, RZ, R87 ;  /* 0x000000ffff187224 */ /* 0x000fc600078e0057 */
[----:B------:R-:W1:Y:S01]  /*134a0*/  MUFU.EX2 R145, R145 ;  /* 0x0000009100917308 */ /* 0x000e620000000800 */
[----:B0-----:R-:W-:-:S07]  /*134b0*/  FADD.FTZ R5, R143, R32 ;  /* 0x000000208f057221 */ /* 0x001fce0000010000 */
[----:B------:R-:W0:Y:S01]  /*134c0*/  MUFU.EX2 R28, R28 ;  /* 0x0000001c001c7308 */ /* 0x000e220000000800 */
[C---:B--2---:R-:W-:Y:S01]  /*134d0*/  FADD.FTZ R32, R26.reuse, R5 ;  /* 0x000000051a207221 */ /* 0x044fe20000010000 */
[----:B------:R-:W-:Y:S01]  /*134e0*/  FADD.FTZ R5, R29, R34 ;  /* 0x000000221d057221 */ /* 0x000fe20000010000 */
[----:B------:R-:W-:Y:S02]  /*134f0*/  F2FP.F16.F32.PACK_AB R143, R26, R143 ;  /* 0x0000008f1a8f723e */ /* 0x000fe400000000ff */
[-C--:B------:R-:W-:Y:S01]  /*13500*/  MOV R29, R87.reuse ;  /* 0x00000057001d7202 */ /* 0x080fe20000000f00 */
[----:B------:R-:W-:Y:S01]  /*13510*/  FADD.FTZ R34, R148, R5 ;  /* 0x0000000594227221 */ /* 0x000fe20000010000 */
[----:B------:R-:W-:Y:S01]  /*13520*/  F2FP.F16.F32.PACK_AB R148, R31, R148 ;  /* 0x000000941f94723e */ /* 0x000fe200000000ff */
[----:B------:R-:W2:Y:S01]  /*13530*/  MUFU.EX2 R147, R147 ;  /* 0x0000009300937308 */ /* 0x000ea20000000800 */
[----:B-1----:R-:W-:Y:S01]  /*13540*/  FADD.FTZ R3, R145, R32 ;  /* 0x0000002091037221 */ /* 0x002fe20000010000 */
[----:B------:R-:W-:Y:S01]  /*13550*/  FADD.FTZ R5, R31, R34 ;  /* 0x000000221f057221 */ /* 0x000fe20000010000 */
[----:B------:R-:W-:Y:S01]  /*13560*/  IMAD.MOV.U32 R31, RZ, RZ, R87 ;  /* 0x000000ffff1f7224 */ /* 0x000fe200078e0057 */
[----:B------:R-:W-:-:S04]  /*13570*/  MOV R26, R87 ;  /* 0x00000057001a7202 */ /* 0x000fc80000000f00 */
[----:B------:R-:W1:Y:S01]  /*13580*/  MUFU.EX2 R150, R150 ;  /* 0x0000009600967308 */ /* 0x000e620000000800 */
[C---:B0-----:R-:W-:Y:S01]  /*13590*/  FADD.FTZ R32, R28.reuse, R3 ;  /* 0x000000031c207221 */ /* 0x041fe20000010000 */
[----:B------:R-:W-:Y:S01]  /*135a0*/  F2FP.F16.F32.PACK_AB R145, R28, R145 ;  /* 0x000000911c91723e */ /* 0x000fe200000000ff */
[----:B------:R-:W-:-:S05]  /*135b0*/  IMAD.MOV.U32 R28, RZ, RZ, R87 ;  /* 0x000000ffff1c7224 */ /* 0x000fca00078e0057 */
[----:B------:R-:W0:Y:S01]  /*135c0*/  MUFU.EX2 R30, R30 ;  /* 0x0000001e001e7308 */ /* 0x000e220000000800 */
[----:B--2---:R-:W-:-:S07]  /*135d0*/  FADD.FTZ R3, R147, R32 ;  /* 0x0000002093037221 */ /* 0x004fce0000010000 */
[----:B------:R-:W2:Y:S01]  /*135e0*/  MUFU.EX2 R33, R33 ;  /* 0x0000002100217308 */ /* 0x000ea20000000800 */
[----:B-1----:R-:W-:-:S07]  /*135f0*/  FADD.FTZ R34, R150, R5 ;  /* 0x0000000596227221 */ /* 0x002fce0000010000 */
[----:B------:R-:W1:Y:S01]  /*13600*/  MUFU.EX2 R149, R149 ;  /* 0x0000009500957308 */ /* 0x000e620000000800 */
[C---:B0-----:R-:W-:Y:S01]  /*13610*/  FADD.FTZ R32, R30.reuse, R3 ;  /* 0x000000031e207221 */ /* 0x041fe20000010000 */
[----:B------:R-:W-:Y:S01]  /*13620*/  F2FP.F16.F32.PACK_AB R147, R30, R147 ;  /* 0x000000931e93723e */ /* 0x000fe200000000ff */
[----:B------:R-:W-:-:S05]  /*13630*/  IMAD.MOV.U32 R30, RZ, RZ, R87 ;  /* 0x000000ffff1e7224 */ /* 0x000fca00078e0057 */
[----:B------:R-:W0:Y:S01]  /*13640*/  MUFU.EX2 R152, R152 ;  /* 0x0000009800987308 */ /* 0x000e220000000800 */
[C---:B--2---:R-:W-:Y:S01]  /*13650*/  FADD.FTZ R5, R33.reuse, R34 ;  /* 0x0000002221057221 */ /* 0x044fe20000010000 */
[----:B------:R-:W-:Y:S01]  /*13660*/  F2FP.F16.F32.PACK_AB R150, R33, R150 ;  /* 0x000000962196723e */ /* 0x000fe200000000ff */
[----:B------:R-:W-:-:S05]  /*13670*/  IMAD.MOV.U32 R33, RZ, RZ, R87 ;  /* 0x000000ffff217224 */ /* 0x000fca00078e0057 */
[----:B------:R2:W3:Y:S01]  /*13680*/  MUFU.EX2 R0, R46 ;  /* 0x0000002e00007308 */ /* 0x0004e20000000800 */
[----:B-1----:R-:W-:-:S07]  /*13690*/  FADD.FTZ R3, R149, R32 ;  /* 0x0000002095037221 */ /* 0x002fce0000010000 */
[----:B------:R-:W1:Y:S01]  /*136a0*/  MUFU.EX2 R35, R96 ;  /* 0x0000006000237308 */ /* 0x000e620000000800 */
[----:B0-----:R-:W-:Y:S01]  /*136b0*/  FADD.FTZ R32, R152, R5 ;  /* 0x0000000598207221 */ /* 0x001fe20000010000 */
[----:B--2---:R-:W-:-:S06]  /*136c0*/  IMAD.MOV.U32 R46, RZ, RZ, R87 ;  /* 0x000000ffff2e7224 */ /* 0x004fcc00078e0057 */
[----:B------:R-:W0:Y:S01]  /*136d0*/  MUFU.EX2 R50, R50 ;  /* 0x0000003200327308 */ /* 0x000e220000000800 */
[C---:B---3--:R-:W-:Y:S01]  /*136e0*/  FADD.FTZ R3, R0.reuse, R3 ;  /* 0x0000000300037221 */ /* 0x048fe20000010000 */
[----:B------:R-:W-:-:S06]  /*136f0*/  F2FP.F16.F32.PACK_AB R149, R0, R149 ;  /* 0x000000950095723e */ /* 0x000fcc00000000ff */
[----:B------:R-:W2:Y:S01]  /*13700*/  MUFU.EX2 R154, R154 ;  /* 0x0000009a009a7308 */ /* 0x000ea20000000800 */
[C---:B-1----:R-:W-:Y:S01]  /*13710*/  FADD.FTZ R5, R35.reuse, R32 ;  /* 0x0000002023057221 */ /* 0x042fe20000010000 */
[----:B------:R-:W-:Y:S02]  /*13720*/  F2FP.F16.F32.PACK_AB R152, R35, R152 ;  /* 0x000000982398723e */ /* 0x000fe400000000ff */
[----:B------:R-:W-:-:S04]  /*13730*/  MOV R35, R87 ;  /* 0x0000005700237202 */ /* 0x000fc80000000f00 */
[----:B------:R1:W3:Y:S01]  /*13740*/  MUFU.EX2 R151, R52 ;  /* 0x0000003400977308 */ /* 0x0002e20000000800 */
[----:B0-----:R-:W-:-:S07]  /*13750*/  FADD.FTZ R32, R50, R3 ;  /* 0x0000000332207221 */ /* 0x001fce0000010000 */
[----:B------:R-:W0:Y:S01]  /*13760*/  MUFU.EX2 R54, R54 ;  /* 0x0000003600367308 */ /* 0x000e220000000800 */
[----:B--2---:R-:W-:Y:S01]  /*13770*/  FADD.FTZ R34, R154, R5 ;  /* 0x000000059a227221 */ /* 0x004fe20000010000 */
[----:B-1----:R-:W-:-:S06]  /*13780*/  IMAD.MOV.U32 R52, RZ, RZ, R87 ;  /* 0x000000ffff347224 */ /* 0x002fcc00078e0057 */
[----:B------:R1:W2:Y:S01]  /*13790*/  MUFU.EX2 R153, R56 ;  /* 0x0000003800997308 */ /* 0x0002a20000000800 */
[C---:B---3--:R-:W-:Y:S01]  /*137a0*/  FADD.FTZ R5, R151.reuse, R32 ;  /* 0x0000002097057221 */ /* 0x048fe20000010000 */
[----:B------:R-:W-:Y:S02]  /*137b0*/  F2FP.F16.F32.PACK_AB R151, R151, R50 ;  /* 0x000000329797723e */ /* 0x000fe400000000ff */
[-C--:B------:R-:W-:Y:S02]  /*137c0*/  MOV R50, R87.reuse ;  /* 0x0000005700327202 */ /* 0x080fe40000000f00 */
[-C--:B------:R-:W-:Y:S02]  /*137d0*/  MOV R32, R87.reuse ;  /* 0x0000005700207202 */ /* 0x080fe40000000f00 */
[----:B------:R-:W3:Y:S01]  /*137e0*/  MUFU.EX2 R58, R58 ;  /* 0x0000003a003a7308 */ /* 0x000ee20000000800 */
[----:B0-----:R-:W-:Y:S01]  /*137f0*/  FADD.FTZ R8, R54, R5 ;  /* 0x0000000536087221 */ /* 0x001fe20000010000 */
[----:B-1----:R-:W-:-:S06]  /*13800*/  MOV R56, R87 ;  /* 0x0000005700387202 */ /* 0x002fcc0000000f00 */
[----:B------:R-:W0:Y:S01]  /*13810*/  MUFU.EX2 R11, R11 ;  /* 0x0000000b000b7308 */ /* 0x000e220000000800 */
[C---:B--2---:R-:W-:Y:S01]  /*13820*/  FADD.FTZ R5, R153.reuse, R8 ;  /* 0x0000000899057221 */ /* 0x044fe20000010000 */
[----:B------:R-:W-:Y:S01]  /*13830*/  F2FP.F16.F32.PACK_AB R153, R153, R54 ;  /* 0x000000369999723e */ /* 0x000fe200000000ff */
[----:B------:R-:W-:-:S05]  /*13840*/  IMAD.MOV.U32 R54, RZ, RZ, R87 ;  /* 0x000000ffff367224 */ /* 0x000fca00078e0057 */
[----:B------:R-:W1:Y:S01]  /*13850*/  MUFU.EX2 R37, R37 ;  /* 0x0000002500257308 */ /* 0x000e620000000800 */
[----:B---3--:R-:W-:Y:S01]  /*13860*/  FADD.FTZ R8, R58, R5 ;  /* 0x000000053a087221 */ /* 0x008fe20000010000 */
[----:B------:R-:W-:Y:S02]  /*13870*/  IMAD.MOV.U32 R5, RZ, RZ, 0x3f800000 ;  /* 0x3f800000ff057424 */ /* 0x000fe400078e00ff */
[C---:B0-----:R-:W-:Y:S01]  /*13880*/  FADD.FTZ R3, R11.reuse, R34 ;  /* 0x000000220b037221 */ /* 0x041fe20000010000 */
[----:B------:R-:W-:Y:S01]  /*13890*/  F2FP.F16.F32.PACK_AB R154, R11, R154 ;  /* 0x0000009a0b9a723e */ /* 0x000fe200000000ff */
[--C-:B------:R-:W-:Y:S02]  /*138a0*/  IMAD.MOV.U32 R34, RZ, RZ, R87.reuse ;  /* 0x000000ffff227224 */ /* 0x100fe400078e0057 */
[C---:B-1----:R-:W-:Y:S01]  /*138b0*/  FADD.FTZ R0, R37.reuse, R8 ;  /* 0x0000000825007221 */ /* 0x042fe20000010000 */
[----:B------:R-:W-:Y:S01]  /*138c0*/  F2FP.F16.F32.PACK_AB R155, R37, R58 ;  /* 0x0000003a259b723e */ /* 0x000fe200000000ff */
[----:B------:R-:W-:-:S02]  /*138d0*/  IMAD.MOV.U32 R58, RZ, RZ, R87 ;  /* 0x000000ffff3a7224 */ /* 0x000fc400078e0057 */
[----:B------:R-:W-:Y:S01]  /*138e0*/  IMAD.MOV.U32 R37, RZ, RZ, R87 ;  /* 0x000000ffff257224 */ /* 0x000fe200078e0057 */
[----:B------:R-:W-:Y:S06]  /*138f0*/  @!P1 BRA `(.L_x_626) ;  /* 0x0000002800509947 */ /* 0x000fec0003800000 */
[----:B------:R-:W-:Y:S01]  /*13900*/  MOV R11, R14 ;  /* 0x0000000e000b7202 */ /* 0x000fe20000000f00 */
[----:B------:R-:W-:Y:S01]  /*13910*/  IMAD.MOV.U32 R12, RZ, RZ, R6 ;  /* 0x000000ffff0c7224 */ /* 0x000fe200078e0006 */
[----:B------:R-:W-:Y:S01]  /*13920*/  MOV R8, R174 ;  /* 0x000000ae00087202 */ /* 0x000fe20000000f00 */
[----:B------:R-:W-:Y:S01]  /*13930*/  IMAD.MOV.U32 R7, RZ, RZ, R181 ;  /* 0x000000ffff077224 */ /* 0x000fe200078e00b5 */
[----:B------:R-:W-:Y:S01]  /*13940*/  CS2R R86, SRZ ;  /* 0x0000000000567805 */ /* 0x000fe2000001ff00 */
[----:B------:R-:W-:Y:S01]  /*13950*/  IMAD.MOV.U32 R5, RZ, RZ, 0x3f800000 ;  /* 0x3f800000ff057424 */ /* 0x000fe200078e00ff */
        /* <DEDUP_REMOVED lines=30> */
[----:B------:R-:W-:-:S07]  /*13b40*/  CS2R R24, SRZ ;  /* 0x0000000000187805 */ /* 0x000fce000001ff00 */
.L_x_639:
[----:B------:R-:W-:-:S04]  /*13b50*/  ISETP.NE.AND P1, PT, R8, 0x1, PT ;  /* 0x000000010800780c */ /* 0x000fc80003f25270 */
[----:B------:R-:W-:-:S04]  /*13b60*/  SEL R6, RZ, 0x1, P1 ;  /* 0x00000001ff067807 */ /* 0x000fc80000800000 */
[----:B------:R-:W-:Y:S01]  /*13b70*/  LOP3.LUT R181, R7, R6, RZ, 0x3c, !PT ;  /* 0x0000000607b57212 */ /* 0x000fe200078e3cff */
[----:B------:R-:W-:Y:S06]  /*13b80*/  @!P0 BRA `(.L_x_627) ;  /* 0x0000000000048947 */ /* 0x000fec0003800000 */
[----:B------:R-:W-:Y:S01]  /*13b90*/  BPT.TRAP 0x1 ;  /* 0x000000040000795c */ /* 0x000fe20000300000 */
.L_x_627:
[----:B------:R-:W-:Y:S01]  /*13ba0*/  VIADD R174, R8, 0x1 ;  /* 0x0000000108ae7836 */ /* 0x000fe20000000000 */
[----:B------:R-:W-:-:S04]  /*13bb0*/  SHF.L.U32 R6, R181, 0x1f, RZ ;  /* 0x0000001fb5067819 */ /* 0x000fc800000006ff */
[----:B------:R-:W-:-:S04]  /*13bc0*/  ISETP.NE.AND P1, PT, R174, 0x2, PT ;  /* 0x00000002ae00780c */ /* 0x000fc80003f25270 */
[----:B------:R-:W-:-:S04]  /*13bd0*/  SEL R174, R174, RZ, P1 ;  /* 0x000000ffaeae7207 */ /* 0x000fc80000800000 */
[----:B------:R-:W-:-:S04]  /*13be0*/  LEA R13, R174, R2, 0x3 ;  /* 0x00000002ae0d7211 */ /* 0x000fc800078e18ff */
[----:B------:R0:W1:Y:S01]  /*13bf0*/  SYNCS.PHASECHK.TRANS64.TRYWAIT P1, [R13+URZ+0x2a830], R6 ;  /* 0x02a830060d0075a7 */ /* 0x000062000802017f */
[----:B------:R-:W-:Y:S05]  /*13c00*/  @!P0 BRA `(.L_x_628) ;  /* 0x0000000000048947 */ /* 0x000fea0003800000 */
[----:B------:R-:W-:Y:S01]  /*13c10*/  BPT.TRAP 0x1 ;  /* 0x000000040000795c */ /* 0x000fe20000300000 */
.L_x_628:
[----:B------:R-:W-:Y:S01]  /*13c20*/  IMAD R95, R174, 0x900, R4 ;  /* 0x00000900ae5f7824 */ /* 0x000fe200078e0204 */
[----:B------:R-:W-:Y:S03]  /*13c30*/  BSSY B1, `(.L_x_629) ;  /* 0x0000006000017945 */ /* 0x000fe60003800000 */
[C---:B------:R-:W-:Y:S02]  /*13c40*/  VIADD R92, R95.reuse, 0x2 ;  /* 0x000000025f5c7836 */ /* 0x040fe40000000000 */
[----:B------:R-:W-:Y:S01]  /*13c50*/  VIADD R91, R95, 0x4 ;  /* 0x000000045f5b7836 */ /* 0x000fe20000000000 */
[----:B-1----:R-:W-:Y:S06]  /*13c60*/  @P1 BRA `(.L_x_630) ;  /* 0x0000000000081947 */ /* 0x002fec0003800000 */
[----:B------:R-:W1:Y:S02]  /*13c70*/  SYNCS.PHASECHK.TRANS64.TRYWAIT P1, [R13+URZ+0x2a830], R6 ;  /* 0x02a830060d0075a7 */ /* 0x000e64000802017f */
[----:B-1----:R-:W-:Y:S05]  /*13c80*/  @!P1 BRA `(.L_x_631) ;  /* 0x000000e000089947 */ /* 0x002fea0003800000 */
.L_x_630:
[----:B------:R-:W-:Y:S05]  /*13c90*/  BSYNC B1 ;  /* 0x0000000000017941 */ /* 0x000fea0003800000 */
.L_x_629:
[----:B------:R-:W2:Y:S04]  /*13ca0*/  LDL.64 R96, [R1+0x30] ;  /* 0x0000300001607983 */ /* 0x000ea80000100a00 */
[----:B------:R3:W-:Y:S04]  /*13cb0*/  STL.64 [R1+0x88], R10 ;  /* 0x0000880a01007387 */ /* 0x0007e80000100a00 */
[----:B---3--:R-:W3:Y:S01]  /*13cc0*/  LDL.64 R10, [R1+0x28] ;  /* 0x00002800010a7983 */ /* 0x008ee20000100a00 */
[----:B------:R-:W-:Y:S01]  /*13cd0*/  MOV R88, R95 ;  /* 0x0000005f00587202 */ /* 0x000fe20000000f00 */
[C---:B------:R-:W-:Y:S01]  /*13ce0*/  VIADD R90, R95.reuse, 0x6 ;  /* 0x000000065f5a7836 */ /* 0x040fe20000000000 */
[----:B------:R-:W-:Y:S01]  /*13cf0*/  MOV R14, UR58 ;  /* 0x0000003a000e7c02 */ /* 0x000fe20008000f00 */
[----:B------:R-:W-:Y:S01]  /*13d00*/  IMAD.MOV.U32 R89, RZ, RZ, 0x40000040 ;  /* 0x40000040ff597424 */ /* 0x000fe200078e00ff */
[----:B------:R-:W-:Y:S01]  /*13d10*/  R2UR UR46, R88 ;  /* 0x00000000582e72ca */ /* 0x000fe200000e0000 */
[----:B------:R-:W-:Y:S01]  /*13d20*/  IMAD.MOV.U32 R93, RZ, RZ, 0x40000040 ;  /* 0x40000040ff5d7424 */ /* 0x000fe200078e00ff */
[----:B------:R-:W-:Y:S01]  /*13d30*/  MOV R88, R92 ;  /* 0x0000005c00587202 */ /* 0x000fe20000000f00 */
[C---:B------:R-:W-:Y:S01]  /*13d40*/  VIADD R92, R95.reuse, 0x304 ;  /* 0x000003045f5c7836 */ /* 0x040fe20000000000 */
[----:B------:R-:W-:Y:S01]  /*13d50*/  MOV R193, UR38 ;  /* 0x0000002600c17c02 */ /* 0x000fe20008000f00 */
[-C--:B------:R-:W-:Y:S01]  /*13d60*/  FMUL.FTZ R24, R24, R94.reuse ;  /* 0x0000005e18187220 */ /* 0x080fe20000410000 */
[----:B------:R-:W-:Y:S01]  /*13d70*/  R2UR UR42, R88 ;  /* 0x00000000582a72ca */ /* 0x000fe200000e0000 */
[----:B------:R-:W-:Y:S01]  /*13d80*/  IMAD.MOV.U32 R88, RZ, RZ, R91 ;  /* 0x000000ffff587224 */ /* 0x000fe200078e005b */
[----:B------:R-:W-:Y:S01]  /*13d90*/  R2UR UR58, R90 ;  /* 0x000000005a3a72ca */ /* 0x000fe200000e0000 */
[----:B------:R-:W-:Y:S01]  /*13da0*/  VIADD R90, R95, 0x302 ;  /* 0x000003025f5a7836 */ /* 0x000fe20000000000 */
[----:B------:R-:W-:Y:S01]  /*13db0*/  MOV R198, UR45 ;  /* 0x0000002d00c67c02 */ /* 0x000fe20008000f00 */
[-C--:B------:R-:W-:Y:S01]  /*13dc0*/  FMUL.FTZ R25, R25, R94.reuse ;  /* 0x0000005e19197220 */ /* 0x080fe20000410000 */
[----:B------:R-:W-:Y:S01]  /*13dd0*/  R2UR UR38, R88 ;  /* 0x00000000582672ca */ /* 0x000fe200000e0000 */
[C---:B------:R-:W-:Y:S01]  /*13de0*/  VIADD R88, R95.reuse, 0x300 ;  /* 0x000003005f587836 */ /* 0x040fe20000000000 */
[----:B------:R-:W-:Y:S01]  /*13df0*/  R2UR UR30, R90 ;  /* 0x000000005a1e72ca */ /* 0x000fe200000e0000 */
[----:B------:R-:W-:Y:S01]  /*13e00*/  VIADD R90, R95, 0x600 ;  /* 0x000006005f5a7836 */ /* 0x000fe20000000000 */
[----:B01----:R-:W-:Y:S01]  /*13e10*/  MOV R6, UR44 ;  /* 0x0000002c00067c02 */ /* 0x003fe20008000f00 */
[-C--:B------:R-:W-:Y:S01]  /*13e20*/  FMUL.FTZ R28, R28, R94.reuse ;  /* 0x0000005e1c1c7220 */ /* 0x080fe20000410000 */
[----:B------:R-:W-:Y:S01]  /*13e30*/  R2UR UR34, R88 ;  /* 0x00000000582272ca */ /* 0x000fe200000e0000 */
[-C--:B------:R-:W-:Y:S01]  /*13e40*/  FMUL.FTZ R29, R29, R94.reuse ;  /* 0x0000005e1d1d7220 */ /* 0x080fe20000410000 */
[----:B------:R-:W-:Y:S01]  /*13e50*/  IADD3 R88, R95, 0x306, RZ ;  /* 0x000003065f587810 */ /* 0x000fe20007ffe0ff */
[-C--:B------:R-:W-:Y:S01]  /*13e60*/  FMUL.FTZ R32, R32, R94.reuse ;  /* 0x0000005e20207220 */ /* 0x080fe20000410000 */
[----:B------:R-:W-:Y:S01]  /*13e70*/  R2UR UR47, R89 ;  /* 0x00000000592f72ca */ /* 0x000fe200000e0000 */
[-C--:B------:R-:W-:Y:S01]  /*13e80*/  FMUL.FTZ R33, R33, R94.reuse ;  /* 0x0000005e21217220 */ /* 0x080fe20000410000 */
[----:B------:R-:W-:Y:S01]  /*13e90*/  R2UR UR26, R92 ;  /* 0x000000005c1a72ca */ /* 0x000fe200000e0000 */
[-C--:B------:R-:W-:Y:S01]  /*13ea0*/  FMUL.FTZ R36, R36, R94.reuse ;  /* 0x0000005e24247220 */ /* 0x080fe20000410000 */
[----:B------:R-:W-:Y:S01]  /*13eb0*/  R2UR UR22, R88 ;  /* 0x00000000581672ca */ /* 0x000fe200000e0000 */
[C---:B------:R-:W-:Y:S01]  /*13ec0*/  VIADD R88, R95.reuse, 0x604 ;  /* 0x000006045f587836 */ /* 0x040fe20000000000 */
[----:B------:R-:W-:Y:S01]  /*13ed0*/  R2UR UR18, R90 ;  /* 0x000000005a1272ca */ /* 0x000fe200000e0000 */
[----:B------:R-:W-:Y:S01]  /*13ee0*/  VIADD R90, R95, 0x606 ;  /* 0x000006065f5a7836 */ /* 0x000fe20000000000 */
[----:B------:R-:W-:Y:S01]  /*13ef0*/  MOV R91, 0x40000040 ;  /* 0x40000040005b7802 */ /* 0x000fe20000000f00 */
[-C--:B------:R-:W-:Y:S01]  /*13f00*/  FMUL.FTZ R37, R37, R94.reuse ;  /* 0x0000005e25257220 */ /* 0x080fe20000410000 */
[----:B------:R-:W-:Y:S01]  /*13f10*/  IADD3 R92, R95, 0x602, RZ ;  /* 0x000006025f5c7810 */ /* 0x000fe20007ffe0ff */
[-C--:B------:R-:W-:Y:S01]  /*13f20*/  FMUL.FTZ R40, R40, R94.reuse ;  /* 0x0000005e28287220 */ /* 0x080fe20000410000 */
[----:B------:R-:W-:Y:S01]  /*13f30*/  MOV R21, UR39 ;  /* 0x0000002700157c02 */ /* 0x000fe20008000f00 */
[-C--:B------:R-:W-:Y:S01]  /*13f40*/  FMUL.FTZ R41, R41, R94.reuse ;  /* 0x0000005e29297220 */ /* 0x080fe20000410000 */
[----:B------:R-:W-:Y:S01]  /*13f50*/  MOV R9, UR59 ;  /* 0x0000003b00097c02 */ /* 0x000fe20008000f00 */
[-C--:B------:R-:W-:Y:S01]  /*13f60*/  FMUL.FTZ R44, R44, R94.reuse ;  /* 0x0000005e2c2c7220 */ /* 0x080fe20000410000 */
[----:B------:R-:W-:Y:S01]  /*13f70*/  R2UR UR43, R89 ;  /* 0x00000000592b72ca */ /* 0x000fe200000e0000 */
        /* <DEDUP_REMOVED lines=34> */
[----:B------:R-:W-:Y:S01]  /*141a0*/  MOV R196, UR41 ;  /* 0x0000002900c47c02 */ /* 0x000fe20008000f00 */
[----:B------:R0:W-:Y:S01]  /*141b0*/  STL.64 [R1+0x80], R2 ;  /* 0x0000800201007387 */ /* 0x0001e20000100a00 */
[----:B------:R-:W-:Y:S01]  /*141c0*/  MOV R197, UR40 ;  /* 0x0000002800c57c02 */ /* 0x000fe20008000f00 */
[-C--:B------:R-:W-:Y:S01]  /*141d0*/  FMUL.FTZ R26, R26, R5.reuse ;  /* 0x000000051a1a7220 */ /* 0x080fe20000410000 */
        /* <DEDUP_REMOVED lines=8> */
[-C--:B------:R-:W-:Y:S01]  /*14260*/  FMUL.FTZ R35, R35, R5.reuse ;  /* 0x0000000523237220 */ /* 0x080fe20000410000 */
[----:B0-----:R-:W4:Y:S01]  /*14270*/  LDL.64 R2, [R1+0x18] ;  /* 0x0000180001027983 */ /* 0x001f220000100a00 */
        /* <DEDUP_REMOVED lines=25> */
[----:B--2---:R-:W-:-:S02]  /*14410*/  R2UR UR44, R96 ;  /* 0x00000000602c72ca */ /* 0x004fc400000e0000 */
[----:B------:R-:W-:Y:S02]  /*14420*/  R2UR UR45, R97 ;  /* 0x00000000612d72ca */ /* 0x000fe400000e0000 */
[----:B------:R-:W-:-:S11]  /*14430*/  WARPGROUP.ARRIVE ;  /* 0x00000000000079c5 */ /* 0x000fd60000000000 */
[----:B------:R-:W-:Y:S01]  /*14440*/  HGMMA.64x96x16.F32 R88, gdesc[UR44], RZ, !UPT, gsb0 ;  /* 0x016000002c5879f0 */ /* 0x000fe2000c0008ff */
[----:B---3--:R-:W-:Y:S02]  /*14450*/  R2UR UR40, R10 ;  /* 0x000000000a2872ca */ /* 0x008fe400000e0000 */
[----:B------:R-:W-:Y:S02]  /*14460*/  R2UR UR41, R11 ;  /* 0x000000000b2972ca */ /* 0x000fe400000e0000 */
[----:B------:R0:W5:Y:S01]  /*14470*/  LDL.LU.64 R10, [R1+0x88] ;  /* 0x00008800010a7983 */ /* 0x0001620000300a00 */
[----:B------:R-:W-:Y:S02]  /*14480*/  WARPGROUP.DEPBAR.LE gsb0, 0x0 ;  /* 0x00008000000079c5 */ /* 0x000fe40000010000 */
[----:B------:R-:W-:-:S08]  /*14490*/  WARPGROUP.ARRIVE ;  /* 0x00000000000079c5 */ /* 0x000fd00000000000 */
[----:B------:R-:W-:Y:S01]  /*144a0*/  HGMMA.64x96x16.F32 R88, gdesc[UR40], R88, gsb0 ;  /* 0x01600000285879f0 */ /* 0x000fe20008000858 */
[----:B------:R-:W-:Y:S02]  /*144b0*/  R2UR UR41, R196 ;  /* 0x00000000c42972ca */ /* 0x000fe400000e0000 */
[----:B------:R-:W-:Y:S02]  /*144c0*/  R2UR UR40, R197 ;  /* 0x00000000c52872ca */ /* 0x000fe400000e0000 */
[----:B------:R-:W2:Y:S01]  /*144d0*/  LDL.64 R196, [R1+0x20] ;  /* 0x0000200001c47983 */ /* 0x000ea20000100a00 */
[----:B----4-:R-:W-:Y:S02]  /*144e0*/  R2UR UR56, R2 ;  /* 0x00000000023872ca */ /* 0x010fe400000e0000 */
[----:B------:R-:W-:Y:S01]  /*144f0*/  R2UR UR57, R3 ;  /* 0x00000000033972ca */ /* 0x000fe200000e0000 */
[----:B------:R-:W-:Y:S02]  /*14500*/  WARPGROUP.DEPBAR.LE gsb0, 0x0 ;  /* 0x00008000000079c5 */ /* 0x000fe40000010000 */
[----:B------:R-:W-:Y:S01]  /*14510*/  WARPGROUP.ARRIVE ;  /* 0x00000000000079c5 */ /* 0x000fe20000000000 */
[----:B--2---:R-:W-:-:S02]  /*14520*/  R2UR UR36, R196 ;  /* 0x00000000c42472ca */ /* 0x004fc400000e0000 */
[----:B------:R-:W-:Y:S02]  /*14530*/  R2UR UR37, R197 ;  /* 0x00000000c52572ca */ /* 0x000fe400000e0000 */
[----:B------:R-:W2:Y:S11]  /*14540*/  LDL.64 R196, [R1] ;  /* 0x0000000001c47983 */ /* 0x000eb60000100a00 */
[----:B------:R-:W-:Y:S01]  /*14550*/  HGMMA.64x96x16.F32 R88, gdesc[UR36], R88, gsb0 ;  /* 0x01600000245879f0 */ /* 0x000fe20008000858 */
[----:B------:R-:W-:-:S02]  /*14560*/  R2UR UR37, R194 ;  /* 0x00000000c22572ca */ /* 0x000fc400000e0000 */
[----:B------:R-:W-:Y:S02]  /*14570*/  R2UR UR36, R195 ;  /* 0x00000000c32472ca */ /* 0x000fe400000e0000 */
[----:B------:R-:W3:Y:S04]  /*14580*/  LDL.64 R194, [R1+0x8] ;  /* 0x0000080001c27983 */ /* 0x000ee80000100a00 */
[----:B------:R0:W5:Y:S01]  /*14590*/  LDL.LU.64 R2, [R1+0x80] ;  /* 0x0000800001027983 */ /* 0x0001620000300a00 */
[----:B------:R-:W-:Y:S02]  /*145a0*/  WARPGROUP.DEPBAR.LE gsb0, 0x0 ;  /* 0x00008000000079c5 */ /* 0x000fe40000010000 */
[----:B------:R-:W-:-:S06]  /*145b0*/  WARPGROUP.ARRIVE ;  /* 0x00000000000079c5 */ /* 0x000fcc0000000000 */
[----:B------:R-:W-:Y:S01]  /*145c0*/  HGMMA.64x96x16.F32 R88, gdesc[UR56], R88, gsb0 ;  /* 0x01600000385879f0 */ /* 0x000fe20008000858 */
[----:B------:R-:W-:Y:S02]  /*145d0*/  R2UR UR58, R14 ;  /* 0x000000000e3a72ca */ /* 0x000fe400000e0000 */
[----:B------:R-:W-:Y:S02]  /*145e0*/  R2UR UR57, R15 ;  /* 0x000000000f3972ca */ /* 0x000fe400000e0000 */
[----:B------:R-:W4:Y:S01]  /*145f0*/  LDL.64 R14, [R1+0x10] ;  /* 0x00001000010e7983 */ /* 0x000f220000100a00 */
[----:B------:R-:W-:Y:S02]  /*14600*/  WARPGROUP.DEPBAR.LE gsb0, 0x0 ;  /* 0x00008000000079c5 */ /* 0x000fe40000010000 */
[----:B------:R-:W-:Y:S01]  /*14610*/  WARPGROUP.ARRIVE ;  /* 0x00000000000079c5 */ /* 0x000fe20000000000 */
[----:B---3--:R-:W-:Y:S02]  /*14620*/  R2UR UR28, R194 ;  /* 0x00000000c21c72ca */ /* 0x008fe400000e0000 */
[----:B------:R-:W-:-:S02]  /*14630*/  R2UR UR29, R195 ;  /* 0x00000000c31d72ca */ /* 0x000fc400000e0000 */
[----:B----4-:R-:W-:Y:S02]  /*14640*/  R2UR UR32, R14 ;  /* 0x000000000e2072ca */ /* 0x010fe400000e0000 */
[----:B------:R-:W-:-:S13]  /*14650*/  R2UR UR33, R15 ;  /* 0x000000000f2172ca */ /* 0x000fda00000e0000 */
[----:B------:R-:W-:Y:S01]  /*14660*/  HGMMA.64x96x16.F32 R88, gdesc[UR32], R88, gsb0 ;  /* 0x01600000205879f0 */ /* 0x000fe20008000858 */
[----:B--2---:R-:W-:Y:S02]  /*14670*/  R2UR UR24, R196 ;  /* 0x00000000c41872ca */ /* 0x004fe400000e0000 */
[----:B------:R-:W-:Y:S01]  /*14680*/  R2UR UR25, R197 ;  /* 0x00000000c51972ca */ /* 0x000fe200000e0000 */
[----:B------:R-:W-:Y:S02]  /*14690*/  WARPGROUP.DEPBAR.LE gsb0, 0x0 ;  /* 0x00008000000079c5 */ /* 0x000fe40000010000 */
[----:B------:R-:W-:-:S06]  /*146a0*/  WARPGROUP.ARRIVE ;  /* 0x00000000000079c5 */ /* 0x000fcc0000000000 */
[----:B------:R-:W-:Y:S03]  /*146b0*/  HGMMA.64x96x16.F32 R88, gdesc[UR28], R88, gsb0 ;  /* 0x016000001c5879f0 */ /* 0x000fe60008000858 */
[----:B------:R-:W-:Y:S02]  /*146c0*/  WARPGROUP.DEPBAR.LE gsb0, 0x0 ;  /* 0x00008000000079c5 */ /* 0x000fe40000010000 */
[----:B------:R-:W-:-:S06]  /*146d0*/  WARPGROUP.ARRIVE ;  /* 0x00000000000079c5 */ /* 0x000fcc0000000000 */
[----:B------:R-:W-:Y:S01]  /*146e0*/  HGMMA.64x96x16.F32 R88, gdesc[UR24], R88, gsb0 ;  /* 0x01600000185879f0 */ /* 0x000fe20008000858 */
[----:B------:R-:W-:Y:S01]  /*146f0*/  UMOV UR20, UR52 ;  /* 0x0000003400147c82 */ /* 0x000fe20008000000 */
[----:B------:R-:W-:Y:S01]  /*14700*/  UMOV UR21, UR53 ;  /* 0x0000003500157c82 */ /* 0x000fe20008000000 */
[----:B------:R-:W-:Y:S02]  /*14710*/  WARPGROUP.DEPBAR.LE gsb0, 0x0 ;  /* 0x00008000000079c5 */ /* 0x000fe40000010000 */
[----:B------:R-:W-:-:S06]  /*14720*/  WARPGROUP.ARRIVE ;  /* 0x00000000000079c5 */ /* 0x000fcc0000000000 */
[----:B------:R-:W-:Y:S01]  /*14730*/  HGMMA.64x96x16.F32 R88, gdesc[UR20], R88, gsb0 ;  /* 0x01600000145879f0 */ /* 0x000fe20008000858 */
[----:B------:R-:W-:Y:S01]  /*14740*/  UMOV UR16, UR48 ;  /* 0x0000003000107c82 */ /* 0x000fe20008000000 */
[----:B------:R-:W-:Y:S01]  /*14750*/  UMOV UR17, UR49 ;  /* 0x0000003100117c82 */ /* 0x000fe20008000000 */
[----:B------:R-:W-:Y:S02]  /*14760*/  R2UR UR45, R198 ;  /* 0x00000000c62d72ca */ /* 0x000fe400000e0000 */
[----:B------:R-:W-:Y:S01]  /*14770*/  R2UR UR44, R6 ;  /* 0x00000000062c72ca */ /* 0x000fe200000e0000 */
[----:B------:R-:W-:Y:S02]  /*14780*/  WARPGROUP.DEPBAR.LE gsb0, 0x0 ;  /* 0x00008000000079c5 */ /* 0x000fe40000010000 */
[----:B------:R-:W-:-:S06]  /*14790*/  WARPGROUP.ARRIVE ;  /* 0x00000000000079c5 */ /* 0x000fcc0000000000 */
[----:B------:R-:W-:Y:S04]  /*147a0*/  HGMMA.64x96x16.F32 R88, gdesc[UR16], R88, gsb0 ;  /* 0x01600000105879f0 */ /* 0x000fe80008000858 */
[----:B------:R-:W-:Y:S01]  /*147b0*/  UMOV UR12, UR44 ;  /* 0x0000002c000c7c82 */ /* 0x000fe20008000000 */
[----:B------:R-:W-:Y:S01]  /*147c0*/  UMOV UR13, UR45 ;  /* 0x0000002d000d7c82 */ /* 0x000fe20008000000 */
        /* <DEDUP_REMOVED lines=10> */
[----:B------:R-:W-:Y:S01]  /*14870*/  R2UR UR39, R21 ;  /* 0x00000000152772ca */ /* 0x000fe200000e0000 */
[----:B------:R-:W-:Y:S02]  /*14880*/  WARPGROUP.DEPBAR.LE gsb0, 0x0 ;  /* 0x00008000000079c5 */ /* 0x000fe40000010000 */
[----:B------:R-:W-:-:S06]  /*14890*/  WARPGROUP.ARRIVE ;  /* 0x00000000000079c5 */ /* 0x000fcc0000000000 */
[----:B------:R-:W-:Y:S01]  /*148a0*/  HGMMA.64x96x16.F32 R88, gdesc[UR8], R88, gsb0 ;  /* 0x01600000085879f0 */ /* 0x000fe20008000858 */
[----:B------:R-:W-:Y:S02]  /*148b0*/  R2UR UR38, R193 ;  /* 0x00000000c12672ca */ /* 0x000fe400000e0000 */
[----:B------:R-:W-:Y:S02]  /*148c0*/  R2UR UR59, R9 ;  /* 0x00000000093b72ca */ /* 0x000fe400000e0000 */
[----:B------:R-:W-:Y:S01]  /*148d0*/  R2UR UR56, R20 ;  /* 0x00000000143872ca */ /* 0x000fe200000e0000 */
[----:B------:R-:W-:Y:S01]  /*148e0*/  FMUL.FTZ R87, R87, R5 ;  /* 0x0000000557577220 */ /* 0x000fe20000410000 */
[----:B------:R-:W-:Y:S02]  /*148f0*/  WARPGROUP.DEPBAR.LE gsb0, 0x0 ;  /* 0x00008000000079c5 */ /* 0x000fe40000010000 */
[----:B0-----:R-:W-:Y:S11]  /*14900*/  @!P0 BRA `(.L_x_632) ;  /* 0x0000000000048947 */ /* 0x001ff60003800000 */
[----:B------:R-:W-:Y:S01]  /*14910*/  BPT.TRAP 0x1 ;  /* 0x000000040000795c */ /* 0x000fe20000300000 */
.L_x_632:
[----:B------:R-:W-:Y:S02]  /*14920*/  SHF.L.U32 R5, R7, 0x1f, RZ ;  /* 0x0000001f07057819 */ /* 0x000fe400000006ff */
[----:B-----5:R-:W-:-:S04]  /*14930*/  LEA R15, R8, R2, 0x3 ;  /* 0x00000002080f7211 */ /* 0x020fc800078e18ff */
[----:B------:R0:W1:Y:S01]  /*14940*/  SYNCS.PHASECHK.TRANS64.TRYWAIT P1, [R15+URZ+0x2a850], R5 ;  /* 0x02a850050f0075a7 */ /* 0x000062000802017f */
[----:B------:R-:W-:Y:S05]  /*14950*/  @!P0 BRA `(.L_x_633) ;  /* 0x0000000000048947 */ /* 0x000fea0003800000 */
[----:B------:R-:W-:Y:S01]  /*14960*/  BPT.TRAP 0x1 ;  /* 0x000000040000795c */ /* 0x000fe20000300000 */
.L_x_633:
[----:B------:R-:W-:Y:S04]  /*14970*/  BSSY B1, `(.L_x_634) ;  /* 0x0000004000017945 */ /* 0x000fe80003800000 */
[----:B-1----:R-:W-:Y:S05]  /*14980*/  @P1 BRA `(.L_x_635) ;  /* 0x0000000000081947 */ /* 0x002fea0003800000 */
[----:B------:R-:W1:Y:S02]  /*14990*/  SYNCS.PHASECHK.TRANS64.TRYWAIT P1, [R15+URZ+0x2a850], R5 ;  /* 0x02a850050f0075a7 */ /* 0x000e64000802017f */
[----:B-1----:R-:W-:Y:S05]  /*149a0*/  @!P1 BRA `(.L_x_636) ;  /* 0x000000d000d49947 */ /* 0x002fea0003800000 */
.L_x_635:
[----:B------:R-:W-:Y:S05]  /*149b0*/  BSYNC B1 ;  /* 0x0000000000017941 */ /* 0x000fea0003800000 */
.L_x_634:
[----:B01----:R-:W-:Y:S01]  /*149c0*/  VIADD R5, R2, 0x400 ;  /* 0x0000040002057836 */ /* 0x003fe20000000000 */
[----:B------:R-:W-:Y:S01]  /*149d0*/  WARPGROUP.ARRIVE ;  /* 0x00000000000079c5 */ /* 0x000fe20000000000 */
[----:B------:R-:W-:Y:S02]  /*149e0*/  IMAD.MOV.U32 R7, RZ, RZ, 0x40000040 ;  /* 0x40000040ff077424 */ /* 0x000fe400078e00ff */
[----:B------:R-:W-:Y:S01]  /*149f0*/  IMAD.MOV.U32 R9, RZ, RZ, 0x40000040 ;  /* 0x40000040ff097424 */ /* 0x000fe200078e00ff */
[----:B------:R-:W-:Y:S02]  /*14a00*/  SHF.R.U32.HI R5, RZ, 0x4, R5 ;  /* 0x00000004ff057819 */ /* 0x000fe40000011605 */
[----:B------:R-:W-:Y:S02]  /*14a10*/  R2UR UR7, R7 ;  /* 0x00000000070772ca */ /* 0x000fe400000e0000 */
[----:B------:R-:W-:Y:S02]  /*14a20*/  LOP3.LUT R5, R5, 0x3fff, RZ, 0xc0, !PT ;  /* 0x00003fff05057812 */ /* 0x000fe400078ec0ff */
[----:B------:R-:W-:-:S02]  /*14a30*/  MOV R7, 0x40000040 ;  /* 0x4000004000077802 */ /* 0x000fc40000000f00 */
[----:B------:R-:W-:-:S05]  /*14a40*/  LOP3.LUT R5, R5, 0x3000000, RZ, 0xfc, !PT ;  /* 0x0300000005057812 */ /* 0x000fca00078efcff */
[----:B------:R-:W-:-:S05]  /*14a50*/  IMAD R6, R8, 0x600, R5 ;  /* 0x0000060008067824 */ /* 0x000fca00078e0205 */
[C---:B------:R-:W-:Y:S02]  /*14a60*/  R2UR UR6, R6.reuse ;  /* 0x00000000060672ca */ /* 0x040fe400000e0000 */
[----:B------:R-:W-:-:S11]  /*14a70*/  IADD3 R8, R6, 0x80, RZ ;  /* 0x0000008006087810 */ /* 0x000fd60007ffe0ff */
[----:B------:R-:W-:Y:S01]  /*14a80*/  HGMMA.64x128x16.F32 R24, R156, gdesc[UR4].tnspB, R24, gsb0 ;  /* 0x41e000049c187df0 */ /* 0x000fe20008000818 */
[----:B------:R-:W-:Y:S01]  /*14a90*/  R2UR UR6, R8 ;  /* 0x00000000080672ca */ /* 0x000fe200000e0000 */
[----:B------:R-:W-:Y:S01]  /*14aa0*/  VIADD R8, R6, 0x100 ;  /* 0x0000010006087836 */ /* 0x000fe20000000000 */
[----:B------:R-:W-:Y:S02]  /*14ab0*/  R2UR UR7, R9 ;  /* 0x00000000090772ca */ /* 0x000fe400000e0000 */
[----:B------:R-:W-:Y:S01]  /*14ac0*/  MOV R9, 0x40000040 ;  /* 0x4000004000097802 */ /* 0x000fe20000000f00 */
[----:B------:R-:W-:Y:S02]  /*14ad0*/  WARPGROUP.DEPBAR.LE gsb0, 0x0 ;  /* 0x00008000000079c5 */ /* 0x000fe40000010000 */
[----:B------:R-:W-:-:S08]  /*14ae0*/  WARPGROUP.ARRIVE ;  /* 0x00000000000079c5 */ /* 0x000fd00000000000 */
[----:B------:R-:W-:Y:S01]  /*14af0*/  HGMMA.64x128x16.F32 R24, R136, gdesc[UR4].tnspB, R24, gsb0 ;  /* 0x41e0000488187df0 */ /* 0x000fe20008000818 */
[----:B------:R-:W-:Y:S01]  /*14b00*/  R2UR UR6, R8 ;  /* 0x00000000080672ca */ /* 0x000fe200000e0000 */
[----:B------:R-:W-:Y:S01]  /*14b10*/  VIADD R8, R6, 0x180 ;  /* 0x0000018006087836 */ /* 0x000fe20000000000 */
[----:B------:R-:W-:Y:S01]  /*14b20*/  R2UR UR7, R9 ;  /* 0x00000000090772ca */ /* 0x000fe200000e0000 */
[----:B------:R-:W-:Y:S01]  /*14b30*/  IMAD.MOV.U32 R9, RZ, RZ, 0x40000040 ;  /* 0x40000040ff097424 */ /* 0x000fe200078e00ff */
[----:B------:R-:W-:Y:S02]  /*14b40*/  WARPGROUP.DEPBAR.LE gsb0, 0x0 ;  /* 0x00008000000079c5 */ /* 0x000fe40000010000 */
[----:B------:R-:W-:-:S09]  /*14b50*/  WARPGROUP.ARRIVE ;  /* 0x00000000000079c5 */ /* 0x000fd20000000000 */
[----:B------:R-:W-:Y:S01]  /*14b60*/  HGMMA.64x128x16.F32 R24, R140, gdesc[UR4].tnspB, R24, gsb0 ;  /* 0x41e000048c187df0 */ /* 0x000fe20008000818 */
[----:B------:R-:W-:Y:S02]  /*14b70*/  R2UR UR6, R8 ;  /* 0x00000000080672ca */ /* 0x000fe400000e0000 */
[----:B------:R-:W-:Y:S01]  /*14b80*/  R2UR UR7, R9 ;  /* 0x00000000090772ca */ /* 0x000fe200000e0000 */
[----:B------:R-:W-:Y:S01]  /*14b90*/  IMAD.MOV.U32 R9, RZ, RZ, 0x40000040 ;  /* 0x40000040ff097424 */ /* 0x000fe200078e00ff */
[C---:B------:R-:W-:Y:S01]  /*14ba0*/  IADD3 R8, R6.reuse, 0x200, RZ ;  /* 0x0000020006087810 */ /* 0x040fe20007ffe0ff */
[----:B------:R-:W-:Y:S01]  /*14bb0*/  VIADD R6, R6, 0x280 ;  /* 0x0000028006067836 */ /* 0x000fe20000000000 */
[----:B------:R-:W-:Y:S02]  /*14bc0*/  WARPGROUP.DEPBAR.LE gsb0, 0x0 ;  /* 0x00008000000079c5 */ /* 0x000fe40000010000 */
[----:B------:R-:W-:-:S07]  /*14bd0*/  WARPGROUP.ARRIVE ;  /* 0x00000000000079c5 */ /* 0x000fce0000000000 */
[----:B------:R-:W-:Y:S01]  /*14be0*/  HGMMA.64x128x16.F32 R24, R144, gdesc[UR4].tnspB, R24, gsb0 ;  /* 0x41e0000490187df0 */ /* 0x000fe20008000818 */
[----:B------:R-:W-:Y:S02]  /*14bf0*/  R2UR UR6, R8 ;  /* 0x00000000080672ca */ /* 0x000fe400000e0000 */
[----:B------:R-:W-:Y:S01]  /*14c00*/  R2UR UR7, R9 ;  /* 0x00000000090772ca */ /* 0x000fe200000e0000 */
[----:B------:R-:W-:Y:S02]  /*14c10*/  WARPGROUP.DEPBAR.LE gsb0, 0x0 ;  /* 0x00008000000079c5 */ /* 0x000fe40000010000 */
[----:B------:R-:W-:-:S10]  /*14c20*/  WARPGROUP.ARRIVE ;  /* 0x00000000000079c5 */ /* 0x000fd40000000000 */
[----:B------:R-:W-:Y:S01]  /*14c30*/  HGMMA.64x128x16.F32 R24, R148, gdesc[UR4].tnspB, R24, gsb0 ;  /* 0x41e0000494187df0 */ /* 0x000fe20008000818 */
[----:B------:R-:W-:Y:S02]  /*14c40*/  R2UR UR6, R6 ;  /* 0x00000000060672ca */ /* 0x000fe400000e0000 */
[----:B------:R-:W-:Y:S01]  /*14c50*/  R2UR UR7, R7 ;  /* 0x00000000070772ca */ /* 0x000fe200000e0000 */
[----:B------:R-:W-:Y:S02]  /*14c60*/  WARPGROUP.DEPBAR.LE gsb0, 0x0 ;  /* 0x00008000000079c5 */ /* 0x000fe40000010000 */
[----:B------:R-:W-:-:S10]  /*14c70*/  WARPGROUP.ARRIVE ;  /* 0x00000000000079c5 */ /* 0x000fd40000000000 */
[----:B------:R-:W-:Y:S03]  /*14c80*/  HGMMA.64x128x16.F32 R24, R152, gdesc[UR4].tnspB, R24, gsb0 ;  /* 0x41e0000498187df0 */ /* 0x000fe60008000818 */
[----:B------:R-:W-:Y:S02]  /*14c90*/  WARPGROUP.DEPBAR.LE gsb0, 0x0 ;  /* 0x00008000000079c5 */ /* 0x000fe40000010000 */
[----:B------:R-:W-:Y:S05]  /*14ca0*/  @!P0 BRA `(.L_x_637) ;  /* 0x0000000000048947 */ /* 0x000fea0003800000 */
[----:B------:R-:W-:Y:S01]  /*14cb0*/  BPT.TRAP 0x1 ;  /* 0x000000040000795c */ /* 0x000fe20000300000 */
.L_x_637:
        /* <DEDUP_REMOVED lines=14> */
[----:B------:R-:W1:Y:S01]  /*14da0*/  MUFU.TANH R8, R8 ;  /* 0x0000000800087308 */ /* 0x000e620000002400 */
        /* <DEDUP_REMOVED lines=16> */
[----:B-1----:R-:W-:Y:S01]  /*14eb0*/  FMNMX.FTZ R6, R8, R6, !PT ;  /* 0x0000000608067209 */ /* 0x002fe20007810000 */
[----:B------:R-:W-:Y:S01]  /*14ec0*/  FMUL.FTZ R111, R114, UR38 ;  /* 0x00000026726f7c20 */ /* 0x000fe20008410000 */
[----:B------:R-:W-:Y:S01]  /*14ed0*/  FMUL.FTZ R113, R116, UR38 ;  /* 0x0000002674717c20 */ /* 0x000fe20008410000 */
[----:B------:R-:W-:Y:S01]  /*14ee0*/  FMUL.FTZ R112, R115, UR38 ;  /* 0x0000002673707c20 */ /* 0x000fe20008410000 */
[----:B------:R-:W-:Y:S01]  /*14ef0*/  FMUL.FTZ R114, R117, UR38 ;  /* 0x0000002675727c20 */ /* 0x000fe20008410000 */
[----:B------:R-:W-:Y:S01]  /*14f00*/  FMUL.FTZ R115, R118, UR38 ;  /* 0x0000002676737c20 */ /* 0x000fe20008410000 */
[----:B------:R-:W-:Y:S01]  /*14f10*/  FMUL.FTZ R117, R120, UR38 ;  /* 0x0000002678757c20 */ /* 0x000fe20008410000 */
[----:B------:R-:W1:Y:S01]  /*14f20*/  MUFU.TANH R21, R21 ;  /* 0x0000001500157308 */ /* 0x000e620000002400 */
[----:B--2---:R-:W-:Y:S01]  /*14f30*/  FMNMX.FTZ R5, R20, R11, !PT ;  /* 0x0000000b14057209 */ /* 0x004fe20007810000 */
        /* <DEDUP_REMOVED lines=19> */
[----:B------:R-:W-:-:S03]  /*15070*/  FMUL.FTZ R132, R135, UR38 ;  /* 0x0000002687847c20 */ /* 0x000fc60008410000 */
        /* <DEDUP_REMOVED lines=81> */
[----:B0-----:R-:W-:-:S05]  /*15590*/  FMNMX.FTZ R6, R130, R6, !PT ;  /* 0x0000000682067209 */ /* 0x001fca0007810000 */
[----:B------:R-:W0:Y:S01]  /*155a0*/  SHFL.BFLY PT, R9, R6, 0x2, 0x1f ;  /* 0x0c401f0006097f89 */ /* 0x000e2200000e0000 */
[----:B-1----:R-:W-:-:S04]  /*155b0*/  FMNMX.FTZ R5, R131, R5, !PT ;  /* 0x0000000583057209 */ /* 0x002fc80007810000 */
[----:B--2---:R-:W-:-:S05]  /*155c0*/  FMNMX.FTZ R14, R132, R5, !PT ;  /* 0x00000005840e7209 */ /* 0x004fca0007810000 */
[----:B------:R-:W1:Y:S01]  /*155d0*/  SHFL.BFLY PT, R5, R14, 0x2, 0x1f ;  /* 0x0c401f000e057f89 */ /* 0x000e6200000e0000 */
[----:B0-----:R-:W-:-:S05]  /*155e0*/  FMNMX.FTZ R6, R6, R9, !PT ;  /* 0x0000000906067209 */ /* 0x001fca0007810000 */
[----:B------:R-:W0:Y:S01]  /*155f0*/  SHFL.BFLY PT, R9, R6, 0x1, 0x1f ;  /* 0x0c201f0006097f89 */ /* 0x000e2200000e0000 */
[----:B-1----:R-:W-:-:S05]  /*15600*/  FMNMX.FTZ R14, R14, R5, !PT ;  /* 0x000000050e0e7209 */ /* 0x002fca0007810000 */
[----:B------:R-:W1:Y:S01]  /*15610*/  SHFL.BFLY PT, R5, R14, 0x1, 0x1f ;  /* 0x0c201f000e057f89 */ /* 0x000e6200000e0000 */
[----:B0-----:R-:W-:Y:S01]  /*15620*/  FMNMX.FTZ R6, R6, R9, !PT ;  /* 0x0000000906067209 */ /* 0x001fe20007810000 */
[----:B------:R-:W-:-:S04]  /*15630*/  IMAD.U32 R9, RZ, RZ, UR39 ;  /* 0x00000027ff097e24 */ /* 0x000fc8000f8e00ff */
[C---:B------:R-:W-:Y:S01]  /*15640*/  FADD.FTZ R94, -R6.reuse, R12 ;  /* 0x0000000c065e7221 */ /* 0x040fe20000010100 */
[----:B------:R-:W-:-:S03]  /*15650*/  FMUL.FTZ R12, R6, R9 ;  /* 0x00000009060c7220 */ /* 0x000fc60000410000 */
[-C--:B------:R-:W-:Y:S01]  /*15660*/  FMUL.FTZ R94, R94, R9.reuse ;  /* 0x000000095e5e7220 */ /* 0x080fe20000410000 */
[-CC-:B------:R-:W-:Y:S01]  /*15670*/  FFMA.FTZ R138, R97, R9.reuse, -R12.reuse ;  /* 0x00000009618a7223 */ /* 0x180fe2000001080c */
[-CC-:B------:R-:W-:Y:S01]  /*15680*/  FFMA.FTZ R97, R98, R9.reuse, -R12.reuse ;  /* 0x0000000962617223 */ /* 0x180fe2000001080c */
[-CC-:B------:R-:W-:Y:S01]  /*15690*/  FFMA.FTZ R156, R7, R9.reuse, -R12.reuse ;  /* 0x00000009079c7223 */ /* 0x180fe2000001080c */
[-CC-:B------:R-:W-:Y:S01]  /*156a0*/  FFMA.FTZ R135, R8, R9.reuse, -R12.reuse ;  /* 0x0000000908877223 */ /* 0x180fe2000001080c */
[--C-:B------:R-:W-:Y:S01]  /*156b0*/  FFMA.FTZ R140, R101, R9, -R12.reuse ;  /* 0x00000009658c7223 */ /* 0x100fe2000001080c */
[----:B------:R-:W-:Y:S01]  /*156c0*/  MUFU.EX2 R94, R94 ;  /* 0x0000005e005e7308 */ /* 0x000fe20000000800 */
[----:B-1----:R-:W-:Y:S01]  /*156d0*/  FMNMX.FTZ R14, R14, R5, !PT ;  /* 0x000000050e0e7209 */ /* 0x002fe20007810000 */
[-CC-:B------:R-:W-:Y:S01]  /*156e0*/  FFMA.FTZ R158, R88, R9.reuse, -R12.reuse ;  /* 0x00000009589e7223 */ /* 0x180fe2000001080c */
[-CC-:B------:R-:W-:Y:S01]  /*156f0*/  FFMA.FTZ R134, R89, R9.reuse, -R12.reuse ;  /* 0x0000000959867223 */ /* 0x180fe2000001080c */
[-CC-:B------:R-:W-:Y:S01]  /*15700*/  FFMA.FTZ R136, R92, R9.reuse, -R12.reuse ;  /* 0x000000095c887223 */ /* 0x180fe2000001080c */
[-CC-:B------:R-:W-:Y:S01]  /*15710*/  FFMA.FTZ R133, R93, R9.reuse, -R12.reuse ;  /* 0x000000095d857223 */ /* 0x180fe2000001080c */
[C---:B------:R-:W-:Y:S01]  /*15720*/  FADD.FTZ R5, -R14.reuse, R11 ;  /* 0x0000000b0e057221 */ /* 0x040fe20000010100 */
[-C--:B------:R-:W-:Y:S01]  /*15730*/  FMUL.FTZ R98, R14, R9.reuse ;  /* 0x000000090e627220 */ /* 0x080fe20000410000 */
[----:B------:R-:W0:Y:S01]  /*15740*/  MUFU.EX2 R156, R156 ;  /* 0x0000009c009c7308 */ /* 0x000e220000000800 */
[-C--:B------:R-:W-:Y:S01]  /*15750*/  FFMA.FTZ R93, R102, R9.reuse, -R12 ;  /* 0x00000009665d7223 */ /* 0x080fe2000001080c */
[-C--:B------:R-:W-:Y:S01]  /*15760*/  FMUL.FTZ R5, R5, R9.reuse ;  /* 0x0000000905057220 */ /* 0x080fe20000410000 */
[-CC-:B------:R-:W-:Y:S01]  /*15770*/  FFMA.FTZ R157, R20, R9.reuse, -R98.reuse ;  /* 0x00000009149d7223 */ /* 0x180fe20000010862 */
[-CC-:B------:R-:W-:Y:S01]  /*15780*/  FFMA.FTZ R101, R21, R9.reuse, -R98.reuse ;  /* 0x0000000915657223 */ /* 0x180fe20000010862 */
[-CC-:B------:R-:W-:Y:S01]  /*15790*/  FFMA.FTZ R159, R90, R9.reuse, -R98.reuse ;  /* 0x000000095a9f7223 */ /* 0x180fe20000010862 */
[-CC-:B------:R-:W-:Y:S01]  /*157a0*/  FFMA.FTZ R91, R91, R9.reuse, -R98.reuse ;  /* 0x000000095b5b7223 */ /* 0x180fe20000010862 */
[----:B------:R-:W-:Y:S01]  /*157b0*/  FFMA.FTZ R137, R95, R9, -R98 ;  /* 0x000000095f897223 */ /* 0x000fe20000010862 */
[----:B------:R-:W-:Y:S01]  /*157c0*/  MUFU.EX2 R5, R5 ;  /* 0x0000000500057308 */ /* 0x000fe20000000800 */
[----:B------:R-:W-:-:S02]  /*157d0*/  VIADD R95, R13, 0x2a840 ;  /* 0x0002a8400d5f7836 */ /* 0x000fc40000000000 */
[-CC-:B------:R-:W-:Y:S01]  /*157e0*/  FFMA.FTZ R90, R96, R9.reuse, -R98.reuse ;  /* 0x00000009605a7223 */ /* 0x180fe20000010862 */
[-CC-:B------:R-:W-:Y:S01]  /*157f0*/  FFMA.FTZ R139, R99, R9.reuse, -R98.reuse ;  /* 0x00000009638b7223 */ /* 0x180fe20000010862 */
[-CC-:B------:R-:W-:Y:S01]  /*15800*/  FFMA.FTZ R21, R100, R9.reuse, -R98.reuse ;  /* 0x0000000964157223 */ /* 0x180fe20000010862 */
[-CC-:B------:R-:W-:Y:S01]  /*15810*/  FFMA.FTZ R141, R103, R9.reuse, -R98.reuse ;  /* 0x00000009678d7223 */ /* 0x180fe20000010862 */
[----:B------:R-:W-:Y:S01]  /*15820*/  PRMT R95, R183, 0x654, R95 ;  /* 0x00000654b75f7816 */ /* 0x000fe2000000005f */
[----:B------:R-:W-:Y:S01]  /*15830*/  FFMA.FTZ R20, R104, R9, -R98 ;  /* 0x0000000968147223 */ /* 0x000fe20000010862 */
[----:B------:R-:W1:Y:S01]  /*15840*/  MUFU.EX2 R157, R157 ;  /* 0x0000009d009d7308 */ /* 0x000e620000000800 */
[----:B0-----:R-:W-:Y:S01]  /*15850*/  FFMA.FTZ R3, R94, R3, R156 ;  /* 0x000000035e037223 */ /* 0x001fe2000001009c */
[----:B------:R0:W-:Y:S01]  /*15860*/  SYNCS.ARRIVE.TRANS64.RED.A1T0 RZ, [R95+URZ], RZ ;  /* 0x000000ff5fff79a7 */ /* 0x0001e2000810043f */
[-CC-:B------:R-:W-:Y:S01]  /*15870*/  FFMA.FTZ R143, R107, R9.reuse, -R98.reuse ;  /* 0x000000096b8f7223 */ /* 0x180fe20000010862 */
[-CC-:B------:R-:W-:Y:S01]  /*15880*/  FFMA.FTZ R108, R108, R9.reuse, -R98.reuse ;  /* 0x000000096c6c7223 */ /* 0x180fe20000010862 */
[-CC-:B------:R-:W-:Y:S01]  /*15890*/  FFMA.FTZ R145, R111, R9.reuse, -R98.reuse ;  /* 0x000000096f917223 */ /* 0x180fe20000010862 */
[-CC-:B------:R-:W-:Y:S01]  /*158a0*/  FFMA.FTZ R99, R112, R9.reuse, -R98.reuse ;  /* 0x0000000970637223 */ /* 0x180fe20000010862 */
[-CC-:B------:R-:W-:Y:S01]  /*158b0*/  FFMA.FTZ R147, R115, R9.reuse, -R98.reuse ;  /* 0x0000000973937223 */ /* 0x180fe20000010862 */
[----:B------:R-:W2:Y:S01]  /*158c0*/  MUFU.EX2 R135, R135 ;  /* 0x0000008700877308 */ /* 0x000ea20000000800 */
[-CC-:B------:R-:W-:Y:S01]  /*158d0*/  FFMA.FTZ R102, R116, R9.reuse, -R98.reuse ;  /* 0x0000000974667223 */ /* 0x180fe20000010862 */
[-CC-:B------:R-:W-:Y:S01]  /*158e0*/  FFMA.FTZ R149, R119, R9.reuse, -R98.reuse ;  /* 0x0000000977957223 */ /* 0x180fe20000010862 */
[-CC-:B------:R-:W-:Y:S01]  /*158f0*/  FFMA.FTZ R100, R120, R9.reuse, -R98.reuse ;  /* 0x0000000978647223 */ /* 0x180fe20000010862 */
[-CC-:B------:R-:W-:Y:S01]  /*15900*/  FFMA.FTZ R151, R123, R9.reuse, -R98.reuse ;  /* 0x000000097b977223 */ /* 0x180fe20000010862 */
[-CC-:B------:R-:W-:Y:S01]  /*15910*/  FFMA.FTZ R124, R124, R9.reuse, -R98.reuse ;  /* 0x000000097c7c7223 */ /* 0x180fe20000010862 */
[-CC-:B------:R-:W-:Y:S01]  /*15920*/  FFMA.FTZ R153, R127, R9.reuse, -R98.reuse ;  /* 0x000000097f997223 */ /* 0x180fe20000010862 */
[-CC-:B------:R-:W-:Y:S01]  /*15930*/  FFMA.FTZ R96, R128, R9.reuse, -R98.reuse ;  /* 0x0000000980607223 */ /* 0x180fe20000010862 */
[----:B------:R-:W3:Y:S01]  /*15940*/  MUFU.EX2 R101, R101 ;  /* 0x0000006500657308 */ /* 0x000ee20000000800 */
[----:B-1----:R-:W-:Y:S01]  /*15950*/  FFMA.FTZ R0, R5, R0, R157 ;  /* 0x0000000005007223 */ /* 0x002fe2000001009d */
[-CC-:B------:R-:W-:Y:S01]  /*15960*/  FFMA.FTZ R155, R131, R9.reuse, -R98.reuse ;  /* 0x00000009839b7223 */ /* 0x180fe20000010862 */
[-C--:B0-----:R-:W-:Y:S01]  /*15970*/  FFMA.FTZ R95, R132, R9.reuse, -R98 ;  /* 0x00000009845f7223 */ /* 0x081fe20000010862 */
[-CC-:B------:R-:W-:Y:S01]  /*15980*/  FFMA.FTZ R142, R105, R9.reuse, -R12.reuse ;  /* 0x00000009698e7223 */ /* 0x180fe2000001080c */
[-CC-:B------:R-:W-:Y:S01]  /*15990*/  FFMA.FTZ R92, R106, R9.reuse, -R12.reuse ;  /* 0x000000096a5c7223 */ /* 0x180fe2000001080c */
[-CC-:B------:R-:W-:Y:S01]  /*159a0*/  FFMA.FTZ R144, R109, R9.reuse, -R12.reuse ;  /* 0x000000096d907223 */ /* 0x180fe2000001080c */
[-CC-:B------:R-:W-:Y:S01]  /*159b0*/  FFMA.FTZ R89, R110, R9.reuse, -R12.reuse ;  /* 0x000000096e597223 */ /* 0x180fe2000001080c */
[----:B------:R-:W0:Y:S01]  /*159c0*/  MUFU.EX2 R158, R158 ;  /* 0x0000009e009e7308 */ /* 0x000e220000000800 */
[----:B--2---:R-:W-:Y:S01]  /*159d0*/  FADD.FTZ R3, R135, R3 ;  /* 0x0000000387037221 */ /* 0x004fe20000010000 */
[-CC-:B------:R-:W-:Y:S01]  /*159e0*/  FFMA.FTZ R146, R113, R9.reuse, -R12.reuse ;  /* 0x0000000971927223 */ /* 0x180fe2000001080c */
[-CC-:B------:R-:W-:Y:S01]  /*159f0*/  FFMA.FTZ R88, R114, R9.reuse, -R12.reuse ;  /* 0x0000000972587223 */ /* 0x180fe2000001080c */
[-CC-:B------:R-:W-:Y:S01]  /*15a00*/  FFMA.FTZ R148, R117, R9.reuse, -R12.reuse ;  /* 0x0000000975947223 */ /* 0x180fe2000001080c */
[-CC-:B------:R-:W-:Y:S01]  /*15a10*/  FFMA.FTZ R11, R118, R9.reuse, -R12.reuse ;  /* 0x00000009760b7223 */ /* 0x180fe2000001080c */
[-CC-:B------:R-:W-:Y:S01]  /*15a20*/  FFMA.FTZ R150, R121, R9.reuse, -R12.reuse ;  /* 0x0000000979967223 */ /* 0x180fe2000001080c */
[-C--:B------:R-:W-:Y:S01]  /*15a30*/  FFMA.FTZ R8, R122, R9.reuse, -R12 ;  /* 0x000000097a087223 */ /* 0x080fe2000001080c */
[----:B------:R-:W1:Y:S01]  /*15a40*/  MUFU.EX2 R159, R159 ;  /* 0x0000009f009f7308 */ /* 0x000e620000000800 */
[----:B---3--:R-:W-:Y:S01]  /*15a50*/  FADD.FTZ R98, R101, R0 ;  /* 0x0000000065627221 */ /* 0x008fe20000010000 */
[-CC-:B------:R-:W-:Y:S01]  /*15a60*/  FFMA.FTZ R152, R125, R9.reuse, -R12.reuse ;  /* 0x000000097d987223 */ /* 0x180fe2000001080c */
[-CC-:B------:R-:W-:Y:S01]  /*15a70*/  FFMA.FTZ R7, R126, R9.reuse, -R12.reuse ;  /* 0x000000097e077223 */ /* 0x180fe2000001080c */
[-CC-:B------:R-:W-:Y:S01]  /*15a80*/  FFMA.FTZ R154, R129, R9.reuse, -R12.reuse ;  /* 0x00000009819a7223 */ /* 0x180fe2000001080c */
[----:B------:R-:W-:-:S03]  /*15a90*/  FFMA.FTZ R12, R130, R9, -R12 ;  /* 0x00000009820c7223 */ /* 0x000fc6000001080c */
        /* <DEDUP_REMOVED lines=83> */
[----:B--2---:R-:W-:Y:S01]  /*15fd0*/  FADD.FTZ R103, R155, R3 ;  /* 0x000000039b677221 */ /* 0x004fe20000010000 */
[----:B0-----:R-:W-:-:S03]  /*15fe0*/  FADD.FTZ R3, R12, R0 ;  /* 0x000000000c037221 */ /* 0x001fc60000010000 */
[----:B-1----:R-:W-:Y:S01]  /*15ff0*/  FADD.FTZ R0, R95, R103 ;  /* 0x000000675f007221 */ /* 0x002fe20000010000 */
[----:B------:R-:W-:Y:S06]  /*16000*/  @!P0 BRA `(.L_x_638) ;  /* 0x0000000000048947 */ /* 0x000fec0003800000 */
[----:B------:R-:W-:Y:S01]  /*16010*/  BPT.TRAP 0x1 ;  /* 0x000000040000795c */ /* 0x000fe20000300000 */
.L_x_638:
[C---:B------:R-:W-:Y:S01]  /*16020*/  ISETP.GT.AND P1, PT, R10.reuse, R182, PT ;  /* 0x000000b60a00720c */ /* 0x040fe20003f24270 */
[----:B------:R-:W-:Y:S01]  /*16030*/  VIADD R10, R10, 0xffffffff ;  /* 0xffffffff0a0a7836 */ /* 0x000fe20000000000 */
[----:B------:R-:W-:Y:S02]  /*16040*/  IADD3 R15, R15, 0x2a860, RZ ;  /* 0x0002a8600f0f7810 */ /* 0x000fe40007ffe0ff */
[----:B------:R-:W-:Y:S01]  /*16050*/  F2FP.F16.F32.PACK_AB R148, R11, R148 ;  /* 0x000000940b94723e */ /* 0x000fe200000000ff */
[----:B------:R-:W-:Y:S01]  /*16060*/  IMAD.MOV.U32 R11, RZ, RZ, R14 ;  /* 0x000000ffff0b7224 */ /* 0x000fe200078e000e */
[----:B------:R-:W-:Y:S02]  /*16070*/  PRMT R15, R183, 0x654, R15 ;  /* 0x00000654b70f7816 */ /* 0x000fe4000000000f */
[----:B------:R-:W-:Y:S01]  /*16080*/  F2FP.F16.F32.PACK_AB R150, R8, R150 ;  /* 0x000000960896723e */ /* 0x000fe200000000ff */
[----:B------:R-:W-:Y:S01]  /*16090*/  IMAD.MOV.U32 R8, RZ, RZ, R174 ;  /* 0x000000ffff087224 */ /* 0x000fe200078e00ae */
[----:B------:R0:W-:Y:S01]  /*160a0*/  SYNCS.ARRIVE.TRANS64.RED.A1T0 RZ, [R15+URZ], RZ ;  /* 0x000000ff0fff79a7 */ /* 0x0001e2000810043f */
        /* <DEDUP_REMOVED lines=24> */
[----:B0-----:R-:W-:Y:S06]  /*16230*/  @P1 BRA `(.L_x_639) ;  /* 0xffffffd800441947 */ /* 0x001fec000383ffff */
.L_x_626:
[----:B------:R-:W-:Y:S05]  /*16240*/  BSYNC B0 ;  /* 0x0000000000007941 */ /* 0x000fea0003800000 */
.L_x_625:
        /* <DEDUP_REMOVED lines=67> */
.L_x_640:
[----:B------:R-:W-:Y:S02]  /*16680*/  LEA R7, R174, R2, 0x3 ;  /* 0x00000002ae077211 */ /* 0x000fe400078e18ff */
[----:B------:R-:W-:-:S04]  /*16690*/  SHF.L.U32 R4, R181, 0x1f, RZ ;  /* 0x0000001fb5047819 */ /* 0x000fc800000006ff */
[----:B------:R0:W1:Y:S01]  /*166a0*/  SYNCS.PHASECHK.TRANS64.TRYWAIT P1, [R7+URZ+0x2a850], R4 ;  /* 0x02a85004070075a7 */ /* 0x000062000802017f */
[----:B------:R-:W-:Y:S05]  /*166b0*/  @!P0 BRA `(.L_x_641) ;  /* 0x0000000000048947 */ /* 0x000fea0003800000 */
[----:B------:R-:W-:Y:S01]  /*166c0*/  BPT.TRAP 0x1 ;  /* 0x000000040000795c */ /* 0x000fe20000300000 */
.L_x_641:
[----:B------:R-:W-:Y:S01]  /*166d0*/  VIADD R2, R2, 0x400 ;  /* 0x0000040002027836 */ /* 0x000fe20000000000 */
[----:B------:R-:W-:Y:S04]  /*166e0*/  BSSY B0, `(.L_x_642) ;  /* 0x0000008000007945 */ /* 0x000fe80003800000 */
[----:B------:R-:W-:-:S04]  /*166f0*/  SHF.R.U32.HI R2, RZ, 0x4, R2 ;  /* 0x00000004ff027819 */ /* 0x000fc80000011602 */
[----:B------:R-:W-:-:S04]  /*16700*/  LOP3.LUT R2, R2, 0x3fff, RZ, 0xc0, !PT ;  /* 0x00003fff02027812 */ /* 0x000fc800078ec0ff */
[----:B------:R-:W-:-:S05]  /*16710*/  LOP3.LUT R5, R2, 0x3000000, RZ, 0xfc, !PT ;  /* 0x0300000002057812 */ /* 0x000fca00078efcff */
[----:B------:R-:W-:Y:S01]  /*16720*/  IMAD R2, R174, 0x600, R5 ;  /* 0x00000600ae027824 */ /* 0x000fe200078e0205 */
[----:B-1----:R-:W-:Y:S06]  /*16730*/  @P1 BRA `(.L_x_643) ;  /* 0x0000000000081947 */ /* 0x002fec0003800000 */
[----:B------:R-:W1:Y:S02]  /*16740*/  SYNCS.PHASECHK.TRANS64.TRYWAIT P1, [R7+URZ+0x2a850], R4 ;  /* 0x02a85004070075a7 */ /* 0x000e64000802017f */
[----:B-1----:R-:W-:Y:S05]  /*16750*/  @!P1 BRA `(.L_x_644) ;  /* 0x000000b4007c9947 */ /* 0x002fea0003800000 */
.L_x_643:
[----:B------:R-:W-:Y:S05]  /*16760*/  BSYNC B0 ;  /* 0x0000000000007941 */ /* 0x000fea0003800000 */
.L_x_642:
[----:B01----:R-:W-:Y:S01]  /*16770*/  IMAD.MOV.U32 R4, RZ, RZ, R2 ;  /* 0x000000ffff047224 */ /* 0x003fe200078e0002 */
[----:B------:R-:W-:Y:S01]  /*16780*/  MOV R5, 0x40000040 ;  /* 0x4000004000057802 */ /* 0x000fe20000000f00 */
[----:B------:R-:W-:-:S03]  /*16790*/  WARPGROUP.ARRIVE ;  /* 0x00000000000079c5 */ /* 0x000fc60000000000 */
[----:B------:R-:W-:Y:S01]  /*167a0*/  R2UR UR6, R4 ;  /* 0x00000000040672ca */ /* 0x000fe200000e0000 */
[----:B------:R-:W-:Y:S01]  /*167b0*/  VIADD R4, R2, 0x80 ;  /* 0x0000008002047836 */ /* 0x000fe20000000000 */
[----:B------:R-:W-:Y:S01]  /*167c0*/  R2UR UR7, R5 ;  /* 0x00000000050772ca */ /* 0x000fe200000e0000 */
[----:B------:R-:W-:-:S12]  /*167d0*/  IMAD.MOV.U32 R5, RZ, RZ, 0x40000040 ;  /* 0x40000040ff057424 */ /* 0x000fd800078e00ff */
[----:B------:R-:W-:Y:S01]  /*167e0*/  HGMMA.64x128x16.F32 R24, R156, gdesc[UR4].tnspB, R24, gsb0 ;  /* 0x41e000049c187df0 */ /* 0x000fe20008000818 */
[----:B------:R-:W-:Y:S02]  /*167f0*/  R2UR UR6, R4 ;  /* 0x00000000040672ca */ /* 0x000fe400000e0000 */
[----:B------:R-:W-:Y:S01]  /*16800*/  R2UR UR7, R5 ;  /* 0x00000000050772ca */ /* 0x000fe200000e0000 */
[----:B------:R-:W-:Y:S01]  /*16810*/  IMAD.MOV.U32 R5, RZ, RZ, 0x40000040 ;  /* 0x40000040ff057424 */ /* 0x000fe200078e00ff */
[----:B------:R-:W-:Y:S01]  /*16820*/  IADD3 R4, R2, 0x100, RZ ;  /* 0x0000010002047810 */ /* 0x000fe20007ffe0ff */
[----:B------:R-:W-:Y:S02]  /*16830*/  WARPGROUP.DEPBAR.LE gsb0, 0x0 ;  /* 0x00008000000079c5 */ /* 0x000fe40000010000 */
[----:B------:R-:W-:-:S08]  /*16840*/  WARPGROUP.ARRIVE ;  /* 0x00000000000079c5 */ /* 0x000fd00000000000 */
        /* <DEDUP_REMOVED lines=18> */
[----:B------:R-:W-:Y:S02]  /*16970*/  IADD3 R4, R2, 0x280, RZ ;  /* 0x0000028002047810 */ /* 0x000fe40007ffe0ff */
[----:B------:R-:W0:Y:S01]  /*16980*/  SHFL.BFLY PT, R2, R3, 0x2, 0x1f ;  /* 0x0c401f0003027f89 */ /* 0x000e2200000e0000 */
[----:B------:R-:W-:Y:S02]  /*16990*/  WARPGROUP.DEPBAR.LE gsb0, 0x0 ;  /* 0x00008000000079c5 */ /* 0x000fe40000010000 */
[----:B------:R-:W-:-:S06]  /*169a0*/  WARPGROUP.ARRIVE ;  /* 0x00000000000079c5 */ /* 0x000fcc0000000000 */
[----:B------:R-:W-:Y:S01]  /*169b0*/  HGMMA.64x128x16.F32 R24, R148, gdesc[UR4].tnspB, R24, gsb0 ;  /* 0x41e0000494187df0 */ /* 0x000fe20008000818 */
[----:B------:R-:W-:Y:S01]  /*169c0*/  R2UR UR6, R4 ;  /* 0x00000000040672ca */ /* 0x000fe200000e0000 */
[----:B0-----:R-:W-:Y:S01]  /*169d0*/  FADD.FTZ R4, R2, R3 ;  /* 0x0000000302047221 */ /* 0x001fe20000010000 */
[----:B------:R-:W-:Y:S01]  /*169e0*/  R2UR UR7, R5 ;  /* 0x00000000050772ca */ /* 0x000fe200000e0000 */
[----:B------:R-:W-:Y:S01]  /*169f0*/  IMAD.MOV.U32 R3, RZ, RZ, -0x800000 ;  /* 0xff800000ff037424 */ /* 0x000fe200078e00ff */
[----:B------:R-:W0:Y:S01]  /*16a00*/  SHFL.BFLY PT, R5, R0, 0x2, 0x1f ;  /* 0x0c401f0000057f89 */ /* 0x000e2200000e0000 */
[----:B------:R-:W-:Y:S01]  /*16a10*/  MOV R2, RZ ;  /* 0x000000ff00027202 */ /* 0x000fe20000000f00 */
[----:B0-----:R-:W-:Y:S01]  /*16a20*/  FADD.FTZ R8, R5, R0 ;  /* 0x0000000005087221 */ /* 0x001fe20000010000 */
        /* <DEDUP_REMOVED lines=20> */
[----:B------:R-:W-:Y:S03]  /*16b70*/  HGMMA.64x128x16.F32 R24, R152, gdesc[UR4].tnspB, R24, gsb0 ;  /* 0x41e0000498187df0 */ /* 0x000fe60008000818 */
[----:B------:R-:W-:Y:S02]  /*16b80*/  WARPGROUP.DEPBAR.LE gsb0, 0x0 ;  /* 0x00008000000079c5 */ /* 0x000fe40000010000 */
[----:B--23--:R-:W-:Y:S05]  /*16b90*/  @!P0 BRA `(.L_x_645) ;  /* 0x0000000000048947 */ /* 0x00cfea0003800000 */
[----:B------:R-:W-:Y:S01]  /*16ba0*/  BPT.TRAP 0x1 ;  /* 0x000000040000795c */ /* 0x000fe20000300000 */
.L_x_645:
[----:B------:R-:W-:Y:S01]  /*16bb0*/  IADD3 R4, R7, 0x2a860, RZ ;  /* 0x0002a86007047810 */ /* 0x000fe20007ffe0ff */
[----:B------:R-:W-:Y:S02]  /*16bc0*/  VIADD R174, R174, 0x1 ;  /* 0x00000001aeae7836 */ /* 0x000fe40000000000 */
[-C--:B------:R-:W-:Y:S01]  /*16bd0*/  FMUL.FTZ R20, R24, R5.reuse ;  /* 0x0000000518147220 */ /* 0x080fe20000410000 */
[-C--:B------:R-:W-:Y:S01]  /*16be0*/  FMUL.FTZ R21, R25, R5.reuse ;  /* 0x0000000519157220 */ /* 0x080fe20000410000 */
[----:B------:R-:W-:Y:S01]  /*16bf0*/  PRMT R4, R183, 0x654, R4 ;  /* 0x00000654b7047816 */ /* 0x000fe20000000004 */
[-C--:B------:R-:W-:Y:S01]  /*16c00*/  FMUL.FTZ R88, R28, R5.reuse ;  /* 0x000000051c587220 */ /* 0x080fe20000410000 */
[----:B------:R-:W-:Y:S01]  /*16c10*/  ISETP.NE.AND P1, PT, R174, 0x2, PT ;  /* 0x00000002ae00780c */ /* 0x000fe20003f25270 */
[-C--:B------:R-:W-:Y:S01]  /*16c20*/  FMUL.FTZ R89, R29, R5.reuse ;  /* 0x000000051d597220 */ /* 0x080fe20000410000 */
[----:B------:R1:W-:Y:S01]  /*16c30*/  SYNCS.ARRIVE.TRANS64.RED.A1T0 RZ, [R4+URZ], RZ ;  /* 0x000000ff04ff79a7 */ /* 0x0003e2000810043f */
[-C--:B------:R-:W-:Y:S01]  /*16c40*/  FMUL.FTZ R90, R32, R5.reuse ;  /* 0x00000005205a7220 */ /* 0x080fe20000410000 */
[-C--:B------:R-:W-:Y:S01]  /*16c50*/  FMUL.FTZ R91, R33, R5.reuse ;  /* 0x00000005215b7220 */ /* 0x080fe20000410000 */
[-C--:B------:R-:W-:Y:S01]  /*16c60*/  FMUL.FTZ R36, R36, R5.reuse ;  /* 0x0000000524247220 */ /* 0x080fe20000410000 */
[-C--:B------:R-:W-:Y:S01]  /*16c70*/  FMUL.FTZ R37, R37, R5.reuse ;  /* 0x0000000525257220 */ /* 0x080fe20000410000 */
[-C--:B------:R-:W-:Y:S01]  /*16c80*/  FMUL.FTZ R40, R40, R5.reuse ;  /* 0x0000000528287220 */ /* 0x080fe20000410000 */
[-C--:B------:R-:W-:Y:S01]  /*16c90*/  FMUL.FTZ R41, R41, R5.reuse ;  /* 0x0000000529297220 */ /* 0x080fe20000410000 */
[-C--:B------:R-:W-:Y:S01]  /*16ca0*/  FMUL.FTZ R44, R44, R5.reuse ;  /* 0x000000052c2c7220 */ /* 0x080fe20000410000 */
[----:B-1----:R-:W-:Y:S01]  /*16cb0*/  SEL R4, RZ, 0x1, P1 ;  /* 0x00000001ff047807 */ /* 0x002fe20000800000 */
        /* <DEDUP_REMOVED lines=22> */
[-C--:B0-----:R-:W-:Y:S01]  /*16e20*/  FMUL.FTZ R94, R26, R2.reuse ;  /* 0x000000021a5e7220 */ /* 0x081fe20000410000 */
        /* <DEDUP_REMOVED lines=31> */
[----:B------:R-:W-:Y:S01]  /*17020*/  LOP3.LUT R181, R181, R4, RZ, 0x3c, !PT ;  /* 0x00000004b5b57212 */ /* 0x000fe200078e3cff */
[----:B------:R-:W-:Y:S01]  /*17030*/  VIADD R191, R191, 0x1 ;  /* 0x00000001bfbf7836 */ /* 0x000fe20000000000 */
[----:B------:R-:W-:-:S07]  /*17040*/  SEL R174, R174, RZ, P1 ;  /* 0x000000ffaeae7207 */ /* 0x000fce0000800000 */
.L_x_567:
[----:B------:R-:W1:Y:S08]  /*17050*/  S2UR UR4, SR_CgaCtaId ;  /* 0x00000000000479c3 */ /* 0x000e700000008800 */
[----:B------:R-:W-:Y:S01]  /*17060*/  BAR.SYNC.DEFER_BLOCKING 0x5, 0x180 ;  /* 0x0146000000007b1d */ /* 0x000fe20000010000 */
[----:B------:R-:W-:-:S05]  /*17070*/  MOV R2, 0x400 ;  /* 0x0000040000027802 */ /* 0x000fca0000000f00 */
[----:B------:R-:W-:Y:S01]  /*17080*/  BSSY B0, `(.L_x_646) ;  /* 0x00002db000007945 */ /* 0x000fe20003800000 */
[----:B-1----:R-:W-:-:S04]  /*17090*/  MOV R183, UR4 ;  /* 0x0000000400b77c02 */ /* 0x002fc80008000f00 */
[----:B------:R-:W-:-:S05]  /*170a0*/  LEA R2, R183, R2, 0x18 ;  /* 0x00000002b7027211 */ /* 0x000fca00078ec0ff */
[----:B------:R1:W2:Y:S01]  /*170b0*/  LDS.128 R144, [R2+0x2a8d0] ;  /* 0x02a8d00002907984 */ /* 0x0002a20000000c00 */
[----:B------:R-:W-:Y:S06]  /*170c0*/  BAR.ARV 0x4, 0x180 ;  /* 0x0106000000007b1d */ /* 0x000fec0000002000 */
[----:B------:R-:W-:Y:S05]  /*170d0*/  @P0 BRA `(.L_x_647) ;  /* 0x00000020006c0947 */ /* 0x000fea0003800000 */
[----:B------:R-:W4:Y:S01]  /*170e0*/  LDL R4, [R1+0x70] ;  /* 0x0000700001047983 */ /* 0x000f220000100800 */
[----:B------:R-:W0:Y:S01]  /*170f0*/  S2R R5, SR_SWINHI ;  /* 0x0000000000057919 */ /* 0x000e220000002f00 */
[----:B------:R-:W-:Y:S01]  /*17100*/  F2FP.F16.F32.PACK_AB R32, R93, R92 ;  /* 0x0000005c5d20723e */ /* 0x000fe200000000ff */
[----:B------:R-:W-:Y:S01]  /*17110*/  ULDC.64 UR6, c[0x0][0xc00] ;  /* 0x0003000000067ab9 */ /* 0x000fe20000000a00 */
[----:B------:R-:W-:Y:S01]  /*17120*/  ULDC.64 UR4, c[0x0][0xc08] ;  /* 0x0003020000047ab9 */ /* 0x000fe20000000a00 */
[----:B------:R-:W2:Y:S01]  /*17130*/  LDL R104, [R1+0x6c] ;  /* 0x00006c0001687983 */ /* 0x000ea20000100800 */
[----:B------:R-:W-:Y:S02]  /*17140*/  MOV R72, R2 ;  /* 0x0000000200487202 */ /* 0x000fe40000000f00 */
[----:B0-----:R-:W-:Y:S01]  /*17150*/  MOV R73, R5 ;  /* 0x0000000500497202 */ /* 0x001fe20000000f00 */
[----:B------:R-:W-:Y:S02]  /*17160*/  BAR.SYNC.DEFER_BLOCKING 0x1, 0x100 ;  /* 0x0044000000007b1d */ /* 0x000fe40000010000 */
[----:B----4-:R-:W-:-:S03]  /*17170*/  IMAD.WIDE R8, R4, 0x2, R72 ;  /* 0x0000000204087825 */ /* 0x010fc600078e0248 */
[C---:B------:R-:W-:Y:S02]  /*17180*/  LOP3.LUT R11, R8.reuse, 0x380, RZ, 0xc0, !PT ;  /* 0x00000380080b7812 */ /* 0x040fe400078ec0ff */
[C---:B------:R-:W-:Y:S02]  /*17190*/  IADD3 R35, P4, R8.reuse, 0x60, RZ ;  /* 0x0000006008237810 */ /* 0x040fe40007f9e0ff */
[----:B------:R-:W-:Y:S02]  /*171a0*/  SHF.R.U64 R11, R11, 0x3, RZ ;  /* 0x000000030b0b7819 */ /* 0x000fe400000012ff */
[C---:B------:R-:W-:Y:S02]  /*171b0*/  IADD3 R14, P3, R8.reuse, 0x4000, RZ ;  /* 0x00004000080e7810 */ /* 0x040fe40007f7e0ff */
[C---:B---3--:R-:W-:Y:S02]  /*171c0*/  IADD3 R31, P6, R8.reuse, 0x20, RZ ;  /* 0x00000020081f7810 */ /* 0x048fe40007fde0ff */
[----:B------:R-:W-:-:S02]  /*171d0*/  IADD3 R33, P5, R8, 0x40, RZ ;  /* 0x0000004008217810 */ /* 0x000fc40007fbe0ff */
[C---:B------:R-:W-:Y:S02]  /*171e0*/  IADD3 R101, P2, R8.reuse, 0x4020, RZ ;  /* 0x0000402008657810 */ /* 0x040fe40007f5e0ff */
[C---:B------:R-:W-:Y:S02]  /*171f0*/  IADD3 R103, P1, R8.reuse, 0x4040, RZ ;  /* 0x0000404008677810 */ /* 0x040fe40007f3e0ff */
[----:B------:R-:W-:Y:S02]  /*17200*/  IADD3 R105, P0, R8, 0x4060, RZ ;  /* 0x0000406008697810 */ /* 0x000fe40007f1e0ff */
[----:B------:R-:W-:Y:S02]  /*17210*/  LOP3.LUT R8, R11, R8, RZ, 0x3c, !PT ;  /* 0x000000080b087212 */ /* 0x000fe400078e3cff */
[----:B------:R-:W-:Y:S02]  /*17220*/  LOP3.LUT R10, R35, 0x380, RZ, 0xc0, !PT ;  /* 0x00000380230a7812 */ /* 0x000fe400078ec0ff */
[----:B------:R-:W-:-:S02]  /*17230*/  LOP3.LUT R11, R14, 0x380, RZ, 0xc0, !PT ;  /* 0x000003800e0b7812 */ /* 0x000fc400078ec0ff */
[----:B------:R-:W-:Y:S02]  /*17240*/  LOP3.LUT R4, R31, 0x380, RZ, 0xc0, !PT ;  /* 0x000003801f047812 */ /* 0x000fe400078ec0ff */
[----:B------:R-:W-:Y:S02]  /*17250*/  LOP3.LUT R6, R33, 0x380, RZ, 0xc0, !PT ;  /* 0x0000038021067812 */ /* 0x000fe400078ec0ff */
[----:B------:R-:W-:Y:S02]  /*17260*/  SHF.R.U64 R10, R10, 0x3, RZ ;  /* 0x000000030a0a7819 */ /* 0x000fe400000012ff */
[----:B------:R-:W-:Y:S02]  /*17270*/  SHF.R.U64 R11, R11, 0x3, RZ ;  /* 0x000000030b0b7819 */ /* 0x000fe400000012ff */
[----:B------:R-:W-:Y:S02]  /*17280*/  SHF.R.U64 R4, R4, 0x3, RZ ;  /* 0x0000000304047819 */ /* 0x000fe400000012ff */
[----:B------:R-:W-:Y:S01]  /*17290*/  SHF.R.U64 R6, R6, 0x3, RZ ;  /* 0x0000000306067819 */ /* 0x000fe200000012ff */
[--C-:B------:R-:W-:Y:S01]  /*172a0*/  IMAD.X R5, RZ, RZ, R9.reuse, P6 ;  /* 0x000000ffff057224 */ /* 0x100fe200030e0609 */
[----:B------:R-:W-:Y:S01]  /*172b0*/  LOP3.LUT R24, R101, 0x380, RZ, 0xc0, !PT ;  /* 0x0000038065187812 */ /* 0x000fe200078ec0ff */
[--C-:B------:R-:W-:Y:S01]  /*172c0*/  IMAD.X R7, RZ, RZ, R9.reuse, P5 ;  /* 0x000000ffff077224 */ /* 0x100fe200028e0609 */
[----:B------:R-:W-:Y:S01]  /*172d0*/  LOP3.LUT R26, R103, 0x380, RZ, 0xc0, !PT ;  /* 0x00000380671a7812 */ /* 0x000fe200078ec0ff */
[--C-:B------:R-:W-:Y:S01]  /*172e0*/  IMAD.X R15, RZ, RZ, R9.reuse, P3 ;  /* 0x000000ffff0f7224 */ /* 0x100fe200018e0609 */
[-C--:B------:R-:W-:Y:S01]  /*172f0*/  IADD3.X R13, RZ, R9.reuse, RZ, P4, !PT ;  /* 0x00000009ff0d7210 */ /* 0x080fe200027fe4ff */
[--C-:B------:R-:W-:Y:S01]  /*17300*/  IMAD.X R25, RZ, RZ, R9.reuse, P2 ;  /* 0x000000ffff197224 */ /* 0x100fe200010e0609 */
[----:B------:R-:W-:Y:S01]  /*17310*/  IADD3.X R27, RZ, R9, RZ, P1, !PT ;  /* 0x00000009ff1b7210 */ /* 0x000fe20000ffe4ff */
[----:B------:R-:W-:Y:S01]  /*17320*/  IMAD.X R29, RZ, RZ, R9, P0 ;  /* 0x000000ffff1d7224 */ /* 0x000fe200000e0609 */
[----:B------:R-:W-:-:S02]  /*17330*/  LOP3.LUT R12, R10, R35, RZ, 0x3c, !PT ;  /* 0x000000230a0c7212 */ /* 0x000fc400078e3cff */
[----:B------:R-:W-:Y:S02]  /*17340*/  LOP3.LUT R14, R11, R14, RZ, 0x3c, !PT ;  /* 0x0000000e0b0e7212 */ /* 0x000fe400078e3cff */
[----:B------:R-:W-:Y:S02]  /*17350*/  MOV R30, R8 ;  /* 0x00000008001e7202 */ /* 0x000fe40000000f00 */
[----:B------:R-:W-:Y:S02]  /*17360*/  LOP3.LUT R28, R105, 0x380, RZ, 0xc0, !PT ;  /* 0x00000380691c7812 */ /* 0x000fe400078ec0ff */
[----:B------:R-:W-:Y:S02]  /*17370*/  LOP3.LUT R4, R4, R31, RZ, 0x3c, !PT ;  /* 0x0000001f04047212 */ /* 0x000fe400078e3cff */
[----:B------:R-:W-:Y:S02]  /*17380*/  LOP3.LUT R6, R6, R33, RZ, 0x3c, !PT ;  /* 0x0000002106067212 */ /* 0x000fe400078e3cff */
[----:B------:R-:W-:-:S02]  /*17390*/  F2FP.F16.F32.PACK_AB R8, R21, R20 ;  /* 0x000000141508723e */ /* 0x000fc400000000ff */
[----:B------:R-:W-:Y:S02]  /*173a0*/  F2FP.F16.F32.PACK_AB R9, R95, R94 ;  /* 0x0000005e5f09723e */ /* 0x000fe400000000ff */
[----:B------:R-:W-:Y:S02]  /*173b0*/  F2FP.F16.F32.PACK_AB R10, R89, R88 ;  /* 0x00000058590a723e */ /* 0x000fe400000000ff */
[----:B------:R-:W-:Y:S02]  /*173c0*/  F2FP.F16.F32.PACK_AB R11, R97, R96 ;  /* 0x00000060610b723e */ /* 0x000fe400000000ff */
[----:B------:R-:W-:Y:S02]  /*173d0*/  SHF.R.U64 R24, R24, 0x3, RZ ;  /* 0x0000000318187819 */ /* 0x000fe400000012ff */
[----:B------:R-:W-:Y:S02]  /*173e0*/  SHF.R.U64 R26, R26, 0x3, RZ ;  /* 0x000000031a1a7819 */ /* 0x000fe400000012ff */
[----:B------:R-:W-:Y:S01]  /*173f0*/  SHF.R.U64 R28, R28, 0x3, RZ ;  /* 0x000000031c1c7819 */ /* 0x000fe200000012ff */
[----:B------:R0:W-:Y:S01]  /*17400*/  STSM.16.M88.4 [R30], R8 ;  /* 0x000000081e007844 */ /* 0x0001e20000000200 */
[----:B------:R-:W-:-:S02]  /*17410*/  MOV R33, R4 ;  /* 0x0000000400217202 */ /* 0x000fc40000000f00 */
[----:B------:R-:W-:Y:S02]  /*17420*/  MOV R34, R6 ;  /* 0x0000000600227202 */ /* 0x000fe40000000f00 */
[----:B------:R-:W-:Y:S02]  /*17430*/  F2FP.F16.F32.PACK_AB R4, R91, R90 ;  /* 0x0000005a5b04723e */ /* 0x000fe400000000ff */
[----:B------:R-:W-:Y:S02]  /*17440*/  F2FP.F16.F32.PACK_AB R5, R99, R98 ;  /* 0x000000626305723e */ /* 0x000fe400000000ff */
[----:B------:R-:W-:Y:S02]  /*17450*/  F2FP.F16.F32.PACK_AB R6, R37, R36 ;  /* 0x000000242506723e */ /* 0x000fe400000000ff */
[----:B------:R-:W-:Y:S02]  /*17460*/  F2FP.F16.F32.PACK_AB R7, R39, R38 ;  /* 0x000000262707723e */ /* 0x000fe400000000ff */
[----:B------:R-:W-:-:S02]  /*17470*/  LOP3.LUT R24, R24, R101, RZ, 0x3c, !PT ;  /* 0x0000006518187212 */ /* 0x000fc400078e3cff */
[----:B------:R-:W-:Y:S02]  /*17480*/  LOP3.LUT R26, R26, R103, RZ, 0x3c, !PT ;  /* 0x000000671a1a7212 */ /* 0x000fe400078e3cff */
[----:B------:R-:W-:Y:S02]  /*17490*/  MOV R35, R12 ;  /* 0x0000000c00237202 */ /* 0x000fe40000000f00 */
[----:B------:R-:W-:Y:S02]  /*174a0*/  MOV R100, R14 ;  /* 0x0000000e00647202 */ /* 0x000fe40000000f00 */
[----:B0-----:R-:W-:Y:S02]  /*174b0*/  F2FP.F16.F32.PACK_AB R8, R41, R40 ;  /* 0x000000282908723e */ /* 0x001fe400000000ff */
[----:B------:R-:W-:Y:S02]  /*174c0*/  F2FP.F16.F32.PACK_AB R9, R43, R42 ;  /* 0x0000002a2b09723e */ /* 0x000fe400000000ff */
[----:B------:R-:W-:-:S02]  /*174d0*/  F2FP.F16.F32.PACK_AB R10, R45, R44 ;  /* 0x0000002c2d0a723e */ /* 0x000fc400000000ff */
[----:B------:R-:W-:Y:S02]  /*174e0*/  F2FP.F16.F32.PACK_AB R11, R47, R46 ;  /* 0x0000002e2f0b723e */ /* 0x000fe400000000ff */
[----:B------:R-:W-:Y:S02]  /*174f0*/  LOP3.LUT R28, R28, R105, RZ, 0x3c, !PT ;  /* 0x000000691c1c7212 */ /* 0x000fe400078e3cff */
[----:B------:R-:W-:Y:S02]  /*17500*/  F2FP.F16.F32.PACK_AB R12, R49, R48 ;  /* 0x00000030310c723e */ /* 0x000fe400000000ff */
[----:B------:R-:W-:Y:S02]  /*17510*/  F2FP.F16.F32.PACK_AB R13, R51, R50 ;  /* 0x00000032330d723e */ /* 0x000fe400000000ff */
[----:B------:R-:W-:Y:S02]  /*17520*/  F2FP.F16.F32.PACK_AB R14, R53, R52 ;  /* 0x00000034350e723e */ /* 0x000fe400000000ff */
[----:B------:R-:W-:Y:S01]  /*17530*/  F2FP.F16.F32.PACK_AB R15, R55, R54 ;  /* 0x00000036370f723e */ /* 0x000fe200000000ff */
[----:B------:R0:W-:Y:S01]  /*17540*/  STSM.16.M88.4 [R33], R4 ;  /* 0x0000000421007844 */ /* 0x0001e20000000200 */
[----:B------:R-:W-:-:S02]  /*17550*/  MOV R101, R24 ;  /* 0x0000001800657202 */ /* 0x000fc40000000f00 */
[----:B------:R-:W-:Y:S01]  /*17560*/  MOV R103, R26 ;  /* 0x0000001a00677202 */ /* 0x000fe20000000f00 */
[----:B------:R-:W-:Y:S01]  /*17570*/  STSM.16.M88.4 [R34], R8 ;  /* 0x0000000822007844 */ /* 0x000fe20000000200 */
[----:B------:R-:W-:Y:S02]  /*17580*/  F2FP.F16.F32.PACK_AB R24, R57, R56 ;  /* 0x000000383918723e */ /* 0x000fe400000000ff */
[----:B------:R-:W-:Y:S01]  /*17590*/  F2FP.F16.F32.PACK_AB R25, R59, R58 ;  /* 0x0000003a3b19723e */ /* 0x000fe200000000ff */
[----:B------:R3:W-:Y:S01]  /*175a0*/  STSM.16.M88.4 [R35], R12 ;  /* 0x0000000c23007844 */ /* 0x0007e20000000200 */
[----:B------:R-:W-:Y:S02]  /*175b0*/  F2FP.F16.F32.PACK_AB R26, R61, R60 ;  /* 0x0000003c3d1a723e */ /* 0x000fe400000000ff */
[----:B------:R-:W-:Y:S02]  /*175c0*/  F2FP.F16.F32.PACK_AB R27, R63, R62 ;  /* 0x0000003e3f1b723e */ /* 0x000fe400000000ff */
[----:B------:R-:W-:-:S02]  /*175d0*/  MOV R102, R28 ;  /* 0x0000001c00667202 */ /* 0x000fc40000000f00 */
[----:B------:R-:W-:Y:S02]  /*175e0*/  F2FP.F16.F32.PACK_AB R28, R65, R64 ;  /* 0x00000040411c723e */ /* 0x000fe400000000ff */
[----:B------:R-:W-:Y:S02]  /*175f0*/  F2FP.F16.F32.PACK_AB R29, R67, R66 ;  /* 0x00000042431d723e */ /* 0x000fe400000000ff */
[----:B------:R-:W-:Y:S02]  /*17600*/  F2FP.F16.F32.PACK_AB R30, R69, R68 ;  /* 0x00000044451e723e */ /* 0x000fe400000000ff */
[----:B------:R-:W-:Y:S02]  /*17610*/  F2FP.F16.F32.PACK_AB R31, R71, R70 ;  /* 0x00000046471f723e */ /* 0x000fe400000000ff */
[----:B0-----:R-:W-:Y:S01]  /*17620*/  F2FP.F16.F32.PACK_AB R33, R75, R74 ;  /* 0x0000004a4b21723e */ /* 0x001fe200000000ff */
[----:B---3--:R-:W0:Y:S01]  /*17630*/  LDC.64 R14, c[0x0][0xba8] ;  /* 0x0002ea00ff0e7b82 */ /* 0x008e220000000a00 */
[----:B------:R-:W-:-:S02]  /*17640*/  F2FP.F16.F32.PACK_AB R34, R77, R76 ;  /* 0x0000004c4d22723e */ /* 0x000fc400000000ff */
[----:B------:R-:W-:Y:S02]  /*17650*/  F2FP.F16.F32.PACK_AB R35, R79, R78 ;  /* 0x0000004e4f23723e */ /* 0x000fe400000000ff */
[----:B------:R-:W-:Y:S02]  /*17660*/  F2FP.F16.F32.PACK_AB R4, R81, R80 ;  /* 0x000000505104723e */ /* 0x000fe400000000ff */
[----:B------:R-:W-:Y:S02]  /*17670*/  F2FP.F16.F32.PACK_AB R5, R83, R82 ;  /* 0x000000525305723e */ /* 0x000fe400000000ff */
[----:B------:R-:W-:Y:S02]  /*17680*/  F2FP.F16.F32.PACK_AB R6, R85, R84 ;  /* 0x000000545506723e */ /* 0x000fe400000000ff */
[----:B------:R-:W-:Y:S01]  /*17690*/  F2FP.F16.F32.PACK_AB R7, R87, R86 ;  /* 0x000000565707723e */ /* 0x000fe200000000ff */
[----:B------:R3:W-:Y:S04]  /*176a0*/  STSM.16.M88.4 [R100], R24 ;  /* 0x0000001864007844 */ /* 0x0007e80000000200 */
[----:B------:R-:W-:Y:S04]  /*176b0*/  STSM.16.M88.4 [R101], R28 ;  /* 0x0000001c65007844 */ /* 0x000fe80000000200 */
[----:B------:R-:W-:Y:S04]  /*176c0*/  STSM.16.M88.4 [R103], R32 ;  /* 0x0000002067007844 */ /* 0x000fe80000000200 */
[----:B------:R4:W-:Y:S01]  /*176d0*/  STSM.16.M88.4 [R102], R4 ;  /* 0x0000000466007844 */ /* 0x0009e20000000200 */
[----:B------:R-:W-:Y:S01]  /*176e0*/  BAR.SYNC.DEFER_BLOCKING 0x1, 0x100 ;  /* 0x0044000000007b1d */ /* 0x000fe20000010000 */
[----:B------:R-:W-:-:S04]  /*176f0*/  ISETP.NE.U32.AND P0, PT, RZ, UR6, PT ;  /* 0x00000006ff007c0c */ /* 0x000fc8000bf05070 */
[----:B------:R-:W-:Y:S02]  /*17700*/  ISETP.NE.AND.EX P0, PT, RZ, UR7, PT, P0 ;  /* 0x00000007ff007c0c */ /* 0x000fe4000bf05300 */
[----:B------:R-:W-:Y:S01]  /*17710*/  IADD3 R8, P1, R189, UR6, RZ ;  /* 0x00000006bd087c10 */ /* 0x000fe2000ff3e0ff */
[----:B---3--:R-:W-:-:S03]  /*17720*/  IMAD.MOV.U32 R100, RZ, RZ, RZ ;  /* 0x000000ffff647224 */ /* 0x008fc600078e00ff */
[----:B------:R-:W-:Y:S01]  /*17730*/  IADD3.X R9, R190, UR7, RZ, P1, !PT ;  /* 0x00000007be097c10 */ /* 0x000fe20008ffe4ff */
[----:B------:R-:W-:Y:S01]  /*17740*/  IMAD.MOV.U32 R24, RZ, RZ, 0x9b8 ;  /* 0x000009b8ff187424 */ /* 0x000fe200078e00ff */
[----:B----4-:R-:W3:Y:S05]  /*17750*/  LDC R102, c[0x0][0xbe8] ;  /* 0x0002fa00ff667b82 */ /* 0x010eea0000000800 */
[----:B------:R-:W4:Y:S01]  /*17760*/  @P0 LDG.E R100, desc[UR56][R8.64] ;  /* 0x0000003808640981 */ /* 0x000f22000c1e1900 */
[----:B------:R-:W-:-:S04]  /*17770*/  ISETP.NE.U32.AND P1, PT, RZ, UR4, PT ;  /* 0x00000004ff007c0c */ /* 0x000fc8000bf25070 */
[----:B------:R-:W-:-:S13]  /*17780*/  ISETP.NE.AND.EX P1, PT, RZ, UR5, PT, P1 ;  /* 0x00000005ff007c0c */ /* 0x000fda000bf25310 */
[----:B------:R-:W-:Y:S01]  /*17790*/  @P1 IADD3 R4, P2, R189, UR4, RZ ;  /* 0x00000004bd041c10 */ /* 0x000fe2000ff5e0ff */
[----:B------:R-:W-:-:S03]  /*177a0*/  ULDC UR4, c[0x0][0xa88] ;  /* 0x0002a20000047ab9 */ /* 0x000fc60000000800 */
[----:B------:R-:W-:Y:S02]  /*177b0*/  @P1 IADD3.X R5, R190, UR5, RZ, P2, !PT ;  /* 0x00000005be051c10 */ /* 0x000fe400097fe4ff */
[C---:B------:R-:W-:Y:S02]  /*177c0*/  ISETP.NE.AND P2, PT, R187.reuse, RZ, PT ;  /* 0x000000ffbb00720c */ /* 0x040fe40003f45270 */
[----:B------:R-:W-:Y:S01]  /*177d0*/  MOV R101, UR4 ;  /* 0x0000000400657c02 */ /* 0x000fe20008000f00 */
[----:B------:R-:W-:Y:S02]  /*177e0*/  ULDC UR4, c[0x0][0xad4] ;  /* 0x0002b50000047ab9 */ /* 0x000fe40000000800 */
[----:B------:R-:W-:Y:S02]  /*177f0*/  SEL R187, R187, UR4, P2 ;  /* 0x00000004bbbb7c07 */ /* 0x000fe40009000000 */
[----:B---3--:R-:W-:Y:S01]  /*17800*/  ISETP.NE.AND P4, PT, R102, 0x1, PT ;  /* 0x000000016600780c */ /* 0x008fe20003f85270 */
[----:B------:R3:W5:Y:S01]  /*17810*/  @P1 LDG.E R101, desc[UR56][R4.64] ;  /* 0x0000003804651981 */ /* 0x000762000c1e1900 */
[----:B------:R-:W-:-:S04]  /*17820*/  ISETP.GT.AND P3, PT, R187, 0x1, PT ;  /* 0x00000001bb00780c */ /* 0x000fc80003f64270 */
[----:B------:R-:W-:-:S04]  /*17830*/  SEL R24, R24, 0x978, P3 ;  /* 0x0000097818187807 */ /* 0x000fc80001800000 */
[----:B------:R-:W1:Y:S08]  /*17840*/  LDC.64 R6, c[0x0][R24+0x220] ;  /* 0x0000880018067b82 */ /* 0x000e700000000a00 */
[----:B------:R-:W2:Y:S08]  /*17850*/  LDC.64 R10, c[0x0][R24+0x218] ;  /* 0x00008600180a7b82 */ /* 0x000eb00000000a00 */
[----:B------:R-:W2:Y:S01]  /*17860*/  LDC.64 R12, c[0x0][R24+0x228] ;  /* 0x00008a00180c7b82 */ /* 0x000ea20000000a00 */
[----:B------:R-:W-:-:S07]  /*17870*/  ISETP.NE.U32.AND P2, PT, RZ, UR6, PT ;  /* 0x00000006ff007c0c */ /* 0x000fce000bf45070 */
[----:B---3--:R3:W3:Y:S01]  /*17880*/  LDC.64 R4, c[0x0][R24+0x210] ;  /* 0x0000840018047b82 */ /* 0x0086e20000000a00 */
[----:B------:R-:W-:-:S07]  /*17890*/  ISETP.NE.AND.EX P2, PT, RZ, UR7, PT, P2 ;  /* 0x00000007ff007c0c */ /* 0x000fce000bf45320 */
[----:B------:R-:W3:Y:S01]  /*178a0*/  @P4 LDC R26, c[0x0][0xbec] ;  /* 0x0002fb00ff1a4b82 */ /* 0x000ee20000000800 */
[----:B------:R-:W-:-:S07]  /*178b0*/  SEL R188, R188, RZ, !P2 ;  /* 0x000000ffbcbc7207 */ /* 0x000fce0005000000 */
[----:B------:R-:W3:Y:S01]  /*178c0*/  @P4 LDC R33, c[0x0][0xbf0] ;  /* 0x0002fc00ff214b82 */ /* 0x000ee20000000800 */
[----:B------:R-:W-:Y:S01]  /*178d0*/  SEL R25, R216, RZ, !P2 ;  /* 0x000000ffd8197207 */ /* 0x000fe20005000000 */
[----:B-1----:R-:W-:-:S06]  /*178e0*/  IMAD R7, R7, R188, RZ ;  /* 0x000000bc07077224 */ /* 0x002fcc00078e02ff */
[----:B0-----:R-:W0:Y:S01]  /*178f0*/  @!P3 LDC R14, c[0x0][0xb50] ;  /* 0x0002d400ff0ebb82 */ /* 0x001e220000000800 */
[C---:B------:R-:W-:Y:S02]  /*17900*/  IMAD R31, R6.reuse, R25, R7 ;  /* 0x00000019061f7224 */ /* 0x040fe400078e0207 */
[----:B------:R-:W-:-:S05]  /*17910*/  IMAD.WIDE.U32 R6, R6, R188, RZ ;  /* 0x000000bc06067225 */ /* 0x000fca00078e00ff */
[----:B------:R-:W1:Y:S01]  /*17920*/  @!P3 LDC R15, c[0x0][0xb54] ;  /* 0x0002d500ff0fbb82 */ /* 0x000e620000000800 */
[-C--:B--2---:R-:W-:Y:S02]  /*17930*/  IMAD R29, R11, R162.reuse, RZ ;  /* 0x000000a20b1d7224 */ /* 0x084fe400078e02ff */
[----:B------:R-:W-:-:S04]  /*17940*/  IMAD.WIDE.U32 R10, R10, R162, RZ ;  /* 0x000000a20a0a7225 */ /* 0x000fc800078e00ff */
[----:B------:R-:W-:Y:S01]  /*17950*/  IMAD R25, R192, 0x80, R104 ;  /* 0x00000080c0197824 */ /* 0x000fe200078e0268 */
[----:B------:R-:W-:Y:S02]  /*17960*/  SEL R27, R200, RZ, P3 ;  /* 0x000000ffc81b7207 */ /* 0x000fe40001800000 */
[----:B------:R-:W-:Y:S01]  /*17970*/  IADD3 R28, R11, R29, RZ ;  /* 0x0000001d0b1c7210 */ /* 0x000fe20007ffe0ff */
[----:B------:R-:W-:Y:S02]  /*17980*/  IMAD.IADD R11, R7, 0x1, R31 ;  /* 0x00000001070b7824 */ /* 0x000fe400078e021f */
[----:B------:R-:W-:Y:S02]  /*17990*/  IMAD.MOV.U32 R7, RZ, RZ, R25 ;  /* 0x000000ffff077224 */ /* 0x000fe400078e0019 */
[-C--:B------:R-:W-:Y:S02]  /*179a0*/  IMAD R29, R13, R27.reuse, RZ ;  /* 0x0000001b0d1d7224 */ /* 0x080fe400078e02ff */
[----:B------:R-:W-:-:S04]  /*179b0*/  IMAD.WIDE.U32 R12, R12, R27, RZ ;  /* 0x0000001b0c0c7225 */ /* 0x000fc800078e00ff */
[----:B------:R-:W-:Y:S01]  /*179c0*/  IMAD.IADD R29, R13, 0x1, R29 ;  /* 0x000000010d1d7824 */ /* 0x000fe200078e021d */
[--C-:B----4-:R-:W-:Y:S01]  /*179d0*/  IADD3 R10, P2, P5, R6, R10, R100.reuse ;  /* 0x0000000a060a7210 */ /* 0x110fe20007d5e064 */
[----:B---3--:R-:W-:Y:S01]  /*179e0*/  @P4 IMAD.HI.U32 R6, R25, R26, RZ ;  /* 0x0000001a19064227 */ /* 0x008fe200078e00ff */
[----:B------:R-:W-:-:S04]  /*179f0*/  SHF.R.S32.HI R103, RZ, 0x1f, R100 ;  /* 0x0000001fff677819 */ /* 0x000fc80000011464 */
[----:B------:R-:W-:-:S04]  /*17a00*/  @P4 SHF.R.U32.HI R7, RZ, R33, R6 ;  /* 0x00000021ff074219 */ /* 0x000fc80000011606 */
[----:B------:R-:W-:Y:S02]  /*17a10*/  IADD3 R24, -R7, RZ, RZ ;  /* 0x000000ff07187210 */ /* 0x000fe40007ffe1ff */
[----:B------:R-:W-:Y:S02]  /*17a20*/  IADD3.X R11, R11, R28, R103, P2, P5 ;  /* 0x0000001c0b0b7210 */ /* 0x000fe400017ea467 */
[----:B------:R-:W-:Y:S02]  /*17a30*/  IADD3 R12, P2, P5, R7, R10, R12 ;  /* 0x0000000a070c7210 */ /* 0x000fe40007d5e00c */
[----:B------:R-:W-:Y:S01]  /*17a40*/  SHF.R.S32.HI R6, RZ, 0x1f, R7 ;  /* 0x0000001fff067819 */ /* 0x000fe20000011407 */
[----:B------:R-:W-:-:S03]  /*17a50*/  IMAD R7, R102, R24, R25 ;  /* 0x0000001866077224 */ /* 0x000fc600078e0219 */
[----:B------:R-:W-:Y:S01]  /*17a60*/  IADD3.X R13, R6, R11, R29, P2, P5 ;  /* 0x0000000b060d7210 */ /* 0x000fe200017ea41d */
[-C--:B------:R-:W-:Y:S01]  /*17a70*/  IMAD R5, R5, R7.reuse, RZ ;  /* 0x0000000705057224 */ /* 0x080fe200078e02ff */
[----:B------:R-:W-:Y:S01]  /*17a80*/  SHF.R.S32.HI R11, RZ, 0x1f, R7 ;  /* 0x0000001fff0b7819 */ /* 0x000fe20000011407 */
[----:B------:R-:W-:-:S04]  /*17a90*/  IMAD.WIDE.U32 R12, R4, R7, R12 ;  /* 0x00000007040c7225 */ /* 0x000fc800078e000c */
[----:B------:R-:W-:Y:S01]  /*17aa0*/  IMAD R5, R4, R11, R5 ;  /* 0x0000000b04057224 */ /* 0x000fe200078e0205 */
[----:B0-----:R-:W-:-:S03]  /*17ab0*/  LEA R14, P2, R12, R14, 0x2 ;  /* 0x0000000e0c0e7211 */ /* 0x001fc600078410ff */
[----:B------:R-:W-:-:S05]  /*17ac0*/  IMAD.IADD R4, R13, 0x1, R5 ;  /* 0x000000010d047824 */ /* 0x000fca00078e0205 */
[----:B-1----:R-:W-:Y:S01]  /*17ad0*/  LEA.HI.X R15, R12, R15, R4, 0x2, P2 ;  /* 0x0000000f0c0f7211 */ /* 0x002fe200010f1404 */
[----:B------:R-:W-:Y:S06]  /*17ae0*/  @P1 BRA `(.L_x_648) ;  /* 0x0000000000101947 */ /* 0x000fec0003800000 */
[----:B------:R-:W-:Y:S05]  /*17af0*/  @!P0 BRA `(.L_x_648) ;  /* 0x00000000000c8947 */ /* 0x000fea0003800000 */
[----:B------:R-:W2:Y:S04]  /*17b00*/  LDG.E R4, desc[UR56][R8.64] ;  /* 0x0000003808047981 */ /* 0x000ea8000c1e1900 */
[----:B-----5:R-:W2:Y:S02]  /*17b10*/  LDG.E R101, desc[UR56][R8.64+0x4] ;  /* 0x0000043808657981 */ /* 0x020ea4000c1e1900 */
[----:B--2---:R-:W-:-:S07]  /*17b20*/  IADD3 R101, -R4, R101, RZ ;  /* 0x0000006504657210 */ /* 0x004fce0007ffe1ff */
.L_x_648:
[----:B------:R-:W2:Y:S01]  /*17b30*/  LDL R8, [R1+0x68] ;  /* 0x0000680001087983 */ /* 0x000ea20000100800 */
[----:B-----5:R-:W-:Y:S01]  /*17b40*/  IMAD R101, R101, R102, RZ ;  /* 0x0000006665657224 */ /* 0x020fe200078e02ff */
[----:B------:R-:W-:Y:S02]  /*17b50*/  LOP3.LUT P0, RZ, R220, 0x3, RZ, 0xc0, !PT ;  /* 0x00000003dcff7812 */ /* 0x000fe4000780c0ff */
[----:B------:R-:W-:Y:S04]  /*17b60*/  SHFL.IDX PT, R4, R14, RZ, 0x1c1f ;  /* 0x001c1fff0e047589 */ /* 0x000fe800000e0000 */
[----:B------:R-:W0:Y:S04]  /*17b70*/  SHFL.IDX PT, R5, R15, RZ, 0x1c1f ;  /* 0x001c1fff0f057589 */ /* 0x000e2800000e0000 */
[----:B------:R-:W-:Y:S04]  /*17b80*/  SHFL.IDX PT, R6, R14, 0x1, 0x1c1f ;  /* 0x003c1f000e067f89 */ /* 0x000fe800000e0000 */
[----:B------:R-:W1:Y:S01]  /*17b90*/  SHFL.IDX PT, R7, R15, 0x1, 0x1c1f ;  /* 0x003c1f000f077f89 */ /* 0x000e6200000e0000 */
[----:B--2---:R-:W-:-:S04]  /*17ba0*/  IMAD R8, R192, 0x80, R8 ;  /* 0x00000080c0087824 */ /* 0x004fc800078e0208 */
[C---:B------:R-:W-:Y:S01]  /*17bb0*/  VIADD R12, R8.reuse, 0x8 ;  /* 0x00000008080c7836 */ /* 0x040fe20000000000 */
[----:B------:R-:W-:-:S04]  /*17bc0*/  ISETP.GE.OR P1, PT, R8, R101, P0 ;  /* 0x000000650800720c */ /* 0x000fc80000726670 */
[----:B------:R-:W-:-:S09]  /*17bd0*/  ISETP.GE.OR P0, PT, R12, R101, P0 ;  /* 0x000000650c00720c */ /* 0x000fd20000706670 */
[----:B0-----:R0:W-:Y:S04]  /*17be0*/  @!P1 ST.E desc[UR56][R4.64], R3 ;  /* 0x0000000304009985 */ /* 0x0011e8000c101938 */
[----:B-1----:R0:W-:Y:S01]  /*17bf0*/  @!P0 ST.E desc[UR56][R6.64], R0 ;  /* 0x0000000006008985 */ /* 0x0021e2000c101938 */
[----:B------:R-:W-:Y:S05]  /*17c00*/  @P3 BRA `(.L_x_649) ;  /* 0x0000000800843947 */ /* 0x000fea0003800000 */
[----:B0-----:R-:W-:Y:S01]  /*17c10*/  LEA R3, R217, R184, 0x6 ;  /* 0x000000b8d9037211 */ /* 0x001fe200078e30ff */
[----:B------:R-:W0:Y:S01]  /*17c20*/  @P4 LDC R47, c[0x0][0xbec] ;  /* 0x0002fb00ff2f4b82 */ /* 0x000e220000000800 */
[----:B------:R-:W-:-:S03]  /*17c30*/  ULDC.64 UR4, c[0x0][0xaa0] ;  /* 0x0002a80000047ab9 */ /* 0x000fc60000000a00 */
[----:B------:R-:W-:-:S04]  /*17c40*/  IMAD.WIDE R72, R3, 0x2, R72 ;  /* 0x0000000203487825 */ /* 0x000fc800078e0248 */
[----:B------:R-:W1:Y:S01]  /*17c50*/  @P4 LDC R49, c[0x0][0xbf0] ;  /* 0x0002fc00ff314b82 */ /* 0x000e620000000800 */
[C---:B------:R-:W-:Y:S01]  /*17c60*/  IADD3 R9, P6, R72.reuse, 0x1000, RZ ;  /* 0x0000100048097810 */ /* 0x040fe20007fde0ff */
[----:B------:R-:W-:Y:S01]  /*17c70*/  IMAD R103, R103, UR4, RZ ;  /* 0x0000000467677c24 */ /* 0x000fe2000f8e02ff */
[----:B------:R-:W-:Y:S02]  /*17c80*/  IADD3 R13, P5, R72, 0x2000, RZ ;  /* 0x00002000480d7810 */ /* 0x000fe40007fbe0ff */
[----:B------:R-:W-:Y:S01]  /*17c90*/  LOP3.LUT R8, R9, 0x380, RZ, 0xc0, !PT ;  /* 0x0000038009087812 */ /* 0x000fe200078ec0ff */
[----:B------:R-:W-:Y:S01]  /*17ca0*/  IMAD R103, R100, UR5, R103 ;  /* 0x0000000564677c24 */ /* 0x000fe2000f8e0267 */
[----:B------:R-:W-:Y:S02]  /*17cb0*/  IADD3 R25, P3, R72, 0x3000, RZ ;  /* 0x0000300048197810 */ /* 0x000fe40007f7e0ff */
[----:B------:R-:W-:Y:S01]  /*17cc0*/  SHF.R.U64 R8, R8, 0x3, RZ ;  /* 0x0000000308087819 */ /* 0x000fe200000012ff */
[----:B------:R-:W-:Y:S01]  /*17cd0*/  IMAD.WIDE.U32 R20, R100, UR4, RZ ;  /* 0x0000000464147c25 */ /* 0x000fe2000f8e00ff */
[----:B------:R-:W-:Y:S01]  /*17ce0*/  ULDC.64 UR4, c[0x0][0xae8] ;  /* 0x0002ba0000047ab9 */ /* 0x000fe20000000a00 */
[----:B------:R-:W-:-:S02]  /*17cf0*/  IADD3 R29, P2, R72, 0x4000, RZ ;  /* 0x00004000481d7810 */ /* 0x000fc40007f5e0ff */
[----:B------:R-:W-:Y:S01]  /*17d00*/  LOP3.LUT R8, R8, R9, RZ, 0x3c, !PT ;  /* 0x0000000908087212 */ /* 0x000fe200078e3cff */
[----:B------:R-:W-:Y:S01]  /*17d10*/  IMAD.X R9, RZ, RZ, R73, P6 ;  /* 0x000000ffff097224 */ /* 0x000fe200030e0649 */
[C---:B------:R-:W-:Y:S01]  /*17d20*/  IADD3 R3, P6, R72.reuse, 0x7000, RZ ;  /* 0x0000700048037810 */ /* 0x040fe20007fde0ff */
[----:B------:R-:W-:Y:S01]  /*17d30*/  IMAD.IADD R21, R21, 0x1, R103 ;  /* 0x0000000115157824 */ /* 0x000fe200078e0267 */
[----:B------:R-:W-:Y:S02]  /*17d40*/  IADD3 R33, P1, R72, 0x5000, RZ ;  /* 0x0000500048217810 */ /* 0x000fe40007f3e0ff */
[----:B------:R-:W-:Y:S01]  /*17d50*/  LOP3.LUT R0, R3, 0x380, RZ, 0xc0, !PT ;  /* 0x0000038003007812 */ /* 0x000fe200078ec0ff */
[----:B------:R-:W-:Y:S01]  /*17d60*/  IMAD.WIDE.U32 R20, R162, UR4, R20 ;  /* 0x00000004a2147c25 */ /* 0x000fe2000f8e0014 */
[----:B------:R-:W-:Y:S01]  /*17d70*/  IADD3 R37, P0, R72, 0x6000, RZ ;  /* 0x0000600048257810 */ /* 0x000fe20007f1e0ff */
[----:B------:R-:W5:Y:S01]  /*17d80*/  LD.E.128 R8, desc[UR56][R8.64] ;  /* 0x0000003808087980 */ /* 0x000f62000c101d00 */
[----:B------:R-:W-:-:S02]  /*17d90*/  SHF.R.U64 R0, R0, 0x3, RZ ;  /* 0x0000000300007819 */ /* 0x000fc400000012ff */
[----:B------:R-:W-:Y:S01]  /*17da0*/  SHF.R.S32.HI R45, RZ, 0x1f, R188 ;  /* 0x0000001fff2d7819 */ /* 0x000fe200000114bc */
[----:B------:R-:W-:Y:S01]  /*17db0*/  IMAD.X R41, RZ, RZ, R73, P6 ;  /* 0x000000ffff297224 */ /* 0x000fe200030e0649 */
[----:B------:R-:W-:Y:S02]  /*17dc0*/  LOP3.LUT R40, R0, R3, RZ, 0x3c, !PT ;  /* 0x0000000300287212 */ /* 0x000fe400078e3cff */
[----:B------:R-:W-:Y:S01]  /*17dd0*/  LEA R3, R186, R217, 0x5 ;  /* 0x000000d9ba037211 */ /* 0x000fe200078e28ff */
[----:B------:R-:W-:Y:S01]  /*17de0*/  IMAD R21, R162, UR5, R21 ;  /* 0x00000005a2157c24 */ /* 0x000fe2000f8e0215 */
[----:B------:R-:W-:Y:S01]  /*17df0*/  LOP3.LUT R12, R13, 0x380, RZ, 0xc0, !PT ;  /* 0x000003800d0c7812 */ /* 0x000fe200078ec0ff */
[----:B------:R-:W-:Y:S01]  /*17e00*/  ULDC.64 UR4, c[0x0][0xaf0] ;  /* 0x0002bc0000047ab9 */ /* 0x000fe20000000a00 */
[----:B------:R-:W-:Y:S01]  /*17e10*/  LOP3.LUT R24, R25, 0x380, RZ, 0xc0, !PT ;  /* 0x0000038019187812 */ /* 0x000fe200078ec0ff */
[----:B------:R-:W-:Y:S01]  /*17e20*/  IMAD R44, R192, 0x80, R3 ;  /* 0x00000080c02c7824 */ /* 0x000fe200078e0203 */
[----:B------:R-:W-:-:S02]  /*17e30*/  LOP3.LUT R28, R29, 0x380, RZ, 0xc0, !PT ;  /* 0x000003801d1c7812 */ /* 0x000fc400078ec0ff */
[----:B------:R-:W-:Y:S01]  /*17e40*/  LOP3.LUT R32, R33, 0x380, RZ, 0xc0, !PT ;  /* 0x0000038021207812 */ /* 0x000fe200078ec0ff */
[----:B0-----:R-:W-:Y:S01]  /*17e50*/  @P4 IMAD.HI.U32 R0, R44, R47, RZ ;  /* 0x0000002f2c004227 */ /* 0x001fe200078e00ff */
[----:B------:R-:W-:Y:S01]  /*17e60*/  LOP3.LUT R36, R37, 0x380, RZ, 0xc0, !PT ;  /* 0x0000038025247812 */ /* 0x000fe200078ec0ff */
[----:B------:R-:W5:Y:S01]  /*17e70*/  LD.E.128 R40, desc[UR56][R40.64] ;  /* 0x0000003828287980 */ /* 0x000f62000c101d00 */
[----:B------:R-:W-:Y:S01]  /*17e80*/  LOP3.LUT R5, R72, 0x380, RZ, 0xc0, !PT ;  /* 0x0000038048057812 */ /* 0x000fe200078ec0ff */
[----:B------:R-:W-:Y:S01]  /*17e90*/  IMAD.MOV.U32 R3, RZ, RZ, R44 ;  /* 0x000000ffff037224 */ /* 0x000fe200078e002c */
[----:B------:R-:W-:Y:S01]  /*17ea0*/  SHF.R.U64 R12, R12, 0x3, RZ ;  /* 0x000000030c0c7819 */ /* 0x000fe200000012ff */
[----:B------:R-:W-:Y:S01]  /*17eb0*/  IMAD R45, R45, UR4, RZ ;  /* 0x000000042d2d7c24 */ /* 0x000fe2000f8e02ff */
[----:B------:R-:W-:Y:S02]  /*17ec0*/  SHF.R.U64 R24, R24, 0x3, RZ ;  /* 0x0000000318187819 */ /* 0x000fe400000012ff */
[----:B------:R-:W-:-:S02]  /*17ed0*/  SHF.R.U64 R28, R28, 0x3, RZ ;  /* 0x000000031c1c7819 */ /* 0x000fc400000012ff */
[----:B------:R-:W-:Y:S02]  /*17ee0*/  SHF.R.U64 R32, R32, 0x3, RZ ;  /* 0x0000000320207819 */ /* 0x000fe400000012ff */
[----:B------:R-:W-:Y:S02]  /*17ef0*/  SHF.R.U64 R36, R36, 0x3, RZ ;  /* 0x0000000324247819 */ /* 0x000fe400000012ff */
[----:B-1----:R-:W-:Y:S02]  /*17f00*/  @P4 SHF.R.U32.HI R3, RZ, R49, R0 ;  /* 0x00000031ff034219 */ /* 0x002fe40000011600 */
[----:B------:R-:W-:Y:S01]  /*17f10*/  SHF.R.U64 R5, R5, 0x3, RZ ;  /* 0x0000000305057819 */ /* 0x000fe200000012ff */
[----:B------:R-:W-:Y:S01]  /*17f20*/  IMAD R45, R188, UR5, R45 ;  /* 0x00000005bc2d7c24 */ /* 0x000fe2000f8e022d */
[----:B------:R-:W-:Y:S01]  /*17f30*/  LOP3.LUT R12, R12, R13, RZ, 0x3c, !PT ;  /* 0x0000000d0c0c7212 */ /* 0x000fe200078e3cff */
[----:B------:R-:W-:Y:S01]  /*17f40*/  IMAD.WIDE.U32 R20, R188, UR4, R20 ;  /* 0x00000004bc147c25 */ /* 0x000fe2000f8e0014 */
[----:B------:R-:W-:Y:S01]  /*17f50*/  LOP3.LUT R24, R24, R25, RZ, 0x3c, !PT ;  /* 0x0000001918187212 */ /* 0x000fe200078e3cff */
[----:B------:R-:W-:Y:S01]  /*17f60*/  ULDC.64 UR4, c[0x0][0xae0] ;  /* 0x0002b80000047ab9 */ /* 0x000fe20000000a00 */
[----:B------:R-:W-:Y:S01]  /*17f70*/  LOP3.LUT R28, R28, R29, RZ, 0x3c, !PT ;  /* 0x0000001d1c1c7212 */ /* 0x000fe200078e3cff */
[--C-:B------:R-:W-:Y:S01]  /*17f80*/  IMAD.X R13, RZ, RZ, R73.reuse, P5 ;  /* 0x000000ffff0d7224 */ /* 0x100fe200028e0649 */
[----:B------:R-:W-:Y:S01]  /*17f90*/  LOP3.LUT R32, R32, R33, RZ, 0x3c, !PT ;  /* 0x0000002120207212 */ /* 0x000fe200078e3cff */
[--C-:B------:R-:W-:Y:S01]  /*17fa0*/  IMAD.X R29, RZ, RZ, R73.reuse, P2 ;  /* 0x000000ffff1d7224 */ /* 0x100fe200010e0649 */
[----:B------:R-:W-:Y:S01]  /*17fb0*/  LOP3.LUT R36, R36, R37, RZ, 0x3c, !PT ;  /* 0x0000002524247212 */ /* 0x000fe200078e3cff */
[----:B------:R-:W-:Y:S01]  /*17fc0*/  IMAD.X R33, RZ, RZ, R73, P1 ;  /* 0x000000ffff217224 */ /* 0x000fe200008e0649 */
[----:B------:R-:W-:-:S02]  /*17fd0*/  SHF.R.S32.HI R0, RZ, 0x1f, R3 ;  /* 0x0000001fff007819 */ /* 0x000fc40000011403 */
[----:B------:R-:W-:Y:S02]  /*17fe0*/  IADD3 R47, -R3, RZ, RZ ;  /* 0x000000ff032f7210 */ /* 0x000fe40007ffe1ff */
[----:B------:R-:W-:Y:S01]  /*17ff0*/  LOP3.LUT R72, R5, R72, RZ, 0x3c, !PT ;  /* 0x0000004805487212 */ /* 0x000fe200078e3cff */
[----:B------:R-:W-:Y:S01]  /*18000*/  IMAD.IADD R21, R21, 0x1, R45 ;  /* 0x0000000115157824 */ /* 0x000fe200078e022d */
[-C--:B------:R-:W-:Y:S01]  /*18010*/  IADD3.X R25, RZ, R73.reuse, RZ, P3, !PT ;  /* 0x00000049ff197210 */ /* 0x080fe20001ffe4ff */
[----:B------:R-:W5:Y:S01]  /*18020*/  LD.E.128 R12, desc[UR56][R12.64] ;  /* 0x000000380c0c7980 */ /* 0x000f62000c101d00 */
[----:B------:R-:W-:Y:S01]  /*18030*/  IADD3.X R37, RZ, R73, RZ, P0, !PT ;  /* 0x00000049ff257210 */ /* 0x000fe200007fe4ff */
[----:B------:R-:W-:Y:S02]  /*18040*/  IMAD R0, R0, UR4, RZ ;  /* 0x0000000400007c24 */ /* 0x000fe4000f8e02ff */
[----:B------:R-:W-:Y:S01]  /*18050*/  IMAD R45, R102, R47, R44 ;  /* 0x0000002f662d7224 */ /* 0x000fe200078e022c */
[----:B------:R0:W5:Y:S01]  /*18060*/  LD.E.128 R4, desc[UR56][R72.64] ;  /* 0x0000003848047980 */ /* 0x000162000c101d00 */
[----:B------:R-:W-:-:S03]  /*18070*/  IMAD R47, R3, UR5, R0 ;  /* 0x00000005032f7c24 */ /* 0x000fc6000f8e0200 */
[----:B------:R-:W5:Y:S01]  /*18080*/  LD.E.128 R24, desc[UR56][R24.64] ;  /* 0x0000003818187980 */ /* 0x000f62000c101d00 */
[----:B------:R-:W-:-:S03]  /*18090*/  IMAD.WIDE.U32 R20, R3, UR4, R20 ;  /* 0x0000000403147c25 */ /* 0x000fc6000f8e0014 */
[----:B------:R-:W5:Y:S01]  /*180a0*/  LD.E.128 R28, desc[UR56][R28.64] ;  /* 0x000000381c1c7980 */ /* 0x000f62000c101d00 */
[----:B------:R-:W-:Y:S01]  /*180b0*/  SHF.R.S32.HI R0, RZ, 0x1f, R45 ;  /* 0x0000001fff007819 */ /* 0x000fe2000001142d */
[----:B------:R-:W-:Y:S01]  /*180c0*/  IMAD R48, R192, 0x80, R217 ;  /* 0x00000080c0307824 */ /* 0x000fe200078e02d9 */
[----:B------:R-:W-:Y:S01]  /*180d0*/  ULDC.64 UR4, c[0x0][0xad8] ;  /* 0x0002b60000047ab9 */ /* 0x000fe20000000a00 */
[----:B------:R-:W5:Y:S04]  /*180e0*/  LD.E.128 R32, desc[UR56][R32.64] ;  /* 0x0000003820207980 */ /* 0x000f68000c101d00 */
[----:B------:R-:W5:Y:S01]  /*180f0*/  LD.E.128 R36, desc[UR56][R36.64] ;  /* 0x0000003824247980 */ /* 0x000f62000c101d00 */
[----:B------:R-:W-:Y:S01]  /*18100*/  @!PT LDS RZ, [RZ] ;  /* 0x00000000fffff984 */ /* 0x000fe20000000800 */
[----:B------:R-:W-:Y:S01]  /*18110*/  @!PT LDS RZ, [RZ] ;  /* 0x00000000fffff984 */ /* 0x000fe20000000800 */
[----:B------:R-:W-:Y:S01]  /*18120*/  @!PT LDS RZ, [RZ] ;  /* 0x00000000fffff984 */ /* 0x000fe20000000800 */
[----:B------:R-:W-:Y:S01]  /*18130*/  @!PT LDS RZ, [RZ] ;  /* 0x00000000fffff984 */ /* 0x000fe20000000800 */
[----:B------:R1:W-:Y:S06]  /*18140*/  MEMBAR.ALL.CTA ;  /* 0x0000000000007992 */ /* 0x0003ec0000008000 */
[----:B-1----:R-:W1:Y:S01]  /*18150*/  FENCE.VIEW.ASYNC.S ;  /* 0x00000000000073c6 */ /* 0x002e620000000000 */
[----:B------:R-:W-:Y:S01]  /*18160*/  IADD3 R21, R21, R47, RZ ;  /* 0x0000002f15157210 */ /* 0x000fe20007ffe0ff */
[----:B------:R-:W-:-:S02]  /*18170*/  IMAD R44, R0, UR4, RZ ;  /* 0x00000004002c7c24 */ /* 0x000fc4000f8e02ff */
[----:B------:R-:W-:Y:S02]  /*18180*/  VIADD R0, R48, 0x20 ;  /* 0x0000002030007836 */ /* 0x000fe40000000000 */
[C---:B------:R-:W-:Y:S02]  /*18190*/  IMAD R3, R45.reuse, UR5, R44 ;  /* 0x000000052d037c24 */ /* 0x040fe4000f8e022c */
[----:B------:R-:W-:Y:S01]  /*181a0*/  IMAD.WIDE.U32 R20, R45, UR4, R20 ;  /* 0x000000042d147c25 */ /* 0x000fe2000f8e0014 */
[-C--:B------:R-:W-:Y:S01]  /*181b0*/  ISETP.GE.AND P0, PT, R0, R101.reuse, PT ;  /* 0x000000650000720c */ /* 0x080fe20003f06270 */
[----:B------:R-:W-:Y:S01]  /*181c0*/  ULDC.64 UR4, c[0x0][0xa80] ;  /* 0x0002a00000047ab9 */ /* 0x000fe20000000a00 */
[----:B------:R-:W-:Y:S01]  /*181d0*/  ISETP.GE.AND P2, PT, R48, R101, PT ;  /* 0x000000653000720c */ /* 0x000fe20003f46270 */
[----:B------:R-:W-:Y:S01]  /*181e0*/  VIADD R0, R2, 0x2a820 ;  /* 0x0002a82002007836 */ /* 0x000fe20000000000 */
[----:B------:R-:W-:Y:S01]  /*181f0*/  LEA R46, P3, R20, UR4, 0x1 ;  /* 0x00000004142e7c11 */ /* 0x000fe2000f8608ff */
[----:B------:R-:W-:Y:S01]  /*18200*/  IMAD.IADD R3, R21, 0x1, R3 ;  /* 0x0000000115037824 */ /* 0x000fe200078e0203 */
[----:B------:R-:W-:-:S02]  /*18210*/  IADD3 R44, R48, 0x40, RZ ;  /* 0x00000040302c7810 */ /* 0x000fc40007ffe0ff */
[----:B------:R-:W-:Y:S02]  /*18220*/  PRMT R0, RZ, 0x654, R0 ;  /* 0x00000654ff007816 */ /* 0x000fe40000000000 */
[----:B------:R-:W-:Y:S01]  /*18230*/  LEA.HI.X R3, R20, UR5, R3, 0x1, P3 ;  /* 0x0000000514037c11 */ /* 0x000fe200098f0c03 */
[----:B------:R-:W-:Y:S01]  /*18240*/  BSSY B1, `(.L_x_650) ;  /* 0x0000011000017945 */ /* 0x000fe20003800000 */
[----:B------:R-:W-:Y:S02]  /*18250*/  ISETP.GE.AND P1, PT, R44, R101, PT ;  /* 0x000000652c00720c */ /* 0x000fe40003f26270 */
[----:B-1----:R0:W1:Y:S01]  /*18260*/  SHFL.IDX PT, R44, R46, RZ, 0x181f ;  /* 0x00181fff2e2c7589 */ /* 0x00206200000e0000 */
[----:B------:R2:W-:Y:S01]  /*18270*/  SYNCS.ARRIVE.TRANS64.RED.A1T0 RZ, [R0+URZ], RZ ;  /* 0x000000ff00ff79a7 */ /* 0x0005e2000810043f */
[----:B------:R-:W-:Y:S02]  /*18280*/  SHF.R.S32.HI R104, RZ, 0x1f, R185 ;  /* 0x0000001fff687819 */ /* 0x000fe400000114b9 */
[----:B------:R-:W-:Y:S01]  /*18290*/  SHF.R.S32.HI R105, RZ, 0x1f, R184 ;  /* 0x0000001fff697819 */ /* 0x000fe200000114b8 */
[----:B--2---:R0:W2:Y:S01]  /*182a0*/  SHFL.IDX PT, R0, R3, RZ, 0x181f ;  /* 0x00181fff03007589 */ /* 0x0040a200000e0000 */
[----:B------:R-:W-:Y:S05]  /*182b0*/  @P2 BRA `(.L_x_651) ;  /* 0x0000000000242947 */ /* 0x000fea0003800000 */
[----:B------:R-:W-:Y:S02]  /*182c0*/  ULDC UR4, c[0x0][0xac8] ;  /* 0x0002b20000047ab9 */ /* 0x000fe40000000800 */
[----:B------:R-:W-:Y:S02]  /*182d0*/  ISETP.GE.AND P2, PT, R184, UR4, PT ;  /* 0x00000004b8007c0c */ /* 0x000fe4000bf46270 */
[----:B------:R-:W-:-:S11]  /*182e0*/  ISETP.GE.AND P3, PT, R185, UR4, PT ;  /* 0x00000004b9007c0c */ /* 0x000fd6000bf66270 */
[CC--:B-1----:R-:W-:Y:S02]  /*182f0*/  @!P2 LEA R20, P4, R184.reuse, R44.reuse, 0x1 ;  /* 0x0000002cb814a211 */ /* 0x0c2fe400078808ff */
[C---:B------:R-:W-:Y:S02]  /*18300*/  @!P3 LEA R44, P5, R185.reuse, R44, 0x1 ;  /* 0x0000002cb92cb211 */ /* 0x040fe400078a08ff */
[-C--:B--2---:R-:W-:Y:S02]  /*18310*/  @!P2 LEA.HI.X R21, R184, R0.reuse, R105, 0x1, P4 ;  /* 0x00000000b815a211 */ /* 0x084fe400020f0c69 */
[----:B------:R-:W-:-:S03]  /*18320*/  @!P3 LEA.HI.X R45, R185, R0, R104, 0x1, P5 ;  /* 0x00000000b92db211 */ /* 0x000fc600028f0c68 */
[----:B-----5:R3:W-:Y:S04]  /*18330*/  @!P2 ST.E.128 desc[UR56][R20.64], R4 ;  /* 0x000000041400a985 */ /* 0x0207e8000c101d38 */
[----:B------:R3:W-:Y:S02]  /*18340*/  @!P3 ST.E.128 desc[UR56][R44.64], R28 ;  /* 0x0000001c2c00b985 */ /* 0x0007e4000c101d38 */
.L_x_651:
[----:B------:R-:W-:Y:S05]  /*18350*/  BSYNC B1 ;  /* 0x0000000000017941 */ /* 0x000fea0003800000 */
.L_x_650:
[----:B--2---:R2:W4:Y:S01]  /*18360*/  SHFL.IDX PT, R0, R3, 0x1, 0x181f ;  /* 0x00381f0003007f89 */ /* 0x00452200000e0000 */
[----:B------:R-:W-:Y:S03]  /*18370*/  BSSY B1, `(.L_x_652) ;  /* 0x000000c000017945 */ /* 0x000fe60003800000 */
[----:B---3-5:R2:W3:Y:S01]  /*18380*/  SHFL.IDX PT, R6, R46, 0x1, 0x181f ;  /* 0x00381f002e067f89 */ /* 0x0284e200000e0000 */
[----:B------:R-:W-:Y:S05]  /*18390*/  @P0 BRA `(.L_x_653) ;  /* 0x0000000000240947 */ /* 0x000fea0003800000 */
[----:B------:R-:W-:Y:S02]  /*183a0*/  ULDC UR4, c[0x0][0xac8] ;  /* 0x0002b20000047ab9 */ /* 0x000fe40000000800 */
[----:B------:R-:W-:Y:S02]  /*183b0*/  ISETP.GE.AND P3, PT, R184, UR4, PT ;  /* 0x00000004b8007c0c */ /* 0x000fe4000bf66270 */
[----:B------:R-:W-:-:S11]  /*183c0*/  ISETP.GE.AND P4, PT, R185, UR4, PT ;  /* 0x00000004b9007c0c */ /* 0x000fd6000bf86270 */
[CC--:B---3--:R-:W-:Y:S02]  /*183d0*/  @!P3 LEA R4, P0, R184.reuse, R6.reuse, 0x1 ;  /* 0x00000006b804b211 */ /* 0x0c8fe400078008ff */
[C---:B------:R-:W-:Y:S02]  /*183e0*/  @!P4 LEA R6, P2, R185.reuse, R6, 0x1 ;  /* 0x00000006b906c211 */ /* 0x040fe400078408ff */
[-C--:B----4-:R-:W-:Y:S02]  /*183f0*/  @!P3 LEA.HI.X R5, R184, R0.reuse, R105, 0x1, P0 ;  /* 0x00000000b805b211 */ /* 0x090fe400000f0c69 */
[----:B------:R-:W-:-:S03]  /*18400*/  @!P4 LEA.HI.X R7, R185, R0, R104, 0x1, P2 ;  /* 0x00000000b907c211 */ /* 0x000fc600010f0c68 */
[----:B------:R3:W-:Y:S04]  /*18410*/  @!P3 ST.E.128 desc[UR56][R4.64], R8 ;  /* 0x000000080400b985 */ /* 0x0007e8000c101d38 */
[----:B------:R3:W-:Y:S02]  /*18420*/  @!P4 ST.E.128 desc[UR56][R6.64], R32 ;  /* 0x000000200600c985 */ /* 0x0007e4000c101d38 */
.L_x_653:
[----:B------:R-:W-:Y:S05]  /*18430*/  BSYNC B1 ;  /* 0x0000000000017941 */ /* 0x000fea0003800000 */
.L_x_652:
[----:B----4-:R4:W0:Y:S01]  /*18440*/  SHFL.IDX PT, R0, R3, 0x2, 0x181f ;  /* 0x00581f0003007f89 */ /* 0x01082200000e0000 */
[----:B------:R-:W-:Y:S03]  /*18450*/  BSSY B1, `(.L_x_654) ;  /* 0x000000c000017945 */ /* 0x000fe60003800000 */
[----:B---3--:R4:W3:Y:S01]  /*18460*/  SHFL.IDX PT, R6, R46, 0x2, 0x181f ;  /* 0x00581f002e067f89 */ /* 0x0088e200000e0000 */
[----:B------:R-:W-:Y:S05]  /*18470*/  @P1 BRA `(.L_x_655) ;  /* 0x0000000000241947 */ /* 0x000fea0003800000 */
[----:B------:R-:W-:Y:S02]  /*18480*/  ULDC UR4, c[0x0][0xac8] ;  /* 0x0002b20000047ab9 */ /* 0x000fe40000000800 */
[----:B------:R-:W-:Y:S02]  /*18490*/  ISETP.GE.AND P2, PT, R184, UR4, PT ;  /* 0x00000004b8007c0c */ /* 0x000fe4000bf46270 */
[----:B------:R-:W-:-:S11]  /*184a0*/  ISETP.GE.AND P3, PT, R185, UR4, PT ;  /* 0x00000004b9007c0c */ /* 0x000fd6000bf66270 */
[CC--:B---3--:R-:W-:Y:S02]  /*184b0*/  @!P2 LEA R4, P0, R184.reuse, R6.reuse, 0x1 ;  /* 0x00000006b804a211 */ /* 0x0c8fe400078008ff */
[C---:B------:R-:W-:Y:S02]  /*184c0*/  @!P3 LEA R6, P1, R185.reuse, R6, 0x1 ;  /* 0x00000006b906b211 */ /* 0x040fe400078208ff */
[-C--:B0-----:R-:W-:Y:S02]  /*184d0*/  @!P2 LEA.HI.X R5, R184, R0.reuse, R105, 0x1, P0 ;  /* 0x00000000b805a211 */ /* 0x081fe400000f0c69 */
[----:B------:R-:W-:-:S03]  /*184e0*/  @!P3 LEA.HI.X R7, R185, R0, R104, 0x1, P1 ;  /* 0x00000000b907b211 */ /* 0x000fc600008f0c68 */
[----:B------:R0:W-:Y:S04]  /*184f0*/  @!P2 ST.E.128 desc[UR56][R4.64], R12 ;  /* 0x0000000c0400a985 */ /* 0x0001e8000c101d38 */
[----:B------:R0:W-:Y:S02]  /*18500*/  @!P3 ST.E.128 desc[UR56][R6.64], R36 ;  /* 0x000000240600b985 */ /* 0x0001e4000c101d38 */
.L_x_655:
[----:B------:R-:W-:Y:S05]  /*18510*/  BSYNC B1 ;  /* 0x0000000000017941 */ /* 0x000fea0003800000 */
.L_x_654:
[----:B0-----:R-:W-:Y:S01]  /*18520*/  VIADD R0, R48, 0x60 ;  /* 0x0000006030007836 */ /* 0x001fe20000000000 */
[----:B--2-4-:R-:W0:Y:S04]  /*18530*/  SHFL.IDX PT, R3, R3, 0x3, 0x181f ;  /* 0x00781f0003037f89 */ /* 0x014e2800000e0000 */
[----:B------:R-:W-:Y:S01]  /*18540*/  ISETP.GE.AND P0, PT, R0, R101, PT ;  /* 0x000000650000720c */ /* 0x000fe20003f06270 */
[----:B------:R-:W2:-:S12]  /*18550*/  SHFL.IDX PT, R46, R46, 0x3, 0x181f ;  /* 0x00781f002e2e7f89 */ /* 0x000e9800000e0000 */
[----:B------:R-:W-:Y:S05]  /*18560*/  @P0 BRA `(.L_x_656) ;  /* 0x0000001800300947 */ /* 0x000fea0003800000 */
[----:B------:R-:W-:Y:S02]  /*18570*/  ULDC UR4, c[0x0][0xac8] ;  /* 0x0002b20000047ab9 */ /* 0x000fe40000000800 */
[----:B------:R-:W-:-:S13]  /*18580*/  ISETP.GE.AND P1, PT, R184, UR4, PT ;  /* 0x00000004b8007c0c */ /* 0x000fda000bf26270 */
[----:B--2---:R-:W-:-:S04]  /*18590*/  @!P1 LEA R4, P0, R184, R46, 0x1 ;  /* 0x0000002eb8049211 */ /* 0x004fc800078008ff */
[----:B0-----:R-:W-:Y:S02]  /*185a0*/  @!P1 LEA.HI.X R5, R184, R3, R105, 0x1, P0 ;  /* 0x00000003b8059211 */ /* 0x001fe400000f0c69 */
[----:B------:R-:W-:-:S03]  /*185b0*/  ISETP.GE.AND P0, PT, R185, UR4, PT ;  /* 0x00000004b9007c0c */ /* 0x000fc6000bf06270 */
[----:B------:R0:W-:Y:S10]  /*185c0*/  @!P1 ST.E.128 desc[UR56][R4.64], R24 ;  /* 0x0000001804009985 */ /* 0x0001f4000c101d38 */
[----:B------:R-:W-:Y:S05]  /*185d0*/  @P0 BRA `(.L_x_656) ;  /* 0x0000001800140947 */ /* 0x000fea0003800000 */
[----:B0-----:R-:W-:-:S04]  /*185e0*/  LEA R4, P0, R185, R46, 0x1 ;  /* 0x0000002eb9047211 */ /* 0x001fc800078008ff */
[----:B------:R-:W-:-:S05]  /*185f0*/  LEA.HI.X R5, R185, R3, R104, 0x1, P0 ;  /* 0x00000003b9057211 */ /* 0x000fca00000f0c68 */
[----:B------:R0:W-:Y:S01]  /*18600*/  ST.E.128 desc[UR56][R4.64], R40 ;  /* 0x0000002804007985 */ /* 0x0001e2000c101d38 */
[----:B------:R-:W-:Y:S05]  /*18610*/  BRA `(.L_x_656) ;  /* 0x0000001800047947 */ /* 0x000fea0003800000 */
.L_x_649:
[----:B------:R-:W-:Y:S01]  /*18620*/  ULDC.64 UR4, c[0x0][0xb08] ;  /* 0x0002c20000047ab9 */ /* 0x000fe20000000a00 */
[----:B0-----:R-:W0:Y:S01]  /*18630*/  @P4 LDC R0, c[0x0][0xbec] ;  /* 0x0002fb00ff004b82 */ /* 0x001e220000000800 */
[----:B------:R-:W-:Y:S01]  /*18640*/  IMAD R103, R103, UR4, RZ ;  /* 0x0000000467677c24 */ /* 0x000fe2000f8e02ff */
[----:B------:R-:W-:Y:S01]  /*18650*/  SHF.R.S32.HI R3, RZ, 0x1f, R188 ;  /* 0x0000001fff037819 */ /* 0x000fe200000114bc */
[----:B------:R-:W-:Y:S01]  /*18660*/  IMAD.WIDE.U32 R4, R100, UR4, RZ ;  /* 0x0000000464047c25 */ /* 0x000fe2000f8e00ff */
[----:B------:R-:W-:Y:S01]  /*18670*/  ULDC.64 UR6, c[0x0][0xb30] ;  /* 0x0002cc0000067ab9 */ /* 0x000fe20000000a00 */
[----:B------:R-:W-:Y:S01]  /*18680*/  ISETP.GE.AND P0, PT, R8, R101, PT ;  /* 0x000000650800720c */ /* 0x000fe20003f06270 */
[----:B------:R-:W-:Y:S01]  /*18690*/  BSSY B1, `(.L_x_657) ;  /* 0x0000079000017945 */ /* 0x000fe20003800000 */
[----:B------:R-:W-:Y:S01]  /*186a0*/  IMAD R103, R100, UR5, R103 ;  /* 0x0000000564677c24 */ /* 0x000fe2000f8e0267 */
[----:B------:R-:W1:Y:S01]  /*186b0*/  @P4 LDC R9, c[0x0][0xbf0] ;  /* 0x0002fc00ff094b82 */ /* 0x000e620000000800 */
[----:B------:R-:W-:Y:S01]  /*186c0*/  ULDC.64 UR4, c[0x0][0xb38] ;  /* 0x0002ce0000047ab9 */ /* 0x000fe20000000a00 */
[----:B------:R-:W-:Y:S01]  /*186d0*/  VIADD R6, R2, 0x2a820 ;  /* 0x0002a82002067836 */ /* 0x000fe20000000000 */
[----:B------:R-:W-:Y:S01]  /*186e0*/  SHF.R.S32.HI R26, RZ, 0x1f, R201 ;  /* 0x0000001fff1a7819 */ /* 0x000fe200000114c9 */
[----:B------:R-:W-:Y:S01]  /*186f0*/  VIADD R13, R199, 0x8 ;  /* 0x00000008c70d7836 */ /* 0x000fe20000000000 */
[----:B------:R-:W-:Y:S01]  /*18700*/  IADD3 R5, R5, R103, RZ ;  /* 0x0000006705057210 */ /* 0x000fe20007ffe0ff */
[----:B------:R-:W-:Y:S01]  /*18710*/  VIADD R15, R199, 0x10 ;  /* 0x00000010c70f7836 */ /* 0x000fe20000000000 */
[----:B------:R-:W-:-:S02]  /*18720*/  PRMT R6, RZ, 0x654, R6 ;  /* 0x00000654ff067816 */ /* 0x000fc40000000006 */
[----:B------:R-:W-:Y:S01]  /*18730*/  SHF.R.S32.HI R14, RZ, 0x1f, R13 ;  /* 0x0000001fff0e7819 */ /* 0x000fe2000001140d */
[C---:B------:R-:W-:Y:S01]  /*18740*/  IMAD.WIDE.U32 R4, R162.reuse, UR4, R4 ;  /* 0x00000004a2047c25 */ /* 0x040fe2000f8e0004 */
[----:B------:R2:W-:Y:S01]  /*18750*/  SYNCS.ARRIVE.TRANS64.RED.A1T0 RZ, [R6+URZ], RZ ;  /* 0x000000ff06ff79a7 */ /* 0x0005e2000810043f */
[----:B------:R-:W-:Y:S02]  /*18760*/  SHF.R.S32.HI R24, RZ, 0x1f, R15 ;  /* 0x0000001fff187819 */ /* 0x000fe4000001140f */
[----:B------:R-:W-:Y:S01]  /*18770*/  IMAD R5, R162, UR5, R5 ;  /* 0x00000005a2057c24 */ /* 0x000fe2000f8e0205 */
[----:B------:R-:W-:Y:S01]  /*18780*/  ULDC.64 UR4, c[0x0][0xb40] ;  /* 0x0002d00000047ab9 */ /* 0x000fe20000000a00 */
[----:B0-----:R-:W-:Y:S01]  /*18790*/  @P4 IMAD.HI.U32 R0, R25, R0, RZ ;  /* 0x0000000019004227 */ /* 0x001fe200078e00ff */
[----:B------:R-:W-:Y:S02]  /*187a0*/  SHF.R.S32.HI R27, RZ, 0x1f, R202 ;  /* 0x0000001fff1b7819 */ /* 0x000fe400000114ca */
[----:B------:R-:W-:Y:S01]  /*187b0*/  SHF.R.S32.HI R28, RZ, 0x1f, R203 ;  /* 0x0000001fff1c7819 */ /* 0x000fe200000114cb */
[----:B------:R-:W-:Y:S01]  /*187c0*/  IMAD R3, R3, UR4, RZ ;  /* 0x0000000403037c24 */ /* 0x000fe2000f8e02ff */
[----:B------:R-:W-:Y:S01]  /*187d0*/  SHF.R.S32.HI R29, RZ, 0x1f, R204 ;  /* 0x0000001fff1d7819 */ /* 0x000fe200000114cc */
[----:B------:R-:W-:Y:S01]  /*187e0*/  IMAD.WIDE.U32 R4, R188, UR4, R4 ;  /* 0x00000004bc047c25 */ /* 0x000fe2000f8e0004 */
[----:B------:R-:W-:-:S02]  /*187f0*/  SHF.R.S32.HI R30, RZ, 0x1f, R205 ;  /* 0x0000001fff1e7819 */ /* 0x000fc400000114cd */
[----:B------:R-:W-:Y:S01]  /*18800*/  SHF.R.S32.HI R31, RZ, 0x1f, R206 ;  /* 0x0000001fff1f7819 */ /* 0x000fe200000114ce */
[----:B------:R-:W-:Y:S01]  /*18810*/  IMAD R7, R188, UR5, R3 ;  /* 0x00000005bc077c24 */ /* 0x000fe2000f8e0203 */
[----:B------:R-:W-:Y:S01]  /*18820*/  ULDC.64 UR4, c[0x0][0xb48] ;  /* 0x0002d20000047ab9 */ /* 0x000fe20000000a00 */
[----:B------:R-:W-:Y:S01]  /*18830*/  IMAD.MOV.U32 R3, RZ, RZ, R25 ;  /* 0x000000ffff037224 */ /* 0x000fe200078e0019 */
[----:B-1----:R-:W-:Y:S01]  /*18840*/  @P4 SHF.R.U32.HI R3, RZ, R9, R0 ;  /* 0x00000009ff034219 */ /* 0x002fe20000011600 */
[----:B------:R-:W-:Y:S01]  /*18850*/  IMAD.IADD R5, R5, 0x1, R7 ;  /* 0x0000000105057824 */ /* 0x000fe200078e0207 */
[----:B------:R-:W-:Y:S02]  /*18860*/  SHF.R.S32.HI R32, RZ, 0x1f, R207 ;  /* 0x0000001fff207819 */ /* 0x000fe400000114cf */
[----:B------:R-:W-:Y:S01]  /*18870*/  IADD3 R7, -R3, RZ, RZ ;  /* 0x000000ff03077210 */ /* 0x000fe20007ffe1ff */
[----:B------:R-:W-:Y:S01]  /*18880*/  IMAD.WIDE.U32 R4, R200, UR4, R4 ;  /* 0x00000004c8047c25 */ /* 0x000fe2000f8e0004 */
[----:B------:R-:W-:-:S02]  /*18890*/  SHF.R.S32.HI R0, RZ, 0x1f, R3 ;  /* 0x0000001fff007819 */ /* 0x000fc40000011403 */
[----:B------:R-:W-:Y:S01]  /*188a0*/  SHF.R.S32.HI R33, RZ, 0x1f, R208 ;  /* 0x0000001fff217819 */ /* 0x000fe200000114d0 */
[----:B------:R-:W-:Y:S01]  /*188b0*/  IMAD R7, R102, R7, R25 ;  /* 0x0000000766077224 */ /* 0x000fe200078e0219 */
[----:B------:R-:W-:Y:S01]  /*188c0*/  SHF.R.S32.HI R34, RZ, 0x1f, R209 ;  /* 0x0000001fff227819 */ /* 0x000fe200000114d1 */
[----:B------:R-:W-:Y:S01]  /*188d0*/  IMAD R0, R0, UR6, RZ ;  /* 0x0000000600007c24 */ /* 0x000fe2000f8e02ff */
[----:B------:R-:W-:Y:S01]  /*188e0*/  SHF.R.S32.HI R35, RZ, 0x1f, R210 ;  /* 0x0000001fff237819 */ /* 0x000fe200000114d2 */
[----:B------:R-:W-:Y:S01]  /*188f0*/  IMAD R5, R200, UR5, R5 ;  /* 0x00000005c8057c24 */ /* 0x000fe2000f8e0205 */
[----:B------:R-:W-:Y:S01]  /*18900*/  ULDC.64 UR4, c[0x0][0xb28] ;  /* 0x0002ca0000047ab9 */ /* 0x000fe20000000a00 */
[C---:B------:R-:W-:Y:S01]  /*18910*/  IMAD R9, R3.reuse, UR7, R0 ;  /* 0x0000000703097c24 */ /* 0x040fe2000f8e0200 */
[----:B------:R-:W-:Y:S01]  /*18920*/  SHF.R.S32.HI R0, RZ, 0x1f, R7 ;  /* 0x0000001fff007819 */ /* 0x000fe20000011407 */
[----:B------:R-:W-:Y:S01]  /*18930*/  IMAD.WIDE.U32 R4, R3, UR6, R4 ;  /* 0x0000000603047c25 */ /* 0x000fe2000f8e0004 */
[----:B------:R-:W-:-:S02]  /*18940*/  SHF.R.S32.HI R72, RZ, 0x1f, R211 ;  /* 0x0000001fff487819 */ /* 0x000fc400000114d3 */
[----:B------:R-:W-:Y:S01]  /*18950*/  SHF.R.S32.HI R73, RZ, 0x1f, R212 ;  /* 0x0000001fff497819 */ /* 0x000fe200000114d4 */
[----:B------:R-:W-:Y:S01]  /*18960*/  IMAD R0, R0, UR4, RZ ;  /* 0x0000000400007c24 */ /* 0x000fe2000f8e02ff */
[----:B------:R-:W-:Y:S01]  /*18970*/  SHF.R.S32.HI R104, RZ, 0x1f, R213 ;  /* 0x0000001fff687819 */ /* 0x000fe200000114d5 */
[----:B------:R-:W-:Y:S02]  /*18980*/  IMAD.IADD R5, R5, 0x1, R9 ;  /* 0x0000000105057824 */ /* 0x000fe400078e0209 */
[C---:B------:R-:W-:Y:S02]  /*18990*/  IMAD R3, R7.reuse, UR5, R0 ;  /* 0x0000000507037c24 */ /* 0x040fe4000f8e0200 */
[----:B------:R-:W-:Y:S01]  /*189a0*/  IMAD.WIDE.U32 R4, R7, UR4, R4 ;  /* 0x0000000407047c25 */ /* 0x000fe2000f8e0004 */
[----:B------:R-:W-:-:S04]  /*189b0*/  ULDC.64 UR4, c[0x0][0xb00] ;  /* 0x0002c00000047ab9 */ /* 0x000fc80000000a00 */
[----:B------:R-:W-:Y:S02]  /*189c0*/  IADD3 R3, R5, R3, RZ ;  /* 0x0000000305037210 */ /* 0x000fe40007ffe0ff */
[----:B------:R-:W-:-:S04]  /*189d0*/  LEA R0, P1, R4, UR4, 0x2 ;  /* 0x0000000404007c11 */ /* 0x000fc8000f8210ff */
[----:B------:R-:W-:Y:S02]  /*189e0*/  LEA.HI.X R3, R4, UR5, R3, 0x2, P1 ;  /* 0x0000000504037c11 */ /* 0x000fe400088f1403 */
[----:B------:R2:W0:Y:S04]  /*189f0*/  SHFL.IDX PT, R4, R0, RZ, 0x1c1f ;  /* 0x001c1fff00047589 */ /* 0x00042800000e0000 */
[----:B------:R2:W1:Y:S01]  /*18a00*/  SHFL.IDX PT, R5, R3, RZ, 0x1c1f ;  /* 0x001c1fff03057589 */ /* 0x00046200000e0000 */
[----:B------:R-:W-:Y:S05]  /*18a10*/  @P0 BRA `(.L_x_658) ;  /* 0x0000000400000947 */ /* 0x000fea0003800000 */
[----:B------:R-:W-:Y:S02]  /*18a20*/  ULDC UR4, c[0x0][0xac8] ;  /* 0x0002b20000047ab9 */ /* 0x000fe40000000800 */
[----:B------:R-:W-:Y:S02]  /*18a30*/  ISETP.GE.AND P3, PT, R199, UR4, PT ;  /* 0x00000004c7007c0c */ /* 0x000fe4000bf66270 */
[----:B------:R-:W-:Y:S02]  /*18a40*/  ISETP.GE.AND P2, PT, R13, UR4, PT ;  /* 0x000000040d007c0c */ /* 0x000fe4000bf46270 */
[----:B------:R-:W-:Y:S02]  /*18a50*/  ISETP.GE.AND P1, PT, R15, UR4, PT ;  /* 0x000000040f007c0c */ /* 0x000fe4000bf26270 */
[----:B------:R-:W-:Y:S02]  /*18a60*/  ISETP.GE.AND P0, PT, R213, UR4, PT ;  /* 0x00000004d5007c0c */ /* 0x000fe4000bf06270 */
[----:B------:R-:W-:-:S05]  /*18a70*/  ISETP.GE.AND P4, PT, R211, UR4, PT ;  /* 0x00000004d3007c0c */ /* 0x000fca000bf86270 */
[----:B012---:R-:W-:-:S04]  /*18a80*/  @!P3 IMAD.WIDE R6, R199, 0x4, R4 ;  /* 0x00000004c706b825 */ /* 0x007fc800078e0204 */
[CC--:B------:R-:W-:Y:S01]  /*18a90*/  @!P1 LEA R8, P5, R15.reuse, R4.reuse, 0x2 ;  /* 0x000000040f089211 */ /* 0x0c0fe200078a10ff */
[----:B------:R0:W-:Y:S01]  /*18aa0*/  @!P3 ST.E.64 desc[UR56][R6.64], R20 ;  /* 0x000000140600b985 */ /* 0x0001e2000c101b38 */
[----:B------:R-:W-:Y:S02]  /*18ab0*/  ISETP.GE.AND P3, PT, R212, UR4, PT ;  /* 0x00000004d4007c0c */ /* 0x000fe4000bf66270 */
[----:B------:R-:W-:Y:S02]  /*18ac0*/  @!P1 LEA.HI.X R9, R15, R5, R24, 0x2, P5 ;  /* 0x000000050f099211 */ /* 0x000fe400028f1418 */
[----:B------:R-:W-:Y:S02]  /*18ad0*/  ISETP.GE.AND P5, PT, R210, UR4, PT ;  /* 0x00000004d2007c0c */ /* 0x000fe4000bfa6270 */
[----:B0-----:R-:W-:-:S04]  /*18ae0*/  @!P2 LEA R6, P6, R13, R4, 0x2 ;  /* 0x000000040d06a211 */ /* 0x001fc800078c10ff */
[----:B------:R-:W-:Y:S02]  /*18af0*/  @!P2 LEA.HI.X R7, R13, R5, R14, 0x2, P6 ;  /* 0x000000050d07a211 */ /* 0x000fe400030f140e */
[----:B------:R-:W-:-:S03]  /*18b00*/  @!P0 LEA R10, P6, R213, R4, 0x2 ;  /* 0x00000004d50a8211 */ /* 0x000fc600078c10ff */
[----:B------:R0:W-:Y:S01]  /*18b10*/  @!P2 ST.E.64 desc[UR56][R6.64], R88 ;  /* 0x000000580600a985 */ /* 0x0001e2000c101b38 */
[----:B------:R-:W-:Y:S02]  /*18b20*/  @!P0 LEA.HI.X R11, R213, R5, R104, 0x2, P6 ;  /* 0x00000005d50b8211 */ /* 0x000fe400030f1468 */
[----:B------:R-:W-:Y:S01]  /*18b30*/  ISETP.GE.AND P2, PT, R209, UR4, PT ;  /* 0x00000004d1007c0c */ /* 0x000fe2000bf46270 */
[----:B------:R1:W-:Y:S01]  /*18b40*/  @!P1 ST.E.64 desc[UR56][R8.64], R90 ;  /* 0x0000005a08009985 */ /* 0x0003e2000c101b38 */
[----:B------:R-:W-:-:S03]  /*18b50*/  ISETP.GE.AND P1, PT, R208, UR4, PT ;  /* 0x00000004d0007c0c */ /* 0x000fc6000bf26270 */
[----:B------:R2:W-:Y:S01]  /*18b60*/  @!P0 ST.E.64 desc[UR56][R10.64], R36 ;  /* 0x000000240a008985 */ /* 0x0005e2000c101b38 */
[CC--:B0-----:R-:W-:Y:S02]  /*18b70*/  @!P3 LEA R6, P6, R212.reuse, R4.reuse, 0x2 ;  /* 0x00000004d406b211 */ /* 0x0c1fe400078c10ff */
[CC--:B-1----:R-:W-:Y:S02]  /*18b80*/  @!P4 LEA R8, P0, R211.reuse, R4.reuse, 0x2 ;  /* 0x00000004d308c211 */ /* 0x0c2fe400078010ff */
[-C--:B------:R-:W-:Y:S02]  /*18b90*/  @!P3 LEA.HI.X R7, R212, R5.reuse, R73, 0x2, P6 ;  /* 0x00000005d407b211 */ /* 0x080fe400030f1449 */
[----:B------:R-:W-:Y:S02]  /*18ba0*/  @!P4 LEA.HI.X R9, R211, R5, R72, 0x2, P0 ;  /* 0x00000005d309c211 */ /* 0x000fe400000f1448 */
[----:B------:R-:W-:Y:S01]  /*18bb0*/  ISETP.GE.AND P0, PT, R207, UR4, PT ;  /* 0x00000004cf007c0c */ /* 0x000fe2000bf06270 */
[----:B------:R0:W-:Y:S01]  /*18bc0*/  @!P3 ST.E.64 desc[UR56][R6.64], R40 ;  /* 0x000000280600b985 */ /* 0x0001e2000c101b38 */
[----:B--2---:R-:W-:-:S02]  /*18bd0*/  @!P5 LEA R10, P6, R210, R4, 0x2 ;  /* 0x00000004d20ad211 */ /* 0x004fc400078c10ff */
[----:B------:R-:W-:Y:S01]  /*18be0*/  ISETP.GE.AND P3, PT, R206, UR4, PT ;  /* 0x00000004ce007c0c */ /* 0x000fe2000bf66270 */
[----:B------:R1:W-:Y:S01]  /*18bf0*/  @!P4 ST.E.64 desc[UR56][R8.64], R44 ;  /* 0x0000002c0800c985 */ /* 0x0003e2000c101b38 */
[----:B------:R-:W-:-:S05]  /*18c00*/  @!P5 LEA.HI.X R11, R210, R5, R35, 0x2, P6 ;  /* 0x00000005d20bd211 */ /* 0x000fca00030f1423 */
[----:B------:R2:W-:Y:S01]  /*18c10*/  @!P5 ST.E.64 desc[UR56][R10.64], R48 ;  /* 0x000000300a00d985 */ /* 0x0005e2000c101b38 */
[CC--:B0-----:R-:W-:Y:S02]  /*18c20*/  @!P2 LEA R6, P4, R209.reuse, R4.reuse, 0x2 ;  /* 0x00000004d106a211 */ /* 0x0c1fe400078810ff */
[CC--:B-1----:R-:W-:Y:S02]  /*18c30*/  @!P1 LEA R8, P5, R208.reuse, R4.reuse, 0x2 ;  /* 0x00000004d0089211 */ /* 0x0c2fe400078a10ff */
[-C--:B------:R-:W-:Y:S02]  /*18c40*/  @!P2 LEA.HI.X R7, R209, R5.reuse, R34, 0x2, P4 ;  /* 0x00000005d107a211 */ /* 0x080fe400020f1422 */
[----:B------:R-:W-:Y:S02]  /*18c50*/  ISETP.GE.AND P4, PT, R205, UR4, PT ;  /* 0x00000004cd007c0c */ /* 0x000fe4000bf86270 */
[----:B--2---:R-:W-:Y:S01]  /*18c60*/  @!P0 LEA R10, P6, R207, R4, 0x2 ;  /* 0x00000004cf0a8211 */ /* 0x004fe200078c10ff */
[----:B------:R0:W-:Y:S01]  /*18c70*/  @!P2 ST.E.64 desc[UR56][R6.64], R52 ;  /* 0x000000340600a985 */ /* 0x0001e2000c101b38 */
[----:B------:R-:W-:-:S02]  /*18c80*/  @!P1 LEA.HI.X R9, R208, R5, R33, 0x2, P5 ;  /* 0x00000005d0099211 */ /* 0x000fc400028f1421 */
[----:B------:R-:W-:Y:S02]  /*18c90*/  @!P0 LEA.HI.X R11, R207, R5, R32, 0x2, P6 ;  /* 0x00000005cf0b8211 */ /* 0x000fe400030f1420 */
[----:B------:R-:W-:Y:S01]  /*18ca0*/  ISETP.GE.AND P2, PT, R204, UR4, PT ;  /* 0x00000004cc007c0c */ /* 0x000fe2000bf46270 */
[----:B------:R1:W-:Y:S01]  /*18cb0*/  @!P1 ST.E.64 desc[UR56][R8.64], R56 ;  /* 0x0000003808009985 */ /* 0x0003e2000c101b38 */
[----:B------:R-:W-:-:S03]  /*18cc0*/  ISETP.GE.AND P1, PT, R203, UR4, PT ;  /* 0x00000004cb007c0c */ /* 0x000fc6000bf26270 */
[----:B------:R2:W-:Y:S01]  /*18cd0*/  @!P0 ST.E.64 desc[UR56][R10.64], R60 ;  /* 0x0000003c0a008985 */ /* 0x0005e2000c101b38 */
[----:B------:R-:W-:Y:S02]  /*18ce0*/  ISETP.GE.AND P0, PT, R202, UR4, PT ;  /* 0x00000004ca007c0c */ /* 0x000fe4000bf06270 */
[----:B0-----:R-:W-:-:S04]  /*18cf0*/  @!P3 LEA R6, P5, R206, R4, 0x2 ;  /* 0x00000004ce06b211 */ /* 0x001fc800078a10ff */
[-C--:B------:R-:W-:Y:S02]  /*18d00*/  @!P3 LEA.HI.X R7, R206, R5.reuse, R31, 0x2, P5 ;  /* 0x00000005ce07b211 */ /* 0x080fe400028f141f */
[----:B------:R-:W-:Y:S02]  /*18d10*/  ISETP.GE.AND P5, PT, R201, UR4, PT ;  /* 0x00000004c9007c0c */ /* 0x000fe4000bfa6270 */
[CC--:B-1----:R-:W-:Y:S01]  /*18d20*/  @!P4 LEA R8, P6, R205.reuse, R4.reuse, 0x2 ;  /* 0x00000004cd08c211 */ /* 0x0c2fe200078c10ff */
[----:B------:R0:W-:Y:S03]  /*18d30*/  @!P3 ST.E.64 desc[UR56][R6.64], R64 ;  /* 0x000000400600b985 */ /* 0x0001e6000c101b38 */
[----:B------:R-:W-:Y:S02]  /*18d40*/  @!P4 LEA.HI.X R9, R205, R5, R30, 0x2, P6 ;  /* 0x00000005cd09c211 */ /* 0x000fe400030f141e */
[----:B--2---:R-:W-:-:S03]  /*18d50*/  @!P1 LEA R10, P6, R203, R4, 0x2 ;  /* 0x00000004cb0a9211 */ /* 0x004fc600078c10ff */
[----:B------:R1:W-:Y:S01]  /*18d60*/  @!P4 ST.E.64 desc[UR56][R8.64], R68 ;  /* 0x000000440800c985 */ /* 0x0003e2000c101b38 */
[----:B------:R-:W-:Y:S02]  /*18d70*/  @!P1 LEA.HI.X R11, R203, R5, R28, 0x2, P6 ;  /* 0x00000005cb0b9211 */ /* 0x000fe400030f141c */
[----:B0-----:R-:W-:-:S04]  /*18d80*/  @!P2 LEA R6, P3, R204, R4, 0x2 ;  /* 0x00000004cc06a211 */ /* 0x001fc800078610ff */
[----:B------:R-:W-:Y:S02]  /*18d90*/  @!P2 LEA.HI.X R7, R204, R5, R29, 0x2, P3 ;  /* 0x00000005cc07a211 */ /* 0x000fe400018f141d */
[----:B-1----:R-:W-:-:S03]  /*18da0*/  @!P0 LEA R8, P4, R202, R4, 0x2 ;  /* 0x00000004ca088211 */ /* 0x002fc600078810ff */
[----:B------:R3:W-:Y:S01]  /*18db0*/  @!P2 ST.E.64 desc[UR56][R6.64], R92 ;  /* 0x0000005c0600a985 */ /* 0x0007e2000c101b38 */
[C---:B------:R-:W-:Y:S02]  /*18dc0*/  @!P5 LEA R4, P3, R201.reuse, R4, 0x2 ;  /* 0x00000004c904d211 */ /* 0x040fe400078610ff */
[-C--:B------:R-:W-:Y:S01]  /*18dd0*/  @!P0 LEA.HI.X R9, R202, R5.reuse, R27, 0x2, P4 ;  /* 0x00000005ca098211 */ /* 0x080fe200020f141b */
[----:B------:R3:W-:Y:S01]  /*18de0*/  @!P1 ST.E.64 desc[UR56][R10.64], R76 ;  /* 0x0000004c0a009985 */ /* 0x0007e2000c101b38 */
[----:B------:R-:W-:-:S03]  /*18df0*/  @!P5 LEA.HI.X R5, R201, R5, R26, 0x2, P3 ;  /* 0x00000005c905d211 */ /* 0x000fc600018f141a */
[----:B------:R3:W-:Y:S04]  /*18e00*/  @!P0 ST.E.64 desc[UR56][R8.64], R80 ;  /* 0x0000005008008985 */ /* 0x0007e8000c101b38 */
[----:B------:R3:W-:Y:S02]  /*18e10*/  @!P5 ST.E.64 desc[UR56][R4.64], R84 ;  /* 0x000000540400d985 */ /* 0x0007e4000c101b38 */
.L_x_658:
[----:B------:R-:W-:Y:S05]  /*18e20*/  BSYNC B1 ;  /* 0x0000000000017941 */ /* 0x000fea0003800000 */
.L_x_657:
[----:B------:R-:W-:Y:S01]  /*18e30*/  ISETP.GE.AND P0, PT, R12, R101, PT ;  /* 0x000000650c00720c */ /* 0x000fe20003f06270 */
[----:B-1-3--:R1:W3:Y:S04]  /*18e40*/  SHFL.IDX PT, R5, R3, 0x1, 0x1c1f ;  /* 0x003c1f0003057f89 */ /* 0x00a2e800000e0000 */
[----:B0-----:R1:W0:Y:S08]  /*18e50*/  SHFL.IDX PT, R4, R0, 0x1, 0x1c1f ;  /* 0x003c1f0000047f89 */ /* 0x00123000000e0000 */
[----:B-1----:R-:W-:Y:S05]  /*18e60*/  @P0 BRA `(.L_x_656) ;  /* 0x0000000c00f00947 */ /* 0x002fea0003800000 */
[----:B------:R-:W-:Y:S02]  /*18e70*/  ULDC UR4, c[0x0][0xac8] ;  /* 0x0002b20000047ab9 */ /* 0x000fe40000000800 */
[----:B------:R-:W-:Y:S02]  /*18e80*/  ISETP.GE.AND P1, PT, R13, UR4, PT ;  /* 0x000000040d007c0c */ /* 0x000fe4000bf26270 */
[----:B------:R-:W-:Y:S02]  /*18e90*/  ISETP.GE.AND P0, PT, R15, UR4, PT ;  /* 0x000000040f007c0c */ /* 0x000fe4000bf06270 */
[----:B------:R-:W-:Y:S02]  /*18ea0*/  ISETP.GE.AND P2, PT, R199, UR4, PT ;  /* 0x00000004c7007c0c */ /* 0x000fe4000bf46270 */
[----:B------:R-:W-:Y:S02]  /*18eb0*/  ISETP.GE.AND P4, PT, R212, UR4, PT ;  /* 0x00000004d4007c0c */ /* 0x000fe4000bf86270 */
[----:B------:R-:W-:-:S05]  /*18ec0*/  ISETP.GE.AND P3, PT, R213, UR4, PT ;  /* 0x00000004d5007c0c */ /* 0x000fca000bf66270 */
[-C--:B0-2---:R-:W-:Y:S02]  /*18ed0*/  @!P1 LEA R6, P5, R13, R4.reuse, 0x2 ;  /* 0x000000040d069211 */ /* 0x085fe400078a10ff */
[-C--:B------:R-:W-:Y:S02]  /*18ee0*/  @!P0 LEA R8, P6, R15, R4.reuse, 0x2 ;  /* 0x000000040f088211 */ /* 0x080fe400078c10ff */
[-C--:B---3--:R-:W-:Y:S01]  /*18ef0*/  @!P1 LEA.HI.X R7, R13, R5.reuse, R14, 0x2, P5 ;  /* 0x000000050d079211 */ /* 0x088fe200028f140e */
[----:B------:R-:W-:Y:S01]  /*18f00*/  @!P2 IMAD.WIDE R10, R199, 0x4, R4 ;  /* 0x00000004c70aa825 */ /* 0x000fe200078e0204 */
[----:B------:R-:W-:Y:S02]  /*18f10*/  ISETP.GE.AND P5, PT, R211, UR4, PT ;  /* 0x00000004d3007c0c */ /* 0x000fe4000bfa6270 */
[----:B------:R-:W-:Y:S02]  /*18f20*/  @!P0 LEA.HI.X R9, R15, R5, R24, 0x2, P6 ;  /* 0x000000050f098211 */ /* 0x000fe400030f1418 */
[----:B------:R-:W-:Y:S01]  /*18f30*/  @!P2 ST.E.64 desc[UR56][R10.64], R94 ;  /* 0x0000005e0a00a985 */ /* 0x000fe2000c101b38 */
[----:B------:R-:W-:-:S02]  /*18f40*/  @!P4 LEA R14, P2, R212, R4, 0x2 ;  /* 0x00000004d40ec211 */ /* 0x000fc400078410ff */
[----:B------:R-:W-:Y:S01]  /*18f50*/  @!P3 LEA R12, P6, R213, R4, 0x2 ;  /* 0x00000004d50cb211 */ /* 0x000fe200078c10ff */
[----:B------:R0:W-:Y:S01]  /*18f60*/  @!P1 ST.E.64 desc[UR56][R6.64], R96 ;  /* 0x0000006006009985 */ /* 0x0001e2000c101b38 */
        /* <DEDUP_REMOVED lines=12> */
[-C--:B------:R-:W-:Y:S01]  /*19030*/  @!P2 LEA R10, P6, R208, R4.reuse, 0x2 ;  /* 0x00000004d00aa211 */ /* 0x080fe200078c10ff */
[----:B------:R-:W-:Y:S01]  /*19040*/  @!P5 ST.E.64 desc[UR56][R20.64], R46 ;  /* 0x0000002e1400d985 */ /* 0x000fe2000c101b38 */
[----:B-1----:R-:W-:Y:S02]  /*19050*/  @!P1 LEA R8, P5, R209, R4, 0x2 ;  /* 0x00000004d1089211 */ /* 0x002fe400078a10ff */
[----:B------:R-:W-:-:S02]  /*19060*/  @!P0 LEA.HI.X R7, R210, R5, R35, 0x2, P4 ;  /* 0x00000005d2078211 */ /* 0x000fc400020f1423 */
[-C--:B------:R-:W-:Y:S02]  /*19070*/  @!P1 LEA.HI.X R9, R209, R5.reuse, R34, 0x2, P5 ;  /* 0x00000005d1099211 */ /* 0x080fe400028f1422 */
[----:B------:R-:W-:Y:S01]  /*19080*/  ISETP.GE.AND P4, PT, R206, UR4, PT ;  /* 0x00000004ce007c0c */ /* 0x000fe2000bf86270 */
[----:B------:R-:W-:Y:S01]  /*19090*/  @!P0 ST.E.64 desc[UR56][R6.64], R50 ;  /* 0x0000003206008985 */ /* 0x000fe2000c101b38 */
[----:B------:R-:W-:Y:S02]  /*190a0*/  @!P2 LEA.HI.X R11, R208, R5, R33, 0x2, P6 ;  /* 0x00000005d00ba211 */ /* 0x000fe400030f1421 */
[----:B--2---:R-:W-:Y:S01]  /*190b0*/  @!P3 LEA R12, P5, R207, R4, 0x2 ;  /* 0x00000004cf0cb211 */ /* 0x004fe200078a10ff */
[----:B------:R0:W-:Y:S01]  /*190c0*/  @!P1 ST.E.64 desc[UR56][R8.64], R54 ;  /* 0x0000003608009985 */ /* 0x0001e2000c101b38 */
[----:B------:R-:W-:Y:S02]  /*190d0*/  ISETP.GE.AND P1, PT, R204, UR4, PT ;  /* 0x00000004cc007c0c */ /* 0x000fe4000bf26270 */
[----:B------:R-:W-:Y:S01]  /*190e0*/  ISETP.GE.AND P0, PT, R203, UR4, PT ;  /* 0x00000004cb007c0c */ /* 0x000fe2000bf06270 */
[----:B------:R1:W-:Y:S01]  /*190f0*/  @!P2 ST.E.64 desc[UR56][R10.64], R58 ;  /* 0x0000003a0a00a985 */ /* 0x0003e2000c101b38 */
[----:B------:R-:W-:-:S02]  /*19100*/  ISETP.GE.AND P2, PT, R205, UR4, PT ;  /* 0x00000004cd007c0c */ /* 0x000fc4000bf46270 */
[-C--:B------:R-:W-:Y:S02]  /*19110*/  @!P3 LEA.HI.X R13, R207, R5.reuse, R32, 0x2, P5 ;  /* 0x00000005cf0db211 */ /* 0x080fe400028f1420 */
[----:B------:R-:W-:Y:S02]  /*19120*/  ISETP.GE.AND P5, PT, R202, UR4, PT ;  /* 0x00000004ca007c0c */ /* 0x000fe4000bfa6270 */
[CC--:B---3--:R-:W-:Y:S01]  /*19130*/  @!P4 LEA R14, P6, R206.reuse, R4.reuse, 0x2 ;  /* 0x00000004ce0ec211 */ /* 0x0c8fe200078c10ff */
[----:B------:R2:W-:Y:S03]  /*19140*/  @!P3 ST.E.64 desc[UR56][R12.64], R62 ;  /* 0x0000003e0c00b985 */ /* 0x0005e6000c101b38 */
[----:B------:R-:W-:Y:S02]  /*19150*/  @!P4 LEA.HI.X R15, R206, R5, R31, 0x2, P6 ;  /* 0x00000005ce0fc211 */ /* 0x000fe400030f141f */
[----:B0-----:R-:W-:-:S02]  /*19160*/  @!P1 LEA R8, P6, R204, R4, 0x2 ;  /* 0x00000004cc089211 */ /* 0x001fc400078c10ff */
[-C--:B------:R-:W-:Y:S01]  /*19170*/  @!P2 LEA R6, P3, R205, R4.reuse, 0x2 ;  /* 0x00000004cd06a211 */ /* 0x080fe200078610ff */
[----:B------:R2:W-:Y:S01]  /*19180*/  @!P4 ST.E.64 desc[UR56][R14.64], R66 ;  /* 0x000000420e00c985 */ /* 0x0005e2000c101b38 */
[-C--:B-1----:R-:W-:Y:S02]  /*19190*/  @!P0 LEA R10, P4, R203, R4.reuse, 0x2 ;  /* 0x00000004cb0a8211 */ /* 0x082fe400078810ff */
        /* <DEDUP_REMOVED lines=11> */
[----:B------:R-:W-:-:S04]  /*19250*/  LEA R4, P0, R201, R4, 0x2 ;  /* 0x00000004c9047211 */ /* 0x000fc800078010ff */
[----:B------:R-:W-:-:S05]  /*19260*/  LEA.HI.X R5, R201, R5, R26, 0x2, P0 ;  /* 0x00000005c9057211 */ /* 0x000fca00000f141a */
[----:B------:R0:W-:Y:S01]  /*19270*/  ST.E.64 desc[UR56][R4.64], R86 ;  /* 0x0000005604007985 */ /* 0x0001e2000c101b38 */
[----:B------:R-:W-:Y:S05]  /*19280*/  BRA `(.L_x_656) ;  /* 0x0000000800e87947 */ /* 0x000fea0003800000 */
.L_x_647:
[----:B------:R-:W-:Y:S01]  /*19290*/  ULDC.64 UR6, c[0x0][0xc08] ;  /* 0x0003020000067ab9 */ /* 0x000fe20000000a00 */
[----:B------:R-:W-:Y:S01]  /*192a0*/  ULDC.64 UR4, c[0x0][0xc00] ;  /* 0x0003000000047ab9 */ /* 0x000fe20000000a00 */
[----:B------:R-:W-:Y:S02]  /*192b0*/  ISETP.NE.U32.AND P1, PT, RZ, UR6, PT ;  /* 0x00000006ff007c0c */ /* 0x000fe4000bf25070 */
[----:B------:R-:W-:Y:S02]  /*192c0*/  ISETP.NE.U32.AND P0, PT, RZ, UR4, PT ;  /* 0x00000004ff007c0c */ /* 0x000fe4000bf05070 */
[----:B------:R-:W-:Y:S02]  /*192d0*/  ISETP.NE.AND.EX P1, PT, RZ, UR7, PT, P1 ;  /* 0x00000007ff007c0c */ /* 0x000fe4000bf25310 */
[----:B------:R-:W-:Y:S02]  /*192e0*/  IADD3 R4, P2, R189, UR4, RZ ;  /* 0x00000004bd047c10 */ /* 0x000fe4000ff5e0ff */
[----:B------:R-:W-:-:S02]  /*192f0*/  ISETP.NE.AND.EX P0, PT, RZ, UR5, PT, P0 ;  /* 0x00000005ff007c0c */ /* 0x000fc4000bf05300 */
[----:B------:R-:W-:Y:S01]  /*19300*/  IADD3.X R5, R190, UR5, RZ, P2, !PT ;  /* 0x00000005be057c10 */ /* 0x000fe200097fe4ff */
[----:B------:R-:W-:Y:S01]  /*19310*/  ULDC UR4, c[0x0][0xa88] ;  /* 0x0002a20000047ab9 */ /* 0x000fe20000000800 */
[----:B------:R-:W-:Y:S01]  /*19320*/  MOV R3, RZ ;  /* 0x000000ff00037202 */ /* 0x000fe20000000f00 */
[----:B------:R-:W-:-:S04]  /*19330*/  IMAD.U32 R0, RZ, RZ, UR4 ;  /* 0x00000004ff007e24 */ /* 0x000fc8000f8e00ff */
[----:B0-----:R-:W-:-:S04]  /*19340*/  @P1 IADD3 R6, P2, R189, UR6, RZ ;  /* 0x00000006bd061c10 */ /* 0x001fc8000ff5e0ff */
[----:B------:R-:W-:Y:S01]  /*19350*/  @P1 IADD3.X R7, R190, UR7, RZ, P2, !PT ;  /* 0x00000007be071c10 */ /* 0x000fe200097fe4ff */
[----:B------:R0:W5:Y:S04]  /*19360*/  @P0 LDG.E R3, desc[UR56][R4.64] ;  /* 0x0000003804030981 */ /* 0x000168000c1e1900 */
[----:B------:R0:W5:Y:S01]  /*19370*/  @P1 LDG.E R0, desc[UR56][R6.64] ;  /* 0x0000003806001981 */ /* 0x000162000c1e1900 */
[----:B------:R-:W-:Y:S01]  /*19380*/  ISETP.NE.AND P2, PT, R187, RZ, PT ;  /* 0x000000ffbb00720c */ /* 0x000fe20003f45270 */
[----:B------:R-:W4:-:S12]  /*19390*/  S2R R9, SR_TID.X ;  /* 0x0000000000097919 */ /* 0x000f180000002100 */
[----:B------:R-:W3:Y:S01]  /*193a0*/  @!P2 LDC R187, c[0x0][0xad4] ;  /* 0x0002b500ffbbab82 */ /* 0x000ee20000000800 */
[----:B----4-:R-:W-:Y:S01]  /*193b0*/  VIADD R8, R9, 0xffffff80 ;  /* 0xffffff8009087836 */ /* 0x010fe20000000000 */
[----:B---3--:R-:W-:-:S04]  /*193c0*/  ISETP.GT.AND P2, PT, R187, 0x1, PT ;  /* 0x00000001bb00780c */ /* 0x008fc80003f44270 */
[----:B------:R-:W-:Y:S01]  /*193d0*/  ISETP.GT.AND P3, PT, R8, 0x7f, PT ;  /* 0x0000007f0800780c */ /* 0x000fe20003f64270 */
[----:B0-----:R-:W-:-:S12]  /*193e0*/  @P1 BRA `(.L_x_659) ;  /* 0x0000000000101947 */ /* 0x001fd80003800000 */
[----:B------:R-:W-:Y:S05]  /*193f0*/  @!P0 BRA `(.L_x_659) ;  /* 0x00000000000c8947 */ /* 0x000fea0003800000 */
[----:B------:R-:W3:Y:S04]  /*19400*/  LDG.E R7, desc[UR56][R4.64] ;  /* 0x0000003804077981 */ /* 0x000ee8000c1e1900 */
[----:B-----5:R-:W3:Y:S02]  /*19410*/  LDG.E R0, desc[UR56][R4.64+0x4] ;  /* 0x0000043804007981 */ /* 0x020ee4000c1e1900 */
[----:B---3--:R-:W-:-:S07]  /*19420*/  IADD3 R0, -R7, R0, RZ ;  /* 0x0000000007007210 */ /* 0x008fce0007ffe1ff */
.L_x_659:
[----:B------:R-:W-:Y:S01]  /*19430*/  BSSY B1, `(.L_x_660) ;  /* 0x0000036000017945 */ /* 0x000fe20003800000 */
[----:B------:R-:W-:Y:S02]  /*19440*/  SEL R29, R188, RZ, !P0 ;  /* 0x000000ffbc1d7207 */ /* 0x000fe40004000000 */
[----:B------:R-:W-:Y:S02]  /*19450*/  SEL R216, R216, RZ, !P0 ;  /* 0x000000ffd8d87207 */ /* 0x000fe40004000000 */
[----:B-----5:R-:W-:Y:S01]  /*19460*/  SHF.R.S32.HI R26, RZ, 0x1f, R3 ;  /* 0x0000001fff1a7819 */ /* 0x020fe20000011403 */
[----:B------:R-:W-:Y:S06]  /*19470*/  @P3 BRA `(.L_x_661) ;  /* 0x0000000000c43947 */ /* 0x000fec0003800000 */
[----:B------:R-:W0:Y:S01]  /*19480*/  LDC R31, c[0x0][0xbe8] ;  /* 0x0002fa00ff1f7b82 */ /* 0x000e220000000800 */
[----:B------:R-:W-:-:S04]  /*19490*/  IMAD R4, R192, 0x80, R9 ;  /* 0x00000080c0047824 */ /* 0x000fc800078e0209 */
[----:B------:R-:W-:Y:S02]  /*194a0*/  VIADD R28, R4, 0xffffff80 ;  /* 0xffffff80041c7836 */ /* 0x000fe40000000000 */
[----:B0-----:R-:W-:-:S05]  /*194b0*/  IMAD R5, R0, R31, RZ ;  /* 0x0000001f00057224 */ /* 0x001fca00078e02ff */
[----:B------:R-:W-:-:S13]  /*194c0*/  ISETP.GE.AND P0, PT, R28, R5, PT ;  /* 0x000000051c00720c */ /* 0x000fda0003f06270 */
[----:B------:R-:W-:Y:S05]  /*194d0*/  @P0 BRA `(.L_x_661) ;  /* 0x0000000000ac0947 */ /* 0x000fea0003800000 */
[----:B------:R-:W-:Y:S01]  /*194e0*/  ISETP.GT.AND P0, PT, R187, 0x1, PT ;  /* 0x00000001bb00780c */ /* 0x000fe20003f04270 */
[----:B------:R-:W0:Y:S01]  /*194f0*/  LDC.64 R4, c[0x0][0xba8] ;  /* 0x0002ea00ff047b82 */ /* 0x000e220000000a00 */
[----:B------:R-:W-:Y:S01]  /*19500*/  MOV R24, 0x9b8 ;  /* 0x000009b800187802 */ /* 0x000fe20000000f00 */
[----:B------:R-:W-:Y:S01]  /*19510*/  IMAD.MOV.U32 R21, RZ, RZ, R28 ;  /* 0x000000ffff157224 */ /* 0x000fe200078e001c */
[----:B------:R-:W-:Y:S02]  /*19520*/  ISETP.NE.AND P1, PT, R31, 0x1, PT ;  /* 0x000000011f00780c */ /* 0x000fe40003f25270 */
[----:B------:R-:W-:-:S04]  /*19530*/  SEL R24, R24, 0x978, P0 ;  /* 0x0000097818187807 */ /* 0x000fc80000000000 */
[----:B------:R-:W3:Y:S08]  /*19540*/  LDC.64 R12, c[0x0][R24+0x220] ;  /* 0x00008800180c7b82 */ /* 0x000ef00000000a00 */
[----:B------:R-:W4:Y:S08]  /*19550*/  LDC.64 R14, c[0x0][R24+0x218] ;  /* 0x00008600180e7b82 */ /* 0x000f300000000a00 */
[----:B------:R-:W5:Y:S08]  /*19560*/  LDC.64 R8, c[0x0][R24+0x228] ;  /* 0x00008a0018087b82 */ /* 0x000f700000000a00 */
[----:B------:R-:W1:Y:S08]  /*19570*/  LDC.64 R6, c[0x0][R24+0x210] ;  /* 0x0000840018067b82 */ /* 0x000e700000000a00 */
[----:B------:R-:W2:Y:S08]  /*19580*/  @P1 LDC R11, c[0x0][0xbec] ;  /* 0x0002fb00ff0b1b82 */ /* 0x000eb00000000800 */
[----:B------:R-:W5:Y:S01]  /*19590*/  @P1 LDC R27, c[0x0][0xbf0] ;  /* 0x0002fc00ff1b1b82 */ /* 0x000f620000000800 */
[----:B---3--:R-:W-:-:S07]  /*195a0*/  IMAD R13, R13, R29, RZ ;  /* 0x0000001d0d0d7224 */ /* 0x008fce00078e02ff */
[----:B0-----:R-:W0:Y:S01]  /*195b0*/  @!P0 LDC R4, c[0x0][0xb50] ;  /* 0x0002d400ff048b82 */ /* 0x001e220000000800 */
[----:B--2---:R-:W-:-:S07]  /*195c0*/  @P1 IMAD.HI.U32 R20, R28, R11, RZ ;  /* 0x0000000b1c141227 */ /* 0x004fce00078e00ff */
[----:B------:R-:W2:Y:S01]  /*195d0*/  @!P0 LDC R5, c[0x0][0xb54] ;  /* 0x0002d500ff058b82 */ /* 0x000ea20000000800 */
[-C--:B----4-:R-:W-:Y:S02]  /*195e0*/  IMAD R25, R15, R162.reuse, RZ ;  /* 0x000000a20f197224 */ /* 0x090fe400078e02ff */
[----:B------:R-:W-:Y:S01]  /*195f0*/  IMAD.WIDE.U32 R14, R14, R162, RZ ;  /* 0x000000a20e0e7225 */ /* 0x000fe200078e00ff */
[----:B-----5:R-:W-:-:S03]  /*19600*/  @P1 SHF.R.U32.HI R21, RZ, R27, R20 ;  /* 0x0000001bff151219 */ /* 0x020fc60000011614 */
[----:B------:R-:W-:-:S04]  /*19610*/  IMAD.WIDE.U32 R10, R12, R29, RZ ;  /* 0x0000001d0c0a7225 */ /* 0x000fc800078e00ff */
[----:B------:R-:W-:Y:S01]  /*19620*/  IMAD R27, R12, R216, R13 ;  /* 0x000000d80c1b7224 */ /* 0x000fe200078e020d */
[----:B------:R-:W-:Y:S01]  /*19630*/  SEL R13, R200, RZ, P0 ;  /* 0x000000ffc80d7207 */ /* 0x000fe20000000000 */
[----:B------:R-:W-:Y:S01]  /*19640*/  IMAD.IADD R25, R15, 0x1, R25 ;  /* 0x000000010f197824 */ /* 0x000fe200078e0219 */
[----:B------:R-:W-:Y:S01]  /*19650*/  IADD3 R14, P1, P3, R10, R14, R3 ;  /* 0x0000000e0a0e7210 */ /* 0x000fe20007b3e003 */
[----:B------:R-:W-:Y:S01]  /*19660*/  IMAD.IADD R27, R11, 0x1, R27 ;  /* 0x000000010b1b7824 */ /* 0x000fe200078e021b */
[----:B------:R-:W-:Y:S01]  /*19670*/  IADD3 R10, -R21, RZ, RZ ;  /* 0x000000ff150a7210 */ /* 0x000fe20007ffe1ff */
[-C--:B------:R-:W-:Y:S02]  /*19680*/  IMAD R15, R9, R13.reuse, RZ ;  /* 0x0000000d090f7224 */ /* 0x080fe400078e02ff */
[----:B------:R-:W-:-:S04]  /*19690*/  IMAD.WIDE.U32 R8, R8, R13, RZ ;  /* 0x0000000d08087225 */ /* 0x000fc800078e00ff */
[----:B------:R-:W-:Y:S01]  /*196a0*/  IMAD R11, R31, R10, R28 ;  /* 0x0000000a1f0b7224 */ /* 0x000fe200078e021c */
[----:B------:R-:W-:Y:S01]  /*196b0*/  IADD3.X R10, R27, R25, R26, P1, P3 ;  /* 0x000000191b0a7210 */ /* 0x000fe20000fe641a */
[----:B------:R-:W-:Y:S01]  /*196c0*/  IMAD.IADD R15, R9, 0x1, R15 ;  /* 0x00000001090f7824 */ /* 0x000fe200078e020f */
[----:B------:R-:W-:Y:S01]  /*196d0*/  IADD3 R8, P0, P1, R21, R14, R8 ;  /* 0x0000000e15087210 */ /* 0x000fe2000791e008 */
[----:B-1----:R-:W-:Y:S01]  /*196e0*/  IMAD R7, R7, R11, RZ ;  /* 0x0000000b07077224 */ /* 0x002fe200078e02ff */
[----:B------:R-:W-:Y:S02]  /*196f0*/  SHF.R.S32.HI R21, RZ, 0x1f, R21 ;  /* 0x0000001fff157819 */ /* 0x000fe40000011415 */
[----:B------:R-:W-:Y:S02]  /*19700*/  SHF.R.S32.HI R13, RZ, 0x1f, R11 ;  /* 0x0000001fff0d7819 */ /* 0x000fe4000001140b */
[----:B------:R-:W-:-:S03]  /*19710*/  IADD3.X R9, R21, R10, R15, P0, P1 ;  /* 0x0000000a15097210 */ /* 0x000fc600007e240f */
[C---:B------:R-:W-:Y:S02]  /*19720*/  IMAD R13, R6.reuse, R13, R7 ;  /* 0x0000000d060d7224 */ /* 0x040fe400078e0207 */
[----:B------:R-:W-:-:S05]  /*19730*/  IMAD.WIDE.U32 R6, R6, R11, R8 ;  /* 0x0000000b06067225 */ /* 0x000fca00078e0008 */
[----:B------:R-:W-:Y:S02]  /*19740*/  IADD3 R7, R7, R13, RZ ;  /* 0x0000000d07077210 */ /* 0x000fe40007ffe0ff */
[----:B0-----:R-:W-:-:S04]  /*19750*/  LEA R4, P0, R6, R4, 0x2 ;  /* 0x0000000406047211 */ /* 0x001fc800078010ff */
[----:B--2---:R-:W-:Y:S01]  /*19760*/  LEA.HI.X R5, R6, R5, R7, 0x2, P0 ;  /* 0x0000000506057211 */ /* 0x004fe200000f1407 */
[----:B------:R-:W-:-:S05]  /*19770*/  IMAD.MOV.U32 R7, RZ, RZ, -0x800000 ;  /* 0xff800000ff077424 */ /* 0x000fca00078e00ff */
[----:B------:R0:W-:Y:S03]  /*19780*/  STG.E desc[UR56][R4.64], R7 ;  /* 0x0000000704007986 */ /* 0x0001e6000c101938 */
.L_x_661:
[----:B------:R-:W-:Y:S05]  /*19790*/  BSYNC B1 ;  /* 0x0000000000017941 */ /* 0x000fea0003800000 */
.L_x_660:
[----:B------:R-:W-:Y:S05]  /*197a0*/  @P2 BRA `(.L_x_656) ;  /* 0x0000000400a02947 */ /* 0x000fea0003800000 */
[----:B------:R-:W3:Y:S01]  /*197b0*/  LDC R11, c[0x0][0xbe8] ;  /* 0x0002fa00ff0b7b82 */ /* 0x000ee20000000800 */
[----:B------:R-:W-:Y:S01]  /*197c0*/  ULDC.64 UR4, c[0x0][0xaa0] ;  /* 0x0002a80000047ab9 */ /* 0x000fe20000000a00 */
[----:B------:R-:W-:Y:S01]  /*197d0*/  ULDC.64 UR6, c[0x0][0xaf0] ;  /* 0x0002bc0000067ab9 */ /* 0x000fe20000000a00 */
[----:B0-----:R-:W-:Y:S01]  /*197e0*/  IMAD R4, R26, UR4, RZ ;  /* 0x000000041a047c24 */ /* 0x001fe2000f8e02ff */
[----:B------:R-:W-:Y:S01]  /*197f0*/  BSSY B1, `(.L_x_662) ;  /* 0x0000039000017945 */ /* 0x000fe20003800000 */
[----:B------:R-:W-:Y:S02]  /*19800*/  SHF.R.S32.HI R10, RZ, 0x1f, R185 ;  /* 0x0000001fff0a7819 */ /* 0x000fe400000114b9 */
[C---:B------:R-:W-:Y:S01]  /*19810*/  IMAD R7, R3.reuse, UR5, R4 ;  /* 0x0000000503077c24 */ /* 0x040fe2000f8e0204 */
[----:B------:R-:W-:Y:S01]  /*19820*/  SHF.R.S32.HI R14, RZ, 0x1f, R184 ;  /* 0x0000001fff0e7819 */ /* 0x000fe200000114b8 */
[----:B------:R-:W-:Y:S01]  /*19830*/  IMAD.WIDE.U32 R4, R3, UR4, RZ ;  /* 0x0000000403047c25 */ /* 0x000fe2000f8e00ff */
[----:B------:R-:W-:-:S03]  /*19840*/  ULDC.64 UR4, c[0x0][0xae8] ;  /* 0x0002ba0000047ab9 */ /* 0x000fc60000000a00 */
[----:B------:R-:W-:Y:S01]  /*19850*/  IMAD R3, R186, 0x20, R217 ;  /* 0x00000020ba037824 */ /* 0x000fe200078e02d9 */
[----:B------:R-:W-:Y:S01]  /*19860*/  IADD3 R5, R5, R7, RZ ;  /* 0x0000000705057210 */ /* 0x000fe20007ffe0ff */
[----:B------:R-:W-:Y:S02]  /*19870*/  IMAD R7, R216, UR6, RZ ;  /* 0x00000006d8077c24 */ /* 0x000fe4000f8e02ff */
[----:B------:R-:W-:Y:S02]  /*19880*/  IMAD R9, R192, 0x80, R3 ;  /* 0x00000080c0097824 */ /* 0x000fe400078e0203 */
[----:B------:R-:W-:-:S04]  /*19890*/  IMAD.WIDE.U32 R4, R162, UR4, R4 ;  /* 0x00000004a2047c25 */ /* 0x000fc8000f8e0004 */
[----:B------:R-:W-:Y:S01]  /*198a0*/  IMAD.MOV.U32 R3, RZ, RZ, R9 ;  /* 0x000000ffff037224 */ /* 0x000fe200078e0009 */
[----:B---3--:R-:W-:Y:S01]  /*198b0*/  ISETP.NE.AND P0, PT, R11, 0x1, PT ;  /* 0x000000010b00780c */ /* 0x008fe20003f05270 */
[----:B------:R-:W-:Y:S01]  /*198c0*/  IMAD R5, R162, UR5, R5 ;  /* 0x00000005a2057c24 */ /* 0x000fe2000f8e0205 */
[----:B------:R-:W-:Y:S01]  /*198d0*/  ULDC.64 UR4, c[0x0][0xae0] ;  /* 0x0002b80000047ab9 */ /* 0x000fe20000000a00 */
[C---:B------:R-:W-:Y:S02]  /*198e0*/  IMAD R7, R29.reuse, UR7, R7 ;  /* 0x000000071d077c24 */ /* 0x040fe4000f8e0207 */
[----:B------:R-:W-:-:S04]  /*198f0*/  IMAD.WIDE.U32 R4, R29, UR6, R4 ;  /* 0x000000061d047c25 */ /* 0x000fc8000f8e0004 */
[----:B------:R-:W-:-:S04]  /*19900*/  IMAD.IADD R5, R5, 0x1, R7 ;  /* 0x0000000105057824 */ /* 0x000fc800078e0207 */
[----:B------:R-:W0:Y:S08]  /*19910*/  @P0 LDC R6, c[0x0][0xbec] ;  /* 0x0002fb00ff060b82 */ /* 0x000e300000000800 */
[----:B------:R-:W3:Y:S01]  /*19920*/  @P0 LDC R13, c[0x0][0xbf0] ;  /* 0x0002fc00ff0d0b82 */ /* 0x000ee20000000800 */
[----:B0-----:R-:W-:-:S05]  /*19930*/  @P0 IMAD.HI.U32 R6, R9, R6, RZ ;  /* 0x0000000609060227 */ /* 0x001fca00078e00ff */
[----:B---3--:R-:W-:-:S04]  /*19940*/  @P0 SHF.R.U32.HI R3, RZ, R13, R6 ;  /* 0x0000000dff030219 */ /* 0x008fc80000011606 */
[----:B------:R-:W-:Y:S01]  /*19950*/  SHF.R.S32.HI R6, RZ, 0x1f, R3 ;  /* 0x0000001fff067819 */ /* 0x000fe20000011403 */
[C---:B------:R-:W-:Y:S01]  /*19960*/  IMAD.WIDE.U32 R4, R3.reuse, UR4, R4 ;  /* 0x0000000403047c25 */ /* 0x040fe2000f8e0004 */
[----:B------:R-:W-:-:S03]  /*19970*/  IADD3 R8, -R3, RZ, RZ ;  /* 0x000000ff03087210 */ /* 0x000fc60007ffe1ff */
[----:B------:R-:W-:Y:S02]  /*19980*/  IMAD R6, R6, UR4, RZ ;  /* 0x0000000406067c24 */ /* 0x000fe4000f8e02ff */
[----:B------:R-:W-:Y:S01]  /*19990*/  IMAD R7, R11, R8, R9 ;  /* 0x000000080b077224 */ /* 0x000fe200078e0209 */
[----:B------:R-:W-:Y:S01]  /*199a0*/  LEA R8, R192, R217, 0x7 ;  /* 0x000000d9c0087211 */ /* 0x000fe200078e38ff */
[----:B------:R-:W-:Y:S01]  /*199b0*/  IMAD R9, R3, UR5, R6 ;  /* 0x0000000503097c24 */ /* 0x000fe2000f8e0206 */
[----:B------:R-:W-:Y:S01]  /*199c0*/  ULDC.64 UR4, c[0x0][0xad8] ;  /* 0x0002b60000047ab9 */ /* 0x000fe20000000a00 */
[----:B------:R-:W-:Y:S01]  /*199d0*/  IMAD R11, R0, R11, RZ ;  /* 0x0000000b000b7224 */ /* 0x000fe200078e02ff */
[----:B------:R-:W-:Y:S01]  /*199e0*/  SHF.R.S32.HI R3, RZ, 0x1f, R7 ;  /* 0x0000001fff037819 */ /* 0x000fe20000011407 */
[----:B------:R-:W-:Y:S02]  /*199f0*/  IMAD.IADD R5, R5, 0x1, R9 ;  /* 0x0000000105057824 */ /* 0x000fe400078e0209 */
[C---:B------:R-:W-:Y:S01]  /*19a00*/  VIADD R0, R8.reuse, 0x20 ;  /* 0x0000002008007836 */ /* 0x040fe20000000000 */
[----:B------:R-:W-:Y:S01]  /*19a10*/  ISETP.GE.AND P2, PT, R8, R11, PT ;  /* 0x0000000b0800720c */ /* 0x000fe20003f46270 */
[----:B------:R-:W-:-:S02]  /*19a20*/  IMAD R6, R3, UR4, RZ ;  /* 0x0000000403067c24 */ /* 0x000fc4000f8e02ff */
[----:B------:R-:W-:Y:S01]  /*19a30*/  IMAD.WIDE.U32 R4, R7, UR4, R4 ;  /* 0x0000000407047c25 */ /* 0x000fe2000f8e0004 */
[----:B------:R-:W-:-:S03]  /*19a40*/  ISETP.GE.AND P1, PT, R0, R11, PT ;  /* 0x0000000b0000720c */ /* 0x000fc60003f26270 */
[----:B------:R-:W-:Y:S01]  /*19a50*/  IMAD R3, R7, UR5, R6 ;  /* 0x0000000507037c24 */ /* 0x000fe2000f8e0206 */
[----:B------:R-:W-:Y:S01]  /*19a60*/  ULDC.64 UR4, c[0x0][0xa80] ;  /* 0x0002a00000047ab9 */ /* 0x000fe20000000a00 */
[----:B------:R-:W-:Y:S01]  /*19a70*/  VIADD R0, R8, 0x40 ;  /* 0x0000004008007836 */ /* 0x000fe20000000000 */
[----:B------:R-:W-:Y:S02]  /*19a80*/  LEA R6, P3, R4, UR4, 0x1 ;  /* 0x0000000404067c11 */ /* 0x000fe4000f8608ff */
[----:B------:R-:W-:Y:S02]  /*19a90*/  IADD3 R3, R5, R3, RZ ;  /* 0x0000000305037210 */ /* 0x000fe40007ffe0ff */
[----:B------:R-:W-:Y:S02]  /*19aa0*/  ISETP.GE.AND P0, PT, R0, R11, PT ;  /* 0x0000000b0000720c */ /* 0x000fe40003f06270 */
[----:B------:R-:W-:Y:S02]  /*19ab0*/  LEA.HI.X R3, R4, UR5, R3, 0x1, P3 ;  /* 0x0000000504037c11 */ /* 0x000fe400098f0c03 */
[----:B------:R0:W3:Y:S04]  /*19ac0*/  SHFL.IDX PT, R4, R6, RZ, 0x181f ;  /* 0x00181fff06047589 */ /* 0x0000e800000e0000 */
[----:B------:R0:W4:Y:S01]  /*19ad0*/  SHFL.IDX PT, R0, R3, RZ, 0x181f ;  /* 0x00181fff03007589 */ /* 0x00012200000e0000 */
        /* <DEDUP_REMOVED lines=8> */
[----:B------:R3:W-:Y:S04]  /*19b60*/  @!P4 ST.E.128 desc[UR56][R12.64], RZ ;  /* 0x000000ff0c00c985 */ /* 0x0007e8000c101d38 */
[----:B------:R3:W-:Y:S02]  /*19b70*/  @!P5 ST.E.128 desc[UR56][R4.64], RZ ;  /* 0x000000ff0400d985 */ /* 0x0007e4000c101d38 */
.L_x_663:
[----:B------:R-:W-:Y:S05]  /*19b80*/  BSYNC B1 ;  /* 0x0000000000017941 */ /* 0x000fea0003800000 */
.L_x_662:
        /* <DEDUP_REMOVED lines=11> */
[----:B------:R0:W-:Y:S04]  /*19c40*/  @!P3 ST.E.128 desc[UR56][R12.64], RZ ;  /* 0x000000ff0c00b985 */ /* 0x0001e8000c101d38 */
[----:B------:R0:W-:Y:S02]  /*19c50*/  @!P4 ST.E.128 desc[UR56][R4.64], RZ ;  /* 0x000000ff0400c985 */ /* 0x0001e4000c101d38 */
.L_x_665:
[----:B------:R-:W-:Y:S05]  /*19c60*/  BSYNC B1 ;  /* 0x0000000000017941 */ /* 0x000fea0003800000 */
.L_x_664:
[----:B0-----:R0:W0:Y:S01]  /*19c70*/  SHFL.IDX PT, R0, R3, 0x2, 0x181f ;  /* 0x00581f0003007f89 */ /* 0x00102200000e0000 */
[----:B------:R-:W-:Y:S03]  /*19c80*/  BSSY B1, `(.L_x_666) ;  /* 0x000000c000017945 */ /* 0x000fe60003800000 */
[----:B---3--:R3:W0:Y:S01]  /*19c90*/  SHFL.IDX PT, R4, R6, 0x2, 0x181f ;  /* 0x00581f0006047f89 */ /* 0x00862200000e0000 */
[----:B------:R-:W-:Y:S05]  /*19ca0*/  @P0 BRA `(.L_x_667) ;  /* 0x0000000000240947 */ /* 0x000fea0003800000 */
[----:B------:R-:W-:Y:S02]  /*19cb0*/  ULDC UR4, c[0x0][0xac8] ;  /* 0x0002b20000047ab9 */ /* 0x000fe40000000800 */
[----:B------:R-:W-:Y:S02]  /*19cc0*/  ISETP.GE.AND P2, PT, R184, UR4, PT ;  /* 0x00000004b8007c0c */ /* 0x000fe4000bf46270 */
[----:B------:R-:W-:-:S11]  /*19cd0*/  ISETP.GE.AND P3, PT, R185, UR4, PT ;  /* 0x00000004b9007c0c */ /* 0x000fd6000bf66270 */
[CC--:B0-----:R-:W-:Y:S02]  /*19ce0*/  @!P2 LEA R12, P0, R184.reuse, R4.reuse, 0x1 ;  /* 0x00000004b80ca211 */ /* 0x0c1fe400078008ff */
[C---:B------:R-:W-:Y:S02]  /*19cf0*/  @!P3 LEA R4, P1, R185.reuse, R4, 0x1 ;  /* 0x00000004b904b211 */ /* 0x040fe400078208ff */
[-C--:B------:R-:W-:Y:S02]  /*19d00*/  @!P2 LEA.HI.X R13, R184, R0.reuse, R14, 0x1, P0 ;  /* 0x00000000b80da211 */ /* 0x080fe400000f0c0e */
[----:B------:R-:W-:-:S03]  /*19d10*/  @!P3 LEA.HI.X R5, R185, R0, R10, 0x1, P1 ;  /* 0x00000000b905b211 */ /* 0x000fc600008f0c0a */
[----:B------:R0:W-:Y:S04]  /*19d20*/  @!P2 ST.E.128 desc[UR56][R12.64], RZ ;  /* 0x000000ff0c00a985 */ /* 0x0001e8000c101d38 */
[----:B------:R0:W-:Y:S02]  /*19d30*/  @!P3 ST.E.128 desc[UR56][R4.64], RZ ;  /* 0x000000ff0400b985 */ /* 0x0001e4000c101d38 */
.L_x_667:
[----:B------:R-:W-:Y:S05]  /*19d40*/  BSYNC B1 ;  /* 0x0000000000017941 */ /* 0x000fea0003800000 */
.L_x_666:
[----:B0-----:R-:W-:Y:S01]  /*19d50*/  VIADD R0, R8, 0x60 ;  /* 0x0000006008007836 */ /* 0x001fe20000000000 */
[----:B----4-:R-:W4:Y:S04]  /*19d60*/  SHFL.IDX PT, R3, R3, 0x3, 0x181f ;  /* 0x00781f0003037f89 */ /* 0x010f2800000e0000 */
[----:B------:R-:W-:Y:S01]  /*19d70*/  ISETP.GE.AND P0, PT, R0, R11, PT ;  /* 0x0000000b0000720c */ /* 0x000fe20003f06270 */
[----:B------:R0:W0:-:S12]  /*19d80*/  SHFL.IDX PT, R4, R6, 0x3, 0x181f ;  /* 0x00781f0006047f89 */ /* 0x00001800000e0000 */
[----:B------:R-:W-:Y:S05]  /*19d90*/  @P0 BRA `(.L_x_656) ;  /* 0x0000000000240947 */ /* 0x000fea0003800000 */
[----:B------:R-:W-:Y:S02]  /*19da0*/  ULDC UR4, c[0x0][0xac8] ;  /* 0x0002b20000047ab9 */ /* 0x000fe40000000800 */
[----:B------:R-:W-:Y:S02]  /*19db0*/  ISETP.GE.AND P2, PT, R184, UR4, PT ;  /* 0x00000004b8007c0c */ /* 0x000fe4000bf46270 */
[----:B------:R-:W-:-:S11]  /*19dc0*/  ISETP.GE.AND P3, PT, R185, UR4, PT ;  /* 0x00000004b9007c0c */ /* 0x000fd6000bf66270 */
[CC--:B0--3--:R-:W-:Y:S02]  /*19dd0*/  @!P2 LEA R6, P0, R184.reuse, R4.reuse, 0x1 ;  /* 0x00000004b806a211 */ /* 0x0c9fe400078008ff */
[C---:B------:R-:W-:Y:S02]  /*19de0*/  @!P3 LEA R4, P1, R185.reuse, R4, 0x1 ;  /* 0x00000004b904b211 */ /* 0x040fe400078208ff */
[-C--:B----4-:R-:W-:Y:S02]  /*19df0*/  @!P2 LEA.HI.X R7, R184, R3.reuse, R14, 0x1, P0 ;  /* 0x00000003b807a211 */ /* 0x090fe400000f0c0e */
[----:B------:R-:W-:-:S03]  /*19e00*/  @!P3 LEA.HI.X R5, R185, R3, R10, 0x1, P1 ;  /* 0x00000003b905b211 */ /* 0x000fc600008f0c0a */
[----:B------:R0:W-:Y:S04]  /*19e10*/  @!P2 ST.E.128 desc[UR56][R6.64], RZ ;  /* 0x000000ff0600a985 */ /* 0x0001e8000c101d38 */
[----:B------:R0:W-:Y:S02]  /*19e20*/  @!P3 ST.E.128 desc[UR56][R4.64], RZ ;  /* 0x000000ff0400b985 */ /* 0x0001e4000c101d38 */
.L_x_656:
[----:B------:R-:W-:Y:S05]  /*19e30*/  BSYNC B0 ;  /* 0x0000000000007941 */ /* 0x000fea0003800000 */
.L_x_646:
[----:B------:R-:W-:Y:S02]  /*19e40*/  ULDC UR4, c[0x0][0xc3c] ;  /* 0x00030f0000047ab9 */ /* 0x000fe40000000800 */
[----:B--2---:R-:W-:-:S13]  /*19e50*/  ISETP.GE.AND P0, PT, R147, UR4, PT ;  /* 0x0000000493007c0c */ /* 0x004fda000bf06270 */
[----:B------:R-:W-:Y:S05]  /*19e60*/  @!P0 BRA `(.L_x_668) ;  /* 0xfffffe7400b88947 */ /* 0x000fea000383ffff */
[----:B------:R-:W-:Y:S05]  /*19e70*/  BRA `(.L_x_446) ;  /* 0x0000007000487947 */ /* 0x000fea0003800000 */
.L_x_444:
[----:B------:R-:W-:-:S08]  /*19e80*/  NOP ;  /* 0x0000000000007918 */ /* 0x000fd00000000000 */
[----:B------:R-:W0:-:S00]  /*19e90*/  USETMAXREG.DEALLOC.CTAPOOL 0x28 ;  /* 0x00000028000079c8 */ /* 0x000e0000080e0500 */
[----:B0-----:R-:W2:Y:S01]  /*19ea0*/  LDL.LU R3, [R1+0x38] ;  /* 0x0000380001037983 */ /* 0x001ea20000300800 */
[----:B------:R-:W-:Y:S01]  /*19eb0*/  LOP3.LUT R2, R2, 0x3, RZ, 0xc0, !PT ;  /* 0x0000000302027812 */ /* 0x000fe200078ec0ff */
[----:B------:R-:W-:-:S05]  /*19ec0*/  IMAD.MOV.U32 R6, RZ, RZ, RZ ;  /* 0x000000ffff067224 */ /* 0x000fca00078e00ff */
[----:B------:R-:W0:Y:S02]  /*19ed0*/  SHFL.IDX PT, R2, R2, RZ, 0x1f ;  /* 0x00001fff02027589 */ /* 0x000e2400000e0000 */
[----:B0-----:R-:W-:Y:S02]  /*19ee0*/  ISETP.NE.AND P0, PT, R2, RZ, PT ;  /* 0x000000ff0200720c */ /* 0x001fe40003f05270 */
[----:B--2---:R-:W-:-:S11]  /*19ef0*/  LOP3.LUT R3, R3, 0xffffffdf, RZ, 0xc0, !PT ;  /* 0xffffffdf03037812 */ /* 0x004fd600078ec0ff */
[----:B------:R-:W-:-:S05]  /*19f00*/  @P0 LOP3.LUT R3, R3, 0x20, RZ, 0xfc, !PT ;  /* 0x0000002003030812 */ /* 0x000fca00078efcff */
[----:B------:R0:W-:Y:S01]  /*19f10*/  STL [R1+0x38], R3 ;  /* 0x0000380301007387 */ /* 0x0001e20000100800 */
[----:B------:R-:W-:Y:S05]  /*19f20*/  @!P0 BRA `(.L_x_669) ;  /* 0x00000000001c8947 */ /* 0x000fea0003800000 */
[----:B------:R-:W1:Y:S08]  /*19f30*/  S2UR UR5, SR_CgaCtaId ;  /* 0x00000000000579c3 */ /* 0x000e700000008800 */
[----:B------:R-:W-:Y:S06]  /*19f40*/  BAR.SYNC.DEFER_BLOCKING 0x5, 0x180 ;  /* 0x0146000000007b1d */ /* 0x000fec0000010000 */
[----:B------:R-:W-:-:S02]  /*19f50*/  UMOV UR4, 0x400 ;  /* 0x0000040000047882 */ /* 0x000fc40000000000 */
[----:B-1----:R-:W-:-:S09]  /*19f60*/  ULEA UR4, UR5, UR4, 0x18 ;  /* 0x0000000405047291 */ /* 0x002fd2000f8ec03f */
[----:B------:R-:W1:Y:S01]  /*19f70*/  LDS.128 R16, [UR4+0x2a8d0] ;  /* 0x02a8d004ff107984 */ /* 0x000e620008000c00 */
[----:B------:R-:W-:Y:S06]  /*19f80*/  BAR.ARV 0x4, 0x180 ;  /* 0x0106000000007b1d */ /* 0x000fec0000002000 */
[----:B------:R-:W-:Y:S05]  /*19f90*/  BRA `(.L_x_670) ;  /* 0x0000000800947947 */ /* 0x000fea0003800000 */
.L_x_669:
[----:B------:R-:W-:Y:S01]  /*19fa0*/  LOP3.LUT R7, R0, 0x1f, RZ, 0xc0, !PT ;  /* 0x0000001f00077812 */ /* 0x000fe200078ec0ff */
[----:B------:R-:W-:Y:S01]  /*19fb0*/  ULDC UR4, c[0x0][0xc3c] ;  /* 0x00030f0000047ab9 */ /* 0x000fe20000000800 */
[----:B------:R-:W-:Y:S01]  /*19fc0*/  MOV R9, RZ ;  /* 0x000000ff00097202 */ /* 0x000fe20000000f00 */
[----:B------:R-:W1:Y:S01]  /*19fd0*/  S2UR UR6, SR_CTAID.X ;  /* 0x00000000000679c3 */ /* 0x000e620000002500 */
[----:B------:R-:W-:Y:S01]  /*19fe0*/  ISETP.NE.AND P0, PT, R7, 0x1f, PT ;  /* 0x0000001f0700780c */ /* 0x000fe20003f05270 */
[----:B------:R-:W-:-:S03]  /*19ff0*/  ULDC UR5, c[0x0][0xc38] ;  /* 0x00030e0000057ab9 */ /* 0x000fc60000000800 */
[----:B------:R-:W-:-:S13]  /*1a000*/  ISETP.GE.OR P1, PT, R7, UR4, !P0 ;  /* 0x0000000407007c0c */ /* 0x000fda000c726670 */
[----:B------:R-:W2:Y:S08]  /*1a010*/  @!P1 LDC.64 R4, c[0x0][0xc80] ;  /* 0x00032000ff049b82 */ /* 0x000eb00000000a00 */
[----:B0-----:R-:W0:Y:S01]  /*1a020*/  @!P1 LDC.64 R2, c[0x0][0xc78] ;  /* 0x00031e00ff029b82 */ /* 0x001e220000000a00 */
[----:B--2---:R-:W-:-:S05]  /*1a030*/  @!P1 IMAD.WIDE.U32 R4, R7, 0x4, R4 ;  /* 0x0000000407049825 */ /* 0x004fca00078e0004 */
[----:B------:R-:W2:Y:S01]  /*1a040*/  @!P1 LDG.E R6, desc[UR56][R4.64] ;  /* 0x0000003804069981 */ /* 0x000ea2000c1e1900 */
[----:B0-----:R-:W-:-:S05]  /*1a050*/  @!P1 IMAD.WIDE.U32 R2, R7, 0x4, R2 ;  /* 0x0000000407029825 */ /* 0x001fca00078e0002 */
[----:B------:R-:W2:Y:S01]  /*1a060*/  @!P1 LDG.E R9, desc[UR56][R2.64] ;  /* 0x0000003802099981 */ /* 0x000ea2000c1e1900 */
[C---:B------:R-:W-:Y:S02]  /*1a070*/  ISETP.NE.AND P1, PT, R7.reuse, RZ, PT ;  /* 0x000000ff0700720c */ /* 0x040fe40003f25270 */
[C---:B------:R-:W-:Y:S02]  /*1a080*/  ISETP.GE.U32.AND P2, PT, R7.reuse, 0x2, PT ;  /* 0x000000020700780c */ /* 0x040fe40003f46070 */
[C---:B------:R-:W-:Y:S02]  /*1a090*/  ISETP.GE.U32.AND P3, PT, R7.reuse, 0x4, PT ;  /* 0x000000040700780c */ /* 0x040fe40003f66070 */
[C---:B------:R-:W-:Y:S02]  /*1a0a0*/  ISETP.GE.U32.AND P4, PT, R7.reuse, 0x8, PT ;  /* 0x000000080700780c */ /* 0x040fe40003f86070 */
[----:B------:R-:W-:Y:S01]  /*1a0b0*/  ISETP.GE.U32.AND P5, PT, R7, 0x10, PT ;  /* 0x000000100700780c */ /* 0x000fe20003fa6070 */
[----:B------:R-:W-:Y:S01]  /*1a0c0*/  UMOV UR4, URZ ;  /* 0x0000003f00047c82 */ /* 0x000fe20008000000 */
        /* <DEDUP_REMOVED lines=18> */
[----:B-1----:R-:W-:Y:S02]  /*1a1f0*/  ISETP.GT.AND P6, PT, R8, UR6, PT ;  /* 0x0000000608007c0c */ /* 0x002fe4000bfc4270 */
[----:B------:R-:W-:-:S11]  /*1a200*/  MOV R3, R8 ;  /* 0x0000000800037202 */ /* 0x000fd60000000f00 */
[----:B------:R-:W-:Y:S05]  /*1a210*/  @P6 BRA `(.L_x_671) ;  /* 0x0000000000a06947 */ /* 0x000fea0003800000 */
[----:B------:R-:W-:Y:S01]  /*1a220*/  IMAD.MOV.U32 R8, RZ, RZ, R3 ;  /* 0x000000ffff087224 */ /* 0x000fe200078e0003 */
[----:B------:R-:W-:Y:S01]  /*1a230*/  UMOV UR4, URZ ;  /* 0x0000003f00047c82 */ /* 0x000fe20008000000 */
[----:B------:R-:W-:-:S05]  /*1a240*/  ULDC UR5, c[0x0][0xc38] ;  /* 0x00030e0000057ab9 */ /* 0x000fca0000000800 */
.L_x_673:
[----:B------:R-:W0:Y:S01]  /*1a250*/  LDC R2, c[0x0][0xc3c] ;  /* 0x00030f00ff027b82 */ /* 0x000e220000000800 */
[----:B------:R-:W-:Y:S01]  /*1a260*/  UIADD3 UR4, UR4, 0x1f, URZ ;  /* 0x0000001f04047890 */ /* 0x000fe2000fffe03f */
[----:B------:R-:W-:Y:S02]  /*1a270*/  ULDC UR7, c[0x0][0xc3c] ;  /* 0x00030f0000077ab9 */ /* 0x000fe40000000800 */
[----:B------:R-:W-:-:S03]  /*1a280*/  IMAD.U32 R19, RZ, RZ, UR7 ;  /* 0x00000007ff137e24 */ /* 0x000fc6000f8e00ff */
[----:B0-----:R-:W-:-:S13]  /*1a290*/  ISETP.LE.AND P6, PT, R2, UR4, PT ;  /* 0x0000000402007c0c */ /* 0x001fda000bfc3270 */
[----:B------:R-:W-:Y:S05]  /*1a2a0*/  @P6 BRA `(.L_x_672) ;  /* 0x0000000400ac6947 */ /* 0x000fea0003800000 */
[----:B------:R-:W-:Y:S01]  /*1a2b0*/  IADD3 R9, R7, UR4, RZ ;  /* 0x0000000407097c10 */ /* 0x000fe2000fffe0ff */
[----:B------:R-:W-:-:S03]  /*1a2c0*/  IMAD.MOV.U32 R6, RZ, RZ, RZ ;  /* 0x000000ffff067224 */ /* 0x000fc600078e00ff */
[----:B------:R-:W-:-:S13]  /*1a2d0*/  ISETP.GE.OR P6, PT, R9, R2, !P0 ;  /* 0x000000020900720c */ /* 0x000fda00047c6670 */
[----:B------:R-:W0:Y:S08]  /*1a2e0*/  @!P6 LDC.64 R4, c[0x0][0xc80] ;  /* 0x00032000ff04eb82 */ /* 0x000e300000000a00 */
[----:B------:R-:W1:Y:S01]  /*1a2f0*/  @!P6 LDC.64 R2, c[0x0][0xc78] ;  /* 0x00031e00ff02eb82 */ /* 0x000e620000000a00 */
[----:B0-----:R-:W-:-:S05]  /*1a300*/  @!P6 IMAD.WIDE R4, R9, 0x4, R4 ;  /* 0x000000040904e825 */ /* 0x001fca00078e0204 */
[----:B------:R-:W2:Y:S01]  /*1a310*/  @!P6 LDG.E R6, desc[UR56][R4.64] ;  /* 0x000000380406e981 */ /* 0x000ea2000c1e1900 */
[----:B-1----:R-:W-:-:S04]  /*1a320*/  @!P6 IMAD.WIDE R2, R9, 0x4, R2 ;  /* 0x000000040902e825 */ /* 0x002fc800078e0202 */
[----:B------:R-:W-:-:S06]  /*1a330*/  IMAD.MOV.U32 R9, RZ, RZ, RZ ;  /* 0x000000ffff097224 */ /* 0x000fcc00078e00ff */
[----:B------:R-:W2:Y:S02]  /*1a340*/  @!P6 LDG.E R9, desc[UR56][R2.64] ;  /* 0x000000380209e981 */ /* 0x000ea4000c1e1900 */
[----:B--2---:R-:W-:-:S05]  /*1a350*/  IMAD R13, R6, R9, RZ ;  /* 0x00000009060d7224 */ /* 0x004fca00078e02ff */
        /* <DEDUP_REMOVED lines=20> */
.L_x_671:
[----:B------:R-:W-:Y:S02]  /*1a4a0*/  IADD3 R11, -R3, R8, RZ ;  /* 0x00000008030b7210 */ /* 0x000fe40007ffe1ff */
[----:B------:R-:W-:-:S03]  /*1a4b0*/  MOV R16, RZ ;  /* 0x000000ff00107202 */ /* 0x000fc60000000f00 */
        /* <DEDUP_REMOVED lines=16> */
.L_x_674:
[----:B-1----:R-:W-:Y:S01]  /*1a5c0*/  IMAD R16, R16, UR5, R11 ;  /* 0x0000000510107c24 */ /* 0x002fe2000f8e020b */
[----:B------:R-:W-:Y:S01]  /*1a5d0*/  MOV R2, RZ ;  /* 0x000000ff00027202 */ /* 0x000fe20000000f00 */
[----:B------:R-:W-:Y:S01]  /*1a5e0*/  IMAD.MOV.U32 R11, RZ, RZ, R12 ;  /* 0x000000ffff0b7224 */ /* 0x000fe200078e000c */
[----:B------:R-:W-:Y:S01]  /*1a5f0*/  IABS R12, R6 ;  /* 0x00000006000c7213 */ /* 0x000fe20000000000 */
[----:B------:R-:W-:Y:S01]  /*1a600*/  VIADD R19, R19, UR4 ;  /* 0x0000000413137c36 */ /* 0x000fe20008000000 */
[----:B------:R-:W-:Y:S01]  /*1a610*/  IADD3 R17, -R16, UR6, RZ ;  /* 0x0000000610117c10 */ /* 0x000fe2000fffe1ff */
[----:B------:R-:W-:Y:S01]  /*1a620*/  IMAD R11, R11, R4, RZ ;  /* 0x000000040b0b7224 */ /* 0x000fe200078e02ff */
[----:B0-----:R-:W-:Y:S01]  /*1a630*/  IABS R5, R9 ;  /* 0x0000000900057213 */ /* 0x001fe20000000000 */
[----:B------:R-:W-:Y:S01]  /*1a640*/  IMAD.MOV R12, RZ, RZ, -R12 ;  /* 0x000000ffff0c7224 */ /* 0x000fe200078e0a0c */
[----:B------:R-:W-:Y:S01]  /*1a650*/  IABS R10, R17 ;  /* 0x00000011000a7213 */ /* 0x000fe20000000000 */
[----:B------:R-:W-:Y:S01]  /*1a660*/  IMAD.HI.U32 R2, R3, R11, R2 ;  /* 0x0000000b03027227 */ /* 0x000fe200078e0002 */
[----:B------:R-:W0:Y:S03]  /*1a670*/  I2F.RP R8, R5 ;  /* 0x0000000500087306 */ /* 0x000e260000209400 */
[----:B------:R-:W-:Y:S01]  /*1a680*/  IMAD.MOV.U32 R3, RZ, RZ, R10 ;  /* 0x000000ffff037224 */ /* 0x000fe200078e000a */
[----:B------:R-:W-:-:S03]  /*1a690*/  MOV R10, R12 ;  /* 0x0000000c000a7202 */ /* 0x000fc60000000f00 */
[----:B------:R-:W-:-:S04]  /*1a6a0*/  IMAD.HI.U32 R2, R2, R3, RZ ;  /* 0x0000000302027227 */ /* 0x000fc800078e00ff */
[----:B------:R-:W-:Y:S01]  /*1a6b0*/  IMAD R3, R2, R10, R3 ;  /* 0x0000000a02037224 */ /* 0x000fe200078e0203 */
[----:B0-----:R-:W0:Y:S04]  /*1a6c0*/  MUFU.RCP R8, R8 ;  /* 0x0000000800087308 */ /* 0x001e280000001000 */
[----:B------:R-:W-:-:S13]  /*1a6d0*/  ISETP.GT.U32.AND P1, PT, R4, R3, PT ;  /* 0x000000030400720c */ /* 0x000fda0003f24070 */
[----:B------:R-:W-:Y:S01]  /*1a6e0*/  @!P1 IMAD.IADD R3, R3, 0x1, -R4 ;  /* 0x0000000103039824 */ /* 0x000fe200078e0a04 */
[----:B------:R-:W-:Y:S01]  /*1a6f0*/  @!P1 IADD3 R2, R2, 0x1, RZ ;  /* 0x0000000102029810 */ /* 0x000fe20007ffe0ff */
[----:B0-----:R-:W-:Y:S01]  /*1a700*/  VIADD R10, R8, 0xffffffe ;  /* 0x0ffffffe080a7836 */ /* 0x001fe20000000000 */
        /* <DEDUP_REMOVED lines=12> */
[----:B------:R-:W-:Y:S01]  /*1a7d0*/  IMAD R11, R2, R5, RZ ;  /* 0x00000005020b7224 */ /* 0x000fe200078e02ff */
[----:B------:R-:W-:Y:S02]  /*1a7e0*/  MOV R2, RZ ;  /* 0x000000ff00027202 */ /* 0x000fe40000000f00 */
[-C--:B------:R-:W-:Y:S01]  /*1a7f0*/  IABS R4, R8.reuse ;  /* 0x0000000800047213 */ /* 0x080fe20000000000 */
[----:B------:R-:W-:Y:S02]  /*1a800*/  IMAD R6, R6, R8, RZ ;  /* 0x0000000806067224 */ /* 0x000fe400078e02ff */
[----:B------:R-:W-:-:S03]  /*1a810*/  IMAD.HI.U32 R2, R3, R11, R2 ;  /* 0x0000000b03027227 */ /* 0x000fc600078e0002 */
[----:B------:R-:W-:Y:S01]  /*1a820*/  IADD3 R17, R17, -R6, RZ ;  /* 0x8000000611117210 */ /* 0x000fe20007ffe0ff */
[----:B------:R-:W-:Y:S02]  /*1a830*/  IMAD.MOV.U32 R3, RZ, RZ, R4 ;  /* 0x000000ffff037224 */ /* 0x000fe400078e0004 */
[----:B------:R-:W-:Y:S02]  /*1a840*/  IMAD.MOV.U32 R4, RZ, RZ, R10 ;  /* 0x000000ffff047224 */ /* 0x000fe400078e000a */
[----:B------:R-:W-:-:S04]  /*1a850*/  IMAD.HI.U32 R2, R2, R3, RZ ;  /* 0x0000000302027227 */ /* 0x000fc800078e00ff */
[----:B------:R-:W-:Y:S01]  /*1a860*/  IMAD R4, R2, R4, R3 ;  /* 0x0000000402047224 */ /* 0x000fe200078e0203 */
[----:B------:R-:W-:-:S04]  /*1a870*/  LOP3.LUT R3, R8, R9, RZ, 0x3c, !PT ;  /* 0x0000000908037212 */ /* 0x000fc800078e3cff */
[----:B------:R-:W-:Y:S02]  /*1a880*/  ISETP.GT.U32.AND P1, PT, R5, R4, PT ;  /* 0x000000040500720c */ /* 0x000fe40003f24070 */
[----:B------:R-:W-:-:S11]  /*1a890*/  ISETP.GE.AND P2, PT, R3, RZ, PT ;  /* 0x000000ff0300720c */ /* 0x000fd60003f46270 */
[-C--:B------:R-:W-:Y:S01]  /*1a8a0*/  @!P1 IADD3 R4, R4, -R5.reuse, RZ ;  /* 0x8000000504049210 */ /* 0x080fe20007ffe0ff */
[----:B------:R-:W-:Y:S01]  /*1a8b0*/  @!P1 VIADD R2, R2, 0x1 ;  /* 0x0000000102029836 */ /* 0x000fe20000000000 */
[----:B------:R-:W-:Y:S02]  /*1a8c0*/  ISETP.NE.AND P1, PT, R9, RZ, PT ;  /* 0x000000ff0900720c */ /* 0x000fe40003f25270 */
[----:B------:R-:W-:-:S13]  /*1a8d0*/  ISETP.GE.U32.AND P0, PT, R4, R5, PT ;  /* 0x000000050400720c */ /* 0x000fda0003f06070 */
[----:B------:R-:W-:-:S05]  /*1a8e0*/  @P0 VIADD R2, R2, 0x1 ;  /* 0x0000000102020836 */ /* 0x000fca0000000000 */
[----:B------:R-:W-:Y:S02]  /*1a8f0*/  @!P2 IADD3 R2, -R2, RZ, RZ ;  /* 0x000000ff0202a210 */ /* 0x000fe40007ffe1ff */
[----:B------:R-:W-:-:S05]  /*1a900*/  @!P1 LOP3.LUT R2, RZ, R9, RZ, 0x33, !PT ;  /* 0x00000009ff029212 */ /* 0x000fca00078e33ff */
[----:B------:R-:W-:-:S04]  /*1a910*/  IMAD.MOV R18, RZ, RZ, -R2 ;  /* 0x000000ffff127224 */ /* 0x000fc800078e0a02 */
[C---:B------:R-:W-:Y:S02]  /*1a920*/  IMAD R18, R9.reuse, R18, R8 ;  /* 0x0000001209127224 */ /* 0x040fe400078e0208 */
[----:B------:R-:W-:-:S04]  /*1a930*/  IMAD R9, R9, 0x1000000, R2 ;  /* 0x0100000009097824 */ /* 0x000fc800078e0202 */
[----:B------:R-:W-:Y:S01]  /*1a940*/  IMAD R18, R18, 0x10000, R9 ;  /* 0x0001000012127824 */ /* 0x000fe200078e0209 */
[----:B------:R-:W-:Y:S06]  /*1a950*/  BRA `(.L_x_675) ;  /* 0x00000000000c7947 */ /* 0x000fec0003800000 */
.L_x_672:
[----:B------:R-:W-:Y:S01]  /*1a960*/  MOV R17, RZ ;  /* 0x000000ff00117202 */ /* 0x000fe20000000f00 */
[----:B------:R-:W-:Y:S02]  /*1a970*/  IMAD.U32 R16, RZ, RZ, UR6 ;  /* 0x00000006ff107e24 */ /* 0x000fe4000f8e00ff */
[----:B------:R-:W-:-:S07]  /*1a980*/  IMAD.MOV.U32 R18, RZ, RZ, RZ ;  /* 0x000000ffff127224 */ /* 0x000fce00078e00ff */
.L_x_675:
[----:B------:R-:W-:-:S13]  /*1a990*/  ISETP.NE.AND P0, PT, R7, RZ, PT ;  /* 0x000000ff0700720c */ /* 0x000fda0003f05270 */
[----:B------:R-:W0:Y:S01]  /*1a9a0*/  @!P0 S2R R3, SR_CgaCtaId ;  /* 0x0000000000038919 */ /* 0x000e220000008800 */
[----:B------:R-:W-:-:S04]  /*1a9b0*/  @!P0 MOV R2, 0x400 ;  /* 0x0000040000028802 */ /* 0x000fc80000000f00 */
[----:B0-----:R-:W-:-:S05]  /*1a9c0*/  @!P0 LEA R2, R3, R2, 0x18 ;  /* 0x0000000203028211 */ /* 0x001fca00078ec0ff */
[----:B------:R0:W-:Y:S01]  /*1a9d0*/  @!P0 STS.128 [R2+0x2a8d0], R16 ;  /* 0x02a8d01002008388 */ /* 0x0001e20000000c00 */
[----:B------:R-:W-:Y:S06]  /*1a9e0*/  BAR.ARV 0x5, 0x180 ;  /* 0x0146000000007b1d */ /* 0x000fec0000002000 */
.L_x_670:
[----:B------:R2:W-:Y:S01]  /*1a9f0*/  STL [R1+0x20], RZ ;  /* 0x000020ff01007387 */ /* 0x0005e20000100800 */
[----:B------:R-:W-:Y:S01]  /*1aa00*/  ULDC UR4, c[0x0][0xc3c] ;  /* 0x00030f0000047ab9 */ /* 0x000fe20000000800 */
[----:B------:R-:W-:Y:S01]  /*1aa10*/  MOV R28, 0x1 ;  /* 0x00000001001c7802 */ /* 0x000fe20000000f00 */
[----:B------:R-:W-:Y:S01]  /*1aa20*/  IMAD.MOV.U32 R27, RZ, RZ, RZ ;  /* 0x000000ffff1b7224 */ /* 0x000fe200078e00ff */
[----:B-1----:R-:W-:-:S13]  /*1aa30*/  ISETP.GE.AND P0, PT, R19, UR4, PT ;  /* 0x0000000413007c0c */ /* 0x002fda000bf06270 */
[----:B--2---:R-:W-:Y:S05]  /*1aa40*/  @P0 BRA `(.L_x_676) ;  /* 0x0000006000780947 */ /* 0x004fea0003800000 */
[----:B------:R-:W1:Y:S01]  /*1aa50*/  S2UR UR5, SR_CgaCtaId ;  /* 0x00000000000579c3 */ /* 0x000e620000008800 */
[----:B------:R2:W-:Y:S01]  /*1aa60*/  STL [R1+0x20], RZ ;  /* 0x000020ff01007387 */ /* 0x0005e20000100800 */
[C---:B0-----:R-:W-:Y:S01]  /*1aa70*/  IMAD.SHL.U32 R2, R0.reuse, 0x8, RZ ;  /* 0x0000000800027824 */ /* 0x041fe200078e00ff */
[----:B------:R-:W-:Y:S01]  /*1aa80*/  LOP3.LUT R5, R0, 0x7f, RZ, 0xc0, !PT ;  /* 0x0000007f00057812 */ /* 0x000fe200078ec0ff */
[----:B------:R-:W-:Y:S01]  /*1aa90*/  UMOV UR4, 0x400 ;  /* 0x0000040000047882 */ /* 0x000fe20000000000 */
[----:B------:R-:W-:Y:S01]  /*1aaa0*/  BSSY B8, `(.L_x_676) ;  /* 0x0000618000087945 */ /* 0x000fe20003800000 */
[----:B------:R-:W-:Y:S01]  /*1aab0*/  IMAD.MOV.U32 R30, RZ, RZ, 0x1 ;  /* 0x00000001ff1e7424 */ /* 0x000fe200078e00ff */
[----:B------:R-:W-:Y:S01]  /*1aac0*/  LOP3.LUT R3, R2, 0x1f8, RZ, 0xc0, !PT ;  /* 0x000001f802037812 */ /* 0x000fe200078ec0ff */
[----:B------:R-:W-:Y:S01]  /*1aad0*/  IMAD.MOV.U32 R27, RZ, RZ, RZ ;  /* 0x000000ffff1b7224 */ /* 0x000fe200078e00ff */
[----:B------:R-:W-:Y:S01]  /*1aae0*/  SHF.L.U32 R33, R5, 0x3, RZ ;  /* 0x0000000305217819 */ /* 0x000fe200000006ff */
[----:B------:R-:W-:Y:S01]  /*1aaf0*/  IMAD.MOV.U32 R28, RZ, RZ, 0x1 ;  /* 0x00000001ff1c7424 */ /* 0x000fe200078e00ff */
[----:B------:R-:W-:Y:S01]  /*1ab00*/  LOP3.LUT R4, R3, 0x38, R0, 0x78, !PT ;  /* 0x0000003803047812 */ /* 0x000fe200078e7800 */
[----:B------:R-:W-:Y:S01]  /*1ab10*/  IMAD.SHL.U32 R0, R0, 0x10, RZ ;  /* 0x0000001000007824 */ /* 0x000fe200078e00ff */
[----:B------:R-:W-:Y:S01]  /*1ab20*/  SHF.R.U32.HI R3, RZ, 0x3, R5 ;  /* 0x00000003ff037819 */ /* 0x000fe20000011605 */
[----:B------:R-:W-:Y:S01]  /*1ab30*/  ULOP3.LUT UR39, UR60, 0x2, URZ, 0xfc, !UPT ;  /* 0x000000023c277892 */ /* 0x000fe2000f8efc3f */
[----:B------:R-:W-:Y:S01]  /*1ab40*/  LOP3.LUT R33, R4, 0x200, R33, 0xf8, !PT ;  /* 0x0000020004217812 */ /* 0x000fe200078ef821 */
[----:B------:R-:W-:Y:S01]  /*1ab50*/  ULDC.64 UR36, c[0x0][0x198] ;  /* 0x0000660000247ab9 */ /* 0x000fe20000000a00 */
[----:B------:R-:W-:Y:S01]  /*1ab60*/  LOP3.LUT R2, R2, 0x38, RZ, 0xc0, !PT ;  /* 0x0000003802027812 */ /* 0x000fe200078ec0ff */
[----:B------:R-:W-:Y:S01]  /*1ab70*/  ULDC UR38, c[0x0][0xc] ;  /* 0x0000030000267ab9 */ /* 0x000fe20000000800 */
[----:B------:R-:W-:-:S02]  /*1ab80*/  LOP3.LUT R4, R3, 0x70, R0, 0xf8, !PT ;  /* 0x0000007003047812 */ /* 0x000fc400078ef800 */
[----:B------:R-:W-:Y:S02]  /*1ab90*/  MOV R25, RZ ;  /* 0x000000ff00197202 */ /* 0x000fe40000000f00 */
[C---:B------:R-:W-:Y:S01]  /*1aba0*/  LOP3.LUT R3, R2.reuse, 0x40, RZ, 0xfc, !PT ;  /* 0x0000004002037812 */ /* 0x040fe200078efcff */
[----:B-1----:R-:W-:Y:S01]  /*1abb0*/  ULEA UR4, UR5, UR4, 0x18 ;  /* 0x0000000405047291 */ /* 0x002fe2000f8ec03f */
[----:B------:R-:W-:-:S05]  /*1abc0*/  LOP3.LUT R0, R2, 0x80, RZ, 0xfc, !PT ;  /* 0x0000008002007812 */ /* 0x000fca00078efcff */
[----:B------:R-:W-:-:S05]  /*1abd0*/  MOV R22, UR4 ;  /* 0x0000000400167c02 */ /* 0x000fca0008000f00 */
[----:B--2---:R-:W-:-:S07]  /*1abe0*/  IMAD R35, R33, 0x2, R22 ;  /* 0x0000000221237824 */ /* 0x004fce00078e0216 */
.L_x_779:
[----:B0-----:R-:W0:Y:S02]  /*1abf0*/  LDC.64 R2, c[0x0][0xc88] ;  /* 0x00032200ff027b82 */ /* 0x001e240000000a00 */
[----:B0-----:R-:W-:-:S05]  /*1ac00*/  IMAD.WIDE R2, R19, 0x4, R2 ;  /* 0x0000000413027825 */ /* 0x001fca00078e0202 */
[----:B--2---:R-:W2:Y:S01]  /*1ac10*/  LDG.E R31, desc[UR56][R2.64] ;  /* 0x00000038021f7981 */ /* 0x004ea2000c1e1900 */
[----:B------:R-:W-:Y:S05]  /*1ac20*/  YIELD ;  /* 0x0000000000007946 */ /* 0x000fea0003800000 */
[----:B------:R-:W-:Y:S01]  /*1ac30*/  ULDC.64 UR4, c[0x0][0xa28] ;  /* 0x00028a0000047ab9 */ /* 0x000fe20000000a00 */
[----:B------:R-:W-:Y:S01]  /*1ac40*/  ULDC.64 UR8, c[0x0][0xa18] ;  /* 0x0002860000087ab9 */ /* 0x000fe20000000a00 */
[----:B------:R-:W-:Y:S01]  /*1ac50*/  ISETP.NE.U32.AND P0, PT, RZ, UR4, PT ;  /* 0x00000004ff007c0c */ /* 0x000fe2000bf05070 */
[----:B------:R-:W-:Y:S01]  /*1ac60*/  IMAD.MOV.U32 R11, RZ, RZ, RZ ;  /* 0x000000ffff0b7224 */ /* 0x000fe200078e00ff */
[----:B------:R-:W-:-:S02]  /*1ac70*/  ULDC.64 UR6, c[0x0][0xa10] ;  /* 0x0002840000067ab9 */ /* 0x000fc40000000a00 */
[----:B------:R-:W-:Y:S02]  /*1ac80*/  ISETP.NE.AND.EX P0, PT, RZ, UR5, PT, P0 ;  /* 0x00000005ff007c0c */ /* 0x000fe4000bf05300 */
[----:B------:R-:W-:-:S04]  /*1ac90*/  ISETP.NE.U32.AND P2, PT, RZ, UR6, PT ;  /* 0x00000006ff007c0c */ /* 0x000fc8000bf45070 */
[----:B------:R-:W-:Y:S01]  /*1aca0*/  ISETP.NE.AND.EX P2, PT, RZ, UR7, PT, P2 ;  /* 0x00000007ff007c0c */ /* 0x000fe2000bf45320 */
[----:B------:R-:W-:Y:S01]  /*1acb0*/  IMAD.MOV.U32 R34, RZ, RZ, RZ ;  /* 0x000000ffff227224 */ /* 0x000fe200078e00ff */
[----:B--2---:R-:W-:-:S05]  /*1acc0*/  SHF.R.S32.HI R0, RZ, 0x1f, R31 ;  /* 0x0000001fff007819 */ /* 0x004fca000001141f */
[C---:B------:R-:W-:Y:S02]  /*1acd0*/  @P0 LEA R2, P1, R31.reuse, UR4, 0x2 ;  /* 0x000000041f020c11 */ /* 0x040fe4000f8210ff */
[C---:B------:R-:W-:Y:S01]  /*1ace0*/  SHF.L.U32 R23, R31.reuse, 0x2, RZ ;  /* 0x000000021f177819 */ /* 0x040fe200000006ff */
[----:B------:R0:W-:Y:S01]  /*1acf0*/  STL [R1+0x10], R0 ;  /* 0x0000100001007387 */ /* 0x0001e20000100800 */
[C-C-:B------:R-:W-:Y:S01]  /*1ad00*/  @P0 LEA.HI.X R3, R31.reuse, UR5, R0.reuse, 0x2, P1 ;  /* 0x000000051f030c11 */ /* 0x140fe200088f1400 */
[----:B------:R-:W-:Y:S01]  /*1ad10*/  ULDC.64 UR4, c[0x0][0xa00] ;  /* 0x0002800000047ab9 */ /* 0x000fe20000000a00 */
[----:B------:R-:W-:Y:S02]  /*1ad20*/  ISETP.NE.U32.AND P1, PT, RZ, UR8, PT ;  /* 0x00000008ff007c0c */ /* 0x000fe4000bf25070 */
[----:B------:R-:W-:Y:S01]  /*1ad30*/  SHF.L.U64.HI R24, R31, 0x2, R0 ;  /* 0x000000021f187819 */ /* 0x000fe20000010200 */
[----:B-1----:R1:W2:Y:S01]  /*1ad40*/  @P0 LDG.E R11, desc[UR56][R2.64] ;  /* 0x00000038020b0981 */ /* 0x0022a2000c1e1900 */
[----:B------:R-:W-:-:S02]  /*1ad50*/  ISETP.NE.AND.EX P1, PT, RZ, UR9, PT, P1 ;  /* 0x00000009ff007c0c */ /* 0x000fc4000bf25310 */
[----:B------:R-:W-:Y:S01]  /*1ad60*/  ISETP.NE.U32.AND P0, PT, RZ, UR4, PT ;  /* 0x00000004ff007c0c */ /* 0x000fe2000bf05070 */
[----:B0-----:R-:W-:Y:S01]  /*1ad70*/  IMAD.MOV.U32 R0, RZ, RZ, RZ ;  /* 0x000000ffff007224 */ /* 0x001fe200078e00ff */
[C---:B------:R-:W-:Y:S02]  /*1ad80*/  IADD3 R4, P4, R23.reuse, UR6, RZ ;  /* 0x0000000617047c10 */ /* 0x040fe4000ff9e0ff */
[----:B------:R-:W-:Y:S02]  /*1ad90*/  ISETP.NE.AND.EX P0, PT, RZ, UR5, PT, P0 ;  /* 0x00000005ff007c0c */ /* 0x000fe4000bf05300 */
[C---:B------:R-:W-:Y:S02]  /*1ada0*/  IADD3.X R5, R24.reuse, UR7, RZ, P4, !PT ;  /* 0x0000000718057c10 */ /* 0x040fe4000a7fe4ff */
[----:B-1----:R-:W-:Y:S01]  /*1adb0*/  IADD3 R2, P3, R23, UR4, RZ ;  /* 0x0000000417027c10 */ /* 0x002fe2000ff7e0ff */
[----:B------:R-:W-:Y:S02]  /*1adc0*/  ULDC UR4, c[0x0][0x288] ;  /* 0x0000a20000047ab9 */ /* 0x000fe40000000800 */
[----:B------:R-:W5:Y:S01]  /*1add0*/  @P2 LDG.E R0, desc[UR56][R4.64] ;  /* 0x0000003804002981 */ /* 0x000f62000c1e1900 */
[----:B------:R-:W-:-:S02]  /*1ade0*/  IADD3.X R3, R24, UR5, RZ, P3, !PT ;  /* 0x0000000518037c10 */ /* 0x000fc40009ffe4ff */
[----:B------:R-:W-:Y:S02]  /*1adf0*/  @P1 IADD3 R6, P3, R23, UR8, RZ ;  /* 0x0000000817061c10 */ /* 0x000fe4000ff7e0ff */
[----:B------:R-:W-:Y:S01]  /*1ae00*/  MOV R8, UR4 ;  /* 0x0000000400087c02 */ /* 0x000fe20008000f00 */
[----:B------:R-:W5:Y:S01]  /*1ae10*/  @P0 LDG.E R34, desc[UR56][R2.64] ;  /* 0x0000003802220981 */ /* 0x000f62000c1e1900 */
[----:B------:R-:W-:Y:S01]  /*1ae20*/  @P1 IADD3.X R7, R24, UR9, RZ, P3, !PT ;  /* 0x0000000918071c10 */ /* 0x000fe20009ffe4ff */
[----:B------:R-:W-:-:S04]  /*1ae30*/  ULDC.64 UR4, c[0x0][0x418] ;  /* 0x0001060000047ab9 */ /* 0x000fc80000000a00 */
[----:B------:R0:W3:Y:S01]  /*1ae40*/  @P1 LDG.E R8, desc[UR56][R6.64] ;  /* 0x0000003806081981 */ /* 0x0000e2000c1e1900 */
[----:B------:R-:W-:-:S03]  /*1ae50*/  UISETP.NE.U32.AND UP0, UPT, UR4, URZ, UPT ;  /* 0x0000003f0400728c */ /* 0x000fc6000bf05070 */
[----:B------:R-:W-:Y:S01]  /*1ae60*/  ULDC UR4, c[0x0][0x424] ;  /* 0x0001090000047ab9 */ /* 0x000fe20000000800 */
[----:B------:R-:W-:-:S03]  /*1ae70*/  UISETP.NE.AND.EX UP0, UPT, UR5, URZ, UPT, UP0 ;  /* 0x0000003f0500728c */ /* 0x000fc6000bf05300 */
[----:B------:R-:W-:Y:S01]  /*1ae80*/  ULDC UR5, c[0x0][0x2f0] ;  /* 0x0000bc0000057ab9 */ /* 0x000fe20000000800 */
[----:B------:R-:W-:-:S04]  /*1ae90*/  USEL UR4, UR4, 0x1, UP0 ;  /* 0x0000000104047887 */ /* 0x000fc80008000000 */
[----:B------:R-:W-:-:S03]  /*1aea0*/  UIMAD UR4, UR4, UR5, URZ ;  /* 0x00000005040472a4 */ /* 0x000fc6000f8e023f */
[----:B------:R-:W-:Y:S02]  /*1aeb0*/  ULDC UR5, c[0x0][0x348] ;  /* 0x0000d20000057ab9 */ /* 0x000fe40000000800 */
[----:B0-----:R-:W-:Y:S01]  /*1aec0*/  IMAD.U32 R6, RZ, RZ, UR5 ;  /* 0x00000005ff067e24 */ /* 0x001fe2000f8e00ff */
[----:B--2---:R-:W-:Y:S04]  /*1aed0*/  STL [R1], R11 ;  /* 0x0000000b01007387 */ /* 0x004fe80000100800 */
[----:B---3--:R0:W-:Y:S02]  /*1aee0*/  STL [R1+0x1c], R8 ;  /* 0x00001c0801007387 */ /* 0x0081e40000100800 */
[----:B0-----:R-:W-:Y:S01]  /*1aef0*/  IMAD.U32 R8, RZ, RZ, UR4 ;  /* 0x00000004ff087e24 */ /* 0x001fe2000f8e00ff */
[----:B------:R-:W-:Y:S06]  /*1af00*/  @P1 BRA `(.L_x_677) ;  /* 0x0000000000141947 */ /* 0x000fec0003800000 */
[----:B------:R-:W-:Y:S05]  /*1af10*/  @!P0 BRA `(.L_x_677) ;  /* 0x0000000000108947 */ /* 0x000fea0003800000 */
[----:B------:R-:W2:Y:S04]  /*1af20*/  LDG.E R10, desc[UR56][R2.64] ;  /* 0x00000038020a7981 */ /* 0x000ea8000c1e1900 */
[----:B------:R-:W2:Y:S02]  /*1af30*/  LDG.E R7, desc[UR56][R2.64+0x4] ;  /* 0x0000043802077981 */ /* 0x000ea4000c1e1900 */
[----:B--2---:R-:W-:-:S05]  /*1af40*/  IADD3 R2, -R10, R7, RZ ;  /* 0x000000070a027210 */ /* 0x004fca0007ffe1ff */
[----:B------:R0:W-:Y:S02]  /*1af50*/  STL [R1+0x1c], R2 ;  /* 0x00001c0201007387 */ /* 0x0001e40000100800 */
.L_x_677:
[----:B------:R-:W-:Y:S01]  /*1af60*/  ULDC.64 UR4, c[0x0][0xa20] ;  /* 0x0002880000047ab9 */ /* 0x000fe20000000a00 */
[C---:B0-----:R-:W-:Y:S01]  /*1af70*/  LOP3.LUT R2, R18.reuse, 0xff000000, RZ, 0xc0, !PT ;  /* 0xff00000012027812 */ /* 0x041fe200078ec0ff */
[----:B------:R-:W-:Y:S01]  /*1af80*/  IMAD.MOV.U32 R32, RZ, RZ, R31 ;  /* 0x000000ffff207224 */ /* 0x000fe200078e001f */
[----:B------:R-:W-:Y:S02]  /*1af90*/  ISETP.NE.U32.AND P0, PT, RZ, UR4, PT ;  /* 0x00000004ff007c0c */ /* 0x000fe4000bf05070 */
[----:B------:R-:W-:Y:S02]  /*1afa0*/  SHF.R.U32.HI R2, RZ, 0x8, R2 ;  /* 0x00000008ff027819 */ /* 0x000fe40000011602 */
[----:B------:R-:W-:Y:S02]  /*1afb0*/  ISETP.NE.AND.EX P0, PT, RZ, UR5, PT, P0 ;  /* 0x00000005ff007c0c */ /* 0x000fe4000bf05300 */
[C---:B------:R-:W-:Y:S02]  /*1afc0*/  LOP3.LUT R7, R18.reuse, 0xff0000, RZ, 0xc0, !PT ;  /* 0x00ff000012077812 */ /* 0x040fe400078ec0ff */
[----:B------:R-:W-:-:S02]  /*1afd0*/  LOP3.LUT R18, R18, 0xffff, RZ, 0xc0, !PT ;  /* 0x0000ffff12127812 */ /* 0x000fc400078ec0ff */
[----:B------:R-:W-:-:S07]  /*1afe0*/  LEA.HI R7, R7, R2, RZ, 0x10 ;  /* 0x0000000207077211 */ /* 0x000fce00078f80ff */
[----:B------:R-:W-:Y:S05]  /*1aff0*/  @!P0 BRA `(.L_x_678) ;  /* 0x0000000000108947 */ /* 0x000fea0003800000 */
[----:B------:R-:W-:-:S04]  /*1b000*/  IADD3 R2, P0, R23, UR4, RZ ;  /* 0x0000000417027c10 */ /* 0x000fc8000ff1e0ff */
[----:B------:R-:W-:-:S05]  /*1b010*/  IADD3.X R3, R24, UR5, RZ, P0, !PT ;  /* 0x0000000518037c10 */ /* 0x000fca00087fe4ff */
[----:B------:R0:W5:Y:S01]  /*1b020*/  LDG.E R8, desc[UR56][R2.64] ;  /* 0x0000003802087981 */ /* 0x000162000c1e1900 */
[----:B------:R-:W-:Y:S05]  /*1b030*/  BRA `(.L_x_679) ;  /* 0x0000000000247947 */ /* 0x000fea0003800000 */
.L_x_678:
[----:B------:R-:W-:Y:S02]  /*1b040*/  ULDC.64 UR4, c[0x0][0xa08] ;  /* 0x0002820000047ab9 */ /* 0x000fe40000000a00 */
[----:B------:R-:W-:-:S04]  /*1b050*/  ISETP.NE.U32.AND P0, PT, RZ, UR4, PT ;  /* 0x00000004ff007c0c */ /* 0x000fc8000bf05070 */
[----:B------:R-:W-:-:S13]  /*1b060*/  ISETP.NE.AND.EX P0, PT, RZ, UR5, PT, P0 ;  /* 0x00000005ff007c0c */ /* 0x000fda000bf05300 */
[----:B------:R-:W-:Y:S05]  /*1b070*/  @!P0 BRA `(.L_x_679) ;  /* 0x0000000000148947 */ /* 0x000fea0003800000 */
[----:B------:R-:W0:Y:S02]  /*1b080*/  LDC.64 R2, c[0x0][0xa08] ;  /* 0x00028200ff027b82 */ /* 0x000e240000000a00 */
[----:B0-----:R-:W-:-:S05]  /*1b090*/  IMAD.WIDE R2, R32, 0x4, R2 ;  /* 0x0000000420027825 */ /* 0x001fca00078e0202 */
[----:B------:R-:W2:Y:S04]  /*1b0a0*/  LDG.E R8, desc[UR56][R2.64] ;  /* 0x0000003802087981 */ /* 0x000ea8000c1e1900 */
[----:B------:R-:W2:Y:S02]  /*1b0b0*/  LDG.E R9, desc[UR56][R2.64+0x4] ;  /* 0x0000043802097981 */ /* 0x000ea4000c1e1900 */
[----:B--2---:R-:W-:-:S07]  /*1b0c0*/  IMAD.IADD R8, R9, 0x1, -R8 ;  /* 0x0000000109087824 */ /* 0x004fce00078e0a08 */
.L_x_679:
[----:B0-----:R-:W2:Y:S04]  /*1b0d0*/  @P2 LDG.E R3, desc[UR56][R4.64] ;  /* 0x0000003804032981 */ /* 0x001ea8000c1e1900 */
[----:B------:R0:W2:Y:S01]  /*1b0e0*/  @P2 LDG.E R2, desc[UR56][R4.64+0x4] ;  /* 0x0000043804022981 */ /* 0x0000a2000c1e1900 */
[----:B-----5:R-:W-:Y:S01]  /*1b0f0*/  IMAD.IADD R8, R8, 0x1, -R11 ;  /* 0x0000000108087824 */ /* 0x020fe200078e0a0b */
[----:B------:R-:W-:Y:S01]  /*1b100*/  BSSY B0, `(.L_x_680) ;  /* 0x0000029000007945 */ /* 0x000fe20003800000 */
[----:B------:R-:W-:Y:S02]  /*1b110*/  LOP3.LUT R37, R7, 0xff, RZ, 0xc0, !PT ;  /* 0x000000ff07257812 */ /* 0x000fe400078ec0ff */
[----:B0-----:R-:W-:Y:S02]  /*1b120*/  SHF.R.U32.HI R5, RZ, 0x10, R7 ;  /* 0x00000010ff057819 */ /* 0x001fe40000011607 */
[----:B--2---:R-:W-:-:S05]  /*1b130*/  @P2 IADD3 R6, -R3, R2, RZ ;  /* 0x0000000203062210 */ /* 0x004fca0007ffe1ff */
[----:B------:R-:W-:-:S05]  /*1b140*/  IMAD.IADD R36, R8, 0x1, R6 ;  /* 0x0000000108247824 */ /* 0x000fca00078e0206 */
[C---:B------:R-:W-:Y:S02]  /*1b150*/  IADD3 R2, R36.reuse, 0x5f, RZ ;  /* 0x0000005f24027810 */ /* 0x040fe40007ffe0ff */
[----:B------:R-:W-:-:S03]  /*1b160*/  ISETP.GE.AND P1, PT, R36, 0x1, PT ;  /* 0x000000012400780c */ /* 0x000fc60003f26270 */
[----:B------:R-:W-:-:S05]  /*1b170*/  IMAD.HI R2, R2, 0x2aaaaaab, RZ ;  /* 0x2aaaaaab02027827 */ /* 0x000fca00078e02ff */
[----:B------:R-:W-:-:S04]  /*1b180*/  SHF.R.U32.HI R3, RZ, 0x1f, R2 ;  /* 0x0000001fff037819 */ /* 0x000fc80000011602 */
[----:B------:R-:W-:Y:S01]  /*1b190*/  LEA.HI.SX32 R4, R2, R3, 0x1c ;  /* 0x0000000302047211 */ /* 0x000fe200078fe2ff */
[----:B------:R-:W-:Y:S01]  /*1b1a0*/  IMAD.MOV.U32 R3, RZ, RZ, RZ ;  /* 0x000000ffff037224 */ /* 0x000fe200078e00ff */
[----:B------:R-:W-:Y:S06]  /*1b1b0*/  @!P1 BRA `(.L_x_681) ;  /* 0x0000000000749947 */ /* 0x000fec0003800000 */
[----:B------:R-:W-:Y:S01]  /*1b1c0*/  ISETP.NE.AND P0, PT, R5, RZ, PT ;  /* 0x000000ff0500720c */ /* 0x000fe20003f05270 */
[----:B------:R-:W-:-:S03]  /*1b1d0*/  ULDC UR4, c[0x0][0x9f0] ;  /* 0x00027c0000047ab9 */ /* 0x000fc60000000800 */
[----:B------:R-:W-:-:S04]  /*1b1e0*/  SEL R7, R5, UR4, P0 ;  /* 0x0000000405077c07 */ /* 0x000fc80008000000 */
[----:B------:R-:W-:Y:S02]  /*1b1f0*/  IABS R10, R7 ;  /* 0x00000007000a7213 */ /* 0x000fe40000000000 */
[----:B------:R-:W-:Y:S02]  /*1b200*/  IADD3 R9, R7, -0x1, R4 ;  /* 0xffffffff07097810 */ /* 0x000fe40007ffe004 */
[----:B------:R-:W0:Y:S08]  /*1b210*/  I2F.RP R2, R10 ;  /* 0x0000000a00027306 */ /* 0x000e300000209400 */
[----:B0-----:R-:W0:Y:S02]  /*1b220*/  MUFU.RCP R2, R2 ;  /* 0x0000000200027308 */ /* 0x001e240000001000 */
[----:B0-----:R-:W-:-:S06]  /*1b230*/  VIADD R2, R2, 0xffffffe ;  /* 0x0ffffffe02027836 */ /* 0x001fcc0000000000 */
[----:B------:R0:W1:Y:S02]  /*1b240*/  F2I.FTZ.U32.TRUNC.NTZ R3, R2 ;  /* 0x0000000200037305 */ /* 0x000064000021f000 */
[----:B0-----:R-:W-:-:S04]  /*1b250*/  LOP3.LUT R2, R9, R7, RZ, 0x3c, !PT ;  /* 0x0000000709027212 */ /* 0x001fc800078e3cff */
[----:B------:R-:W-:Y:S02]  /*1b260*/  ISETP.GE.AND P4, PT, R2, RZ, PT ;  /* 0x000000ff0200720c */ /* 0x000fe40003f86270 */
[----:B-1----:R-:W-:-:S05]  /*1b270*/  IADD3 R2, RZ, -R3, RZ ;  /* 0x80000003ff027210 */ /* 0x002fca0007ffe0ff */
[----:B------:R-:W-:Y:S02]  /*1b280*/  IMAD R11, R2, R10, RZ ;  /* 0x0000000a020b7224 */ /* 0x000fe400078e02ff */
[----:B------:R-:W-:-:S04]  /*1b290*/  IMAD.MOV.U32 R2, RZ, RZ, RZ ;  /* 0x000000ffff027224 */ /* 0x000fc800078e00ff */
[----:B------:R-:W-:Y:S01]  /*1b2a0*/  IMAD.HI.U32 R11, R3, R11, R2 ;  /* 0x0000000b030b7227 */ /* 0x000fe200078e0002 */
[----:B------:R-:W-:Y:S02]  /*1b2b0*/  IABS R2, R9 ;  /* 0x0000000900027213 */ /* 0x000fe40000000000 */
[----:B------:R-:W-:-:S03]  /*1b2c0*/  IABS R3, R7 ;  /* 0x0000000700037213 */ /* 0x000fc60000000000 */
[----:B------:R-:W-:-:S04]  /*1b2d0*/  IMAD.HI.U32 R11, R11, R2, RZ ;  /* 0x000000020b0b7227 */ /* 0x000fc800078e00ff */
[----:B------:R-:W-:-:S04]  /*1b2e0*/  IMAD.MOV R3, RZ, RZ, -R3 ;  /* 0x000000ffff037224 */ /* 0x000fc800078e0a03 */
        /* <DEDUP_REMOVED lines=10> */
.L_x_681:
[----:B------:R-:W-:Y:S05]  /*1b390*/  BSYNC B0 ;  /* 0x0000000000007941 */ /* 0x000fea0003800000 */
.L_x_680:
[-C--:B------:R-:W-:Y:S01]  /*1b3a0*/  IMAD R2, R37, R3.reuse, RZ ;  /* 0x0000000325027224 */ /* 0x080fe200078e02ff */
[----:B------:R-:W-:Y:S04]  /*1b3b0*/  BSSY B0, `(.L_x_682) ;  /* 0x0000133000007945 */ /* 0x000fe80003800000 */
[C---:B------:R-:W-:Y:S01]  /*1b3c0*/  VIADDMNMX R3, R2.reuse, R3, R4, PT ;  /* 0x0000000302037246 */ /* 0x040fe20003800104 */
[----:B------:R-:W-:-:S04]  /*1b3d0*/  IMAD R2, R2, 0x60, -R8 ;  /* 0x0000006002027824 */ /* 0x000fc800078e0a08 */
[----:B------:R-:W-:Y:S01]  /*1b3e0*/  IMAD R3, R3, 0x60, -R8 ;  /* 0x0000006003037824 */ /* 0x000fe200078e0a08 */
[----:B------:R-:W-:-:S04]  /*1b3f0*/  VIMNMX R2, RZ, R2, !PT ;  /* 0x00000002ff027248 */ /* 0x000fc80007fe0100 */
[----:B------:R-:W-:-:S04]  /*1b400*/  VIMNMX R3, R3, R6, PT ;  /* 0x0000000603037248 */ /* 0x000fc80003fe0100 */
[----:B------:R-:W-:-:S13]  /*1b410*/  ISETP.GT.AND P0, PT, R3, R2, PT ;  /* 0x000000020300720c */ /* 0x000fda0003f04270 */
[----:B------:R-:W-:Y:S02]  /*1b420*/  @P0 VIADD R7, R3, 0x5f ;  /* 0x0000005f03070836 */ /* 0x000fe40000000000 */
[----:B------:R-:W-:-:S04]  /*1b430*/  IMAD.WIDE.U32 R2, R2, -0x55555555, RZ ;  /* 0xaaaaaaab02027825 */ /* 0x000fc800078e00ff */
[----:B------:R-:W-:Y:S01]  /*1b440*/  @P0 IMAD.HI R7, R7, 0x2aaaaaab, RZ ;  /* 0x2aaaaaab07070827 */ /* 0x000fe200078e02ff */
[----:B------:R-:W-:-:S04]  /*1b450*/  SHF.R.U32.HI R6, RZ, 0x6, R3 ;  /* 0x00000006ff067819 */ /* 0x000fc80000011603 */
[----:B------:R-:W-:Y:S02]  /*1b460*/  @P0 SHF.R.U32.HI R2, RZ, 0x1f, R7 ;  /* 0x0000001fff020819 */ /* 0x000fe40000011607 */
[----:B------:R-:W-:Y:S02]  /*1b470*/  MOV R3, R6 ;  /* 0x0000000600037202 */ /* 0x000fe40000000f00 */
[----:B------:R-:W-:Y:S02]  /*1b480*/  @P0 LEA.HI.SX32 R3, R7, R2, 0x1c ;  /* 0x0000000207030211 */ /* 0x000fe400078fe2ff */
[----:B------:R-:W-:Y:S02]  /*1b490*/  PLOP3.LUT P0, PT, PT, PT, PT, 0x80, 0x0 ;  /* 0x000000000000781c */ /* 0x000fe40003f0f070 */
[----:B------:R-:W-:-:S13]  /*1b4a0*/  ISETP.GT.AND P3, PT, R3, R6, PT ;  /* 0x000000060300720c */ /* 0x000fda0003f64270 */
[----:B------:R-:W-:Y:S05]  /*1b4b0*/  @!P3 BRA `(.L_x_683) ;  /* 0x000000100088b947 */ /* 0x000fea0003800000 */
[----:B------:R-:W-:Y:S01]  /*1b4c0*/  UMOV UR4, 0xffffffff ;  /* 0xffffffff00047882 */ /* 0x000fe20000000000 */
[----:B------:R-:W-:Y:S02]  /*1b4d0*/  SEL R2, R32, RZ, !P2 ;  /* 0x000000ff20027207 */ /* 0x000fe40005000000 */
[----:B------:R-:W-:Y:S05]  /*1b4e0*/  BRA.DIV UR4, `(.L_x_684) ;  /* 0x0000006a042c7947 */ /* 0x000fea000b800000 */
[----:B------:R-:W0:Y:S02]  /*1b4f0*/  S2R R7, SR_TID.X ;  /* 0x0000000000077919 */ /* 0x000e240000002100 */
[----:B0-----:R-:W-:-:S04]  /*1b500*/  SHF.R.U32.HI R7, RZ, 0x5, R7 ;  /* 0x00000005ff077819 */ /* 0x001fc80000011607 */
[----:B------:R-:W-:-:S05]  /*1b510*/  LOP3.LUT R7, R7, 0x3, RZ, 0xc0, !PT ;  /* 0x0000000307077812 */ /* 0x000fca00078ec0ff */
[----:B------:R0:W1:Y:S02]  /*1b520*/  SHFL.IDX PT, R14, R7, RZ, 0x1f ;  /* 0x00001fff070e7589 */ /* 0x00006400000e0000 */
.L_x_835:
[----:B-1----:R-:W-:Y:S02]  /*1b530*/  ISETP.NE.AND P0, PT, R14, RZ, PT ;  /* 0x000000ff0e00720c */ /* 0x002fe40003f05270 */
[----:B------:R-:W-:-:S11]  /*1b540*/  PLOP3.LUT P6, PT, PT, PT, PT, 0x8, 0x0 ;  /* 0x000000000000781c */ /* 0x000fd60003fce170 */
[----:B------:R-:W-:Y:S05]  /*1b550*/  @P0 BRA `(.L_x_685) ;  /* 0x00000000000c0947 */ /* 0x000fea0003800000 */
[----:B------:R-:W-:-:S03]  /*1b560*/  UMOV UR4, 0xffffffff ;  /* 0xffffffff00047882 */ /* 0x000fc60000000000 */
[----:B------:R-:W-:Y:S05]  /*1b570*/  BRA.DIV UR4, `(.L_x_686) ;  /* 0x0000006a043c7947 */ /* 0x000fea000b800000 */
[----:B------:R-:W-:-:S13]  /*1b580*/  ELECT P6, URZ, PT ;  /* 0x00000000003f782f */ /* 0x000fda00038c0000 */
.L_x_685:
[----:B0-----:R-:W2:Y:S01]  /*1b590*/  LDL R7, [R1+0x20] ;  /* 0x0000200001077983 */ /* 0x001ea20000100800 */
[----:B------:R-:W-:Y:S01]  /*1b5a0*/  BSSY B1, `(.L_x_687) ;  /* 0x0000008000017945 */ /* 0x000fe20003800000 */
[----:B--2---:R-:W-:-:S05]  /*1b5b0*/  VIADD R7, R7, 0x1 ;  /* 0x0000000107077836 */ /* 0x004fca0000000000 */
[----:B------:R-:W-:-:S04]  /*1b5c0*/  LEA.HI R8, R7, R7, RZ, 0x1 ;  /* 0x0000000707087211 */ /* 0x000fc800078f08ff */
[----:B------:R-:W-:-:S05]  /*1b5d0*/  LOP3.LUT R8, R8, 0xfffffffe, RZ, 0xc0, !PT ;  /* 0xfffffffe08087812 */ /* 0x000fca00078ec0ff */
[----:B------:R-:W-:-:S05]  /*1b5e0*/  IMAD.IADD R7, R7, 0x1, -R8 ;  /* 0x0000000107077824 */ /* 0x000fca00078e0a08 */
[----:B------:R-:W-:-:S04]  /*1b5f0*/  SHF.L.U32 R7, R7, 0x1f, RZ ;  /* 0x0000001f07077819 */ /* 0x000fc800000006ff */
[----:B------:R-:W0:Y:S02]  /*1b600*/  SYNCS.PHASECHK.TRANS64.TRYWAIT P0, [R22+URZ+0x2a820], R7 ;  /* 0x02a82007160075a7 */ /* 0x000e24000800017f */
[----:B0-----:R-:W-:Y:S05]  /*1b610*/  @!P0 BRA `(.L_x_688) ;  /* 0x0000006800348947 */ /* 0x001fea0003800000 */
.L_x_838:
[----:B------:R-:W-:Y:S05]  /*1b620*/  BSYNC B1 ;  /* 0x0000000000017941 */ /* 0x000fea0003800000 */
.L_x_687:
[----:B------:R-:W-:Y:S04]  /*1b630*/  BSSY B1, `(.L_x_689) ;  /* 0x000007c000017945 */ /* 0x000fe80003800000 */
[----:B------:R-:W-:Y:S05]  /*1b640*/  @!P6 BRA `(.L_x_690) ;  /* 0x0000000400e8e947 */ /* 0x000fea0003800000 */
[----:B------:R-:W-:Y:S01]  /*1b650*/  LEA R11, R25, R22, 0x3 ;  /* 0x00000016190b7211 */ /* 0x000fe200078e18ff */
[----:B------:R-:W1:Y:S01]  /*1b660*/  S2R R8, SR_TID.X ;  /* 0x0000000000087919 */ /* 0x000e620000002100 */
[----:B------:R-:W-:Y:S01]  /*1b670*/  SHF.L.U32 R10, R30, 0x1f, RZ ;  /* 0x0000001f1e0a7819 */ /* 0x000fe200000006ff */
[----:B------:R-:W-:Y:S03]  /*1b680*/  BSSY B2, `(.L_x_691) ;  /* 0x0000005000027945 */ /* 0x000fe60003800000 */
[----:B------:R-:W2:Y:S01]  /*1b690*/  SYNCS.PHASECHK.TRANS64.TRYWAIT P0, [R11+URZ+0x2a8a0], R10 ;  /* 0x02a8a00a0b0075a7 */ /* 0x000ea2000800017f */
[----:B-1----:R-:W-:-:S04]  /*1b6a0*/  LOP3.LUT R8, R8, 0x7f, RZ, 0xc0, !PT ;  /* 0x0000007f08087812 */ /* 0x002fc800078ec0ff */
[----:B------:R-:W-:Y:S01]  /*1b6b0*/  ISETP.NE.AND P2, PT, R8, RZ, PT ;  /* 0x000000ff0800720c */ /* 0x000fe20003f45270 */
[----:B--2---:R-:W-:-:S12]  /*1b6c0*/  @!P0 BRA `(.L_x_692) ;  /* 0x00000068001c8947 */ /* 0x004fd80003800000 */
.L_x_839:
[----:B------:R-:W-:Y:S05]  /*1b6d0*/  BSYNC B2 ;  /* 0x0000000000027941 */ /* 0x000fea0003800000 */
.L_x_691:
[----:B------:R-:W-:Y:S04]  /*1b6e0*/  BSSY B2, `(.L_x_693) ;  /* 0x0000009000027945 */ /* 0x000fe80003800000 */
[----:B------:R-:W-:Y:S05]  /*1b6f0*/  @P2 BRA `(.L_x_694) ;  /* 0x00000000001c2947 */ /* 0x000fea0003800000 */
[----:B------:R-:W2:Y:S01]  /*1b700*/  S2R R8, SR_TID.X ;  /* 0x0000000000087919 */ /* 0x000ea20000002100 */
[----:B0-----:R-:W-:-:S04]  /*1b710*/  IMAD.MOV.U32 R7, RZ, RZ, 0x9000 ;  /* 0x00009000ff077424 */ /* 0x001fc800078e00ff */
[----:B------:R3:W-:Y:S01]  /*1b720*/  SYNCS.ARRIVE.TRANS64 RZ, [R11+URZ+0x2a890], R7 ;  /* 0x02a890070bff79a7 */ /* 0x0007e2000800003f */
[----:B--2---:R-:W-:-:S04]  /*1b730*/  LOP3.LUT R8, R8, 0x1f, RZ, 0xc0, !PT ;  /* 0x0000001f08087812 */ /* 0x004fc800078ec0ff */
[----:B------:R-:W-:-:S13]  /*1b740*/  ISETP.NE.AND P0, PT, R8, RZ, PT ;  /* 0x000000ff0800720c */ /* 0x000fda0003f05270 */
[----:B---3--:R-:W-:Y:S05]  /*1b750*/  @!P0 BRA `(.L_x_694) ;  /* 0x0000000000048947 */ /* 0x008fea0003800000 */
[----:B------:R-:W-:Y:S01]  /*1b760*/  BPT.TRAP 0x1 ;  /* 0x000000040000795c */ /* 0x000fe20000300000 */
.L_x_694:
[----:B------:R-:W-:Y:S05]  /*1b770*/  BSYNC B2 ;  /* 0x0000000000027941 */ /* 0x000fea0003800000 */
.L_x_693:
[----:B------:R-:W-:Y:S01]  /*1b780*/  IMAD.MOV.U32 R14, RZ, RZ, RZ ;  /* 0x000000ffff0e7224 */ /* 0x000fe200078e00ff */
[----:B------:R-:W-:Y:S01]  /*1b790*/  UIADD3 UR4, UP0, UR36, 0x570, URZ ;  /* 0x0000057024047890 */ /* 0x000fe2000ff1e03f */
[----:B------:R-:W-:Y:S01]  /*1b7a0*/  IMAD R8, R3, 0x60, R0 ;  /* 0x0000006003087824 */ /* 0x000fe200078e0200 */
[----:B------:R-:W-:Y:S01]  /*1b7b0*/  PLOP3.LUT P0, PT, PT, PT, PT, 0x80, 0x0 ;  /* 0x000000000000781c */ /* 0x000fe20003f0f070 */
[----:B------:R-:W-:Y:S01]  /*1b7c0*/  IMAD R9, R25, 0x9000, R22 ;  /* 0x0000900019097824 */ /* 0x000fe200078e0216 */
[----:B------:R-:W-:Y:S01]  /*1b7d0*/  R2UR UR10, R14 ;  /* 0x000000000e0a72ca */ /* 0x000fe200000e0000 */
[----:B0-----:R-:W-:Y:S01]  /*1b7e0*/  VIADD R7, R11, 0x2a890 ;  /* 0x0002a8900b077836 */ /* 0x001fe20000000000 */
[----:B------:R-:W-:Y:S01]  /*1b7f0*/  IADD3 R8, R8, -0x60, RZ ;  /* 0xffffffa008087810 */ /* 0x000fe20007ffe0ff */
[----:B------:R-:W-:Y:S01]  /*1b800*/  VIADD R12, R9, 0x18400 ;  /* 0x00018400090c7836 */ /* 0x000fe20000000000 */
[----:B------:R-:W-:Y:S01]  /*1b810*/  UIADD3.X UR5, URZ, UR37, URZ, UP0, !UPT ;  /* 0x000000253f057290 */ /* 0x000fe200087fe43f */
[----:B------:R-:W-:Y:S01]  /*1b820*/  UMOV UR6, 0x0 ;  /* 0x0000000000067882 */ /* 0x000fe20000000000 */
[----:B------:R-:W-:-:S10]  /*1b830*/  UMOV UR7, 0x12f00000 ;  /* 0x12f0000000077882 */ /* 0x000fd40000000000 */
.L_x_695:
[----:B------:R-:W-:-:S13]  /*1b840*/  @P0 ELECT P3, URZ, PT ;  /* 0x00000000003f082f */ /* 0x000fda0003860000 */
[----:B------:R-:W-:Y:S02]  /*1b850*/  @P3 R2UR UR13, R2 ;  /* 0x00000000020d32ca */ /* 0x000fe400000e0000 */
[----:B------:R-:W-:Y:S02]  /*1b860*/  @P3 R2UR UR12, R18 ;  /* 0x00000000120c32ca */ /* 0x000fe400000e0000 */
[----:B------:R-:W-:Y:S02]  /*1b870*/  @P3 R2UR UR11, R8 ;  /* 0x00000000080b32ca */ /* 0x000fe400000e0000 */
[----:B------:R-:W-:Y:S02]  /*1b880*/  @P3 R2UR UR9, R7 ;  /* 0x00000000070932ca */ /* 0x000fe400000e0000 */
[----:B------:R-:W-:Y:S02]  /*1b890*/  @P3 R2UR UR8, R12 ;  /* 0x000000000c0832ca */ /* 0x000fe400000e0000 */
[----:B------:R-:W-:-:S02]  /*1b8a0*/  @P3 PLOP3.LUT P0, PT, P3, PT, PT, 0x8, 0x0 ;  /* 0x000000000000381c */ /* 0x000fc40001f0e170 */
[----:B------:R-:W-:-:S09]  /*1b8b0*/  PLOP3.LUT P3, PT, PT, PT, PT, 0x8, 0x0 ;  /* 0x000000000000781c */ /* 0x000fd20003f6e170 */
[----:B------:R0:W-:Y:S02]  /*1b8c0*/  UTMALDG.4D [UR8], [UR4], desc[UR6] ;  /* 0x00000608040075b4 */ /* 0x0001e40008019000 */
[----:B0-----:R-:W-:Y:S05]  /*1b8d0*/  @P0 BRA.U.ANY `(.L_x_695) ;  /* 0xfffffffd00d80947 */ /* 0x001fea000393ffff */
[----:B------:R-:W-:Y:S01]  /*1b8e0*/  MOV R15, 0x40 ;  /* 0x00000040000f7802 */ /* 0x000fe20000000f00 */
[----:B------:R-:W-:Y:S01]  /*1b8f0*/  VIADD R12, R9, 0x1b400 ;  /* 0x0001b400090c7836 */ /* 0x000fe20000000000 */
[----:B------:R-:W-:Y:S01]  /*1b900*/  PLOP3.LUT P0, PT, PT, PT, PT, 0x80, 0x0 ;  /* 0x000000000000781c */ /* 0x000fe20003f0f070 */
[----:B------:R-:W-:Y:S01]  /*1b910*/  UMOV UR6, 0x0 ;  /* 0x0000000000067882 */ /* 0x000fe20000000000 */
[----:B------:R-:W-:Y:S01]  /*1b920*/  R2UR UR10, R15 ;  /* 0x000000000f0a72ca */ /* 0x000fe200000e0000 */
[----:B------:R-:W-:-:S14]  /*1b930*/  UMOV UR7, 0x12f00000 ;  /* 0x12f0000000077882 */ /* 0x000fdc0000000000 */
.L_x_696:
        /* <DEDUP_REMOVED lines=10> */
[----:B------:R-:W-:Y:S01]  /*1b9e0*/  PLOP3.LUT P0, PT, PT, PT, PT, 0x80, 0x0 ;  /* 0x000000000000781c */ /* 0x000fe20003f0f070 */
[----:B------:R-:W-:Y:S01]  /*1b9f0*/  VIADD R9, R9, 0x1e400 ;  /* 0x0001e40009097836 */ /* 0x000fe20000000000 */
[----:B------:R-:W-:Y:S01]  /*1ba00*/  UMOV UR6, 0x0 ;  /* 0x0000000000067882 */ /* 0x000fe20000000000 */
[----:B------:R-:W-:Y:S01]  /*1ba10*/  UMOV UR7, 0x12f00000 ;  /* 0x12f0000000077882 */ /* 0x000fe20000000000 */
[----:B------:R-:W-:-:S09]  /*1ba20*/  UMOV UR10, 0x80 ;  /* 0x00000080000a7882 */ /* 0x000fd20000000000 */
.L_x_697:
        /* <DEDUP_REMOVED lines=10> */
[----:B------:R-:W0:Y:S01]  /*1bad0*/  SYNCS.PHASECHK.TRANS64.TRYWAIT P0, [R11+URZ+0x2a8c0], R10 ;  /* 0x02a8c00a0b0075a7 */ /* 0x000e22000800017f */
[----:B------:R-:W-:Y:S04]  /*1bae0*/  BSSY B2, `(.L_x_698) ;  /* 0x0000002000027945 */ /* 0x000fe80003800000 */
[----:B0-----:R-:W-:Y:S05]  /*1baf0*/  @!P0 BRA `(.L_x_699) ;  /* 0x0000006400248947 */ /* 0x001fea0003800000 */
.L_x_840:
[----:B------:R-:W-:Y:S05]  /*1bb00*/  BSYNC B2 ;  /* 0x0000000000027941 */ /* 0x000fea0003800000 */
.L_x_698:
[----:B------:R-:W-:Y:S01]  /*1bb10*/  BSSY B2, `(.L_x_700) ;  /* 0x000000b000027945 */ /* 0x000fe20003800000 */
[----:B------:R-:W-:Y:S01]  /*1bb20*/  MOV R12, 0x0 ;  /* 0x00000000000c7802 */ /* 0x000fe20000000f00 */
[----:B------:R-:W-:Y:S02]  /*1bb30*/  IMAD.MOV.U32 R13, RZ, RZ, 0x12f00000 ;  /* 0x12f00000ff0d7424 */ /* 0x000fe400078e00ff */
[----:B------:R-:W-:Y:S05]  /*1bb40*/  @P2 BRA `(.L_x_701) ;  /* 0x00000000001c2947 */ /* 0x000fea0003800000 */
[----:B------:R-:W2:Y:S01]  /*1bb50*/  S2R R9, SR_TID.X ;  /* 0x0000000000097919 */ /* 0x000ea20000002100 */
[----:B------:R-:W-:-:S04]  /*1bb60*/  IMAD.MOV.U32 R7, RZ, RZ, 0x6000 ;  /* 0x00006000ff077424 */ /* 0x000fc800078e00ff */
[----:B------:R3:W-:Y:S01]  /*1bb70*/  SYNCS.ARRIVE.TRANS64 RZ, [R11+URZ+0x2a8b0], R7 ;  /* 0x02a8b0070bff79a7 */ /* 0x0007e2000800003f */
[----:B--2---:R-:W-:-:S04]  /*1bb80*/  LOP3.LUT R9, R9, 0x1f, RZ, 0xc0, !PT ;  /* 0x0000001f09097812 */ /* 0x004fc800078ec0ff */
[----:B------:R-:W-:-:S13]  /*1bb90*/  ISETP.NE.AND P0, PT, R9, RZ, PT ;  /* 0x000000ff0900720c */ /* 0x000fda0003f05270 */
[----:B---3--:R-:W-:Y:S05]  /*1bba0*/  @!P0 BRA `(.L_x_701) ;  /* 0x0000000000048947 */ /* 0x008fea0003800000 */
[----:B------:R-:W-:Y:S01]  /*1bbb0*/  BPT.TRAP 0x1 ;  /* 0x000000040000795c */ /* 0x000fe20000300000 */
.L_x_701:
[----:B------:R-:W-:Y:S05]  /*1bbc0*/  BSYNC B2 ;  /* 0x0000000000027941 */ /* 0x000fea0003800000 */
.L_x_700:
[----:B------:R-:W-:Y:S01]  /*1bbd0*/  R2UR UR10, R14 ;  /* 0x000000000e0a72ca */ /* 0x000fe200000e0000 */
[----:B------:R-:W-:Y:S01]  /*1bbe0*/  IMAD R7, R25, 0x6000, R22 ;  /* 0x0000600019077824 */ /* 0x000fe200078e0216 */
[----:B------:R-:W-:Y:S01]  /*1bbf0*/  R2UR UR6, R12 ;  /* 0x000000000c0672ca */ /* 0x000fe200000e0000 */
[----:B------:R-:W-:Y:S01]  /*1bc00*/  UIADD3 UR4, UP0, UR36, 0x670, URZ ;  /* 0x0000067024047890 */ /* 0x000fe2000ff1e03f */
[----:B------:R-:W-:Y:S01]  /*1bc10*/  R2UR UR7, R13 ;  /* 0x000000000d0772ca */ /* 0x000fe200000e0000 */
[----:B------:R-:W-:Y:S01]  /*1bc20*/  VIADD R9, R7, 0x400 ;  /* 0x0000040007097836 */ /* 0x000fe20000000000 */
[----:B------:R-:W-:Y:S01]  /*1bc30*/  PLOP3.LUT P0, PT, PT, PT, PT, 0x80, 0x0 ;  /* 0x000000000000781c */ /* 0x000fe20003f0f070 */
[----:B------:R-:W-:Y:S01]  /*1bc40*/  UIADD3.X UR5, URZ, UR37, URZ, UP0, !UPT ;  /* 0x000000253f057290 */ /* 0x000fe200087fe43f */
[----:B01----:R-:W-:-:S11]  /*1bc50*/  IADD3 R11, R11, 0x2a8b0, RZ ;  /* 0x0002a8b00b0b7810 */ /* 0x003fd60007ffe0ff */
.L_x_702:
        /* <DEDUP_REMOVED lines=10> */
[----:B------:R-:W-:Y:S01]  /*1bd00*/  R2UR UR10, R15 ;  /* 0x000000000f0a72ca */ /* 0x000fe200000e0000 */
[----:B------:R-:W-:Y:S01]  /*1bd10*/  VIADD R7, R7, 0x3400 ;  /* 0x0000340007077836 */ /* 0x000fe20000000000 */
[----:B------:R-:W-:Y:S02]  /*1bd20*/  R2UR UR6, R12 ;  /* 0x000000000c0672ca */ /* 0x000fe400000e0000 */
[----:B------:R-:W-:Y:S02]  /*1bd30*/  R2UR UR7, R13 ;  /* 0x000000000d0772ca */ /* 0x000fe400000e0000 */
[----:B------:R-:W-:-:S13]  /*1bd40*/  PLOP3.LUT P0, PT, PT, PT, PT, 0x80, 0x0 ;  /* 0x000000000000781c */ /* 0x000fda0003f0f070 */
.L_x_703:
        /* <DEDUP_REMOVED lines=9> */
[----:B-1----:R-:W-:Y:S05]  /*1bde0*/  @P0 BRA.U.ANY `(.L_x_703) ;  /* 0xfffffffd00d80947 */ /* 0x002fea000393ffff */
.L_x_690:
[----:B------:R-:W-:Y:S05]  /*1bdf0*/  BSYNC B1 ;  /* 0x0000000000017941 */ /* 0x000fea0003800000 */
.L_x_689:
[----:B------:R-:W-:Y:S01]  /*1be00*/  VIADD R11, R3, 0xfffffffe ;  /* 0xfffffffe030b7836 */ /* 0x000fe20000000000 */
[----:B------:R-:W-:Y:S02]  /*1be10*/  IADD3 R25, R25, 0x1, RZ ;  /* 0x0000000119197810 */ /* 0x000fe40007ffe0ff */
[----:B------:R-:W-:Y:S02]  /*1be20*/  PLOP3.LUT P0, PT, PT, PT, PT, 0x8, 0x0 ;  /* 0x000000000000781c */ /* 0x000fe40003f0e170 */
[----:B------:R-:W-:Y:S02]  /*1be30*/  ISETP.GE.AND P3, PT, R11, R6, PT ;  /* 0x000000060b00720c */ /* 0x000fe40003f66270 */
[----:B------:R-:W-:-:S04]  /*1be40*/  ISETP.NE.AND P2, PT, R25, 0x2, PT ;  /* 0x000000021900780c */ /* 0x000fc80003f45270 */
[----:B------:R-:W-:Y:S02]  /*1be50*/  SEL R3, RZ, 0x1, P2 ;  /* 0x00000001ff037807 */ /* 0x000fe40001000000 */
[----:B------:R-:W-:Y:S02]  /*1be60*/  SEL R25, R25, RZ, P2 ;  /* 0x000000ff19197207 */ /* 0x000fe40001000000 */
[----:B------:R-:W-:-:S03]  /*1be70*/  LOP3.LUT R30, R30, R3, RZ, 0x3c, !PT ;  /* 0x000000031e1e7212 */ /* 0x000fc600078e3cff */
[----:B------:R-:W-:Y:S05]  /*1be80*/  @!P3 BRA `(.L_x_683) ;  /* 0x000000080014b947 */ /* 0x000fea0003800000 */
.L_x_719:
[----:B------:R-:W-:Y:S05]  /*1be90*/  YIELD ;  /* 0x0000000000007946 */ /* 0x000fea0003800000 */
[----:B------:R-:W-:Y:S04]  /*1bea0*/  BSSY B1, `(.L_x_704) ;  /* 0x000007b000017945 */ /* 0x000fe80003800000 */
[----:B------:R-:W-:Y:S05]  /*1beb0*/  @!P6 BRA `(.L_x_705) ;  /* 0x0000000400e4e947 */ /* 0x000fea0003800000 */
[----:B------:R-:W-:Y:S01]  /*1bec0*/  IMAD R10, R25, 0x8, R22 ;  /* 0x00000008190a7824 */ /* 0x000fe200078e0216 */
[----:B------:R-:W-:Y:S01]  /*1bed0*/  SHF.L.U32 R9, R30, 0x1f, RZ ;  /* 0x0000001f1e097819 */ /* 0x000fe200000006ff */
[----:B------:R-:W1:Y:S01]  /*1bee0*/  S2R R3, SR_TID.X ;  /* 0x0000000000037919 */ /* 0x000e620000002100 */
[----:B------:R-:W-:Y:S02]  /*1bef0*/  BSSY B2, `(.L_x_706) ;  /* 0x0000005000027945 */ /* 0x000fe40003800000 */
[----:B------:R-:W2:Y:S01]  /*1bf00*/  SYNCS.PHASECHK.TRANS64.TRYWAIT P2, [R10+URZ+0x2a8a0], R9 ;  /* 0x02a8a0090a0075a7 */ /* 0x000ea2000804017f */
[----:B-1----:R-:W-:-:S04]  /*1bf10*/  LOP3.LUT R3, R3, 0x7f, RZ, 0xc0, !PT ;  /* 0x0000007f03037812 */ /* 0x002fc800078ec0ff */
[----:B------:R-:W-:Y:S01]  /*1bf20*/  ISETP.NE.AND P3, PT, R3, RZ, PT ;  /* 0x000000ff0300720c */ /* 0x000fe20003f65270 */
[----:B--2---:R-:W-:-:S12]  /*1bf30*/  @!P2 BRA `(.L_x_707) ;  /* 0x000000600028a947 */ /* 0x004fd80003800000 */
.L_x_841:
[----:B------:R-:W-:Y:S05]  /*1bf40*/  BSYNC B2 ;  /* 0x0000000000027941 */ /* 0x000fea0003800000 */
.L_x_706:
[----:B------:R-:W-:Y:S04]  /*1bf50*/  BSSY B2, `(.L_x_708) ;  /* 0x0000009000027945 */ /* 0x000fe80003800000 */
[----:B------:R-:W-:Y:S05]  /*1bf60*/  @P3 BRA `(.L_x_709) ;  /* 0x00000000001c3947 */ /* 0x000fea0003800000 */
[----:B0-----:R-:W0:Y:S01]  /*1bf70*/  S2R R7, SR_TID.X ;  /* 0x0000000000077919 */ /* 0x001e220000002100 */
[----:B------:R-:W-:-:S04]  /*1bf80*/  MOV R3, 0x9000 ;  /* 0x0000900000037802 */ /* 0x000fc80000000f00 */
[----:B------:R2:W-:Y:S01]  /*1bf90*/  SYNCS.ARRIVE.TRANS64 RZ, [R10+URZ+0x2a890], R3 ;  /* 0x02a890030aff79a7 */ /* 0x0005e2000800003f */
[----:B0-----:R-:W-:-:S04]  /*1bfa0*/  LOP3.LUT R7, R7, 0x1f, RZ, 0xc0, !PT ;  /* 0x0000001f07077812 */ /* 0x001fc800078ec0ff */
[----:B------:R-:W-:-:S13]  /*1bfb0*/  ISETP.NE.AND P2, PT, R7, RZ, PT ;  /* 0x000000ff0700720c */ /* 0x000fda0003f45270 */
[----:B--2---:R-:W-:Y:S05]  /*1bfc0*/  @!P2 BRA `(.L_x_709) ;  /* 0x000000000004a947 */ /* 0x004fea0003800000 */
[----:B------:R-:W-:Y:S01]  /*1bfd0*/  BPT.TRAP 0x1 ;  /* 0x000000040000795c */ /* 0x000fe20000300000 */
.L_x_709:
[----:B------:R-:W-:Y:S05]  /*1bfe0*/  BSYNC B2 ;  /* 0x0000000000027941 */ /* 0x000fea0003800000 */
.L_x_708:
[----:B------:R-:W-:Y:S01]  /*1bff0*/  IMAD.MOV.U32 R14, RZ, RZ, RZ ;  /* 0x000000ffff0e7224 */ /* 0x000fe200078e00ff */
[----:B------:R-:W-:Y:S01]  /*1c000*/  UIADD3 UR4, UP0, UR36, 0x570, URZ ;  /* 0x0000057024047890 */ /* 0x000fe2000ff1e03f */
[----:B------:R-:W-:Y:S01]  /*1c010*/  IMAD R8, R25, 0x9000, R22 ;  /* 0x0000900019087824 */ /* 0x000fe200078e0216 */
[----:B------:R-:W-:Y:S01]  /*1c020*/  PLOP3.LUT P2, PT, PT, PT, PT, 0x80, 0x0 ;  /* 0x000000000000781c */ /* 0x000fe20003f4f070 */
[----:B0-----:R-:W-:Y:S01]  /*1c030*/  IMAD R7, R11, 0x60, R0 ;  /* 0x000000600b077824 */ /* 0x001fe200078e0200 */
[----:B------:R-:W-:Y:S01]  /*1c040*/  R2UR UR10, R14 ;  /* 0x000000000e0a72ca */ /* 0x000fe200000e0000 */
[----:B------:R-:W-:Y:S01]  /*1c050*/  VIADD R3, R10, 0x2a890 ;  /* 0x0002a8900a037836 */ /* 0x000fe20000000000 */
[----:B------:R-:W-:Y:S01]  /*1c060*/  IADD3 R12, R8, 0x18400, RZ ;  /* 0x00018400080c7810 */ /* 0x000fe20007ffe0ff */
[----:B------:R-:W-:Y:S01]  /*1c070*/  UIADD3.X UR5, URZ, UR37, URZ, UP0, !UPT ;  /* 0x000000253f057290 */ /* 0x000fe200087fe43f */
[----:B------:R-:W-:Y:S01]  /*1c080*/  UMOV UR6, 0x0 ;  /* 0x0000000000067882 */ /* 0x000fe20000000000 */
[----:B------:R-:W-:-:S10]  /*1c090*/  UMOV UR7, 0x12f00000 ;  /* 0x12f0000000077882 */ /* 0x000fd40000000000 */
.L_x_710:
        /* <DEDUP_REMOVED lines=10> */
[----:B------:R-:W-:Y:S01]  /*1c140*/  IMAD.MOV.U32 R15, RZ, RZ, 0x40 ;  /* 0x00000040ff0f7424 */ /* 0x000fe200078e00ff */
[----:B------:R-:W-:Y:S01]  /*1c150*/  PLOP3.LUT P2, PT, PT, PT, PT, 0x80, 0x0 ;  /* 0x000000000000781c */ /* 0x000fe20003f4f070 */
[----:B------:R-:W-:Y:S01]  /*1c160*/  VIADD R12, R8, 0x1b400 ;  /* 0x0001b400080c7836 */ /* 0x000fe20000000000 */
[----:B------:R-:W-:Y:S01]  /*1c170*/  UMOV UR6, 0x0 ;  /* 0x0000000000067882 */ /* 0x000fe20000000000 */
[----:B------:R-:W-:Y:S01]  /*1c180*/  UMOV UR7, 0x12f00000 ;  /* 0x12f0000000077882 */ /* 0x000fe20000000000 */
[----:B------:R-:W-:-:S15]  /*1c190*/  R2UR UR10, R15 ;  /* 0x000000000f0a72ca */ /* 0x000fde00000e0000 */
.L_x_711:
        /* <DEDUP_REMOVED lines=11> */
[----:B------:R-:W-:Y:S01]  /*1c250*/  UMOV UR6, 0x0 ;  /* 0x0000000000067882 */ /* 0x000fe20000000000 */
[----:B------:R-:W-:Y:S01]  /*1c260*/  IADD3 R8, R8, 0x1e400, RZ ;  /* 0x0001e40008087810 */ /* 0x000fe20007ffe0ff */
[----:B------:R-:W-:Y:S01]  /*1c270*/  UMOV UR7, 0x12f00000 ;  /* 0x12f0000000077882 */ /* 0x000fe20000000000 */
[----:B------:R-:W-:-:S09]  /*1c280*/  UMOV UR10, 0x80 ;  /* 0x00000080000a7882 */ /* 0x000fd20000000000 */
.L_x_712:
        /* <DEDUP_REMOVED lines=13> */
.L_x_842:
[----:B------:R-:W-:Y:S05]  /*1c360*/  BSYNC B2 ;  /* 0x0000000000027941 */ /* 0x000fea0003800000 */
.L_x_713:
[----:B------:R-:W-:Y:S01]  /*1c370*/  BSSY B2, `(.L_x_715) ;  /* 0x000000b000027945 */ /* 0x000fe20003800000 */
[----:B------:R-:W-:Y:S02]  /*1c380*/  IMAD.MOV.U32 R12, RZ, RZ, 0x0 ;  /* 0x00000000ff0c7424 */ /* 0x000fe400078e00ff */
[----:B------:R-:W-:Y:S01]  /*1c390*/  IMAD.MOV.U32 R13, RZ, RZ, 0x12f00000 ;  /* 0x12f00000ff0d7424 */ /* 0x000fe200078e00ff */
[----:B------:R-:W-:Y:S06]  /*1c3a0*/  @P3 BRA `(.L_x_716) ;  /* 0x00000000001c3947 */ /* 0x000fec0003800000 */
[----:B------:R-:W2:Y:S01]  /*1c3b0*/  S2R R8, SR_TID.X ;  /* 0x0000000000087919 */ /* 0x000ea20000002100 */
[----:B------:R-:W-:-:S04]  /*1c3c0*/  MOV R3, 0x6000 ;  /* 0x0000600000037802 */ /* 0x000fc80000000f00 */
[----:B------:R3:W-:Y:S01]  /*1c3d0*/  SYNCS.ARRIVE.TRANS64 RZ, [R10+URZ+0x2a8b0], R3 ;  /* 0x02a8b0030aff79a7 */ /* 0x0007e2000800003f */
[----:B--2---:R-:W-:-:S04]  /*1c3e0*/  LOP3.LUT R8, R8, 0x1f, RZ, 0xc0, !PT ;  /* 0x0000001f08087812 */ /* 0x004fc800078ec0ff */
[----:B------:R-:W-:-:S13]  /*1c3f0*/  ISETP.NE.AND P2, PT, R8, RZ, PT ;  /* 0x000000ff0800720c */ /* 0x000fda0003f45270 */
[----:B---3--:R-:W-:Y:S05]  /*1c400*/  @!P2 BRA `(.L_x_716) ;  /* 0x000000000004a947 */ /* 0x008fea0003800000 */
[----:B------:R-:W-:Y:S01]  /*1c410*/  BPT.TRAP 0x1 ;  /* 0x000000040000795c */ /* 0x000fe20000300000 */
.L_x_716:
[----:B------:R-:W-:Y:S05]  /*1c420*/  BSYNC B2 ;  /* 0x0000000000027941 */ /* 0x000fea0003800000 */
.L_x_715:
[----:B------:R-:W-:Y:S01]  /*1c430*/  R2UR UR10, R14 ;  /* 0x000000000e0a72ca */ /* 0x000fe200000e0000 */
[----:B------:R-:W-:Y:S01]  /*1c440*/  IMAD R3, R25, 0x6000, R22 ;  /* 0x0000600019037824 */ /* 0x000fe200078e0216 */
[----:B------:R-:W-:Y:S01]  /*1c450*/  R2UR UR6, R12 ;  /* 0x000000000c0672ca */ /* 0x000fe200000e0000 */
[----:B------:R-:W-:Y:S01]  /*1c460*/  UIADD3 UR4, UP0, UR36, 0x670, URZ ;  /* 0x0000067024047890 */ /* 0x000fe2000ff1e03f */
[----:B------:R-:W-:Y:S01]  /*1c470*/  R2UR UR7, R13 ;  /* 0x000000000d0772ca */ /* 0x000fe200000e0000 */
[----:B01----:R-:W-:Y:S01]  /*1c480*/  VIADD R10, R10, 0x2a8b0 ;  /* 0x0002a8b00a0a7836 */ /* 0x003fe20000000000 */
[----:B------:R-:W-:Y:S01]  /*1c490*/  PLOP3.LUT P2, PT, PT, PT, PT, 0x80, 0x0 ;  /* 0x000000000000781c */ /* 0x000fe20003f4f070 */
[----:B------:R-:W-:Y:S01]  /*1c4a0*/  VIADD R8, R3, 0x400 ;  /* 0x0000040003087836 */ /* 0x000fe20000000000 */
[----:B------:R-:W-:-:S12]  /*1c4b0*/  UIADD3.X UR5, URZ, UR37, URZ, UP0, !UPT ;  /* 0x000000253f057290 */ /* 0x000fd800087fe43f */
.L_x_717:
        /* <DEDUP_REMOVED lines=10> */
[----:B------:R-:W-:Y:S02]  /*1c560*/  R2UR UR10, R15 ;  /* 0x000000000f0a72ca */ /* 0x000fe400000e0000 */
[----:B------:R-:W-:Y:S02]  /*1c570*/  R2UR UR6, R12 ;  /* 0x000000000c0672ca */ /* 0x000fe400000e0000 */
[----:B------:R-:W-:Y:S02]  /*1c580*/  R2UR UR7, R13 ;  /* 0x000000000d0772ca */ /* 0x000fe400000e0000 */
[----:B------:R-:W-:Y:S02]  /*1c590*/  PLOP3.LUT P2, PT, PT, PT, PT, 0x80, 0x0 ;  /* 0x000000000000781c */ /* 0x000fe40003f4f070 */
[----:B------:R-:W-:-:S11]  /*1c5a0*/  IADD3 R3, R3, 0x3400, RZ ;  /* 0x0000340003037810 */ /* 0x000fd60007ffe0ff */
.L_x_718:
        /* <DEDUP_REMOVED lines=10> */
.L_x_705:
[----:B------:R-:W-:Y:S05]  /*1c650*/  BSYNC B1 ;  /* 0x0000000000017941 */ /* 0x000fea0003800000 */
.L_x_704:
[----:B------:R-:W-:Y:S01]  /*1c660*/  ISETP.GT.AND P3, PT, R11, R6, PT ;  /* 0x000000060b00720c */ /* 0x000fe20003f64270 */
[----:B------:R-:W-:Y:S02]  /*1c670*/  VIADD R25, R25, 0x1 ;  /* 0x0000000119197836 */ /* 0x000fe40000000000 */
[----:B------:R-:W-:-:S03]  /*1c680*/  VIADD R11, R11, 0xffffffff ;  /* 0xffffffff0b0b7836 */ /* 0x000fc60000000000 */
[----:B------:R-:W-:-:S04]  /*1c690*/  ISETP.NE.AND P2, PT, R25, 0x2, PT ;  /* 0x000000021900780c */ /* 0x000fc80003f45270 */
[----:B------:R-:W-:Y:S02]  /*1c6a0*/  SEL R3, RZ, 0x1, P2 ;  /* 0x00000001ff037807 */ /* 0x000fe40001000000 */
[----:B------:R-:W-:Y:S02]  /*1c6b0*/  SEL R25, R25, RZ, P2 ;  /* 0x000000ff19197207 */ /* 0x000fe40001000000 */
[----:B------:R-:W-:Y:S01]  /*1c6c0*/  LOP3.LUT R30, R30, R3, RZ, 0x3c, !PT ;  /* 0x000000031e1e7212 */ /* 0x000fe200078e3cff */
[----:B------:R-:W-:Y:S06]  /*1c6d0*/  @P3 BRA `(.L_x_719) ;  /* 0xfffffff400ec3947 */ /* 0x000fec000383ffff */
.L_x_683:
[----:B------:R-:W-:Y:S05]  /*1c6e0*/  BSYNC B0 ;  /* 0x0000000000007941 */ /* 0x000fea0003800000 */
.L_x_682:
[----:B------:R-:W-:Y:S05]  /*1c6f0*/  @!P0 WARPSYNC.ALL ;  /* 0x0000000000008948 */ /* 0x000fea0003800000 */
[----:B------:R-:W-:Y:S01]  /*1c700*/  @!P0 BAR.SYNC.DEFER_BLOCKING 0xc, 0x180 ;  /* 0x0306000000008b1d */ /* 0x000fe20000010000 */
[----:B------:R-:W-:-:S05]  /*1c710*/  MOV R0, RZ ;  /* 0x000000ff00007202 */ /* 0x000fca0000000f00 */
[----:B------:R-:W-:Y:S04]  /*1c720*/  BSSY B0, `(.L_x_720) ;  /* 0x000001e000007945 */ /* 0x000fe80003800000 */
[----:B------:R-:W-:Y:S05]  /*1c730*/  @!P1 BRA `(.L_x_721) ;  /* 0x0000000000709947 */ /* 0x000fea0003800000 */
[----:B------:R-:W-:Y:S02]  /*1c740*/  ISETP.NE.AND P0, PT, R5, RZ, PT ;  /* 0x000000ff0500720c */ /* 0x000fe40003f05270 */
[----:B------:R-:W-:-:S11]  /*1c750*/  MOV R2, RZ ;  /* 0x000000ff00027202 */ /* 0x000fd60000000f00 */
[----:B------:R-:W1:Y:S02]  /*1c760*/  @!P0 LDC R5, c[0x0][0x9f0] ;  /* 0x00027c00ff058b82 */ /* 0x000e640000000800 */
[----:B-1----:R-:W-:-:S04]  /*1c770*/  IABS R0, R5 ;  /* 0x0000000500007213 */ /* 0x002fc80000000000 */
[----:B------:R-:W1:Y:S08]  /*1c780*/  I2F.RP R8, R0 ;  /* 0x0000000000087306 */ /* 0x000e700000209400 */
[----:B-1----:R-:W1:Y:S02]  /*1c790*/  MUFU.RCP R8, R8 ;  /* 0x0000000800087308 */ /* 0x002e640000001000 */
[----:B-1----:R-:W-:-:S06]  /*1c7a0*/  VIADD R9, R8, 0xffffffe ;  /* 0x0ffffffe08097836 */ /* 0x002fcc0000000000 */
[----:B------:R-:W0:Y:S02]  /*1c7b0*/  F2I.FTZ.U32.TRUNC.NTZ R3, R9 ;  /* 0x0000000900037305 */ /* 0x000e24000021f000 */
[----:B0-----:R-:W-:-:S04]  /*1c7c0*/  IMAD.MOV R7, RZ, RZ, -R3 ;  /* 0x000000ffff077224 */ /* 0x001fc800078e0a03 */
[----:B------:R-:W-:-:S04]  /*1c7d0*/  IMAD R7, R7, R0, RZ ;  /* 0x0000000007077224 */ /* 0x000fc800078e02ff */
[----:B------:R-:W-:Y:S01]  /*1c7e0*/  IMAD.HI.U32 R6, R3, R7, R2 ;  /* 0x0000000703067227 */ /* 0x000fe200078e0002 */
[----:B------:R-:W-:Y:S02]  /*1c7f0*/  IADD3 R3, R4, -0x1, R5 ;  /* 0xffffffff04037810 */ /* 0x000fe40007ffe005 */
[----:B------:R-:W-:Y:S02]  /*1c800*/  IABS R7, R5 ;  /* 0x0000000500077213 */ /* 0x000fe40000000000 */
[----:B------:R-:W-:Y:S02]  /*1c810*/  IABS R2, R3 ;  /* 0x0000000300027213 */ /* 0x000fe40000000000 */
[----:B------:R-:W-:Y:S01]  /*1c820*/  LOP3.LUT R3, R3, R5, RZ, 0x3c, !PT ;  /* 0x0000000503037212 */ /* 0x000fe200078e3cff */
[----:B------:R-:W-:Y:S02]  /*1c830*/  IMAD.MOV R7, RZ, RZ, -R7 ;  /* 0x000000ffff077224 */ /* 0x000fe400078e0a07 */
[----:B------:R-:W-:Y:S01]  /*1c840*/  IMAD.HI.U32 R6, R6, R2, RZ ;  /* 0x0000000206067227 */ /* 0x000fe200078e00ff */
[----:B------:R-:W-:-:S03]  /*1c850*/  ISETP.GE.AND P2, PT, R3, RZ, PT ;  /* 0x000000ff0300720c */ /* 0x000fc60003f46270 */
[----:B------:R-:W-:-:S05]  /*1c860*/  IMAD R7, R6, R7, R2 ;  /* 0x0000000706077224 */ /* 0x000fca00078e0202 */
[----:B------:R-:W-:-:S13]  /*1c870*/  ISETP.GT.U32.AND P1, PT, R0, R7, PT ;  /* 0x000000070000720c */ /* 0x000fda0003f24070 */
[----:B------:R-:W-:Y:S01]  /*1c880*/  @!P1 IMAD.IADD R7, R7, 0x1, -R0 ;  /* 0x0000000107079824 */ /* 0x000fe200078e0a00 */
[----:B------:R-:W-:Y:S02]  /*1c890*/  @!P1 IADD3 R6, R6, 0x1, RZ ;  /* 0x0000000106069810 */ /* 0x000fe40007ffe0ff */
[----:B------:R-:W-:Y:S02]  /*1c8a0*/  ISETP.NE.AND P1, PT, R5, RZ, PT ;  /* 0x000000ff0500720c */ /* 0x000fe40003f25270 */
[----:B------:R-:W-:-:S13]  /*1c8b0*/  ISETP.GE.U32.AND P0, PT, R7, R0, PT ;  /* 0x000000000700720c */ /* 0x000fda0003f06070 */
[----:B------:R-:W-:-:S04]  /*1c8c0*/  @P0 VIADD R6, R6, 0x1 ;  /* 0x0000000106060836 */ /* 0x000fc80000000000 */
[----:B------:R-:W-:-:S05]  /*1c8d0*/  IMAD.MOV.U32 R0, RZ, RZ, R6 ;  /* 0x000000ffff007224 */ /* 0x000fca00078e0006 */
[----:B------:R-:W-:Y:S02]  /*1c8e0*/  @!P2 IADD3 R0, -R0, RZ, RZ ;  /* 0x000000ff0000a210 */ /* 0x000fe40007ffe1ff */
[----:B------:R-:W-:-:S07]  /*1c8f0*/  @!P1 LOP3.LUT R0, RZ, R5, RZ, 0x33, !PT ;  /* 0x00000005ff009212 */ /* 0x000fce00078e33ff */
.L_x_721:
[----:B------:R-:W-:Y:S05]  /*1c900*/  BSYNC B0 ;  /* 0x0000000000007941 */ /* 0x000fea0003800000 */
.L_x_720:
[-C--:B------:R-:W-:Y:S01]  /*1c910*/  IMAD R37, R37, R0.reuse, RZ ;  /* 0x0000000025257224 */ /* 0x080fe200078e02ff */
[----:B------:R-:W-:Y:S04]  /*1c920*/  BSSY B7, `(.L_x_722) ;  /* 0x000036c000077945 */ /* 0x000fe80003800000 */
[----:B------:R-:W-:-:S04]  /*1c930*/  VIADDMNMX R29, R37, R0, R4, PT ;  /* 0x00000000251d7246 */ /* 0x000fc80003800104 */
[----:B------:R-:W-:Y:S01]  /*1c940*/  ISETP.GT.AND P0, PT, R29, R37, PT ;  /* 0x000000251d00720c */ /* 0x000fe20003f04270 */
[----:B------:R1:W-:-:S12]  /*1c950*/  STL [R1+0x18], R29 ;  /* 0x0000181d01007387 */ /* 0x0003d80000100800 */
[----:B-1----:R-:W-:Y:S05]  /*1c960*/  @P0 BRA `(.L_x_723) ;  /* 0x0000000000440947 */ /* 0x002fea0003800000 */
[----:B------:R-:W1:Y:S02]  /*1c970*/  S2R R2, SR_TID.X ;  /* 0x0000000000027919 */ /* 0x000e640000002100 */
[----:B-1----:R-:W-:-:S04]  /*1c980*/  LOP3.LUT R2, R2, 0x7f, RZ, 0xc0, !PT ;  /* 0x0000007f02027812 */ /* 0x002fc800078ec0ff */
[----:B------:R-:W-:-:S13]  /*1c990*/  ISETP.NE.AND P0, PT, R2, RZ, PT ;  /* 0x000000ff0200720c */ /* 0x000fda0003f05270 */
[----:B------:R-:W-:Y:S05]  /*1c9a0*/  @P0 BRA `(.L_x_724) ;  /* 0x00000034008c0947 */ /* 0x000fea0003800000 */
[----:B------:R-:W1:Y:S01]  /*1c9b0*/  S2R R5, SR_LANEID ;  /* 0x0000000000057919 */ /* 0x000e620000000000 */
[----:B------:R-:W-:Y:S01]  /*1c9c0*/  VOTEU.ANY UR4, UPT, PT ;  /* 0x0000000000047886 */ /* 0x000fe200038e0100 */
[----:B------:R-:W2:Y:S01]  /*1c9d0*/  LDC.64 R2, c[0x0][0xc60] ;  /* 0x00031800ff027b82 */ /* 0x000ea20000000a00 */
[----:B------:R-:W1:Y:S02]  /*1c9e0*/  FLO.U32 R0, UR4 ;  /* 0x0000000400007d00 */ /* 0x000e6400080e0000 */
[----:B-1----:R-:W-:-:S06]  /*1c9f0*/  ISETP.EQ.U32.AND P0, PT, R0, R5, PT ;  /* 0x000000050000720c */ /* 0x002fcc0003f02070 */
[----:B------:R-:W2:Y:S07]  /*1ca00*/  POPC R5, UR4 ;  /* 0x0000000400057d09 */ /* 0x000eae0008000000 */
[----:B--2---:R-:W2:Y:S01]  /*1ca10*/  @P0 ATOMG.E.ADD.STRONG.GPU PT, R3, desc[UR56][R2.64], R5 ;  /* 0x00000005020309a8 */ /* 0x004ea200081ee1f8 */
[----:B------:R-:W1:Y:S02]  /*1ca20*/  S2R R4, SR_LTMASK ;  /* 0x0000000000047919 */ /* 0x000e640000003900 */
[----:B-1----:R-:W-:-:S04]  /*1ca30*/  LOP3.LUT R4, R4, UR4, RZ, 0xc0, !PT ;  /* 0x0000000404047c12 */ /* 0x002fc8000f8ec0ff */
[----:B0-----:R-:W0:Y:S01]  /*1ca40*/  POPC R7, R4 ;  /* 0x0000000400077309 */ /* 0x001e220000000000 */
[----:B--2---:R-:W0:Y:S02]  /*1ca50*/  SHFL.IDX PT, R0, R3, R0, 0x1f ;  /* 0x00001f0003007589 */ /* 0x004e2400000e0000 */
[----:B0-----:R-:W-:Y:S01]  /*1ca60*/  IADD3 R16, R0, UR38, R7 ;  /* 0x0000002600107c10 */ /* 0x001fe2000fffe007 */
[----:B------:R-:W-:Y:S06]  /*1ca70*/  BRA `(.L_x_724) ;  /* 0x0000003400587947 */ /* 0x000fec0003800000 */
.L_x_723:
        /* <DEDUP_REMOVED lines=10> */
[----:B------:R-:W1:Y:S01]  /*1cb20*/  LDC.64 R2, c[0x4][R2] ;  /* 0x0100000002027b82 */ /* 0x000e620000000a00 */
[----:B------:R-:W-:Y:S01]  /*1cb30*/  IMAD.U32 R6, RZ, RZ, UR8 ;  /* 0x00000008ff067e24 */ /* 0x000fe2000f8e00ff */
[----:B------:R-:W-:Y:S01]  /*1cb40*/  MOV R10, UR4 ;  /* 0x00000004000a7c02 */ /* 0x000fe20008000f00 */
[----:B0-----:R-:W-:Y:S01]  /*1cb50*/  IMAD.U32 R7, RZ, RZ, UR9 ;  /* 0x00000009ff077e24 */ /* 0x001fe2000f8e00ff */
[----:B------:R-:W-:Y:S01]  /*1cb60*/  MOV R12, 0x1 ;  /* 0x00000001000c7802 */ /* 0x000fe20000000f00 */
[----:B------:R-:W-:-:S02]  /*1cb70*/  IMAD.U32 R11, RZ, RZ, UR5 ;  /* 0x00000005ff0b7e24 */ /* 0x000fc4000f8e00ff */
[----:B------:R-:W-:Y:S02]  /*1cb80*/  IMAD.MOV.U32 R8, RZ, RZ, 0x70 ;  /* 0x00000070ff087424 */ /* 0x000fe400078e00ff */
[----:B------:R-:W-:-:S07]  /*1cb90*/  IMAD.MOV.U32 R13, RZ, RZ, RZ ;  /* 0x000000ffff0d7224 */ /* 0x000fce00078e00ff */
[----:B------:R-:W-:-:S07]  /*1cba0*/  LEPC R20, `(.L_x_726) ;  /* 0x000000001014794e */ /* 0x000fce0000000000 */
[----:B-1----:R-:W-:Y:S05]  /*1cbb0*/  CALL.ABS.NOINC R2 ;  /* 0x0000000002007343 */ /* 0x002fea0003c00000 */
.L_x_726:
[----:B------:R-:W-:Y:S05]  /*1cbc0*/  BSYNC B6 ;  /* 0x0000000000067941 */ /* 0x000fea0003800000 */
.L_x_725:
        /* <DEDUP_REMOVED lines=8> */
[----:B------:R1:W2:Y:S01]  /*1cc50*/  LDC.64 R2, c[0x4][R26] ;  /* 0x010000001a027b82 */ /* 0x0002a20000000a00 */
[----:B------:R-:W-:Y:S01]  /*1cc60*/  MOV R4, UR6 ;  /* 0x0000000600047c02 */ /* 0x000fe20008000f00 */
[----:B------:R-:W-:Y:S01]  /*1cc70*/  IMAD.U32 R5, RZ, RZ, UR7 ;  /* 0x00000007ff057e24 */ /* 0x000fe2000f8e00ff */
[----:B0-----:R-:W-:Y:S01]  /*1cc80*/  MOV R7, UR9 ;  /* 0x0000000900077c02 */ /* 0x001fe20008000f00 */
[----:B------:R-:W-:Y:S01]  /*1cc90*/  IMAD.U32 R6, RZ, RZ, UR8 ;  /* 0x00000008ff067e24 */ /* 0x000fe2000f8e00ff */
[----:B------:R-:W-:Y:S01]  /*1cca0*/  MOV R8, 0x70 ;  /* 0x0000007000087802 */ /* 0x000fe20000000f00 */
[----:B------:R-:W-:-:S02]  /*1ccb0*/  IMAD.U32 R10, RZ, RZ, UR4 ;  /* 0x00000004ff0a7e24 */ /* 0x000fc4000f8e00ff */
[----:B------:R-:W-:Y:S02]  /*1ccc0*/  IMAD.U32 R11, RZ, RZ, UR5 ;  /* 0x00000005ff0b7e24 */ /* 0x000fe4000f8e00ff */
[----:B------:R-:W-:Y:S02]  /*1ccd0*/  IMAD.MOV.U32 R12, RZ, RZ, 0x1 ;  /* 0x00000001ff0c7424 */ /* 0x000fe400078e00ff */
[----:B-1----:R-:W-:-:S07]  /*1cce0*/  IMAD.MOV.U32 R13, RZ, RZ, RZ ;  /* 0x000000ffff0d7224 */ /* 0x002fce00078e00ff */
[----:B------:R-:W-:-:S07]  /*1ccf0*/  LEPC R20, `(.L_x_729) ;  /* 0x000000001014794e */ /* 0x000fce0000000000 */
[----:B--2---:R-:W-:Y:S05]  /*1cd00*/  CALL.ABS.NOINC R2 ;  /* 0x0000000002007343 */ /* 0x004fea0003c00000 */
.L_x_729:
[----:B------:R0:W1:Y:S01]  /*1cd10*/  LDC.64 R2, c[0x4][R26] ;  /* 0x010000001a027b82 */ /* 0x0000620000000a00 */
[----:B------:R-:W-:Y:S01]  /*1cd20*/  ULDC.64 UR4, c[0x4][0x90] ;  /* 0x0100240000047ab9 */ /* 0x000fe20000000a00 */
[----:B------:R-:W-:Y:S01]  /*1cd30*/  ULDC.64 UR6, c[0x4][0x98] ;  /* 0x0100260000067ab9 */ /* 0x000fe20000000a00 */
[----:B------:R-:W-:Y:S01]  /*1cd40*/  ULDC.64 UR8, c[0x4][0x18] ;  /* 0x0100060000087ab9 */ /* 0x000fe20000000a00 */
[----:B------:R-:W-:Y:S01]  /*1cd50*/  MOV R4, UR4 ;  /* 0x0000000400047c02 */ /* 0x000fe20008000f00 */
[----:B------:R-:W-:Y:S01]  /*1cd60*/  IMAD.U32 R5, RZ, RZ, UR5 ;  /* 0x00000005ff057e24 */ /* 0x000fe2000f8e00ff */
[----:B------:R-:W-:Y:S01]  /*1cd70*/  MOV R7, UR7 ;  /* 0x0000000700077c02 */ /* 0x000fe20008000f00 */
[----:B------:R-:W-:Y:S01]  /*1cd80*/  IMAD.U32 R6, RZ, RZ, UR6 ;  /* 0x00000006ff067e24 */ /* 0x000fe2000f8e00ff */
[----:B------:R-:W-:Y:S01]  /*1cd90*/  MOV R8, 0x70 ;  /* 0x0000007000087802 */ /* 0x000fe20000000f00 */
[----:B------:R-:W-:Y:S02]  /*1cda0*/  IMAD.U32 R10, RZ, RZ, UR8 ;  /* 0x00000008ff0a7e24 */ /* 0x000fe4000f8e00ff */
[----:B------:R-:W-:-:S02]  /*1cdb0*/  IMAD.U32 R11, RZ, RZ, UR9 ;  /* 0x00000009ff0b7e24 */ /* 0x000fc4000f8e00ff */
[----:B------:R-:W-:Y:S02]  /*1cdc0*/  IMAD.MOV.U32 R12, RZ, RZ, 0x1 ;  /* 0x00000001ff0c7424 */ /* 0x000fe400078e00ff */
[----:B0-----:R-:W-:-:S07]  /*1cdd0*/  IMAD.MOV.U32 R13, RZ, RZ, RZ ;  /* 0x000000ffff0d7224 */ /* 0x001fce00078e00ff */
[----:B------:R-:W-:-:S07]  /*1cde0*/  LEPC R20, `(.L_x_728) ;  /* 0x000000001014794e */ /* 0x000fce0000000000 */
[----:B-1----:R-:W-:Y:S05]  /*1cdf0*/  CALL.ABS.NOINC R2 ;  /* 0x0000000002007343 */ /* 0x002fea0003c00000 */
.L_x_728:
[----:B------:R-:W-:Y:S05]  /*1ce00*/  BSYNC B6 ;  /* 0x0000000000067941 */ /* 0x000fea0003800000 */
.L_x_727:
[----:B------:R-:W2:Y:S01]  /*1ce10*/  LDL R20, [R1] ;  /* 0x0000000001147983 */ /* 0x000ea20000100800 */
[----:B------:R-:W-:Y:S01]  /*1ce20*/  ULDC.64 UR4, c[0x0][0x9f8] ;  /* 0x00027e0000047ab9 */ /* 0x000fe20000000a00 */
[----:B------:R-:W1:Y:S01]  /*1ce30*/  LDC R0, c[0x0][0x430] ;  /* 0x00010c00ff007b82 */ /* 0x000e620000000800 */
[----:B------:R-:W-:Y:S01]  /*1ce40*/  ISETP.NE.U32.AND P0, PT, RZ, UR4, PT ;  /* 0x00000004ff007c0c */ /* 0x000fe2000bf05070 */
[----:B------:R-:W3:Y:S03]  /*1ce50*/  LDL.LU R8, [R1+0x38] ;  /* 0x0000380001087983 */ /* 0x000ee60000300800 */
[----:B------:R-:W-:Y:S01]  /*1ce60*/  ISETP.NE.AND.EX P0, PT, RZ, UR5, PT, P0 ;  /* 0x00000005ff007c0c */ /* 0x000fe2000bf05300 */
[----:B------:R-:W4:-:S12]  /*1ce70*/  S2R R21, SR_TID.X ;  /* 0x0000000000157919 */ /* 0x000f180000002100 */
[----:B------:R-:W-:Y:S01]  /*1ce80*/  @P0 IADD3 R2, P1, R23, UR4, RZ ;  /* 0x0000000417020c10 */ /* 0x000fe2000ff3e0ff */
[----:B------:R-:W0:Y:S01]  /*1ce90*/  S2R R9, SR_TID.X ;  /* 0x0000000000097919 */ /* 0x000e220000002100 */
[----:B------:R-:W-:Y:S01]  /*1cea0*/  VIADD R26, R29, 0xffffffff ;  /* 0xffffffff1d1a7836 */ /* 0x000fe20000000000 */
[----:B------:R-:W-:Y:S01]  /*1ceb0*/  ULDC UR4, c[0x0][0x320] ;  /* 0x0000c80000047ab9 */ /* 0x000fe20000000800 */
[----:B------:R-:W-:-:S05]  /*1cec0*/  @P0 IADD3.X R3, R24, UR5, RZ, P1, !PT ;  /* 0x0000000518030c10 */ /* 0x000fca0008ffe4ff */
[----:B------:R2:W3:Y:S01]  /*1ced0*/  @P0 LDG.E R32, desc[UR56][R2.64] ;  /* 0x0000003802200981 */ /* 0x0004e2000c1e1900 */
[----:B-1----:R-:W-:Y:S02]  /*1cee0*/  ISETP.NE.AND P1, PT, R0, 0x1, PT ;  /* 0x000000010000780c */ /* 0x002fe40003f25270 */
[----:B----4-:R-:W-:-:S11]  /*1cef0*/  LOP3.LUT R21, R21, 0x7f, RZ, 0xc0, !PT ;  /* 0x0000007f15157812 */ /* 0x010fd600078ec0ff */
[----:B------:R-:W1:Y:S01]  /*1cf00*/  @P1 LDC R4, c[0x0][0x434] ;  /* 0x00010d00ff041b82 */ /* 0x000e620000000800 */
[----:B------:R-:W-:-:S07]  /*1cf10*/  SHF.R.U32.HI R21, RZ, 0x3, R21 ;  /* 0x00000003ff157819 */ /* 0x000fce0000011615 */
[----:B------:R-:W4:Y:S01]  /*1cf20*/  @P1 LDC R6, c[0x0][0x438] ;  /* 0x00010e00ff061b82 */ /* 0x000f220000000800 */
[----:B0-----:R-:W-:-:S04]  /*1cf30*/  SHF.L.U32 R9, R9, 0x4, RZ ;  /* 0x0000000409097819 */ /* 0x001fc800000006ff */
[----:B------:R-:W-:Y:S02]  /*1cf40*/  LOP3.LUT R9, R21, 0x70, R9, 0xf8, !PT ;  /* 0x0000007015097812 */ /* 0x000fe400078ef809 */
[----:B------:R-:W0:Y:S03]  /*1cf50*/  S2R R21, SR_TID.X ;  /* 0x0000000000157919 */ /* 0x000e260000002100 */
[----:B------:R-:W-:-:S05]  /*1cf60*/  IMAD R7, R26, 0x60, R9 ;  /* 0x000000601a077824 */ /* 0x000fca00078e0209 */
[----:B------:R-:W-:-:S04]  /*1cf70*/  ISETP.GE.AND P0, PT, R7, R36, PT ;  /* 0x000000240700720c */ /* 0x000fc80003f06270 */
[----:B------:R-:W-:Y:S01]  /*1cf80*/  ISETP.GT.U32.OR P0, PT, R9, 0x5f, P0 ;  /* 0x0000005f0900780c */ /* 0x000fe20000704470 */
[----:B0-----:R-:W-:-:S05]  /*1cf90*/  IMAD.SHL.U32 R21, R21, 0x8, RZ ;  /* 0x0000000815157824 */ /* 0x001fca00078e00ff */
[----:B------:R-:W-:Y:S01]  /*1cfa0*/  LOP3.LUT R21, R21, 0x38, RZ, 0xc0, !PT ;  /* 0x0000003815157812 */ /* 0x000fe200078ec0ff */
[----:B------:R-:W-:Y:S01]  /*1cfb0*/  UMOV UR5, 0xffffffff ;  /* 0xffffffff00057882 */ /* 0x000fe20000000000 */
[----:B--2---:R-:W-:-:S04]  /*1cfc0*/  IMAD.IADD R5, R7, 0x1, R20 ;  /* 0x0000000107057824 */ /* 0x004fc800078e0214 */
[----:B-1----:R-:W-:Y:S01]  /*1cfd0*/  @P1 IMAD.HI.U32 R7, R5, R4, RZ ;  /* 0x0000000405071227 */ /* 0x002fe200078e00ff */
[----:B------:R-:W-:-:S04]  /*1cfe0*/  MOV R4, R5 ;  /* 0x0000000500047202 */ /* 0x000fc80000000f00 */
[----:B----4-:R-:W-:-:S05]  /*1cff0*/  @P1 SHF.R.U32.HI R4, RZ, R6, R7 ;  /* 0x00000006ff041219 */ /* 0x010fca0000011607 */
[----:B------:R-:W-:-:S04]  /*1d000*/  IMAD.MOV R2, RZ, RZ, -R4 ;  /* 0x000000ffff027224 */ /* 0x000fc800078e0a04 */
[----:B------:R-:W-:Y:S02]  /*1d010*/  IMAD R0, R0, R2, R5 ;  /* 0x0000000200007224 */ /* 0x000fe400078e0205 */
[----:B------:R-:W0:Y:S01]  /*1d020*/  @!P0 LDC.64 R2, c[0x0][0x428] ;  /* 0x00010a00ff028b82 */ /* 0x000e220000000a00 */
[----:B------:R-:W-:-:S04]  /*1d030*/  LOP3.LUT R20, R21, 0x40, RZ, 0xfc, !PT ;  /* 0x0000004015147812 */ /* 0x000fc800078efcff */
[----:B------:R-:W-:Y:S02]  /*1d040*/  ISETP.GE.AND P2, PT, R20, UR4, PT ;  /* 0x0000000414007c0c */ /* 0x000fe4000bf46270 */
[----:B------:R-:W-:Y:S01]  /*1d050*/  ISETP.GE.AND P1, PT, R21, UR4, PT ;  /* 0x0000000415007c0c */ /* 0x000fe2000bf26270 */
[----:B------:R-:W-:Y:S01]  /*1d060*/  ULDC UR4, c[0x0][0x2f4] ;  /* 0x0000bd0000047ab9 */ /* 0x000fe20000000800 */
[----:B------:R-:W-:Y:S02]  /*1d070*/  SEL R5, RZ, 0xffffffff, P2 ;  /* 0xffffffffff057807 */ /* 0x000fe40001000000 */
[----:B------:R-:W-:Y:S02]  /*1d080*/  SEL R29, RZ, 0x1, P1 ;  /* 0x00000001ff1d7807 */ /* 0x000fe40000800000 */
[----:B------:R-:W-:Y:S02]  /*1d090*/  SHF.L.U32 R6, R5, 0x1, RZ ;  /* 0x0000000105067819 */ /* 0x000fe400000006ff */
[----:B---3--:R-:W-:-:S02]  /*1d0a0*/  SHF.R.S32.HI R10, RZ, 0x1f, R32 ;  /* 0x0000001fff0a7819 */ /* 0x008fc40000011420 */
[----:B------:R-:W-:Y:S02]  /*1d0b0*/  LOP3.LUT R29, R6, 0x2, R29, 0xe2, !PT ;  /* 0x00000002061d7812 */ /* 0x000fe400078ee21d */
[--C-:B------:R-:W-:Y:S01]  /*1d0c0*/  @!P0 SHF.R.S32.HI R5, RZ, 0x1f, R4.reuse ;  /* 0x0000001fff058819 */ /* 0x100fe20000011404 */
[-C--:B0-----:R-:W-:Y:S02]  /*1d0d0*/  @!P0 IMAD R6, R10, R2.reuse, RZ ;  /* 0x000000020a068224 */ /* 0x081fe400078e02ff */
[----:B------:R-:W-:-:S04]  /*1d0e0*/  @!P0 IMAD.WIDE.U32 R4, R32, R2, R4 ;  /* 0x0000000220048225 */ /* 0x000fc800078e0004 */
[----:B------:R-:W-:Y:S02]  /*1d0f0*/  @!P0 IMAD R6, R32, R3, R6 ;  /* 0x0000000320068224 */ /* 0x000fe400078e0206 */
[----:B------:R-:W0:Y:S02]  /*1d100*/  @!P0 LDC.64 R2, c[0x0][0x418] ;  /* 0x00010600ff028b82 */ /* 0x000e240000000a00 */
[----:B------:R-:W-:Y:S01]  /*1d110*/  @!P0 IMAD.IADD R6, R5, 0x1, R6 ;  /* 0x0000000105068824 */ /* 0x000fe200078e0206 */
[----:B------:R-:W-:Y:S02]  /*1d120*/  MOV R7, UR39 ;  /* 0x0000002700077c02 */ /* 0x000fe40008000f00 */
[----:B0-----:R-:W-:-:S04]  /*1d130*/  @!P0 LEA R2, P1, R4, R2, 0x2 ;  /* 0x0000000204028211 */ /* 0x001fc800078210ff */
[----:B------:R-:W-:Y:S01]  /*1d140*/  @!P0 LEA.HI.X R3, R4, R3, R6, 0x2, P1 ;  /* 0x0000000304038211 */ /* 0x000fe200008f1406 */
[----:B------:R-:W-:-:S06]  /*1d150*/  IMAD.MOV.U32 R4, RZ, RZ, RZ ;  /* 0x000000ffff047224 */ /* 0x000fcc00078e00ff */
[----:B------:R0:W5:Y:S01]  /*1d160*/  @!P0 LDG.E R4, desc[UR56][R2.64] ;  /* 0x0000003802048981 */ /* 0x000162000c1e1900 */
[----:B------:R-:W-:Y:S02]  /*1d170*/  ISETP.GT.U32.AND P0, PT, R9, 0x5f, PT ;  /* 0x0000005f0900780c */ /* 0x000fe40003f04070 */
[----:B------:R-:W-:Y:S02]  /*1d180*/  ISETP.NE.AND P3, PT, R7, 0x3, PT ;  /* 0x000000030700780c */ /* 0x000fe40003f65270 */
[----:B------:R-:W-:Y:S02]  /*1d190*/  LOP3.LUT R8, R8, 0xfffffff7, RZ, 0xc0, !PT ;  /* 0xfffffff708087812 */ /* 0x000fe400078ec0ff */
[----:B------:R-:W-:-:S07]  /*1d1a0*/  ISETP.GE.AND P2, PT, R21, UR4, PT ;  /* 0x0000000415007c0c */ /* 0x000fce000bf46270 */
[----:B------:R-:W-:-:S04]  /*1d1b0*/  @P0 LOP3.LUT R8, R8, 0x8, RZ, 0xfc, !PT ;  /* 0x0000000808080812 */ /* 0x000fc800078efcff */
[----:B------:R-:W-:-:S04]  /*1d1c0*/  LOP3.LUT R8, R8, 0xffffffef, RZ, 0xc0, !PT ;  /* 0xffffffef08087812 */ /* 0x000fc800078ec0ff */
[----:B------:R-:W-:-:S04]  /*1d1d0*/  @P3 LOP3.LUT R8, R8, 0x10, RZ, 0xfc, !PT ;  /* 0x0000001008083812 */ /* 0x000fc800078efcff */
[----:B------:R-:W-:Y:S02]  /*1d1e0*/  LOP3.LUT R8, R8, 0xfffffffb, RZ, 0xc0, !PT ;  /* 0xfffffffb08087812 */ /* 0x000fe400078ec0ff */
[----:B------:R-:W-:Y:S02]  /*1d1f0*/  LOP3.LUT R9, R21, 0x80, RZ, 0xfc, !PT ;  /* 0x0000008015097812 */ /* 0x000fe400078efcff */
[----:B------:R-:W-:Y:S02]  /*1d200*/  ISETP.GE.AND P1, PT, R20, UR4, PT ;  /* 0x0000000414007c0c */ /* 0x000fe4000bf26270 */
[----:B------:R-:W-:Y:S02]  /*1d210*/  @P2 LOP3.LUT R8, R8, 0x4, RZ, 0xfc, !PT ;  /* 0x0000000408082812 */ /* 0x000fe400078efcff */
[----:B------:R-:W-:Y:S02]  /*1d220*/  ISETP.GE.AND P0, PT, R9, UR4, PT ;  /* 0x0000000409007c0c */ /* 0x000fe4000bf06270 */
[----:B------:R-:W-:-:S04]  /*1d230*/  LOP3.LUT R8, R8, 0xfffffffe, RZ, 0xc0, !PT ;  /* 0xfffffffe08087812 */ /* 0x000fc800078ec0ff */
[----:B------:R-:W-:-:S04]  /*1d240*/  LOP3.LUT R8, R8, 0xfffffffd, RZ, 0xc0, !PT ;  /* 0xfffffffd08087812 */ /* 0x000fc800078ec0ff */
[----:B------:R-:W-:Y:S01]  /*1d250*/  @P1 LOP3.LUT R8, R8, 0x2, RZ, 0xfc, !PT ;  /* 0x0000000208081812 */ /* 0x000fe200078efcff */
[----:B------:R0:W-:Y:S03]  /*1d260*/  STL [R1+0x4], R10 ;  /* 0x0000040a01007387 */ /* 0x0001e60000100800 */
[----:B------:R-:W-:Y:S01]  /*1d270*/  @P0 LOP3.LUT R8, R8, 0x1, RZ, 0xfc, !PT ;  /* 0x0000000108080812 */ /* 0x000fe200078efcff */
[----:B------:R0:W-:Y:S04]  /*1d280*/  STL [R1+0x30], R7 ;  /* 0x0000300701007387 */ /* 0x0001e80000100800 */
[----:B------:R0:W-:Y:S01]  /*1d290*/  STL [R1+0x38], R8 ;  /* 0x0000380801007387 */ /* 0x0001e20000100800 */
[----:B------:R-:W-:Y:S05]  /*1d2a0*/  BRA.DIV UR5, `(.L_x_730) ;  /* 0x0000004e05747947 */ /* 0x000fea000b800000 */
.L_x_845:
[----:B------:R-:W-:Y:S05]  /*1d2b0*/  @!P3 BRA `(.L_x_731) ;  /* 0x000000000004b947 */ /* 0x000fea0003800000 */
[----:B------:R-:W-:Y:S01]  /*1d2c0*/  BPT.TRAP 0x1 ;  /* 0x000000040000795c */ /* 0x000fe20000300000 */
.L_x_731:
[----:B------:R-:W-:Y:S01]  /*1d2d0*/  SHF.R.S32.HI R5, RZ, 0x1f, R0 ;  /* 0x0000001fff057819 */ /* 0x000fe20000011400 */
[----:B------:R-:W-:Y:S01]  /*1d2e0*/  ULDC.64 UR4, c[0x0][0x328] ;  /* 0x0000ca0000047ab9 */ /* 0x000fe20000000a00 */
[----:B------:R-:W-:Y:S01]  /*1d2f0*/  ULDC.64 UR6, c[0x0][0x318] ;  /* 0x0000c60000067ab9 */ /* 0x000fe20000000a00 */
[----:B0-----:R-:W-:Y:S01]  /*1d300*/  IMAD.WIDE.U32 R2, R0, UR4, RZ ;  /* 0x0000000400027c25 */ /* 0x001fe2000f8e00ff */
[----:B------:R-:W-:Y:S03]  /*1d310*/  BSSY B0, `(.L_x_732) ;  /* 0x0000013000007945 */ /* 0x000fe60003800000 */
[----:B------:R-:W-:-:S04]  /*1d320*/  IMAD R6, R5, UR4, RZ ;  /* 0x0000000405067c24 */ /* 0x000fc8000f8e02ff */
[----:B------:R-:W-:Y:S01]  /*1d330*/  IMAD R6, R0, UR5, R6 ;  /* 0x0000000500067c24 */ /* 0x000fe2000f8e0206 */
[----:B------:R-:W-:-:S03]  /*1d340*/  ULDC.64 UR4, c[0x0][0x338] ;  /* 0x0000ce0000047ab9 */ /* 0x000fc60000000a00 */
[----:B------:R-:W-:Y:S01]  /*1d350*/  IMAD.IADD R3, R3, 0x1, R6 ;  /* 0x0000000103037824 */ /* 0x000fe200078e0206 */
[----:B-----5:R-:W-:Y:S01]  /*1d360*/  SHF.R.S32.HI R6, RZ, 0x1f, R4 ;  /* 0x0000001fff067819 */ /* 0x020fe20000011404 */
[----:B------:R-:W-:-:S04]  /*1d370*/  IMAD.WIDE.U32 R2, R4, UR4, R2 ;  /* 0x0000000404027c25 */ /* 0x000fc8000f8e0002 */
[----:B------:R-:W-:-:S04]  /*1d380*/  IMAD R7, R6, UR4, RZ ;  /* 0x0000000406077c24 */ /* 0x000fc8000f8e02ff */
[----:B------:R-:W-:Y:S01]  /*1d390*/  IMAD R7, R4, UR5, R7 ;  /* 0x0000000504077c24 */ /* 0x000fe2000f8e0207 */
[----:B------:R-:W-:-:S03]  /*1d3a0*/  ULDC.64 UR4, c[0x0][0x330] ;  /* 0x0000cc0000047ab9 */ /* 0x000fc60000000a00 */
[----:B------:R-:W-:Y:S01]  /*1d3b0*/  IMAD.IADD R3, R3, 0x1, R7 ;  /* 0x0000000103037824 */ /* 0x000fe200078e0207 */
[----:B------:R-:W-:Y:S01]  /*1d3c0*/  LEA R7, R27, R22, 0x3 ;  /* 0x000000161b077211 */ /* 0x000fe200078e18ff */
[----:B------:R-:W-:-:S04]  /*1d3d0*/  IMAD.WIDE.U32 R2, R18, UR4, R2 ;  /* 0x0000000412027c25 */ /* 0x000fc8000f8e0002 */
[----:B------:R-:W-:Y:S01]  /*1d3e0*/  IMAD R24, R18, UR5, R3 ;  /* 0x0000000512187c24 */ /* 0x000fe2000f8e0203 */
[----:B------:R-:W-:-:S04]  /*1d3f0*/  LEA R23, P0, R2, UR6, 0x1 ;  /* 0x0000000602177c11 */ /* 0x000fc8000f8008ff */
[----:B------:R-:W-:Y:S02]  /*1d400*/  LEA.HI.X R24, R2, UR7, R24, 0x1, P0 ;  /* 0x0000000702187c11 */ /* 0x000fe400080f0c18 */
[----:B------:R-:W-:-:S06]  /*1d410*/  SHF.L.U32 R2, R28, 0x1f, RZ ;  /* 0x0000001f1c027819 */ /* 0x000fcc00000006ff */
[----:B------:R-:W0:Y:S02]  /*1d420*/  SYNCS.PHASECHK.TRANS64.TRYWAIT P0, [R7+URZ+0x2a840], R2 ;  /* 0x02a84002070075a7 */ /* 0x000e24000800017f */
[----:B0-----:R-:W-:Y:S05]  /*1d430*/  @!P0 BRA `(.L_x_733) ;  /* 0x0000004c00448947 */ /* 0x001fea0003800000 */
.L_x_846:
[----:B------:R-:W-:Y:S05]  /*1d440*/  BSYNC B0 ;  /* 0x0000000000007941 */ /* 0x000fea0003800000 */
.L_x_732:
[----:B------:R-:W2:Y:S01]  /*1d450*/  LDL R3, [R1+0x38] ;  /* 0x0000380001037983 */ /* 0x000ea20000100800 */
[----:B------:R-:W-:Y:S01]  /*1d460*/  ULDC.64 UR4, c[0x0][0x300] ;  /* 0x0000c00000047ab9 */ /* 0x000fe20000000a00 */
[----:B------:R-:W-:Y:S01]  /*1d470*/  ULDC.64 UR6, c[0x0][0x2e8] ;  /* 0x0000ba0000067ab9 */ /* 0x000fe20000000a00 */
[----:B------:R-:W-:Y:S01]  /*1d480*/  IMAD R5, R5, UR4, RZ ;  /* 0x0000000405057c24 */ /* 0x000fe2000f8e02ff */
[----:B------:R-:W1:Y:S03]  /*1d490*/  S2R R8, SR_TID.X ;  /* 0x0000000000087919 */ /* 0x000e660000002100 */
[----:B------:R-:W-:Y:S01]  /*1d4a0*/  IMAD R5, R0, UR5, R5 ;  /* 0x0000000500057c24 */ /* 0x000fe2000f8e0205 */
[----:B------:R-:W3:Y:S01]  /*1d4b0*/  S2R R9, SR_TID.X ;  /* 0x0000000000097919 */ /* 0x000ee20000002100 */
[----:B-1----:R-:W-:-:S04]  /*1d4c0*/  LOP3.LUT R8, R8, 0x7f, RZ, 0xc0, !PT ;  /* 0x0000007f08087812 */ /* 0x002fc800078ec0ff */
[----:B------:R-:W-:Y:S01]  /*1d4d0*/  SHF.R.U32.HI R8, RZ, 0x3, R8 ;  /* 0x00000003ff087819 */ /* 0x000fe20000011608 */
[----:B---3--:R-:W-:-:S05]  /*1d4e0*/  IMAD.SHL.U32 R9, R9, 0x8, RZ ;  /* 0x0000000809097824 */ /* 0x008fca00078e00ff */
[----:B------:R-:W-:Y:S02]  /*1d4f0*/  LOP3.LUT R9, R9, 0x38, RZ, 0xc0, !PT ;  /* 0x0000003809097812 */ /* 0x000fe400078ec0ff */
[C---:B--2---:R-:W-:Y:S02]  /*1d500*/  LOP3.LUT P4, RZ, R3.reuse, 0x4, RZ, 0xc0, !PT ;  /* 0x0000000403ff7812 */ /* 0x044fe4000788c0ff */
[C---:B------:R-:W-:Y:S02]  /*1d510*/  LOP3.LUT P3, RZ, R3.reuse, 0x2, RZ, 0xc0, !PT ;  /* 0x0000000203ff7812 */ /* 0x040fe4000786c0ff */
[----:B------:R-:W-:Y:S01]  /*1d520*/  LOP3.LUT P2, RZ, R3, 0x1, RZ, 0xc0, !PT ;  /* 0x0000000103ff7812 */ /* 0x000fe2000784c0ff */
[----:B0-----:R-:W-:Y:S01]  /*1d530*/  IMAD.WIDE.U32 R2, R0, UR4, RZ ;  /* 0x0000000400027c25 */ /* 0x001fe2000f8e00ff */
[----:B------:R-:W-:-:S03]  /*1d540*/  ULDC.64 UR4, c[0x0][0x310] ;  /* 0x0000c40000047ab9 */ /* 0x000fc60000000a00 */
[----:B------:R-:W-:Y:S02]  /*1d550*/  IMAD.IADD R3, R3, 0x1, R5 ;  /* 0x0000000103037824 */ /* 0x000fe400078e0205 */
[----:B------:R-:W-:Y:S02]  /*1d560*/  IMAD R6, R6, UR4, RZ ;  /* 0x0000000406067c24 */ /* 0x000fe4000f8e02ff */
[----:B------:R-:W-:-:S04]  /*1d570*/  IMAD.WIDE.U32 R2, R4, UR4, R2 ;  /* 0x0000000404027c25 */ /* 0x000fc8000f8e0002 */
[----:B------:R-:W-:Y:S01]  /*1d580*/  IMAD R6, R4, UR5, R6 ;  /* 0x0000000504067c24 */ /* 0x000fe2000f8e0206 */
[----:B------:R-:W-:Y:S01]  /*1d590*/  ULDC.64 UR4, c[0x0][0x308] ;  /* 0x0000c20000047ab9 */ /* 0x000fe20000000a00 */
[----:B------:R-:W-:Y:S02]  /*1d5a0*/  IMAD R5, R27, 0x4800, R33 ;  /* 0x000048001b057824 */ /* 0x000fe400078e0221 */
[----:B------:R-:W-:Y:S02]  /*1d5b0*/  IMAD.IADD R3, R3, 0x1, R6 ;  /* 0x0000000103037824 */ /* 0x000fe400078e0206 */
[----:B------:R-:W-:Y:S02]  /*1d5c0*/  IMAD R6, R26, -0x60, R36 ;  /* 0xffffffa01a067824 */ /* 0x000fe400078e0224 */
[----:B------:R-:W-:Y:S01]  /*1d5d0*/  IMAD.WIDE.U32 R2, R18, UR4, R2 ;  /* 0x0000000412027c25 */ /* 0x000fe2000f8e0002 */
[----:B------:R-:W-:Y:S02]  /*1d5e0*/  UMOV UR4, 0xffffffff ;  /* 0xffffffff00047882 */ /* 0x000fe40000000000 */
[----:B------:R-:W-:Y:S01]  /*1d5f0*/  IADD3 R6, -R8, R6, RZ ;  /* 0x0000000608067210 */ /* 0x000fe20007ffe1ff */
[----:B------:R-:W-:Y:S01]  /*1d600*/  IMAD R0, R18, UR5, R3 ;  /* 0x0000000512007c24 */ /* 0x000fe2000f8e0203 */
[----:B------:R-:W-:-:S04]  /*1d610*/  LEA R4, P0, R2, UR6, 0x1 ;  /* 0x0000000602047c11 */ /* 0x000fc8000f8008ff */
[----:B------:R-:W-:Y:S02]  /*1d620*/  LEA.HI.X R0, R2, UR7, R0, 0x1, P0 ;  /* 0x0000000702007c11 */ /* 0x000fe400080f0c00 */
[----:B------:R-:W-:Y:S01]  /*1d630*/  ISETP.GE.AND P0, PT, R6, 0x1, PT ;  /* 0x000000010600780c */ /* 0x000fe20003f06270 */
[----:B------:R-:W-:-:S12]  /*1d640*/  BRA.DIV UR4, `(.L_x_734) ;  /* 0x0000004a04d47947 */ /* 0x000fd8000b800000 */
[----:B------:R-:W0:Y:S01]  /*1d650*/  SHFL.IDX PT, R3, R4, RZ, 0x181f ;  /* 0x00181fff04037589 */ /* 0x000e2200000e0000 */
[----:B------:R-:W-:-:S03]  /*1d660*/  @P0 LEA R8, R5, R22, 0x1 ;  /* 0x0000001605080211 */ /* 0x000fc600078e08ff */
        /* <DEDUP_REMOVED lines=26> */
[----:B0-----:R-:W-:-:S04]  /*1d810*/  @P1 LEA R3, P0, R9, R3, 0x1 ;  /* 0x0000000309031211 */ /* 0x001fc800078008ff */
[----:B-1----:R-:W-:-:S04]  /*1d820*/  @P1 IADD3.X R2, RZ, R2, RZ, P0, !PT ;  /* 0x00000002ff021210 */ /* 0x002fc800007fe4ff */
        /* <DEDUP_REMOVED lines=32> */
.L_x_860:
[----:B------:R-:W-:-:S13]  /*1da30*/  ISETP.GE.AND P0, PT, R6, 0x51, PT ;  /* 0x000000510600780c */ /* 0x000fda0003f06270 */
[----:B-1----:R-:W-:Y:S01]  /*1da40*/  @P0 LEA R2, P1, R9, R2, 0x1 ;  /* 0x0000000209020211 */ /* 0x002fe200078208ff */
[----:B------:R-:W-:-:S03]  /*1da50*/  @P0 IMAD R5, R5, 0x2, R22 ;  /* 0x0000000205050824 */ /* 0x000fc600078e0216 */
[----:B------:R-:W-:-:S05]  /*1da60*/  @P0 IADD3.X R3, RZ, R0, RZ, P1, !PT ;  /* 0x00000000ff030210 */ /* 0x000fca0000ffe4ff */
        /* <DEDUP_REMOVED lines=8> */
.L_x_735:
[----:B------:R-:W-:Y:S02]  /*1daf0*/  PLOP3.LUT P1, PT, P1, P0, PT, 0xa2, 0x0 ;  /* 0x000000000000781c */ /* 0x000fe40000f21472 */
[----:B------:R-:W-:-:S08]  /*1db00*/  @P0 R2UR P1, UR4, R7 ;  /* 0x00000000070402ca */ /* 0x000fd00000020000 */
[----:B------:R-:W-:-:S05]  /*1db10*/  @P0 PLOP3.LUT P0, PT, P1, PT, PT, 0x80, 0x0 ;  /* 0x000000000000081c */ /* 0x000fca0000f0f070 */
[----:B------:R-:W-:Y:S01]  /*1db20*/  @!P1 SYNCS.ARRIVE.TRANS64.RED.A0T1 RZ, [UR4+0x2a830], RZ ;  /* 0x02a830ffffff99a7 */ /* 0x000fe20008200404 */
[----:B------:R-:W-:Y:S07]  /*1db30*/  @!P1 ARRIVES.LDGSTSBAR.64.TRANSCNT [UR4+0x2a830] ;  /* 0x02a83000ff0099b0 */ /* 0x000fee0008000a84 */
[----:B------:R-:W-:Y:S05]  /*1db40*/  @P0 BRA.U.ANY `(.L_x_735) ;  /* 0xfffffffd00e80947 */ /* 0x000fea000393ffff */
[----:B------:R-:W-:Y:S01]  /*1db50*/  NOP ;  /* 0x0000000000007918 */ /* 0x000fe20000000000 */
[----:B------:R-:W2:Y:S02]  /*1db60*/  LDL R0, [R1+0x30] ;  /* 0x0000300001007983 */ /* 0x000ea40000100800 */
[----:B--2---:R-:W-:-:S13]  /*1db70*/  ISETP.NE.AND P2, PT, R0, 0x3, PT ;  /* 0x000000030000780c */ /* 0x004fda0003f45270 */
[----:B------:R-:W-:Y:S05]  /*1db80*/  @!P2 BRA `(.L_x_736) ;  /* 0x000000000004a947 */ /* 0x000fea0003800000 */
[----:B------:R-:W-:Y:S01]  /*1db90*/  BPT.TRAP 0x1 ;  /* 0x000000040000795c */ /* 0x000fe20000300000 */
.L_x_736:
[----:B-1----:R1:W5:Y:S01]  /*1dba0*/  LDL.LU R3, [R1+0x10] ;  /* 0x0000100001037983 */ /* 0x0023620000300800 */
[----:B------:R1:W-:Y:S02]  /*1dbb0*/  SYNCS.ARRIVE.TRANS64.A1T0 RZ, [R7+URZ+0x2a830], RZ ;  /* 0x02a830ff07ff79a7 */ /* 0x0003e4000810003f */
[----:B------:R-:W-:Y:S05]  /*1dbc0*/  WARPSYNC.ALL ;  /* 0x0000000000007948 */ /* 0x000fea0003800000 */
[----:B------:R-:W-:Y:S01]  /*1dbd0*/  ULDC.64 UR6, c[0x0][0xa00] ;  /* 0x0002800000067ab9 */ /* 0x000fe20000000a00 */
[----:B------:R-:W-:Y:S01]  /*1dbe0*/  ULDC.64 UR4, c[0x0][0x298] ;  /* 0x0000a60000047ab9 */ /* 0x000fe20000000a00 */
[----:B------:R-:W-:Y:S01]  /*1dbf0*/  BAR.SYNC.DEFER_BLOCKING 0x8, 0x180 ;  /* 0x0206000000007b1d */ /* 0x000fe20000010000 */
[----:B------:R-:W-:Y:S01]  /*1dc00*/  ISETP.NE.U32.AND P0, PT, RZ, UR6, PT ;  /* 0x00000006ff007c0c */ /* 0x000fe2000bf05070 */
[----:B0-----:R-:W-:Y:S01]  /*1dc10*/  IMAD.WIDE.U32 R4, R34, UR4, RZ ;  /* 0x0000000422047c25 */ /* 0x001fe2000f8e00ff */
[----:B------:R-:W-:-:S02]  /*1dc20*/  SHF.R.S32.HI R0, RZ, 0x1f, R34 ;  /* 0x0000001fff007819 */ /* 0x000fc40000011422 */
[----:B------:R-:W-:Y:S01]  /*1dc30*/  ISETP.NE.AND.EX P0, PT, RZ, UR7, PT, P0 ;  /* 0x00000007ff007c0c */ /* 0x000fe2000bf05300 */
[----:B------:R-:W-:Y:S01]  /*1dc40*/  VIADD R2, R22, 0xc400 ;  /* 0x0000c40016027836 */ /* 0x000fe20000000000 */
[----:B------:R-:W-:Y:S01]  /*1dc50*/  BSSY B6, `(.L_x_737) ;  /* 0x000001a000067945 */ /* 0x000fe20003800000 */
[----:B------:R-:W-:Y:S01]  /*1dc60*/  IMAD R0, R0, UR4, RZ ;  /* 0x0000000400007c24 */ /* 0x000fe2000f8e02ff */
[----:B------:R-:W-:-:S03]  /*1dc70*/  SEL R31, R31, RZ, !P0 ;  /* 0x000000ff1f1f7207 */ /* 0x000fc60004000000 */
[----:B------:R-:W-:-:S05]  /*1dc80*/  IMAD R0, R34, UR5, R0 ;  /* 0x0000000522007c24 */ /* 0x000fca000f8e0200 */
[----:B------:R-:W-:Y:S02]  /*1dc90*/  IADD3 R34, R5, R0, RZ ;  /* 0x0000000005227210 */ /* 0x000fe40007ffe0ff */
[----:B-----5:R-:W-:Y:S02]  /*1dca0*/  SEL R3, R3, RZ, !P0 ;  /* 0x000000ff03037207 */ /* 0x020fe40004000000 */
[----:B------:R-:W-:-:S03]  /*1dcb0*/  LOP3.LUT P0, RZ, R2, 0x3ff, RZ, 0xc0, !PT ;  /* 0x000003ff02ff7812 */ /* 0x000fc6000780c0ff */
[----:B------:R0:W-:Y:S04]  /*1dcc0*/  STL [R1+0x24], R3 ;  /* 0x0000240301007387 */ /* 0x0001e80000100800 */
[----:B------:R0:W-:Y:S06]  /*1dcd0*/  STL.64 [R1+0x10], R4 ;  /* 0x0000100401007387 */ /* 0x0001ec0000100a00 */
[----:B------:R-:W-:Y:S05]  /*1dce0*/  @!P0 BRA `(.L_x_738) ;  /* 0x0000000000408947 */ /* 0x000fea0003800000 */
[----:B------:R-:W-:Y:S01]  /*1dcf0*/  MOV R2, 0x0 ;  /* 0x0000000000027802 */ /* 0x000fe20000000f00 */
[----:B------:R-:W-:Y:S01]  /*1dd00*/  ULDC.64 UR4, c[0x4][0x90] ;  /* 0x0100240000047ab9 */ /* 0x000fe20000000a00 */
[----:B------:R-:W-:Y:S01]  /*1dd10*/  ULDC.64 UR6, c[0x4][0x98] ;  /* 0x0100260000067ab9 */ /* 0x000fe20000000a00 */
[----:B------:R-:W-:Y:S01]  /*1dd20*/  ULDC.64 UR8, c[0x4][0x20] ;  /* 0x0100080000087ab9 */ /* 0x000fe20000000a00 */
[----:B0-----:R-:W-:Y:S01]  /*1dd30*/  IMAD.U32 R4, RZ, RZ, UR4 ;  /* 0x00000004ff047e24 */ /* 0x001fe2000f8e00ff */
[----:B------:R-:W-:Y:S01]  /*1dd40*/  MOV R6, UR6 ;  /* 0x0000000600067c02 */ /* 0x000fe20008000f00 */
[----:B------:R-:W0:Y:S01]  /*1dd50*/  LDC.64 R2, c[0x4][R2] ;  /* 0x0100000002027b82 */ /* 0x000e220000000a00 */
[----:B------:R-:W-:Y:S01]  /*1dd60*/  IMAD.U32 R5, RZ, RZ, UR5 ;  /* 0x00000005ff057e24 */ /* 0x000fe2000f8e00ff */
[----:B------:R-:W-:Y:S01]  /*1dd70*/  MOV R11, UR9 ;  /* 0x00000009000b7c02 */ /* 0x000fe20008000f00 */
[----:B-1----:R-:W-:Y:S01]  /*1dd80*/  IMAD.U32 R7, RZ, RZ, UR7 ;  /* 0x00000007ff077e24 */ /* 0x002fe2000f8e00ff */
[----:B------:R-:W-:Y:S01]  /*1dd90*/  MOV R13, RZ ;  /* 0x000000ff000d7202 */ /* 0x000fe20000000f00 */
[----:B------:R-:W-:-:S02]  /*1dda0*/  IMAD.U32 R10, RZ, RZ, UR8 ;  /* 0x00000008ff0a7e24 */ /* 0x000fc4000f8e00ff */
[----:B------:R-:W-:Y:S02]  /*1ddb0*/  IMAD.MOV.U32 R8, RZ, RZ, 0x70 ;  /* 0x00000070ff087424 */ /* 0x000fe400078e00ff */
[----:B------:R-:W-:-:S07]  /*1ddc0*/  IMAD.MOV.U32 R12, RZ, RZ, 0x1 ;  /* 0x00000001ff0c7424 */ /* 0x000fce00078e00ff */
[----:B------:R-:W-:-:S07]  /*1ddd0*/  LEPC R20, `(.L_x_738) ;  /* 0x000000001014794e */ /* 0x000fce0000000000 */
[----:B0-----:R-:W-:Y:S05]  /*1dde0*/  CALL.ABS.NOINC R2 ;  /* 0x0000000002007343 */ /* 0x001fea0003c00000 */
.L_x_738:
[----:B------:R-:W-:Y:S05]  /*1ddf0*/  BSYNC B6 ;  /* 0x0000000000067941 */ /* 0x000fea0003800000 */
.L_x_737:
[----:B------:R-:W2:Y:S01]  /*1de00*/  LDL.LU R20, [R1+0x24] ;  /* 0x0000240001147983 */ /* 0x000ea20000300800 */
[----:B------:R-:W-:Y:S01]  /*1de10*/  ULDC.64 UR4, c[0x0][0x2d8] ;  /* 0x0000b60000047ab9 */ /* 0x000fe20000000a00 */
[----:B------:R-:W3:Y:S02]  /*1de20*/  LDC R8, c[0x0][0x448] ;  /* 0x00011200ff087b82 */ /* 0x000ee40000000800 */
[----:B0-----:R-:W4:Y:S01]  /*1de30*/  LDL.LU.64 R2, [R1+0x10] ;  /* 0x0000100001027983 */ /* 0x001f220000300a00 */
[----:B------:R-:W-:-:S03]  /*1de40*/  IMAD.SHL.U32 R4, R17, 0x80, RZ ;  /* 0x0000008011047824 */ /* 0x000fc600078e00ff */
[----:B------:R0:W5:Y:S01]  /*1de50*/  LDL R17, [R1+0x1c] ;  /* 0x00001c0001117983 */ /* 0x0001620000100800 */
[----:B---3--:R-:W-:-:S13]  /*1de60*/  ISETP.NE.AND P0, PT, R8, 0x1, PT ;  /* 0x000000010800780c */ /* 0x008fda0003f05270 */
[----:B------:R-:W1:Y:S01]  /*1de70*/  @P0 LDC R5, c[0x0][0x44c] ;  /* 0x00011300ff050b82 */ /* 0x000e620000000800 */
[----:B------:R-:W3:Y:S02]  /*1de80*/  S2R R9, SR_TID.X ;  /* 0x0000000000097919 */ /* 0x000ee40000002100 */
[----:B---3--:R-:W-:-:S04]  /*1de90*/  SHF.L.U32 R9, R9, 0x3, RZ ;  /* 0x0000000309097819 */ /* 0x008fc800000006ff */
[----:B------:R-:W-:Y:S01]  /*1dea0*/  LOP3.LUT R9, R9, 0x38, RZ, 0xc0, !PT ;  /* 0x0000003809097812 */ /* 0x000fe200078ec0ff */
[----:B----4-:R-:W-:Y:S02]  /*1deb0*/  IMAD.MOV.U32 R3, RZ, RZ, R34 ;  /* 0x000000ffff037224 */ /* 0x010fe400078e0022 */
[----:B------:R-:W-:-:S04]  /*1dec0*/  IMAD.WIDE.U32 R2, R18, UR4, R2 ;  /* 0x0000000412027c25 */ /* 0x000fc8000f8e0002 */
[----:B------:R-:W-:Y:S01]  /*1ded0*/  IMAD R3, R18, UR5, R3 ;  /* 0x0000000512037c24 */ /* 0x000fe2000f8e0203 */
[----:B------:R-:W-:Y:S02]  /*1dee0*/  ULDC.64 UR4, c[0x0][0x2e0] ;  /* 0x0000b80000047ab9 */ /* 0x000fe40000000a00 */
[----:B--2---:R-:W-:Y:S02]  /*1def0*/  IMAD R0, R20, UR4, RZ ;  /* 0x0000000414007c24 */ /* 0x004fe4000f8e02ff */
[----:B------:R-:W2:Y:S01]  /*1df00*/  S2R R20, SR_TID.X ;  /* 0x0000000000147919 */ /* 0x000ea20000002100 */
[----:B------:R-:W-:-:S04]  /*1df10*/  IMAD.WIDE.U32 R2, R31, UR4, R2 ;  /* 0x000000041f027c25 */ /* 0x000fc8000f8e0002 */
[----:B------:R-:W-:Y:S01]  /*1df20*/  IMAD R0, R31, UR5, R0 ;  /* 0x000000051f007c24 */ /* 0x000fe2000f8e0200 */
[----:B------:R-:W-:-:S03]  /*1df30*/  ULDC.64 UR4, c[0x0][0x2d0] ;  /* 0x0000b40000047ab9 */ /* 0x000fc60000000a00 */
[----:B------:R-:W-:Y:S02]  /*1df40*/  IMAD.IADD R3, R3, 0x1, R0 ;  /* 0x0000000103037824 */ /* 0x000fe400078e0200 */
[----:B------:R-:W3:Y:S01]  /*1df50*/  @P0 LDC R0, c[0x0][0x450] ;  /* 0x00011400ff000b82 */ /* 0x000ee20000000800 */
[----:B--2---:R-:W-:-:S04]  /*1df60*/  LOP3.LUT R20, R20, 0x7f, RZ, 0xc0, !PT ;  /* 0x0000007f14147812 */ /* 0x004fc800078ec0ff */
[----:B------:R-:W-:Y:S02]  /*1df70*/  SHF.R.U32.HI R21, RZ, 0x3, R20 ;  /* 0x00000003ff157819 */ /* 0x000fe40000011614 */
[----:B------:R-:W2:Y:S02]  /*1df80*/  S2R R20, SR_TID.X ;  /* 0x0000000000147919 */ /* 0x000ea40000002100 */
[----:B--2---:R-:W-:-:S04]  /*1df90*/  SHF.L.U32 R20, R20, 0x4, RZ ;  /* 0x0000000414147819 */ /* 0x004fc800000006ff */
[----:B------:R-:W-:-:S04]  /*1dfa0*/  LOP3.LUT R20, R21, 0x70, R20, 0xf8, !PT ;  /* 0x0000007015147812 */ /* 0x000fc800078ef814 */
[----:B------:R-:W-:Y:S01]  /*1dfb0*/  LOP3.LUT R6, R20, R4, RZ, 0xfc, !PT ;  /* 0x0000000414067212 */ /* 0x000fe200078efcff */
[----:B------:R-:W2:Y:S04]  /*1dfc0*/  S2R R21, SR_TID.X ;  /* 0x0000000000157919 */ /* 0x000ea80000002100 */
[----:B-1----:R-:W-:-:S04]  /*1dfd0*/  @P0 IMAD.HI.U32 R7, R6, R5, RZ ;  /* 0x0000000506070227 */ /* 0x002fc800078e00ff */
[----:B------:R-:W-:Y:S01]  /*1dfe0*/  IMAD.MOV.U32 R5, RZ, RZ, R6 ;  /* 0x000000ffff057224 */ /* 0x000fe200078e0006 */
[----:B---3--:R-:W-:-:S04]  /*1dff0*/  @P0 SHF.R.U32.HI R5, RZ, R0, R7 ;  /* 0x00000000ff050219 */ /* 0x008fc80000011607 */
[C---:B------:R-:W-:Y:S01]  /*1e000*/  IADD3 R0, -R5.reuse, RZ, RZ ;  /* 0x000000ff05007210 */ /* 0x040fe20007ffe1ff */
[----:B------:R-:W1:Y:S04]  /*1e010*/  S2R R20, SR_TID.X ;  /* 0x0000000000147919 */ /* 0x000e680000002100 */
        /* <DEDUP_REMOVED lines=8> */
[----:B------:R-:W-:Y:S02]  /*1e0a0*/  IMAD R5, R5, UR4, RZ ;  /* 0x0000000405057c24 */ /* 0x000fe4000f8e02ff */
[----:B--2---:R-:W-:Y:S02]  /*1e0b0*/  IMAD.SHL.U32 R21, R21, 0x8, RZ ;  /* 0x0000000815157824 */ /* 0x004fe400078e00ff */
[----:B------:R-:W-:-:S04]  /*1e0c0*/  IMAD.WIDE.U32 R2, R0, UR4, R2 ;  /* 0x0000000400027c25 */ /* 0x000fc8000f8e0002 */
[----:B------:R-:W-:Y:S01]  /*1e0d0*/  IMAD R5, R0, UR5, R5 ;  /* 0x0000000500057c24 */ /* 0x000fe2000f8e0205 */
[----:B------:R-:W-:Y:S01]  /*1e0e0*/  ULDC.64 UR4, c[0x0][0x280] ;  /* 0x0000a00000047ab9 */ /* 0x000fe20000000a00 */
[----:B------:R-:W-:Y:S02]  /*1e0f0*/  LOP3.LUT R21, R21, 0x38, RZ, 0xc0, !PT ;  /* 0x0000003815157812 */ /* 0x000fe400078ec0ff */
[----:B------:R-:W-:Y:S01]  /*1e100*/  IMAD.IADD R5, R3, 0x1, R5 ;  /* 0x0000000103057824 */ /* 0x000fe200078e0205 */
[C---:B------:R-:W-:Y:S01]  /*1e110*/  LEA R0, P0, R2.reuse, UR4, 0x1 ;  /* 0x0000000402007c11 */ /* 0x040fe2000f8008ff */
[----:B------:R-:W-:Y:S01]  /*1e120*/  ULDC UR4, c[0x0][0x2b8] ;  /* 0x0000ae0000047ab9 */ /* 0x000fe20000000800 */
[C---:B------:R-:W-:Y:S02]  /*1e130*/  LOP3.LUT R10, R21.reuse, 0x40, RZ, 0xfc, !PT ;  /* 0x00000040150a7812 */ /* 0x040fe400078efcff */
[----:B------:R-:W-:Y:S02]  /*1e140*/  LOP3.LUT R11, R21, 0x80, RZ, 0xfc, !PT ;  /* 0x00000080150b7812 */ /* 0x000fe400078efcff */
[----:B------:R-:W-:Y:S01]  /*1e150*/  LEA.HI.X R5, R2, UR5, R5, 0x1, P0 ;  /* 0x0000000502057c11 */ /* 0x000fe200080f0c05 */
[----:B------:R-:W-:Y:S01]  /*1e160*/  UMOV UR5, 0xffffffff ;  /* 0xffffffff00057882 */ /* 0x000fe20000000000 */
[----:B-1----:R-:W-:-:S02]  /*1e170*/  LOP3.LUT R20, R20, 0x7f, RZ, 0xc0, !PT ;  /* 0x0000007f14147812 */ /* 0x002fc400078ec0ff */
[----:B------:R-:W-:Y:S02]  /*1e180*/  ISETP.GE.AND P3, PT, R9, UR4, PT ;  /* 0x0000000409007c0c */ /* 0x000fe4000bf66270 */
[----:B------:R-:W-:Y:S02]  /*1e190*/  ISETP.GE.AND P2, PT, R10, UR4, PT ;  /* 0x000000040a007c0c */ /* 0x000fe4000bf46270 */
[----:B------:R-:W-:Y:S02]  /*1e1a0*/  ISETP.GE.AND P0, PT, R11, UR4, PT ;  /* 0x000000040b007c0c */ /* 0x000fe4000bf06270 */
[----:B------:R-:W-:Y:S01]  /*1e1b0*/  SHF.R.U32.HI R10, RZ, 0x3, R20 ;  /* 0x00000003ff0a7819 */ /* 0x000fe20000011614 */
[----:B0-----:R-:W-:Y:S10]  /*1e1c0*/  BRA.DIV UR5, `(.L_x_739) ;  /* 0x0000004a05287947 */ /* 0x001ff4000b800000 */
[----:B------:R-:W0:Y:S01]  /*1e1d0*/  SHFL.IDX PT, R3, R0, RZ, 0x181f ;  /* 0x00181fff00037589 */ /* 0x000e2200000e0000 */
[----:B-----5:R-:W-:Y:S02]  /*1e1e0*/  IMAD R6, R17, R8, RZ ;  /* 0x0000000811067224 */ /* 0x020fe400078e02ff */
[----:B------:R-:W-:Y:S01]  /*1e1f0*/  IMAD.IADD R4, R10, 0x1, R4 ;  /* 0x000000010a047824 */ /* 0x000fe200078e0204 */
[----:B------:R-:W1:Y:S04]  /*1e200*/  SHFL.IDX PT, R2, R5, RZ, 0x181f ;  /* 0x00181fff05027589 */ /* 0x000e6800000e0000 */
[----:B------:R-:W-:Y:S01]  /*1e210*/  ISETP.GE.AND P1, PT, R4, R6, PT ;  /* 0x000000060400720c */ /* 0x000fe20003f26270 */
[----:B------:R-:W-:-:S12]  /*1e220*/  SHFL.IDX PT, R14, R0, 0x7, 0x181f ;  /* 0x00f81f00000e7f89 */ /* 0x000fd800000e0000 */
[----:B0-----:R-:W-:-:S04]  /*1e230*/  @!P1 LEA R7, P4, R9, R3, 0x1 ;  /* 0x0000000309079211 */ /* 0x001fc800078808ff */
[----:B-1----:R-:W-:Y:S01]  /*1e240*/  @!P1 IADD3.X R3, RZ, R2, RZ, P4, !PT ;  /* 0x00000002ff039210 */ /* 0x002fe200027fe4ff */
[----:B------:R-:W-:Y:S02]  /*1e250*/  @!P1 IMAD.MOV.U32 R2, RZ, RZ, R7 ;  /* 0x000000ffff029224 */ /* 0x000fe400078e0007 */
[----:B------:R-:W-:-:S03]  /*1e260*/  VIADD R7, R4, 0x10 ;  /* 0x0000001004077836 */ /* 0x000fc60000000000 */
[----:B------:R-:W-:Y:S04]  /*1e270*/  @!P1 LDGSTS.E.BYPASS.LTC128B.128 [R35+0xc400], desc[UR56][R2.64], !P3 ;  /* 0x0c40000002239fae */ /* 0x000fe8000d901d78 */
[----:B------:R-:W-:Y:S04]  /*1e280*/  @!P1 LDGSTS.E.BYPASS.LTC128B.128 [R35+0x10400], desc[UR56][R2.64+0x80], !P2 ;  /* 0x1040008002239fae */ /* 0x000fe8000d101d78 */
[----:B------:R0:W-:Y:S01]  /*1e290*/  @!P1 LDGSTS.E.BYPASS.LTC128B.128 [R35+0x14400], desc[UR56][R2.64+0x100], !P0 ;  /* 0x1440010002239fae */ /* 0x0001e2000c101d78 */
[----:B------:R-:W-:-:S03]  /*1e2a0*/  ISETP.GE.AND P1, PT, R7, R6, PT ;  /* 0x000000060700720c */ /* 0x000fc60003f26270 */
[----:B0-----:R-:W0:Y:S04]  /*1e2b0*/  SHFL.IDX PT, R3, R0, 0x1, 0x181f ;  /* 0x00381f0000037f89 */ /* 0x001e2800000e0000 */
[----:B------:R-:W1:Y:S06]  /*1e2c0*/  SHFL.IDX PT, R2, R5, 0x1, 0x181f ;  /* 0x00381f0005027f89 */ /* 0x000e6c00000e0000 */
[----:B0-----:R-:W-:-:S04]  /*1e2d0*/  @!P1 LEA R7, P4, R9, R3, 0x1 ;  /* 0x0000000309079211 */ /* 0x001fc800078808ff */
[----:B-1----:R-:W-:Y:S01]  /*1e2e0*/  @!P1 IADD3.X R8, RZ, R2, RZ, P4, !PT ;  /* 0x00000002ff089210 */ /* 0x002fe200027fe4ff */
[----:B------:R-:W-:Y:S01]  /*1e2f0*/  @!P1 IMAD.MOV.U32 R2, RZ, RZ, R7 ;  /* 0x000000ffff029224 */ /* 0x000fe200078e0007 */
[----:B------:R-:W-:-:S03]  /*1e300*/  IADD3 R7, R4, 0x20, RZ ;  /* 0x0000002004077810 */ /* 0x000fc60007ffe0ff */
[----:B------:R-:W-:-:S05]  /*1e310*/  @!P1 IMAD.MOV.U32 R3, RZ, RZ, R8 ;  /* 0x000000ffff039224 */ /* 0x000fca00078e0008 */
[----:B------:R-:W-:Y:S04]  /*1e320*/  @!P1 LDGSTS.E.BYPASS.LTC128B.128 [R35+0xcc00], desc[UR56][R2.64], !P3 ;  /* 0x0cc0000002239fae */ /* 0x000fe8000d901d78 */
[----:B------:R-:W-:Y:S04]  /*1e330*/  @!P1 LDGSTS.E.BYPASS.LTC128B.128 [R35+0x10c00], desc[UR56][R2.64+0x80], !P2 ;  /* 0x10c0008002239fae */ /* 0x000fe8000d101d78 */
[----:B------:R0:W-:Y:S01]  /*1e340*/  @!P1 LDGSTS.E.BYPASS.LTC128B.128 [R35+0x14c00], desc[UR56][R2.64+0x100], !P0 ;  /* 0x14c0010002239fae */ /* 0x0001e2000c101d78 */
[----:B------:R-:W-:-:S03]  /*1e350*/  ISETP.GE.AND P1, PT, R7, R6, PT ;  /* 0x000000060700720c */ /* 0x000fc60003f26270 */
[----:B0-----:R-:W0:Y:S04]  /*1e360*/  SHFL.IDX PT, R3, R0, 0x2, 0x181f ;  /* 0x00581f0000037f89 */ /* 0x001e2800000e0000 */
[----:B------:R-:W1:Y:S06]  /*1e370*/  SHFL.IDX PT, R2, R5, 0x2, 0x181f ;  /* 0x00581f0005027f89 */ /* 0x000e6c00000e0000 */
[----:B0-----:R-:W-:-:S05]  /*1e380*/  @!P1 LEA R7, P4, R9, R3, 0x1 ;  /* 0x0000000309079211 */ /* 0x001fca00078808ff */
[----:B-1----:R-:W-:Y:S02]  /*1e390*/  @!P1 IMAD.X R8, RZ, RZ, R2, P4 ;  /* 0x000000ffff089224 */ /* 0x002fe400020e0602 */
[----:B------:R-:W-:Y:S02]  /*1e3a0*/  @!P1 IMAD.MOV.U32 R2, RZ, RZ, R7 ;  /* 0x000000ffff029224 */ /* 0x000fe400078e0007 */
[----:B------:R-:W-:Y:S01]  /*1e3b0*/  VIADD R7, R4, 0x30 ;  /* 0x0000003004077836 */ /* 0x000fe20000000000 */
[----:B------:R-:W-:-:S05]  /*1e3c0*/  @!P1 MOV R3, R8 ;  /* 0x0000000800039202 */ /* 0x000fca0000000f00 */
[----:B------:R-:W-:Y:S04]  /*1e3d0*/  @!P1 LDGSTS.E.BYPASS.LTC128B.128 [R35+0xd400], desc[UR56][R2.64], !P3 ;  /* 0x0d40000002239fae */ /* 0x000fe8000d901d78 */
[----:B------:R-:W-:Y:S04]  /*1e3e0*/  @!P1 LDGSTS.E.BYPASS.LTC128B.128 [R35+0x11400], desc[UR56][R2.64+0x80], !P2 ;  /* 0x1140008002239fae */ /* 0x000fe8000d101d78 */
[----:B------:R0:W-:Y:S01]  /*1e3f0*/  @!P1 LDGSTS.E.BYPASS.LTC128B.128 [R35+0x15400], desc[UR56][R2.64+0x100], !P0 ;  /* 0x1540010002239fae */ /* 0x0001e2000c101d78 */
[----:B------:R-:W-:-:S03]  /*1e400*/  ISETP.GE.AND P1, PT, R7, R6, PT ;  /* 0x000000060700720c */ /* 0x000fc60003f26270 */
[----:B0-----:R-:W0:Y:S04]  /*1e410*/  SHFL.IDX PT, R3, R0, 0x3, 0x181f ;  /* 0x00781f0000037f89 */ /* 0x001e2800000e0000 */
[----:B------:R-:W1:Y:S06]  /*1e420*/  SHFL.IDX PT, R2, R5, 0x3, 0x181f ;  /* 0x00781f0005027f89 */ /* 0x000e6c00000e0000 */
[----:B0-----:R-:W-:-:S05]  /*1e430*/  @!P1 LEA R7, P4, R9, R3, 0x1 ;  /* 0x0000000309079211 */ /* 0x001fca00078808ff */
[----:B-1----:R-:W-:Y:S01]  /*1e440*/  @!P1 IMAD.X R8, RZ, RZ, R2, P4 ;  /* 0x000000ffff089224 */ /* 0x002fe200020e0602 */
[----:B------:R-:W-:Y:S01]  /*1e450*/  @!P1 MOV R2, R7 ;  /* 0x0000000700029202 */ /* 0x000fe20000000f00 */
[----:B------:R-:W-:Y:S02]  /*1e460*/  VIADD R7, R4, 0x40 ;  /* 0x0000004004077836 */ /* 0x000fe40000000000 */
[----:B------:R-:W-:-:S05]  /*1e470*/  @!P1 IMAD.MOV.U32 R3, RZ, RZ, R8 ;  /* 0x000000ffff039224 */ /* 0x000fca00078e0008 */
        /* <DEDUP_REMOVED lines=27> */
[----:B------:R-:W1:Y:S04]  /*1e630*/  SHFL.IDX PT, R2, R5, 0x6, 0x181f ;  /* 0x00d81f0005027f89 */ /* 0x000e6800000e0000 */
[----:B------:R-:W2:Y:S02]  /*1e640*/  SHFL.IDX PT, R5, R5, 0x7, 0x181f ;  /* 0x00f81f0005057f89 */ /* 0x000ea400000e0000 */
[----:B0-----:R-:W-:-:S05]  /*1e650*/  @!P1 LEA R7, P4, R9, R3, 0x1 ;  /* 0x0000000309079211 */ /* 0x001fca00078808ff */
[----:B-1----:R-:W-:Y:S01]  /*1e660*/  @!P1 IMAD.X R8, RZ, RZ, R2, P4 ;  /* 0x000000ffff089224 */ /* 0x002fe200020e0602 */
[----:B------:R-:W-:-:S03]  /*1e670*/  @!P1 MOV R2, R7 ;  /* 0x0000000700029202 */ /* 0x000fc60000000f00 */
[----:B------:R-:W-:-:S05]  /*1e680*/  @!P1 IMAD.MOV.U32 R3, RZ, RZ, R8 ;  /* 0x000000ffff039224 */ /* 0x000fca00078e0008 */
[----:B------:R0:W-:Y:S04]  /*1e690*/  @!P1 LDGSTS.E.BYPASS.LTC128B.128 [R35+0xf400], desc[UR56][R2.64], !P3 ;  /* 0x0f40000002239fae */ /* 0x0001e8000d901d78 */
[----:B------:R0:W-:Y:S04]  /*1e6a0*/  @!P1 LDGSTS.E.BYPASS.LTC128B.128 [R35+0x13400], desc[UR56][R2.64+0x80], !P2 ;  /* 0x1340008002239fae */ /* 0x0001e8000d101d78 */
[----:B--2---:R0:W-:Y:S02]  /*1e6b0*/  @!P1 LDGSTS.E.BYPASS.LTC128B.128 [R35+0x17400], desc[UR56][R2.64+0x100], !P0 ;  /* 0x1740010002239fae */ /* 0x0041e4000c101d78 */
.L_x_877:
[----:B0-----:R-:W-:Y:S01]  /*1e6c0*/  VIADD R3, R4, 0x70 ;  /* 0x0000007004037836 */ /* 0x001fe20000000000 */
[----:B------:R-:W-:Y:S04]  /*1e6d0*/  BSSY B0, `(.L_x_740) ;  /* 0x000000b000007945 */ /* 0x000fe80003800000 */
[----:B------:R-:W-:-:S13]  /*1e6e0*/  ISETP.GE.AND P1, PT, R3, R6, PT ;  /* 0x000000060300720c */ /* 0x000fda0003f26270 */
[----:B------:R-:W-:Y:S05]  /*1e6f0*/  @P1 BRA `(.L_x_741) ;  /* 0x0000000000201947 */ /* 0x000fea0003800000 */
[----:B------:R-:W-:-:S04]  /*1e700*/  LEA R2, P1, R9, R14, 0x1 ;  /* 0x0000000e09027211 */ /* 0x000fc800078208ff */
[----:B------:R-:W-:-:S05]  /*1e710*/  IADD3.X R3, RZ, R5, RZ, P1, !PT ;  /* 0x00000005ff037210 */ /* 0x000fca0000ffe4ff */
[----:B------:R-:W-:Y:S01]  /*1e720*/  @!PT LDS RZ, [RZ] ;  /* 0x00000000fffff984 */ /* 0x000fe20000000800 */
[----:B------:R-:W-:Y:S01]  /*1e730*/  @!PT LDS RZ, [RZ] ;  /* 0x00000000fffff984 */ /* 0x000fe20000000800 */
[----:B------:R-:W-:Y:S01]  /*1e740*/  @!PT LDS RZ, [RZ] ;  /* 0x00000000fffff984 */ /* 0x000fe20000000800 */
[----:B------:R0:W-:Y:S04]  /*1e750*/  LDGSTS.E.BYPASS.LTC128B.128 [R35+0xfc00], desc[UR56][R2.64], !P3 ;  /* 0x0fc0000002237fae */ /* 0x0001e8000d901d78 */
[----:B------:R0:W-:Y:S04]  /*1e760*/  LDGSTS.E.BYPASS.LTC128B.128 [R35+0x13c00], desc[UR56][R2.64+0x80], !P2 ;  /* 0x13c0008002237fae */ /* 0x0001e8000d101d78 */
[----:B------:R0:W-:Y:S02]  /*1e770*/  LDGSTS.E.BYPASS.LTC128B.128 [R35+0x17c00], desc[UR56][R2.64+0x100], !P0 ;  /* 0x17c0010002237fae */ /* 0x0001e4000c101d78 */
.L_x_741:
[----:B------:R-:W-:Y:S05]  /*1e780*/  BSYNC B0 ;  /* 0x0000000000007941 */ /* 0x000fea0003800000 */
.L_x_740:
[----:B------:R-:W-:Y:S01]  /*1e790*/  NOP ;  /* 0x0000000000007918 */ /* 0x000fe20000000000 */
[----:B------:R-:W-:-:S13]  /*1e7a0*/  PLOP3.LUT P0, PT, PT, PT, PT, 0x80, 0x0 ;  /* 0x000000000000781c */ /* 0x000fda0003f0f070 */
.L_x_742:
[----:B------:R-:W-:Y:S02]  /*1e7b0*/  PLOP3.LUT P1, PT, P1, P0, PT, 0xa2, 0x0 ;  /* 0x000000000000781c */ /* 0x000fe40000f21472 */
[----:B------:R-:W-:-:S08]  /*1e7c0*/  @P0 R2UR P1, UR4, R22 ;  /* 0x00000000160402ca */ /* 0x000fd00000020000 */
[----:B------:R-:W-:-:S05]  /*1e7d0*/  @P0 PLOP3.LUT P0, PT, P1, PT, PT, 0x80, 0x0 ;  /* 0x000000000000081c */ /* 0x000fca0000f0f070 */
[----:B------:R-:W-:Y:S01]  /*1e7e0*/  @!P1 SYNCS.ARRIVE.TRANS64.RED.A0T1 RZ, [UR4+0x2a800], RZ ;  /* 0x02a800ffffff99a7 */ /* 0x000fe20008200404 */
[----:B------:R-:W-:Y:S07]  /*1e7f0*/  @!P1 ARRIVES.LDGSTSBAR.64.TRANSCNT [UR4+0x2a800] ;  /* 0x02a80000ff0099b0 */ /* 0x000fee0008000a84 */
[----:B------:R-:W-:Y:S05]  /*1e800*/  @P0 BRA.U.ANY `(.L_x_742) ;  /* 0xfffffffd00e80947 */ /* 0x000fea000393ffff */
[----:B0-----:R-:W2:Y:S02]  /*1e810*/  LDL.LU R2, [R1+0x20] ;  /* 0x0000200001027983 */ /* 0x001ea40000300800 */
[----:B--2---:R-:W-:-:S05]  /*1e820*/  VIADD R2, R2, 0x1 ;  /* 0x0000000102027836 */ /* 0x004fca0000000000 */
[----:B------:R0:W-:Y:S01]  /*1e830*/  STL [R1+0x20], R2 ;  /* 0x0000200201007387 */ /* 0x0001e20000100800 */
[----:B------:R-:W-:-:S04]  /*1e840*/  LEA.HI R0, R2, R2, RZ, 0x1 ;  /* 0x0000000202007211 */ /* 0x000fc800078f08ff */
[----:B------:R-:W-:-:S05]  /*1e850*/  LOP3.LUT R0, R0, 0xfffffffe, RZ, 0xc0, !PT ;  /* 0xfffffffe00007812 */ /* 0x000fca00078ec0ff */
[----:B------:R-:W-:-:S05]  /*1e860*/  IMAD.IADD R0, R2, 0x1, -R0 ;  /* 0x0000000102007824 */ /* 0x000fca00078e0a00 */
[----:B------:R-:W-:Y:S01]  /*1e870*/  SHF.L.U32 R3, R0, 0x1f, RZ ;  /* 0x0000001f00037819 */ /* 0x000fe200000006ff */
[----:B------:R-:W-:Y:S01]  /*1e880*/  NOP ;  /* 0x0000000000007918 */ /* 0x000fe20000000000 */
[----:B0-----:R-:W2:Y:S01]  /*1e890*/  LDL.LU R2, [R1+0x18] ;  /* 0x0000180001027983 */ /* 0x001ea20000300800 */
[----:B------:R0:W-:Y:S01]  /*1e8a0*/  SYNCS.ARRIVE.TRANS64.A1T0 RZ, [R22+URZ+0x2a800], RZ ;  /* 0x02a800ff16ff79a7 */ /* 0x0001e2000810003f */
[----:B------:R-:W-:Y:S01]  /*1e8b0*/  BSSY B0, `(.L_x_743) ;  /* 0x0000004000007945 */ /* 0x000fe20003800000 */
[----:B------:R-:W1:Y:S01]  /*1e8c0*/  SYNCS.PHASECHK.TRANS64.TRYWAIT P0, [R22+URZ+0x2a820], R3 ;  /* 0x02a82003160075a7 */ /* 0x000e62000800017f */
[----:B--2---:R-:W-:Y:S02]  /*1e8d0*/  IADD3 R0, R2, -0x2, RZ ;  /* 0xfffffffe02007810 */ /* 0x004fe40007ffe0ff */
[----:B01----:R-:W-:Y:S05]  /*1e8e0*/  @!P0 BRA `(.L_x_744) ;  /* 0x0000004c00188947 */ /* 0x003fea0003800000 */
.L_x_878:
[----:B------:R-:W-:Y:S05]  /*1e8f0*/  BSYNC B0 ;  /* 0x0000000000007941 */ /* 0x000fea0003800000 */
.L_x_743:
[----:B------:R-:W-:Y:S01]  /*1e900*/  ISETP.GE.AND P0, PT, R0, R37, PT ;  /* 0x000000250000720c */ /* 0x000fe20003f06270 */
[----:B------:R-:W-:-:S12]  /*1e910*/  BSSY B0, `(.L_x_745) ;  /* 0x00000fa000007945 */ /* 0x000fd80003800000 */
[----:B------:R-:W-:Y:S05]  /*1e920*/  @!P0 BRA `(.L_x_746) ;  /* 0x0000000c00e08947 */ /* 0x000fea0003800000 */
[----:B------:R-:W-:Y:S01]  /*1e930*/  IMAD.MOV.U32 R10, RZ, RZ, R27 ;  /* 0x000000ffff0a7224 */ /* 0x000fe200078e001b */
[----:B------:R-:W-:Y:S01]  /*1e940*/  MOV R31, R26 ;  /* 0x0000001a001f7202 */ /* 0x000fe20000000f00 */
[----:B------:R-:W-:-:S07]  /*1e950*/  IMAD.MOV.U32 R17, RZ, RZ, R28 ;  /* 0x000000ffff117224 */ /* 0x000fce00078e001c */
.L_x_759:
[----:B------:R-:W2:Y:S01]  /*1e960*/  LDL R2, [R1] ;  /* 0x0000000001027983 */ /* 0x000ea20000100800 */
[----:B------:R-:W1:Y:S03]  /*1e970*/  LDC R8, c[0x0][0x430] ;  /* 0x00010c00ff087b82 */ /* 0x000e660000000800 */
[----:B------:R-:W3:Y:S04]  /*1e980*/  LDL R7, [R1+0x4] ;  /* 0x0000040001077983 */ /* 0x000ee80000100800 */
[----:B------:R-:W4:Y:S01]  /*1e990*/  LDL R6, [R1+0x30] ;  /* 0x0000300001067983 */ /* 0x000f220000100800 */
[----:B0-----:R-:W0:Y:S01]  /*1e9a0*/  S2R R3, SR_TID.X ;  /* 0x0000000000037919 */ /* 0x001e220000002100 */
[----:B------:R-:W0:Y:S01]  /*1e9b0*/  S2R R9, SR_TID.X ;  /* 0x0000000000097919 */ /* 0x000e220000002100 */
[----:B-1----:R-:W-:-:S13]  /*1e9c0*/  ISETP.NE.AND P0, PT, R8, 0x1, PT ;  /* 0x000000010800780c */ /* 0x002fda0003f05270 */
[----:B------:R-:W1:Y:S01]  /*1e9d0*/  @P0 LDC R4, c[0x0][0x434] ;  /* 0x00010d00ff040b82 */ /* 0x000e620000000800 */
[----:B0-----:R-:W-:-:S04]  /*1e9e0*/  LOP3.LUT R3, R3, 0x7f, RZ, 0xc0, !PT ;  /* 0x0000007f03037812 */ /* 0x001fc800078ec0ff */
[----:B------:R-:W-:Y:S01]  /*1e9f0*/  SHF.R.U32.HI R3, RZ, 0x3, R3 ;  /* 0x00000003ff037819 */ /* 0x000fe20000011603 */
[----:B------:R-:W-:-:S05]  /*1ea00*/  IMAD.SHL.U32 R9, R9, 0x10, RZ ;  /* 0x0000001009097824 */ /* 0x000fca00078e00ff */
[----:B------:R-:W-:Y:S02]  /*1ea10*/  LOP3.LUT R9, R3, 0x70, R9, 0xf8, !PT ;  /* 0x0000007003097812 */ /* 0x000fe400078ef809 */
[----:B------:R-:W0:Y:S02]  /*1ea20*/  @P0 LDC R3, c[0x0][0x438] ;  /* 0x00010e00ff030b82 */ /* 0x000e240000000800 */
[----:B------:R-:W-:Y:S01]  /*1ea30*/  ISETP.GT.U32.AND P1, PT, R9, 0x5f, PT ;  /* 0x0000005f0900780c */ /* 0x000fe20003f24070 */
[----:B------:R-:W-:Y:S01]  /*1ea40*/  VIADD R27, R10, 0x1 ;  /* 0x000000010a1b7836 */ /* 0x000fe20000000000 */
[----:B------:R-:W-:Y:S05]  /*1ea50*/  YIELD ;  /* 0x0000000000007946 */ /* 0x000fea0003800000 */
[----:B------:R-:W-:-:S02]  /*1ea60*/  IMAD.MOV.U32 R26, RZ, RZ, R0 ;  /* 0x000000ffff1a7224 */ /* 0x000fc400078e0000 */
[----:B--2---:R-:W-:-:S04]  /*1ea70*/  IMAD R5, R0, 0x60, R2 ;  /* 0x0000006000057824 */ /* 0x004fc800078e0202 */
[----:B------:R-:W-:-:S04]  /*1ea80*/  IMAD.IADD R5, R9, 0x1, R5 ;  /* 0x0000000109057824 */ /* 0x000fc800078e0205 */
[----:B-1----:R-:W-:Y:S01]  /*1ea90*/  @P0 IMAD.HI.U32 R4, R5, R4, RZ ;  /* 0x0000000405040227 */ /* 0x002fe200078e00ff */
[----:B------:R-:W-:-:S04]  /*1eaa0*/  MOV R2, R5 ;  /* 0x0000000500027202 */ /* 0x000fc80000000f00 */
[----:B0-----:R-:W-:-:S05]  /*1eab0*/  @P0 SHF.R.U32.HI R2, RZ, R3, R4 ;  /* 0x00000003ff020219 */ /* 0x001fca0000011604 */
[----:B------:R-:W-:-:S04]  /*1eac0*/  IMAD.MOV R3, RZ, RZ, -R2 ;  /* 0x000000ffff037224 */ /* 0x000fc800078e0a02 */
[----:B------:R-:W-:Y:S02]  /*1ead0*/  IMAD R8, R8, R3, R5 ;  /* 0x0000000308087224 */ /* 0x000fe400078e0205 */
[----:B------:R-:W0:Y:S01]  /*1eae0*/  @!P1 LDC.64 R4, c[0x0][0x428] ;  /* 0x00010a00ff049b82 */ /* 0x000e220000000a00 */
[----:B------:R-:W-:-:S03]  /*1eaf0*/  @!P1 SHF.R.S32.HI R3, RZ, 0x1f, R2 ;  /* 0x0000001fff039819 */ /* 0x000fc60000011402 */
[----:B0-----:R-:W-:-:S04]  /*1eb00*/  @!P1 IMAD.WIDE.U32 R2, R32, R4, R2 ;  /* 0x0000000420029225 */ /* 0x001fc800078e0002 */
[----:B---3--:R-:W-:-:S04]  /*1eb10*/  @!P1 IMAD R4, R7, R4, RZ ;  /* 0x0000000407049224 */ /* 0x008fc800078e02ff */
[----:B------:R-:W-:Y:S02]  /*1eb20*/  @!P1 IMAD R7, R32, R5, R4 ;  /* 0x0000000520079224 */ /* 0x000fe400078e0204 */
[----:B------:R-:W0:Y:S02]  /*1eb30*/  @!P1 LDC.64 R4, c[0x0][0x418] ;  /* 0x00010600ff049b82 */ /* 0x000e240000000a00 */
[----:B------:R-:W-:Y:S01]  /*1eb40*/  @!P1 IMAD.IADD R3, R7, 0x1, R3 ;  /* 0x0000000107039824 */ /* 0x000fe200078e0203 */
[----:B------:R-:W-:Y:S02]  /*1eb50*/  MOV R7, RZ ;  /* 0x000000ff00077202 */ /* 0x000fe40000000f00 */
[----:B0-----:R-:W-:-:S04]  /*1eb60*/  @!P1 LEA R4, P0, R2, R4, 0x2 ;  /* 0x0000000402049211 */ /* 0x001fc800078010ff */
[----:B------:R-:W-:-:S05]  /*1eb70*/  @!P1 LEA.HI.X R5, R2, R5, R3, 0x2, P0 ;  /* 0x0000000502059211 */ /* 0x000fca00000f1403 */
[----:B------:R0:W5:Y:S01]  /*1eb80*/  @!P1 LDG.E R7, desc[UR56][R4.64] ;  /* 0x0000003804079981 */ /* 0x000162000c1e1900 */
[----:B----4-:R-:W-:Y:S02]  /*1eb90*/  ISETP.NE.AND P1, PT, R6, 0x3, PT ;  /* 0x000000030600780c */ /* 0x010fe40003f25270 */
[----:B------:R-:W-:-:S04]  /*1eba0*/  ISETP.NE.AND P0, PT, R27, 0x2, PT ;  /* 0x000000021b00780c */ /* 0x000fc80003f05270 */
[----:B------:R-:W-:Y:S02]  /*1ebb0*/  SEL R28, RZ, 0x1, P0 ;  /* 0x00000001ff1c7807 */ /* 0x000fe40000000000 */
[----:B------:R-:W-:Y:S02]  /*1ebc0*/  SEL R27, R27, RZ, P0 ;  /* 0x000000ff1b1b7207 */ /* 0x000fe40000000000 */
[----:B------:R-:W-:-:S03]  /*1ebd0*/  LOP3.LUT R28, R17, R28, RZ, 0x3c, !PT ;  /* 0x0000001c111c7212 */ /* 0x000fc600078e3cff */
[----:B0-----:R-:W-:Y:S05]  /*1ebe0*/  @!P1 BRA `(.L_x_747) ;  /* 0x0000000000049947 */ /* 0x001fea0003800000 */
[----:B------:R-:W-:Y:S01]  /*1ebf0*/  BPT.TRAP 0x1 ;  /* 0x000000040000795c */ /* 0x000fe20000300000 */
.L_x_747:
[----:B------:R-:W-:Y:S01]  /*1ec00*/  LEA R6, R27, R22, 0x3 ;  /* 0x000000161b067211 */ /* 0x000fe200078e18ff */
[----:B------:R-:W-:Y:S01]  /*1ec10*/  BSSY B1, `(.L_x_748) ;  /* 0x0000004000017945 */ /* 0x000fe20003800000 */
[----:B------:R-:W-:-:S04]  /*1ec20*/  SHF.L.U32 R3, R28, 0x1f, RZ ;  /* 0x0000001f1c037819 */ /* 0x000fc800000006ff */
[----:B------:R-:W0:Y:S02]  /*1ec30*/  SYNCS.PHASECHK.TRANS64.TRYWAIT P0, [R6+URZ+0x2a840], R3 ;  /* 0x02a84003060075a7 */ /* 0x000e24000800017f */
[----:B0-----:R-:W-:Y:S05]  /*1ec40*/  @!P0 BRA `(.L_x_749) ;  /* 0x0000004800548947 */ /* 0x001fea0003800000 */
.L_x_879:
[----:B------:R-:W-:Y:S05]  /*1ec50*/  BSYNC B1 ;  /* 0x0000000000017941 */ /* 0x000fea0003800000 */
.L_x_748:
[----:B------:R-:W2:Y:S01]  /*1ec60*/  LDL R0, [R1+0x38] ;  /* 0x0000380001007983 */ /* 0x000ea20000100800 */
[----:B------:R-:W-:Y:S01]  /*1ec70*/  SHF.R.S32.HI R20, RZ, 0x1f, R8 ;  /* 0x0000001fff147819 */ /* 0x000fe20000011408 */
[----:B------:R-:W-:Y:S01]  /*1ec80*/  ULDC.64 UR4, c[0x0][0x300] ;  /* 0x0000c00000047ab9 */ /* 0x000fe20000000a00 */
[----:B-----5:R-:W-:Y:S01]  /*1ec90*/  SHF.R.S32.HI R21, RZ, 0x1f, R7 ;  /* 0x0000001fff157819 */ /* 0x020fe20000011407 */
[----:B0-----:R-:W-:Y:S01]  /*1eca0*/  IMAD.WIDE.U32 R2, R8, UR4, RZ ;  /* 0x0000000408027c25 */ /* 0x001fe2000f8e00ff */
[----:B------:R-:W-:-:S03]  /*1ecb0*/  ULDC.64 UR6, c[0x0][0x2e8] ;  /* 0x0000ba0000067ab9 */ /* 0x000fc60000000a00 */
[----:B------:R-:W-:Y:S01]  /*1ecc0*/  IMAD R4, R27, 0x4800, R33 ;  /* 0x000048001b047824 */ /* 0x000fe200078e0221 */
[C---:B--2---:R-:W-:Y:S02]  /*1ecd0*/  LOP3.LUT P3, RZ, R0.reuse, 0x4, RZ, 0xc0, !PT ;  /* 0x0000000400ff7812 */ /* 0x044fe4000786c0ff */
[C---:B------:R-:W-:Y:S02]  /*1ece0*/  LOP3.LUT P2, RZ, R0.reuse, 0x2, RZ, 0xc0, !PT ;  /* 0x0000000200ff7812 */ /* 0x040fe4000784c0ff */
[----:B------:R-:W-:Y:S01]  /*1ecf0*/  LOP3.LUT P1, RZ, R0, 0x1, RZ, 0xc0, !PT ;  /* 0x0000000100ff7812 */ /* 0x000fe2000782c0ff */
[----:B------:R-:W-:-:S04]  /*1ed00*/  IMAD R0, R20, UR4, RZ ;  /* 0x0000000414007c24 */ /* 0x000fc8000f8e02ff */
[----:B------:R-:W-:Y:S01]  /*1ed10*/  IMAD R0, R8, UR5, R0 ;  /* 0x0000000508007c24 */ /* 0x000fe2000f8e0200 */
[----:B------:R-:W-:-:S03]  /*1ed20*/  ULDC.64 UR4, c[0x0][0x310] ;  /* 0x0000c40000047ab9 */ /* 0x000fc60000000a00 */
[----:B------:R-:W-:Y:S02]  /*1ed30*/  IMAD.IADD R3, R3, 0x1, R0 ;  /* 0x0000000103037824 */ /* 0x000fe400078e0200 */
[----:B------:R-:W-:Y:S02]  /*1ed40*/  IMAD R0, R21, UR4, RZ ;  /* 0x0000000415007c24 */ /* 0x000fe4000f8e02ff */
[----:B------:R-:W-:-:S04]  /*1ed50*/  IMAD.WIDE.U32 R2, R7, UR4, R2 ;  /* 0x0000000407027c25 */ /* 0x000fc8000f8e0002 */
[----:B------:R-:W-:Y:S01]  /*1ed60*/  IMAD R0, R7, UR5, R0 ;  /* 0x0000000507007c24 */ /* 0x000fe2000f8e0200 */
[----:B------:R-:W-:-:S04]  /*1ed70*/  ULDC.64 UR4, c[0x0][0x308] ;  /* 0x0000c20000047ab9 */ /* 0x000fc80000000a00 */
[----:B------:R-:W-:-:S03]  /*1ed80*/  IADD3 R3, R3, R0, RZ ;  /* 0x0000000003037210 */ /* 0x000fc60007ffe0ff */
[----:B------:R-:W-:Y:S01]  /*1ed90*/  IMAD.WIDE.U32 R2, R18, UR4, R2 ;  /* 0x0000000412027c25 */ /* 0x000fe2000f8e0002 */
[----:B------:R-:W-:-:S03]  /*1eda0*/  UMOV UR4, 0xffffffff ;  /* 0xffffffff00047882 */ /* 0x000fc60000000000 */
[----:B------:R-:W-:Y:S01]  /*1edb0*/  IMAD R5, R18, UR5, R3 ;  /* 0x0000000512057c24 */ /* 0x000fe2000f8e0203 */
[----:B------:R-:W-:-:S04]  /*1edc0*/  LEA R9, P0, R2, UR6, 0x1 ;  /* 0x0000000602097c11 */ /* 0x000fc8000f8008ff */
[----:B------:R-:W-:Y:S01]  /*1edd0*/  LEA.HI.X R5, R2, UR7, R5, 0x1, P0 ;  /* 0x0000000702057c11 */ /* 0x000fe200080f0c05 */
[----:B------:R-:W-:Y:S08]  /*1ede0*/  BRA.DIV UR4, `(.L_x_750) ;  /* 0x0000004a04007947 */ /* 0x000ff0000b800000 */
[----:B------:R-:W0:Y:S01]  /*1edf0*/  S2R R11, SR_TID.X ;  /* 0x00000000000b7919 */ /* 0x000e220000002100 */
[----:B------:R-:W-:Y:S01]  /*1ee00*/  LEA R4, R4, R22, 0x1 ;  /* 0x0000001604047211 */ /* 0x000fe200078e08ff */
[----:B------:R-:W1:Y:S04]  /*1ee10*/  SHFL.IDX PT, R2, R9, RZ, 0x181f ;  /* 0x00181fff09027589 */ /* 0x000e6800000e0000 */
[----:B------:R-:W2:Y:S04]  /*1ee20*/  SHFL.IDX PT, R3, R5, RZ, 0x181f ;  /* 0x00181fff05037589 */ /* 0x000ea800000e0000 */
[----:B------:R-:W-:Y:S01]  /*1ee30*/  SHFL.IDX PT, R34, R5, 0x2, 0x181f ;  /* 0x00581f0005227f89 */ /* 0x000fe200000e0000 */
[----:B0-----:R-:W-:-:S05]  /*1ee40*/  IMAD.SHL.U32 R11, R11, 0x8, RZ ;  /* 0x000000080b0b7824 */ /* 0x001fca00078e00ff */
[----:B------:R-:W-:-:S04]  /*1ee50*/  LOP3.LUT R11, R11, 0x38, RZ, 0xc0, !PT ;  /* 0x000000380b0b7812 */ /* 0x000fc800078ec0ff */
[----:B------:R-:W-:-:S04]  /*1ee60*/  SHF.L.U32 R0, R11, 0x1, RZ ;  /* 0x000000010b007819 */ /* 0x000fc800000006ff */
[----:B-1----:R-:W-:-:S05]  /*1ee70*/  IADD3 R2, P0, R2, R0, RZ ;  /* 0x0000000002027210 */ /* 0x002fca0007f1e0ff */
[----:B--2---:R-:W-:-:S05]  /*1ee80*/  IMAD.X R3, RZ, RZ, R3, P0 ;  /* 0x000000ffff037224 */ /* 0x004fca00000e0603 */
        /* <DEDUP_REMOVED lines=11> */
[----:B0-----:R-:W-:-:S04]  /*1ef40*/  IADD3 R2, P0, R2, R0, RZ ;  /* 0x0000000002027210 */ /* 0x001fc80007f1e0ff */
[----:B------:R-:W-:Y:S02]  /*1ef50*/  IADD3.X R3, RZ, R34, RZ, P0, !PT ;  /* 0x00000022ff037210 */ /* 0x000fe400007fe4ff */
        /* <DEDUP_REMOVED lines=12> */
[----:B0-----:R-:W-:-:S04]  /*1f020*/  IADD3 R2, P0, R2, R0, RZ ;  /* 0x0000000002027210 */ /* 0x001fc80007f1e0ff */
[----:B------:R-:W-:Y:S02]  /*1f030*/  IADD3.X R3, RZ, R34, RZ, P0, !PT ;  /* 0x00000022ff037210 */ /* 0x000fe400007fe4ff */
[----:B------:R0:W1:Y:S04]  /*1f040*/  SHFL.IDX PT, R34, R5, 0x5, 0x181f ;  /* 0x00b81f0005227f89 */ /* 0x00006800000e0000 */
[----:B------:R-:W-:Y:S04]  /*1f050*/  LDGSTS.E.BYPASS.LTC128B.128 [R4+0x1a400], desc[UR56][R2.64], !P3 ;  /* 0x1a40000002047fae */ /* 0x000fe8000d901d78 */
[----:B------:R-:W-:Y:S04]  /*1f060*/  LDGSTS.E.BYPASS.LTC128B.128 [R4+0x1d400], desc[UR56][R2.64+0x80], !P2 ;  /* 0x1d40008002047fae */ /* 0x000fe8000d101d78 */
[----:B------:R2:W-:Y:S04]  /*1f070*/  LDGSTS.E.BYPASS.LTC128B.128 [R4+0x20400], desc[UR56][R2.64+0x100], !P1 ;  /* 0x2040010002047fae */ /* 0x0005e8000c901d78 */
[----:B-12---:R0:W2:Y:S02]  /*1f080*/  SHFL.IDX PT, R2, R9, 0x5, 0x181f ;  /* 0x00b81f0009027f89 */ /* 0x0060a400000e0000 */
.L_x_893:
[----:B--2---:R-:W-:-:S05]  /*1f090*/  IADD3 R2, P0, R2, R0, RZ ;  /* 0x0000000002027210 */ /* 0x004fca0007f1e0ff */
        /* <DEDUP_REMOVED lines=9> */
.L_x_751:
[----:B------:R-:W-:Y:S02]  /*1f130*/  PLOP3.LUT P1, PT, P1, P0, PT, 0xa2, 0x0 ;  /* 0x000000000000781c */ /* 0x000fe40000f21472 */
[----:B------:R-:W-:-:S08]  /*1f140*/  @P0 R2UR P1, UR4, R6 ;  /* 0x00000000060402ca */ /* 0x000fd00000020000 */
[----:B------:R-:W-:-:S05]  /*1f150*/  @P0 PLOP3.LUT P0, PT, P1, PT, PT, 0x80, 0x0 ;  /* 0x000000000000081c */ /* 0x000fca0000f0f070 */
[----:B------:R-:W-:Y:S01]  /*1f160*/  @!P1 SYNCS.ARRIVE.TRANS64.RED.A0T1 RZ, [UR4+0x2a830], RZ ;  /* 0x02a830ffffff99a7 */ /* 0x000fe20008200404 */
[----:B------:R-:W-:Y:S07]  /*1f170*/  @!P1 ARRIVES.LDGSTSBAR.64.TRANSCNT [UR4+0x2a830] ;  /* 0x02a83000ff0099b0 */ /* 0x000fee0008000a84 */
[----:B------:R-:W-:Y:S05]  /*1f180*/  @P0 BRA.U.ANY `(.L_x_751) ;  /* 0xfffffffd00e80947 */ /* 0x000fea000393ffff */
[----:B------:R-:W-:Y:S01]  /*1f190*/  NOP ;  /* 0x0000000000007918 */ /* 0x000fe20000000000 */
[----:B-1----:R-:W2:Y:S02]  /*1f1a0*/  LDL R2, [R1+0x30] ;  /* 0x0000300001027983 */ /* 0x002ea40000100800 */
[----:B--2---:R-:W-:-:S13]  /*1f1b0*/  ISETP.NE.AND P2, PT, R2, 0x3, PT ;  /* 0x000000030200780c */ /* 0x004fda0003f45270 */
[----:B------:R-:W-:Y:S05]  /*1f1c0*/  @!P2 BRA `(.L_x_752) ;  /* 0x000000000004a947 */ /* 0x000fea0003800000 */
[----:B------:R-:W-:Y:S01]  /*1f1d0*/  BPT.TRAP 0x1 ;  /* 0x000000040000795c */ /* 0x000fe20000300000 */
.L_x_752:
[----:B------:R1:W-:Y:S01]  /*1f1e0*/  SYNCS.ARRIVE.TRANS64.A1T0 RZ, [R6+URZ+0x2a830], RZ ;  /* 0x02a830ff06ff79a7 */ /* 0x0003e2000810003f */
[----:B------:R-:W-:Y:S05]  /*1f1f0*/  @!P2 BRA `(.L_x_753) ;  /* 0x000000000004a947 */ /* 0x000fea0003800000 */
[----:B------:R-:W-:Y:S01]  /*1f200*/  BPT.TRAP 0x1 ;  /* 0x000000040000795c */ /* 0x000fe20000300000 */
.L_x_753:
[----:B------:R-:W-:Y:S01]  /*1f210*/  SHF.L.U32 R2, R17, 0x1f, RZ ;  /* 0x0000001f11027819 */ /* 0x000fe200000006ff */
[----:B------:R-:W-:Y:S01]  /*1f220*/  BSSY B1, `(.L_x_754) ;  /* 0x0000004000017945 */ /* 0x000fe20003800000 */
[----:B0-----:R-:W-:-:S04]  /*1f230*/  LEA R5, R10, R22, 0x3 ;  /* 0x000000160a057211 */ /* 0x001fc800078e18ff */
[----:B------:R-:W0:Y:S02]  /*1f240*/  SYNCS.PHASECHK.TRANS64.TRYWAIT P0, [R5+URZ+0x2a860], R2 ;  /* 0x02a86002050075a7 */ /* 0x000e24000800017f */
[----:B0-----:R-:W-:Y:S05]  /*1f250*/  @!P0 BRA `(.L_x_755) ;  /* 0x0000004800c08947 */ /* 0x001fea0003800000 */
.L_x_894:
[----:B------:R-:W-:Y:S05]  /*1f260*/  BSYNC B1 ;  /* 0x0000000000017941 */ /* 0x000fea0003800000 */
.L_x_754:
[----:B------:R-:W2:Y:S01]  /*1f270*/  S2R R3, SR_TID.X ;  /* 0x0000000000037919 */ /* 0x000ea20000002100 */
[----:B------:R-:W-:Y:S01]  /*1f280*/  UMOV UR4, 0xffffffff ;  /* 0xffffffff00047882 */ /* 0x000fe20000000000 */
[----:B-1----:R-:W-:Y:S01]  /*1f290*/  IMAD R6, R31, -0x60, R36 ;  /* 0xffffffa01f067824 */ /* 0x002fe200078e0224 */
[----:B------:R-:W-:Y:S01]  /*1f2a0*/  LOP3.LUT P0, RZ, R29, 0x2, RZ, 0xc0, !PT ;  /* 0x000000021dff7812 */ /* 0x000fe2000780c0ff */
[----:B------:R-:W-:Y:S01]  /*1f2b0*/  IMAD R4, R10, 0x3000, R33 ;  /* 0x000030000a047824 */ /* 0x000fe200078e0221 */
[----:B--2---:R-:W-:-:S04]  /*1f2c0*/  LOP3.LUT R3, R3, 0x7f, RZ, 0xc0, !PT ;  /* 0x0000007f03037812 */ /* 0x004fc800078ec0ff */
[----:B------:R-:W-:-:S05]  /*1f2d0*/  SHF.R.U32.HI R3, RZ, 0x3, R3 ;  /* 0x00000003ff037819 */ /* 0x000fca0000011603 */
[----:B------:R-:W-:Y:S01]  /*1f2e0*/  IMAD.IADD R6, R6, 0x1, -R3 ;  /* 0x0000000106067824 */ /* 0x000fe200078e0a03 */
[----:B------:R-:W-:Y:S06]  /*1f2f0*/  BRA.DIV UR4, `(.L_x_756) ;  /* 0x0000004a04ac7947 */ /* 0x000fec000b800000 */
[----:B0-----:R-:W0:Y:S01]  /*1f300*/  SHFL.IDX PT, R2, R23, RZ, 0x181f ;  /* 0x00181fff17027589 */ /* 0x001e2200000e0000 */
[----:B------:R-:W-:-:S03]  /*1f310*/  IMAD R4, R4, 0x2, R22 ;  /* 0x0000000204047824 */ /* 0x000fc600078e0216 */
[----:B------:R-:W1:Y:S01]  /*1f320*/  SHFL.IDX PT, R3, R24, RZ, 0x181f ;  /* 0x00181fff18037589 */ /* 0x000e6200000e0000 */
[----:B0-----:R-:W-:-:S04]  /*1f330*/  IADD3 R2, P1, R2, R0, RZ ;  /* 0x0000000002027210 */ /* 0x001fc80007f3e0ff */
[----:B-1----:R-:W-:Y:S02]  /*1f340*/  IADD3.X R3, RZ, R3, RZ, P1, !PT ;  /* 0x00000003ff037210 */ /* 0x002fe40000ffe4ff */
[----:B------:R-:W-:-:S04]  /*1f350*/  LOP3.LUT P1, RZ, R29, 0x1, RZ, 0xc0, !PT ;  /* 0x000000011dff7812 */ /* 0x000fc8000782c0ff */
[----:B------:R-:W-:-:S13]  /*1f360*/  ISETP.LT.OR P2, PT, R6, 0x1, !P1 ;  /* 0x000000010600780c */ /* 0x000fda0004f41670 */
[----:B------:R-:W-:Y:S01]  /*1f370*/  @!PT LDS RZ, [RZ] ;  /* 0x00000000fffff984 */ /* 0x000fe20000000800 */
        /* <DEDUP_REMOVED lines=33> */
[----:B------:R-:W-:Y:S01]  /*1f590*/  LDGSTS.E.BYPASS.LTC128B.128 [R4+0x2400], desc[UR56][R2.64], !P2 ;  /* 0x0240000002047fae */ /* 0x000fe2000d101d78 */
[----:B------:R-:W-:-:S13]  /*1f5a0*/  ISETP.LT.OR P2, PT, R6, 0x41, !P0 ;  /* 0x000000410600780c */ /* 0x000fda0004741670 */
[----:B------:R0:W-:Y:S04]  /*1f5b0*/  LDGSTS.E.BYPASS.LTC128B.128 [R4+0x5400], desc[UR56][R2.64+0x80], !P2 ;  /* 0x0540008002047fae */ /* 0x0001e8000d101d78 */
[----:B0-2---:R0:W1:Y:S02]  /*1f5c0*/  SHFL.IDX PT, R2, R23, 0x5, 0x181f ;  /* 0x00b81f0017027f89 */ /* 0x00506400000e0000 */
.L_x_908:
[C---:B------:R-:W-:Y:S01]  /*1f5d0*/  ISETP.LT.OR P1, PT, R6.reuse, 0x51, !P1 ;  /* 0x000000510600780c */ /* 0x040fe20004f21670 */
[----:B------:R-:W-:Y:S01]  /*1f5e0*/  ULDC.64 UR4, c[0x0][0x328] ;  /* 0x0000ca0000047ab9 */ /* 0x000fe20000000a00 */
[----:B------:R-:W-:Y:S01]  /*1f5f0*/  ISETP.LT.OR P0, PT, R6, 0x51, !P0 ;  /* 0x000000510600780c */ /* 0x000fe20004701670 */
[----:B------:R-:W-:Y:S01]  /*1f600*/  IMAD R9, R20, UR4, RZ ;  /* 0x0000000414097c24 */ /* 0x000fe2000f8e02ff */
[----:B-1----:R-:W-:-:S03]  /*1f610*/  IADD3 R2, P2, R2, R0, RZ ;  /* 0x0000000002027210 */ /* 0x002fc60007f5e0ff */
[----:B------:R-:W-:Y:S01]  /*1f620*/  IMAD R9, R8, UR5, R9 ;  /* 0x0000000508097c24 */ /* 0x000fe2000f8e0209 */
[----:B------:R-:W-:-:S05]  /*1f630*/  IADD3.X R3, RZ, R24, RZ, P2, !PT ;  /* 0x00000018ff037210 */ /* 0x000fca00017fe4ff */
[----:B------:R-:W-:Y:S01]  /*1f640*/  @!PT LDS RZ, [RZ] ;  /* 0x00000000fffff984 */ /* 0x000fe20000000800 */
[----:B------:R-:W-:Y:S01]  /*1f650*/  @!PT LDS RZ, [RZ] ;  /* 0x00000000fffff984 */ /* 0x000fe20000000800 */
[----:B------:R-:W-:Y:S01]  /*1f660*/  @!PT LDS RZ, [RZ] ;  /* 0x00000000fffff984 */ /* 0x000fe20000000800 */
[----:B------:R-:W-:Y:S04]  /*1f670*/  LDGSTS.E.BYPASS.LTC128B.128 [R4+0x2c00], desc[UR56][R2.64], !P1 ;  /* 0x02c0000002047fae */ /* 0x000fe8000c901d78 */
[----:B------:R1:W-:Y:S01]  /*1f680*/  LDGSTS.E.BYPASS.LTC128B.128 [R4+0x5c00], desc[UR56][R2.64+0x80], !P0 ;  /* 0x05c0008002047fae */ /* 0x0003e2000c101d78 */
[----:B------:R-:W-:Y:S01]  /*1f690*/  PLOP3.LUT P0, PT, PT, PT, PT, 0x80, 0x0 ;  /* 0x000000000000781c */ /* 0x000fe20003f0f070 */
[----:B------:R-:W-:Y:S01]  /*1f6a0*/  NOP ;  /* 0x0000000000007918 */ /* 0x000fe20000000000 */
[----:B-1----:R-:W-:Y:S01]  /*1f6b0*/  IMAD.WIDE.U32 R2, R8, UR4, RZ ;  /* 0x0000000408027c25 */ /* 0x002fe2000f8e00ff */
[----:B------:R-:W-:-:S03]  /*1f6c0*/  ULDC.64 UR4, c[0x0][0x338] ;  /* 0x0000ce0000047ab9 */ /* 0x000fc60000000a00 */
[----:B------:R-:W-:Y:S02]  /*1f6d0*/  IMAD.IADD R3, R3, 0x1, R9 ;  /* 0x0000000103037824 */ /* 0x000fe400078e0209 */
[----:B------:R-:W-:Y:S02]  /*1f6e0*/  IMAD R0, R21, UR4, RZ ;  /* 0x0000000415007c24 */ /* 0x000fe4000f8e02ff */
[----:B------:R-:W-:-:S04]  /*1f6f0*/  IMAD.WIDE.U32 R2, R7, UR4, R2 ;  /* 0x0000000407027c25 */ /* 0x000fc8000f8e0002 */
[----:B------:R-:W-:-:S05]  /*1f700*/  IMAD R9, R7, UR5, R0 ;  /* 0x0000000507097c24 */ /* 0x000fca000f8e0200 */
[----:B------:R-:W-:-:S07]  /*1f710*/  IADD3 R9, R3, R9, RZ ;  /* 0x0000000903097210 */ /* 0x000fce0007ffe0ff */
.L_x_757:
        /* <DEDUP_REMOVED lines=11> */
.L_x_758:
[----:B------:R-:W-:Y:S01]  /*1f7d0*/  IMAD.MOV.U32 R3, RZ, RZ, R9 ;  /* 0x000000ffff037224 */ /* 0x000fe200078e0009 */
[----:B------:R-:W-:Y:S01]  /*1f7e0*/  ULDC.64 UR4, c[0x0][0x330] ;  /* 0x0000cc0000047ab9 */ /* 0x000fe20000000a00 */
[----:B------:R-:W-:Y:S01]  /*1f7f0*/  ULDC.64 UR6, c[0x0][0x318] ;  /* 0x0000c60000067ab9 */ /* 0x000fe20000000a00 */
[----:B------:R1:W-:Y:S01]  /*1f800*/  SYNCS.ARRIVE.TRANS64.A1T0 RZ, [R5+URZ+0x2a850], RZ ;  /* 0x02a850ff05ff79a7 */ /* 0x0003e2000810003f */
[----:B------:R-:W-:Y:S01]  /*1f810*/  IMAD.WIDE.U32 R2, R18, UR4, R2 ;  /* 0x0000000412027c25 */ /* 0x000fe2000f8e0002 */
[----:B------:R-:W-:Y:S02]  /*1f820*/  IADD3 R0, R26, -0x1, RZ ;  /* 0xffffffff1a007810 */ /* 0x000fe40007ffe0ff */
[----:B------:R-:W-:Y:S01]  /*1f830*/  MOV R17, R28 ;  /* 0x0000001c00117202 */ /* 0x000fe20000000f00 */
[----:B------:R-:W-:Y:S01]  /*1f840*/  IMAD R3, R18, UR5, R3 ;  /* 0x0000000512037c24 */ /* 0x000fe2000f8e0203 */
[----:B0-----:R-:W-:Y:S01]  /*1f850*/  LEA R23, P0, R2, UR6, 0x1 ;  /* 0x0000000602177c11 */ /* 0x001fe2000f8008ff */
[----:B------:R-:W-:-:S02]  /*1f860*/  IMAD.MOV.U32 R10, RZ, RZ, R27 ;  /* 0x000000ffff0a7224 */ /* 0x000fc400078e001b */
[----:B------:R-:W-:Y:S01]  /*1f870*/  IMAD.MOV.U32 R31, RZ, RZ, R26 ;  /* 0x000000ffff1f7224 */ /* 0x000fe200078e001a */
[----:B------:R-:W-:Y:S02]  /*1f880*/  LEA.HI.X R24, R2, UR7, R3, 0x1, P0 ;  /* 0x0000000702187c11 */ /* 0x000fe400080f0c03 */
[----:B------:R-:W-:-:S13]  /*1f890*/  ISETP.GT.AND P0, PT, R26, R37, PT ;  /* 0x000000251a00720c */ /* 0x000fda0003f04270 */
[----:B-1----:R-:W-:Y:S05]  /*1f8a0*/  @P0 BRA `(.L_x_759) ;  /* 0xfffffff0002c0947 */ /* 0x002fea000383ffff */
.L_x_746:
[----:B------:R-:W-:Y:S05]  /*1f8b0*/  BSYNC B0 ;  /* 0x0000000000007941 */ /* 0x000fea0003800000 */
.L_x_745:
        /* <DEDUP_REMOVED lines=11> */
[----:B0-----:R-:W2:Y:S01]  /*1f970*/  @P0 ATOMG.E.ADD.STRONG.GPU PT, R3, desc[UR56][R2.64], R5 ;  /* 0x00000005020309a8 */ /* 0x001ea200081ee1f8 */
[----:B------:R-:W0:Y:S02]  /*1f980*/  S2R R4, SR_LTMASK ;  /* 0x0000000000047919 */ /* 0x000e240000003900 */
[----:B0-----:R-:W-:-:S04]  /*1f990*/  LOP3.LUT R4, R4, UR4, RZ, 0xc0, !PT ;  /* 0x0000000404047c12 */ /* 0x001fc8000f8ec0ff */
[----:B------:R-:W0:Y:S01]  /*1f9a0*/  POPC R7, R4 ;  /* 0x0000000400077309 */ /* 0x000e220000000000 */
[----:B--2---:R-:W0:Y:S02]  /*1f9b0*/  SHFL.IDX PT, R0, R3, R0, 0x1f ;  /* 0x00001f0003007589 */ /* 0x004e2400000e0000 */
[----:B0-----:R-:W-:-:S07]  /*1f9c0*/  IADD3 R16, R0, UR38, R7 ;  /* 0x0000002600107c10 */ /* 0x001fce000fffe007 */
.L_x_761:
[----:B------:R-:W-:Y:S05]  /*1f9d0*/  BSYNC B0 ;  /* 0x0000000000007941 */ /* 0x000fea0003800000 */
.L_x_760:
[----:B------:R-:W2:Y:S02]  /*1f9e0*/  LDL R0, [R1+0x30] ;  /* 0x0000300001007983 */ /* 0x000ea40000100800 */
[----:B--2---:R-:W-:-:S13]  /*1f9f0*/  ISETP.NE.AND P0, PT, R0, 0x3, PT ;  /* 0x000000030000780c */ /* 0x004fda0003f05270 */
[----:B------:R-:W-:Y:S05]  /*1fa00*/  @!P0 BRA `(.L_x_762) ;  /* 0x0000000000048947 */ /* 0x000fea0003800000 */
[----:B------:R-:W-:Y:S01]  /*1fa10*/  BPT.TRAP 0x1 ;  /* 0x000000040000795c */ /* 0x000fe20000300000 */
.L_x_762:
[----:B------:R-:W-:Y:S01]  /*1fa20*/  LEA R0, R27, R22, 0x3 ;  /* 0x000000161b007211 */ /* 0x000fe200078e18ff */
[----:B------:R-:W-:Y:S01]  /*1fa30*/  BSSY B0, `(.L_x_763) ;  /* 0x0000005000007945 */ /* 0x000fe20003800000 */
[----:B0-----:R-:W-:Y:S01]  /*1fa40*/  SHF.L.U32 R3, R28, 0x1f, RZ ;  /* 0x0000001f1c037819 */ /* 0x001fe200000006ff */
[----:B------:R-:W-:-:S03]  /*1fa50*/  IMAD R6, R26, -0x60, R36 ;  /* 0xffffffa01a067824 */ /* 0x000fc600078e0224 */
[----:B------:R-:W0:Y:S02]  /*1fa60*/  SYNCS.PHASECHK.TRANS64.TRYWAIT P0, [R0+URZ+0x2a860], R3 ;  /* 0x02a86003000075a7 */ /* 0x000e24000800017f */
[----:B0-----:R-:W-:Y:S05]  /*1fa70*/  @!P0 BRA `(.L_x_764) ;  /* 0x0000004800bc8947 */ /* 0x001fea0003800000 */
.L_x_909:
[----:B------:R-:W-:Y:S05]  /*1fa80*/  BSYNC B0 ;  /* 0x0000000000007941 */ /* 0x000fea0003800000 */
.L_x_763:
        /* <DEDUP_REMOVED lines=8> */
[C---:B------:R-:W-:Y:S01]  /*1fb10*/  LOP3.LUT R2, R29.reuse, 0x1, RZ, 0xc0, !PT ;  /* 0x000000011d027812 */ /* 0x040fe200078ec0ff */
[----:B------:R-:W-:Y:S01]  /*1fb20*/  IMAD R4, R4, 0x2, R22 ;  /* 0x0000000204047824 */ /* 0x000fe200078e0216 */
[----:B------:R-:W-:Y:S01]  /*1fb30*/  LOP3.LUT P0, RZ, R29, 0x2, RZ, 0xc0, !PT ;  /* 0x000000021dff7812 */ /* 0x000fe2000780c0ff */
[----:B------:R-:W2:Y:S01]  /*1fb40*/  SHFL.IDX PT, R14, R23, RZ, 0x181f ;  /* 0x00181fff170e7589 */ /* 0x000ea200000e0000 */
[----:B------:R-:W-:Y:S02]  /*1fb50*/  ISETP.NE.U32.AND P1, PT, R2, 0x1, PT ;  /* 0x000000010200780c */ /* 0x000fe40003f25070 */
[C---:B------:R-:W-:Y:S01]  /*1fb60*/  ISETP.LT.OR P3, PT, R6.reuse, 0x1, !P0 ;  /* 0x000000010600780c */ /* 0x040fe20004761670 */
[----:B0-----:R-:W0:Y:S01]  /*1fb70*/  SHFL.IDX PT, R3, R24, RZ, 0x181f ;  /* 0x00181fff18037589 */ /* 0x001e2200000e0000 */
[----:B------:R-:W-:-:S03]  /*1fb80*/  ISETP.LT.OR P2, PT, R6, 0x1, P1 ;  /* 0x000000010600780c */ /* 0x000fc60000f41670 */
[----:B------:R-:W-:Y:S04]  /*1fb90*/  SHFL.IDX PT, R8, R24, 0x1, 0x181f ;  /* 0x00381f0018087f89 */ /* 0x000fe800000e0000 */
[----:B------:R-:W-:Y:S01]  /*1fba0*/  SHFL.IDX PT, R10, R23, 0x2, 0x181f ;  /* 0x00581f00170a7f89 */ /* 0x000fe200000e0000 */
[----:B-1----:R-:W-:-:S04]  /*1fbb0*/  SHF.L.U32 R7, R7, 0x3, RZ ;  /* 0x0000000307077819 */ /* 0x002fc800000006ff */
[----:B------:R-:W-:-:S05]  /*1fbc0*/  LOP3.LUT R7, R7, 0x38, RZ, 0xc0, !PT ;  /* 0x0000003807077812 */ /* 0x000fca00078ec0ff */
[----:B------:R-:W-:Y:S02]  /*1fbd0*/  IMAD.SHL.U32 R5, R7, 0x2, RZ ;  /* 0x0000000207057824 */ /* 0x000fe400078e00ff */
        /* <DEDUP_REMOVED lines=9> */
[----:B------:R-:W0:Y:S02]  /*1fc70*/  SHFL.IDX PT, R14, R23, 0x3, 0x181f ;  /* 0x00781f00170e7f89 */ /* 0x000e2400000e0000 */
[----:B------:R-:W-:Y:S02]  /*1fc80*/  IADD3.X R3, RZ, R8, RZ, P4, !PT ;  /* 0x00000008ff037210 */ /* 0x000fe400027fe4ff */
        /* <DEDUP_REMOVED lines=15> */
[----:B------:R0:W0:Y:S01]  /*1fd80*/  SHFL.IDX PT, R14, R23, 0x5, 0x181f ;  /* 0x00b81f00170e7f89 */ /* 0x00002200000e0000 */
[----:B-1----:R-:W-:-:S05]  /*1fd90*/  IADD3.X R3, RZ, R8, RZ, P4, !PT ;  /* 0x00000008ff037210 */ /* 0x002fca00027fe4ff */
        /* <DEDUP_REMOVED lines=8> */
.L_x_923:
[C---:B------:R-:W-:Y:S02]  /*1fe20*/  ISETP.LT.OR P1, PT, R6.reuse, 0x51, P1 ;  /* 0x000000510600780c */ /* 0x040fe40000f21670 */
[----:B------:R-:W-:Y:S02]  /*1fe30*/  ISETP.LT.OR P0, PT, R6, 0x51, !P0 ;  /* 0x000000510600780c */ /* 0x000fe40004701670 */
[----:B-1----:R-:W-:-:S04]  /*1fe40*/  IADD3 R2, P2, R14, R5, RZ ;  /* 0x000000050e027210 */ /* 0x002fc80007f5e0ff */
[----:B------:R-:W-:-:S05]  /*1fe50*/  IADD3.X R3, RZ, R24, RZ, P2, !PT ;  /* 0x00000018ff037210 */ /* 0x000fca00017fe4ff */
[----:B------:R-:W-:Y:S01]  /*1fe60*/  @!PT LDS RZ, [RZ] ;  /* 0x00000000fffff984 */ /* 0x000fe20000000800 */
[----:B------:R-:W-:Y:S01]  /*1fe70*/  @!PT LDS RZ, [RZ] ;  /* 0x00000000fffff984 */ /* 0x000fe20000000800 */
[----:B------:R-:W-:Y:S01]  /*1fe80*/  @!PT LDS RZ, [RZ] ;  /* 0x00000000fffff984 */ /* 0x000fe20000000800 */
[----:B------:R0:W-:Y:S04]  /*1fe90*/  LDGSTS.E.BYPASS.LTC128B.128 [R4+0x2c00], desc[UR56][R2.64], !P1 ;  /* 0x02c0000002047fae */ /* 0x0001e8000c901d78 */
[----:B------:R0:W-:Y:S01]  /*1fea0*/  LDGSTS.E.BYPASS.LTC128B.128 [R4+0x5c00], desc[UR56][R2.64+0x80], !P0 ;  /* 0x05c0008002047fae */ /* 0x0001e2000c101d78 */
[----:B------:R-:W-:Y:S01]  /*1feb0*/  PLOP3.LUT P0, PT, PT, PT, PT, 0x80, 0x0 ;  /* 0x000000000000781c */ /* 0x000fe20003f0f070 */
[----:B------:R-:W-:-:S12]  /*1fec0*/  NOP ;  /* 0x0000000000007918 */ /* 0x000fd80000000000 */
.L_x_766:
[----:B------:R-:W-:Y:S02]  /*1fed0*/  PLOP3.LUT P1, PT, P1, P0, PT, 0xa2, 0x0 ;  /* 0x000000000000781c */ /* 0x000fe40000f21472 */
[----:B------:R-:W-:-:S08]  /*1fee0*/  @P0 R2UR P1, UR4, R0 ;  /* 0x00000000000402ca */ /* 0x000fd00000020000 */
[----:B------:R-:W-:-:S05]  /*1fef0*/  @P0 PLOP3.LUT P0, PT, P1, PT, PT, 0x80, 0x0 ;  /* 0x000000000000081c */ /* 0x000fca0000f0f070 */
[----:B------:R-:W-:Y:S01]  /*1ff00*/  @!P1 SYNCS.ARRIVE.TRANS64.RED.A0T1 RZ, [UR4+0x2a850], RZ ;  /* 0x02a850ffffff99a7 */ /* 0x000fe20008200404 */
[----:B------:R-:W-:Y:S07]  /*1ff10*/  @!P1 ARRIVES.LDGSTSBAR.64.TRANSCNT [UR4+0x2a850] ;  /* 0x02a85000ff0099b0 */ /* 0x000fee0008000a84 */
[----:B------:R-:W-:Y:S05]  /*1ff20*/  @P0 BRA.U.ANY `(.L_x_766) ;  /* 0xfffffffd00e80947 */ /* 0x000fea000393ffff */
[----:B------:R-:W-:Y:S01]  /*1ff30*/  NOP ;  /* 0x0000000000007918 */ /* 0x000fe20000000000 */
[----:B0-----:R-:W2:Y:S02]  /*1ff40*/  LDL.LU R2, [R1+0x30] ;  /* 0x0000300001027983 */ /* 0x001ea40000300800 */
[----:B--2---:R-:W-:-:S13]  /*1ff50*/  ISETP.NE.AND P2, PT, R2, 0x3, PT ;  /* 0x000000030200780c */ /* 0x004fda0003f45270 */
[----:B------:R-:W-:Y:S05]  /*1ff60*/  @!P2 BRA `(.L_x_767) ;  /* 0x000000000004a947 */ /* 0x000fea0003800000 */
[----:B------:R-:W-:Y:S01]  /*1ff70*/  BPT.TRAP 0x1 ;  /* 0x000000040000795c */ /* 0x000fe20000300000 */
.L_x_767:
[----:B------:R0:W-:Y:S01]  /*1ff80*/  SYNCS.ARRIVE.TRANS64.A1T0 RZ, [R0+URZ+0x2a850], RZ ;  /* 0x02a850ff00ff79a7 */ /* 0x0001e2000810003f */
[----:B------:R-:W-:-:S05]  /*1ff90*/  VIADD R27, R27, 0x1 ;  /* 0x000000011b1b7836 */ /* 0x000fca0000000000 */
[----:B------:R-:W-:-:S04]  /*1ffa0*/  ISETP.NE.AND P0, PT, R27, 0x2, PT ;  /* 0x000000021b00780c */ /* 0x000fc80003f05270 */
[----:B------:R-:W-:Y:S02]  /*1ffb0*/  SEL R3, RZ, 0x1, P0 ;  /* 0x00000001ff037807 */ /* 0x000fe40000000000 */
[----:B------:R-:W-:Y:S02]  /*1ffc0*/  SEL R27, R27, RZ, P0 ;  /* 0x000000ff1b1b7207 */ /* 0x000fe40000000000 */
[----:B0-----:R-:W-:-:S07]  /*1ffd0*/  LOP3.LUT R28, R28, R3, RZ, 0x3c, !PT ;  /* 0x000000031c1c7212 */ /* 0x001fce00078e3cff */
.L_x_724:
[----:B------:R-:W-:Y:S05]  /*1ffe0*/  BSYNC B7 ;  /* 0x0000000000077941 */ /* 0x000fea0003800000 */
.L_x_722:
[----:B------:R-:W2:Y:S02]  /*1fff0*/  LDL R0, [R1+0x38] ;  /* 0x0000380001007983 */ /* 0x000ea40000100800 */
[----:B--2---:R-:W-:-:S13]  /*20000*/  LOP3.LUT P0, RZ, R0, 0x20, RZ, 0xc0, !PT ;  /* 0x0000002000ff7812 */ /* 0x004fda000780c0ff */
[----:B------:R-:W-:Y:S05]  /*20010*/  @!P0 BRA `(.L_x_768) ;  /* 0x0000000000248947 */ /* 0x000fea0003800000 */
[----:B------:R-:W-:Y:S05]  /*20020*/  WARPSYNC.ALL ;  /* 0x0000000000007948 */ /* 0x000fea0003800000 */
[----:B------:R-:W1:Y:S08]  /*20030*/  S2UR UR5, SR_CgaCtaId ;  /* 0x00000000000579c3 */ /* 0x000e700000008800 */
[----:B------:R-:W-:Y:S06]  /*20040*/  BAR.SYNC.DEFER_BLOCKING 0x5, 0x180 ;  /* 0x0146000000007b1d */ /* 0x000fec0000010000 */
[----:B------:R-:W-:-:S02]  /*20050*/  UMOV UR4, 0x400 ;  /* 0x0000040000047882 */ /* 0x000fc40000000000 */
[----:B-1----:R-:W-:-:S06]  /*20060*/  ULEA UR4, UR5, UR4, 0x18 ;  /* 0x0000000405047291 */ /* 0x002fcc000f8ec03f */
[----:B0-----:R-:W-:-:S05]  /*20070*/  MOV R22, UR4 ;  /* 0x0000000400167c02 */ /* 0x001fca0008000f00 */
[----:B------:R2:W3:Y:S01]  /*20080*/  LDS.128 R16, [R22+0x2a8d0] ;  /* 0x02a8d00016107984 */ /* 0x0004e20000000c00 */
[----:B------:R-:W-:Y:S06]  /*20090*/  BAR.ARV 0x4, 0x180 ;  /* 0x0106000000007b1d */ /* 0x000fec0000002000 */
[----:B------:R-:W-:Y:S05]  /*200a0*/  BRA `(.L_x_769) ;  /* 0x0000000800d07947 */ /* 0x000fea0003800000 */
.L_x_768:
[----:B------:R-:W1:Y:S01]  /*200b0*/  S2R R9, SR_TID.X ;  /* 0x0000000000097919 */ /* 0x000e620000002100 */
[----:B------:R-:W-:Y:S01]  /*200c0*/  UMOV UR4, 0xffffffff ;  /* 0xffffffff00047882 */ /* 0x000fe20000000000 */
[----:B-1----:R-:W-:-:S04]  /*200d0*/  LOP3.LUT R9, R9, 0x1f, RZ, 0xc0, !PT ;  /* 0x0000001f09097812 */ /* 0x002fc800078ec0ff */
[----:B------:R-:W-:Y:S01]  /*200e0*/  ISETP.NE.AND P0, PT, R9, 0x1f, PT ;  /* 0x0000001f0900780c */ /* 0x000fe20003f05270 */
[----:B------:R-:W-:-:S12]  /*200f0*/  BRA.DIV UR4, `(.L_x_770) ;  /* 0x0000004e041c7947 */ /* 0x000fd8000b800000 */
[----:B0-----:R-:W-:Y:S01]  /*20100*/  IMAD.IADD R7, R19, 0x1, R9 ;  /* 0x0000000113077824 */ /* 0x001fe200078e0209 */
[----:B------:R-:W-:-:S04]  /*20110*/  ULDC UR4, c[0x0][0xc3c] ;  /* 0x00030f0000047ab9 */ /* 0x000fc80000000800 */
[----:B------:R-:W-:-:S13]  /*20120*/  ISETP.GE.OR P1, PT, R7, UR4, !P0 ;  /* 0x0000000407007c0c */ /* 0x000fda000c726670 */
[----:B------:R-:W0:Y:S08]  /*20130*/  @!P1 LDC.64 R2, c[0x0][0xc80] ;  /* 0x00032000ff029b82 */ /* 0x000e300000000a00 */
[----:B------:R-:W1:Y:S01]  /*20140*/  @!P1 LDC.64 R4, c[0x0][0xc78] ;  /* 0x00031e00ff049b82 */ /* 0x000e620000000a00 */
[----:B0-----:R-:W-:-:S05]  /*20150*/  @!P1 IMAD.WIDE R2, R7, 0x4, R2 ;  /* 0x0000000407029825 */ /* 0x001fca00078e0202 */
[----:B------:R1:W2:Y:S02]  /*20160*/  @!P1 LDG.E R6, desc[UR56][R2.64] ;  /* 0x0000003802069981 */ /* 0x0002a4000c1e1900 */
[----:B-1----:R-:W-:-:S05]  /*20170*/  @!P1 IMAD.WIDE R2, R7, 0x4, R4 ;  /* 0x0000000407029825 */ /* 0x002fca00078e0204 */
[----:B------:R-:W3:Y:S01]  /*20180*/  @!P1 LDG.E R5, desc[UR56][R2.64] ;  /* 0x0000003802059981 */ /* 0x000ee2000c1e1900 */
[----:B------:R-:W-:Y:S02]  /*20190*/  MOV R7, RZ ;  /* 0x000000ff00077202 */ /* 0x000fe40000000f00 */
[----:B------:R-:W-:Y:S01]  /*201a0*/  MOV R4, RZ ;  /* 0x000000ff00047202 */ /* 0x000fe20000000f00 */
[----:B------:R-:W-:Y:S01]  /*201b0*/  SHFL.IDX PT, R0, R16, RZ, 0x1f ;  /* 0x00001fff10007589 */ /* 0x000fe200000e0000 */
[C---:B------:R-:W-:Y:S02]  /*201c0*/  ISETP.GE.U32.AND P2, PT, R9.reuse, 0x2, PT ;  /* 0x000000020900780c */ /* 0x040fe40003f46070 */
[C---:B------:R-:W-:Y:S01]  /*201d0*/  ISETP.GE.U32.AND P3, PT, R9.reuse, 0x4, PT ;  /* 0x000000040900780c */ /* 0x040fe20003f66070 */
[----:B------:R-:W-:Y:S01]  /*201e0*/  SHFL.IDX PT, R8, R16, 0x1, 0x1f ;  /* 0x00201f0010087f89 */ /* 0x000fe200000e0000 */
[C---:B------:R-:W-:Y:S02]  /*201f0*/  ISETP.GE.U32.AND P4, PT, R9.reuse, 0x8, PT ;  /* 0x000000080900780c */ /* 0x040fe40003f86070 */
[----:B------:R-:W-:Y:S01]  /*20200*/  ISETP.GE.U32.AND P5, PT, R9, 0x10, PT ;  /* 0x000000100900780c */ /* 0x000fe20003fa6070 */
[----:B--2---:R-:W-:-:S02]  /*20210*/  @!P1 IMAD.MOV.U32 R7, RZ, RZ, R6 ;  /* 0x000000ffff079224 */ /* 0x004fc400078e0006 */
[----:B------:R-:W-:Y:S02]  /*20220*/  IMAD.MOV.U32 R6, RZ, RZ, RZ ;  /* 0x000000ffff067224 */ /* 0x000fe400078e00ff */
[----:B---3--:R-:W-:Y:S01]  /*20230*/  @!P1 IMAD.MOV.U32 R4, RZ, RZ, R5 ;  /* 0x000000ffff049224 */ /* 0x008fe200078e0005 */
[----:B------:R-:W-:-:S03]  /*20240*/  ISETP.NE.AND P1, PT, R9, RZ, PT ;  /* 0x000000ff0900720c */ /* 0x000fc60003f25270 */
[----:B------:R-:W-:-:S05]  /*20250*/  IMAD R13, R4, R7, RZ ;  /* 0x00000007040d7224 */ /* 0x000fca00078e02ff */
[----:B------:R-:W0:Y:S02]  /*20260*/  SHFL.UP PT, R14, R13, 0x1, RZ ;  /* 0x042000000d0e7989 */ /* 0x000e2400000e00ff */
[----:B0-----:R-:W-:-:S04]  /*20270*/  SEL R14, R14, RZ, P1 ;  /* 0x000000ff0e0e7207 */ /* 0x001fc80000800000 */
[----:B------:R-:W-:-:S05]  /*20280*/  IADD3 R5, R13, R14, RZ ;  /* 0x0000000e0d057210 */ /* 0x000fca0007ffe0ff */
        /* <DEDUP_REMOVED lines=12> */
[----:B------:R0:W1:Y:S02]  /*20350*/  SHFL.IDX PT, R14, R2, 0x1f, 0x1f ;  /* 0x03e01f00020e7f89 */ /* 0x00006400000e0000 */
.L_x_933:
[----:B------:R-:W-:Y:S02]  /*20360*/  ULDC UR4, c[0x0][0xc38] ;  /* 0x00030e0000047ab9 */ /* 0x000fe40000000800 */
[----:B------:R-:W-:-:S05]  /*20370*/  MOV R5, UR4 ;  /* 0x0000000400057c02 */ /* 0x000fca0008000f00 */
[----:B-1----:R-:W-:-:S04]  /*20380*/  IMAD R14, R14, R5, RZ ;  /* 0x000000050e0e7224 */ /* 0x002fc800078e02ff */
[----:B------:R-:W-:-:S05]  /*20390*/  IMAD.IADD R9, R8, 0x1, R14 ;  /* 0x0000000108097824 */ /* 0x000fca00078e020e */
[----:B------:R-:W-:-:S13]  /*203a0*/  ISETP.GT.AND P6, PT, R9, R0, PT ;  /* 0x000000000900720c */ /* 0x000fda0003fc4270 */
[----:B------:R-:W-:Y:S05]  /*203b0*/  @P6 BRA `(.L_x_771) ;  /* 0x0000000000a46947 */ /* 0x000fea0003800000 */
.L_x_774:
[----:B0-----:R-:W0:Y:S01]  /*203c0*/  LDC R2, c[0x0][0xc3c] ;  /* 0x00030f00ff027b82 */ /* 0x001e220000000800 */
[----:B------:R-:W-:-:S04]  /*203d0*/  IADD3 R19, R19, 0x1f, RZ ;  /* 0x0000001f13137810 */ /* 0x000fc80007ffe0ff */
[----:B0-----:R-:W-:-:S13]  /*203e0*/  ISETP.GE.AND P6, PT, R19, R2, PT ;  /* 0x000000021300720c */ /* 0x001fda0003fc6270 */
[----:B------:R-:W-:Y:S05]  /*203f0*/  @P6 BRA `(.L_x_772) ;  /* 0x0000000400b86947 */ /* 0x000fea0003800000 */
[----:B------:R-:W0:Y:S01]  /*20400*/  S2R R3, SR_TID.X ;  /* 0x0000000000037919 */ /* 0x000e220000002100 */
[----:B------:R-:W-:Y:S02]  /*20410*/  MOV R7, RZ ;  /* 0x000000ff00077202 */ /* 0x000fe40000000f00 */
[----:B0-----:R-:W-:-:S05]  /*20420*/  LOP3.LUT R3, R3, 0x1f, RZ, 0xc0, !PT ;  /* 0x0000001f03037812 */ /* 0x001fca00078ec0ff */
[----:B------:R-:W-:-:S05]  /*20430*/  IMAD.IADD R11, R19, 0x1, R3 ;  /* 0x00000001130b7824 */ /* 0x000fca00078e0203 */
[----:B------:R-:W-:-:S13]  /*20440*/  ISETP.GE.OR P6, PT, R11, R2, !P0 ;  /* 0x000000020b00720c */ /* 0x000fda00047c6670 */
[----:B------:R-:W0:Y:S08]  /*20450*/  @!P6 LDC.64 R2, c[0x0][0xc80] ;  /* 0x00032000ff02eb82 */ /* 0x000e300000000a00 */
[----:B------:R-:W1:Y:S01]  /*20460*/  @!P6 LDC.64 R4, c[0x0][0xc78] ;  /* 0x00031e00ff04eb82 */ /* 0x000e620000000a00 */
[----:B0-----:R-:W-:-:S05]  /*20470*/  @!P6 IMAD.WIDE R2, R11, 0x4, R2 ;  /* 0x000000040b02e825 */ /* 0x001fca00078e0202 */
[----:B------:R1:W2:Y:S02]  /*20480*/  @!P6 LDG.E R7, desc[UR56][R2.64] ;  /* 0x000000380207e981 */ /* 0x0002a4000c1e1900 */
[----:B-1----:R-:W-:-:S04]  /*20490*/  @!P6 IMAD.WIDE R2, R11, 0x4, R4 ;  /* 0x000000040b02e825 */ /* 0x002fc800078e0204 */
[----:B------:R-:W-:-:S06]  /*204a0*/  IMAD.MOV.U32 R4, RZ, RZ, RZ ;  /* 0x000000ffff047224 */ /* 0x000fcc00078e00ff */
[----:B------:R-:W2:Y:S01]  /*204b0*/  @!P6 LDG.E R4, desc[UR56][R2.64] ;  /* 0x000000380204e981 */ /* 0x000ea2000c1e1900 */
[----:B------:R-:W-:Y:S01]  /*204c0*/  UMOV UR4, 0xffffffff ;  /* 0xffffffff00047882 */ /* 0x000fe20000000000 */
[----:B--2---:R-:W-:Y:S02]  /*204d0*/  IMAD R13, R4, R7, RZ ;  /* 0x00000007040d7224 */ /* 0x004fe400078e02ff */
[----:B------:R-:W-:Y:S05]  /*204e0*/  BRA.DIV UR4, `(.L_x_773) ;  /* 0x0000004e045c7947 */ /* 0x000fea000b800000 */
        /* <DEDUP_REMOVED lines=16> */
.L_x_941:
[----:B------:R-:W-:Y:S02]  /*205f0*/  ULDC UR4, c[0x0][0xc38] ;  /* 0x00030e0000047ab9 */ /* 0x000fe40000000800 */
[----:B------:R-:W-:-:S04]  /*20600*/  IMAD.U32 R5, RZ, RZ, UR4 ;  /* 0x00000004ff057e24 */ /* 0x000fc8000f8e00ff */
[----:B-1----:R-:W-:-:S05]  /*20610*/  IMAD R14, R14, R5, RZ ;  /* 0x000000050e0e7224 */ /* 0x002fca00078e02ff */
[----:B------:R-:W-:-:S04]  /*20620*/  IADD3 R9, R14, R9, RZ ;  /* 0x000000090e097210 */ /* 0x000fc80007ffe0ff */
[----:B------:R-:W-:-:S13]  /*20630*/  ISETP.GT.AND P6, PT, R9, R0, PT ;  /* 0x000000000900720c */ /* 0x000fda0003fc4270 */
[----:B------:R-:W-:Y:S05]  /*20640*/  @!P6 BRA `(.L_x_774) ;  /* 0xfffffffc005ce947 */ /* 0x000fea000383ffff */
.L_x_771:
        /* <DEDUP_REMOVED lines=9> */
.L_x_946:
[----:B------:R-:W-:-:S13]  /*206e0*/  ISETP.NE.AND P0, PT, R3, RZ, PT ;  /* 0x000000ff0300720c */ /* 0x000fda0003f05270 */
[----:B------:R-:W-:Y:S05]  /*206f0*/  @!P0 BRA `(.L_x_776) ;  /* 0x0000000000108947 */ /* 0x000fea0003800000 */
[----:B------:R-:W-:Y:S01]  /*20700*/  UMOV UR4, 0xffffffff ;  /* 0xffffffff00047882 */ /* 0x000fe20000000000 */
[----:B------:R-:W-:Y:S02]  /*20710*/  IADD3 R12, R8, -0x1, RZ ;  /* 0xffffffff080c7810 */ /* 0x000fe40007ffe0ff */
[----:B------:R-:W-:Y:S05]  /*20720*/  BRA.DIV UR4, `(.L_x_777) ;  /* 0x0000004e04e07947 */ /* 0x000fea000b800000 */
[----:B------:R4:W0:Y:S02]  /*20730*/  SHFL.IDX PT, R6, R2, R12, 0x1f ;  /* 0x00001f0c02067589 */ /* 0x00082400000e0000 */
.L_x_776:
[----:B--2---:R-:W-:Y:S01]  /*20740*/  IABS R10, R7 ;  /* 0x00000007000a7213 */ /* 0x004fe20000000000 */
[----:B0-----:R-:W-:Y:S01]  /*20750*/  IMAD R16, R6, R5, R9 ;  /* 0x0000000506107224 */ /* 0x001fe200078e0209 */
[----:B---3--:R-:W-:Y:S02]  /*20760*/  IABS R5, R4 ;  /* 0x0000000400057213 */ /* 0x008fe40000000000 */
[----:B------:R-:W0:Y:S01]  /*20770*/  I2F.RP R11, R10 ;  /* 0x0000000a000b7306 */ /* 0x000e220000209400 */
[----:B------:R-:W-:Y:S02]  /*20780*/  IADD3 R19, R8, R19, RZ ;  /* 0x0000001308137210 */ /* 0x000fe40007ffe0ff */
[----:B------:R-:W-:-:S05]  /*20790*/  IADD3 R0, R0, -R16, RZ ;  /* 0x8000001000007210 */ /* 0x000fca0007ffe0ff */
[----:B----4-:R-:W2:Y:S08]  /*207a0*/  I2F.RP R12, R5 ;  /* 0x00000005000c7306 */ /* 0x010eb00000209400 */
[----:B0-----:R-:W0:Y:S08]  /*207b0*/  MUFU.RCP R11, R11 ;  /* 0x0000000b000b7308 */ /* 0x001e300000001000 */
[----:B--2---:R-:W-:Y:S01]  /*207c0*/  MUFU.RCP R12, R12 ;  /* 0x0000000c000c7308 */ /* 0x004fe20000001000 */
[----:B0-----:R-:W-:-:S07]  /*207d0*/  VIADD R2, R11, 0xffffffe ;  /* 0x0ffffffe0b027836 */ /* 0x001fce0000000000 */
[----:B------:R0:W2:Y:S02]  /*207e0*/  F2I.FTZ.U32.TRUNC.NTZ R3, R2 ;  /* 0x0000000200037305 */ /* 0x0000a4000021f000 */
[----:B0-----:R-:W-:Y:S01]  /*207f0*/  IMAD.MOV.U32 R2, RZ, RZ, RZ ;  /* 0x000000ffff027224 */ /* 0x001fe200078e00ff */
[----:B--2---:R-:W-:-:S05]  /*20800*/  IADD3 R9, RZ, -R3, RZ ;  /* 0x80000003ff097210 */ /* 0x004fca0007ffe0ff */
[----:B------:R-:W-:-:S04]  /*20810*/  IMAD R9, R9, R10, RZ ;  /* 0x0000000a09097224 */ /* 0x000fc800078e02ff */
[----:B------:R-:W-:Y:S01]  /*20820*/  IMAD.HI.U32 R3, R3, R9, R2 ;  /* 0x0000000903037227 */ /* 0x000fe200078e0002 */
[----:B------:R-:W-:Y:S02]  /*20830*/  IABS R2, R7 ;  /* 0x0000000700027213 */ /* 0x000fe40000000000 */
[----:B------:R-:W-:-:S03]  /*20840*/  IABS R9, R0 ;  /* 0x0000000000097213 */ /* 0x000fc60000000000 */
[----:B------:R-:W-:Y:S02]  /*20850*/  IMAD.MOV R2, RZ, RZ, -R2 ;  /* 0x000000ffff027224 */ /* 0x000fe400078e0a02 */
[----:B------:R-:W-:Y:S01]  /*20860*/  IMAD.HI.U32 R6, R3, R9, RZ ;  /* 0x0000000903067227 */ /* 0x000fe200078e00ff */
[----:B------:R-:W-:-:S03]  /*20870*/  IADD3 R3, R12, 0xffffffe, RZ ;  /* 0x0ffffffe0c037810 */ /* 0x000fc60007ffe0ff */
[----:B------:R-:W-:-:S03]  /*20880*/  IMAD R9, R6, R2, R9 ;  /* 0x0000000206097224 */ /* 0x000fc600078e0209 */
[----:B------:R-:W0:Y:S02]  /*20890*/  F2I.FTZ.U32.TRUNC.NTZ R3, R3 ;  /* 0x0000000300037305 */ /* 0x000e24000021f000 */
[----:B------:R-:W-:-:S13]  /*208a0*/  ISETP.GT.U32.AND P1, PT, R10, R9, PT ;  /* 0x000000090a00720c */ /* 0x000fda0003f24070 */
[----:B------:R-:W-:Y:S01]  /*208b0*/  @!P1 IMAD.IADD R9, R9, 0x1, -R10 ;  /* 0x0000000109099824 */ /* 0x000fe200078e0a0a */
[----:B0-----:R-:W-:Y:S02]  /*208c0*/  IADD3 R2, RZ, -R3, RZ ;  /* 0x80000003ff027210 */ /* 0x001fe40007ffe0ff */
[----:B------:R-:W-:Y:S02]  /*208d0*/  @!P1 IADD3 R6, R6, 0x1, RZ ;  /* 0x0000000106069810 */ /* 0x000fe40007ffe0ff */
[----:B------:R-:W-:Y:S01]  /*208e0*/  ISETP.GE.U32.AND P0, PT, R9, R10, PT ;  /* 0x0000000a0900720c */ /* 0x000fe20003f06070 */
[----:B------:R-:W-:Y:S01]  /*208f0*/  IMAD R9, R2, R5, RZ ;  /* 0x0000000502097224 */ /* 0x000fe200078e02ff */
[----:B------:R-:W-:Y:S01]  /*20900*/  ISETP.NE.AND P1, PT, R7, RZ, PT ;  /* 0x000000ff0700720c */ /* 0x000fe20003f25270 */
[----:B------:R-:W-:-:S04]  /*20910*/  IMAD.MOV.U32 R2, RZ, RZ, RZ ;  /* 0x000000ffff027224 */ /* 0x000fc800078e00ff */
[----:B------:R-:W-:Y:S01]  /*20920*/  IMAD.HI.U32 R9, R3, R9, R2 ;  /* 0x0000000903097227 */ /* 0x000fe200078e0002 */
[----:B------:R-:W-:Y:S02]  /*20930*/  LOP3.LUT R2, R0, R7, RZ, 0x3c, !PT ;  /* 0x0000000700027212 */ /* 0x000fe400078e3cff */
[----:B------:R-:W-:Y:S02]  /*20940*/  IABS R3, R4 ;  /* 0x0000000400037213 */ /* 0x000fe40000000000 */
[----:B------:R-:W-:Y:S01]  /*20950*/  ISETP.GE.AND P2, PT, R2, RZ, PT ;  /* 0x000000ff0200720c */ /* 0x000fe20003f46270 */
[----:B------:R-:W-:Y:S02]  /*20960*/  @P0 VIADD R6, R6, 0x1 ;  /* 0x0000000106060836 */ /* 0x000fe40000000000 */
[----:B------:R-:W-:-:S10]  /*20970*/  IMAD.MOV R3, RZ, RZ, -R3 ;  /* 0x000000ffff037224 */ /* 0x000fd400078e0a03 */
[----:B------:R-:W-:Y:S02]  /*20980*/  @!P2 IADD3 R6, -R6, RZ, RZ ;  /* 0x000000ff0606a210 */ /* 0x000fe40007ffe1ff */
[----:B------:R-:W-:-:S04]  /*20990*/  @!P1 LOP3.LUT R6, RZ, R7, RZ, 0x33, !PT ;  /* 0x00000007ff069212 */ /* 0x000fc800078e33ff */
[-C--:B------:R-:W-:Y:S01]  /*209a0*/  IABS R2, R6.reuse ;  /* 0x0000000600027213 */ /* 0x080fe20000000000 */
[----:B------:R-:W-:-:S04]  /*209b0*/  IMAD R7, R7, R6, RZ ;  /* 0x0000000607077224 */ /* 0x000fc800078e02ff */
[----:B------:R-:W-:-:S04]  /*209c0*/  IMAD.HI.U32 R9, R9, R2, RZ ;  /* 0x0000000209097227 */ /* 0x000fc800078e00ff */
[----:B------:R-:W-:Y:S02]  /*209d0*/  IMAD R2, R9, R3, R2 ;  /* 0x0000000309027224 */ /* 0x000fe400078e0202 */
[----:B------:R-:W-:-:S03]  /*209e0*/  IMAD.IADD R17, R0, 0x1, -R7 ;  /* 0x0000000100117824 */ /* 0x000fc600078e0a07 */
[----:B------:R-:W-:-:S13]  /*209f0*/  ISETP.GT.U32.AND P1, PT, R5, R2, PT ;  /* 0x000000020500720c */ /* 0x000fda0003f24070 */
[-C--:B------:R-:W-:Y:S01]  /*20a00*/  @!P1 IADD3 R2, R2, -R5.reuse, RZ ;  /* 0x8000000502029210 */ /* 0x080fe20007ffe0ff */
[----:B------:R-:W-:Y:S01]  /*20a10*/  @!P1 VIADD R9, R9, 0x1 ;  /* 0x0000000109099836 */ /* 0x000fe20000000000 */
[----:B------:R-:W-:Y:S02]  /*20a20*/  ISETP.NE.AND P1, PT, R4, RZ, PT ;  /* 0x000000ff0400720c */ /* 0x000fe40003f25270 */
[----:B------:R-:W-:Y:S02]  /*20a30*/  ISETP.GE.U32.AND P0, PT, R2, R5, PT ;  /* 0x000000050200720c */ /* 0x000fe40003f06070 */
[----:B------:R-:W-:-:S04]  /*20a40*/  LOP3.LUT R2, R6, R4, RZ, 0x3c, !PT ;  /* 0x0000000406027212 */ /* 0x000fc800078e3cff */
[----:B------:R-:W-:-:S07]  /*20a50*/  ISETP.GE.AND P2, PT, R2, RZ, PT ;  /* 0x000000ff0200720c */ /* 0x000fce0003f46270 */
[----:B------:R-:W-:-:S06]  /*20a60*/  @P0 IADD3 R9, R9, 0x1, RZ ;  /* 0x0000000109090810 */ /* 0x000fcc0007ffe0ff */
[----:B------:R-:W-:Y:S01]  /*20a70*/  @!P2 IMAD.MOV R9, RZ, RZ, -R9 ;  /* 0x000000ffff09a224 */ /* 0x000fe200078e0a09 */
[----:B------:R-:W-:-:S04]  /*20a80*/  @!P1 LOP3.LUT R9, RZ, R4, RZ, 0x33, !PT ;  /* 0x00000004ff099212 */ /* 0x000fc800078e33ff */
[----:B------:R-:W-:Y:S01]  /*20a90*/  IADD3 R3, -R9, RZ, RZ ;  /* 0x000000ff09037210 */ /* 0x000fe20007ffe1ff */
[----:B------:R-:W-:-:S04]  /*20aa0*/  IMAD R9, R4, 0x1000000, R9 ;  /* 0x0100000004097824 */ /* 0x000fc800078e0209 */
[----:B------:R-:W-:-:S05]  /*20ab0*/  IMAD R18, R4, R3, R6 ;  /* 0x0000000304127224 */ /* 0x000fca00078e0206 */
[----:B------:R-:W-:Y:S01]  /*20ac0*/  LEA R18, R18, R9, 0x10 ;  /* 0x0000000912127211 */ /* 0x000fe200078e80ff */
[----:B------:R-:W-:Y:S06]  /*20ad0*/  BRA `(.L_x_778) ;  /* 0x00000000001c7947 */ /* 0x000fec0003800000 */
.L_x_772:
[----:B------:R-:W-:Y:S01]  /*20ae0*/  UMOV UR4, URZ ;  /* 0x0000003f00047c82 */ /* 0x000fe20008000000 */
[----:B------:R-:W-:Y:S01]  /*20af0*/  UMOV UR5, URZ ;  /* 0x0000003f00057c82 */ /* 0x000fe20008000000 */
[----:B------:R-:W-:Y:S01]  /*20b00*/  ULDC UR6, c[0x0][0xc3c] ;  /* 0x00030f0000067ab9 */ /* 0x000fe20000000800 */
[----:B------:R-:W-:Y:S01]  /*20b10*/  IMAD.MOV.U32 R16, RZ, RZ, R0 ;  /* 0x000000ffff107224 */ /* 0x000fe200078e0000 */
[----:B------:R-:W-:Y:S01]  /*20b20*/  MOV R17, UR4 ;  /* 0x0000000400117c02 */ /* 0x000fe20008000f00 */
[----:B------:R-:W-:Y:S01]  /*20b30*/  IMAD.U32 R18, RZ, RZ, UR5 ;  /* 0x00000005ff127e24 */ /* 0x000fe2000f8e00ff */
[----:B------:R-:W-:-:S07]  /*20b40*/  MOV R19, UR6 ;  /* 0x0000000600137c02 */ /* 0x000fce0008000f00 */
.L_x_778:
        /* <DEDUP_REMOVED lines=10> */
.L_x_769:
[----:B------:R-:W-:Y:S02]  /*20bf0*/  ULDC UR4, c[0x0][0xc3c] ;  /* 0x00030f0000047ab9 */ /* 0x000fe40000000800 */
[----:B---3--:R-:W-:-:S13]  /*20c00*/  ISETP.GE.AND P0, PT, R19, UR4, PT ;  /* 0x0000000413007c0c */ /* 0x008fda000bf06270 */
[----:B------:R-:W-:Y:S05]  /*20c10*/  @!P0 BRA `(.L_x_779) ;  /* 0xffffff9c00f48947 */ /* 0x000fea000383ffff */
[----:B------:R-:W-:Y:S05]  /*20c20*/  BSYNC B8 ;  /* 0x0000000000087941 */ /* 0x000fea0003800000 */
.L_x_676:
[----:B------:R-:W3:Y:S01]  /*20c30*/  LDL.LU R0, [R1+0x20] ;  /* 0x0000200001007983 */ /* 0x000ee20000300800 */
[----:B------:R-:W-:Y:S01]  /*20c40*/  BSSY B0, `(.L_x_780) ;  /* 0x000000b000007945 */ /* 0x000fe20003800000 */
[----:B------:R-:W4:Y:S01]  /*20c50*/  S2R R5, SR_CgaCtaId ;  /* 0x0000000000057919 */ /* 0x000f220000008800 */
[----:B---3--:R-:W-:-:S05]  /*20c60*/  VIADD R0, R0, 0x1 ;  /* 0x0000000100007836 */ /* 0x008fca0000000000 */
[----:B0-----:R-:W-:-:S04]  /*20c70*/  LEA.HI R2, R0, R0, RZ, 0x1 ;  /* 0x0000000000027211 */ /* 0x001fc800078f08ff */
[----:B------:R-:W-:Y:S02]  /*20c80*/  LOP3.LUT R3, R2, 0xfffffffe, RZ, 0xc0, !PT ;  /* 0xfffffffe02037812 */ /* 0x000fe400078ec0ff */
[----:B------:R-:W-:Y:S02]  /*20c90*/  MOV R2, 0x400 ;  /* 0x0000040000027802 */ /* 0x000fe40000000f00 */
[----:B------:R-:W-:Y:S02]  /*20ca0*/  IADD3 R0, R0, -R3, RZ ;  /* 0x8000000300007210 */ /* 0x000fe40007ffe0ff */
[----:B----4-:R-:W-:Y:S02]  /*20cb0*/  LEA R4, R5, R2, 0x18 ;  /* 0x0000000205047211 */ /* 0x010fe400078ec0ff */
[----:B------:R-:W-:-:S04]  /*20cc0*/  SHF.L.U32 R0, R0, 0x1f, RZ ;  /* 0x0000001f00007819 */ /* 0x000fc800000006ff */
[----:B------:R-:W0:Y:S02]  /*20cd0*/  SYNCS.PHASECHK.TRANS64.TRYWAIT P0, [R4+URZ+0x2a820], R0 ;  /* 0x02a82000040075a7 */ /* 0x000e24000800017f */
[----:B0-----:R-:W-:Y:S05]  /*20ce0*/  @!P0 BRA `(.L_x_781) ;  /* 0x0000004800988947 */ /* 0x001fea0003800000 */
.L_x_949:
[----:B------:R-:W-:Y:S05]  /*20cf0*/  BSYNC B0 ;  /* 0x0000000000007941 */ /* 0x000fea0003800000 */
.L_x_780:
[----:B------:R-:W-:-:S03]  /*20d00*/  UMOV UR4, 0xffffffff ;  /* 0xffffffff00047882 */ /* 0x000fc60000000000 */
[----:B------:R-:W-:Y:S05]  /*20d10*/  BRA.DIV UR4, `(.L_x_782) ;  /* 0x0000004a04a07947 */ /* 0x000fea000b800000 */
[----:B0-----:R-:W0:Y:S02]  /*20d20*/  S2R R0, SR_TID.X ;  /* 0x0000000000007919 */ /* 0x001e240000002100 */
[----:B0-----:R-:W-:-:S04]  /*20d30*/  SHF.R.U32.HI R0, RZ, 0x5, R0 ;  /* 0x00000005ff007819 */ /* 0x001fc80000011600 */
[----:B------:R-:W-:-:S05]  /*20d40*/  LOP3.LUT R0, R0, 0x3, RZ, 0xc0, !PT ;  /* 0x0000000300007812 */ /* 0x000fca00078ec0ff */
[----:B------:R0:W3:Y:S02]  /*20d50*/  SHFL.IDX PT, R14, R0, RZ, 0x1f ;  /* 0x00001fff000e7589 */ /* 0x0000e400000e0000 */
.L_x_952:
[----:B---3--:R-:W-:-:S13]  /*20d60*/  ISETP.NE.AND P0, PT, R14, RZ, PT ;  /* 0x000000ff0e00720c */ /* 0x008fda0003f05270 */
[----:B------:R-:W-:Y:S05]  /*20d70*/  @P0 BRA `(.L_x_446) ;  /* 0x0000000000880947 */ /* 0x000fea0003800000 */
[----:B------:R-:W-:-:S03]  /*20d80*/  UMOV UR4, 0xffffffff ;  /* 0xffffffff00047882 */ /* 0x000fc60000000000 */
[----:B------:R-:W-:Y:S05]  /*20d90*/  BRA.DIV UR4, `(.L_x_783) ;  /* 0x0000004a04b47947 */ /* 0x000fea000b800000 */
[----:B------:R-:W-:-:S13]  /*20da0*/  ELECT P6, URZ, PT ;  /* 0x00000000003f782f */ /* 0x000fda00038c0000 */
.L_x_955:
[----:B------:R-:W-:Y:S05]  /*20db0*/  @!P6 BRA `(.L_x_446) ;  /* 0x000000000078e947 */ /* 0x000fea0003800000 */
[----:B------:R-:W-:-:S06]  /*20dc0*/  ULOP3.LUT UR4, UR60, 0x2, URZ, 0xfc, !UPT ;  /* 0x000000023c047892 */ /* 0x000fcc000f8efc3f */
[----:B0-----:R-:W-:-:S05]  /*20dd0*/  IMAD.U32 R0, RZ, RZ, UR4 ;  /* 0x00000004ff007e24 */ /* 0x001fca000f8e00ff */
[----:B------:R-:W-:-:S13]  /*20de0*/  ISETP.NE.AND P0, PT, R0, 0x3, PT ;  /* 0x000000030000780c */ /* 0x000fda0003f05270 */
[----:B------:R-:W-:Y:S05]  /*20df0*/  @!P0 BRA `(.L_x_784) ;  /* 0x0000000000048947 */ /* 0x000fea0003800000 */
[----:B------:R-:W-:Y:S01]  /*20e00*/  BPT.TRAP 0x1 ;  /* 0x000000040000795c */ /* 0x000fe20000300000 */
.L_x_784:
[C---:B------:R-:W-:Y:S01]  /*20e10*/  LEA R5, R27.reuse, R4, 0x3 ;  /* 0x000000041b057211 */ /* 0x040fe200078e18ff */
[----:B------:R-:W-:Y:S01]  /*20e20*/  VIADD R27, R27, 0x1 ;  /* 0x000000011b1b7836 */ /* 0x000fe20000000000 */
[----:B------:R-:W-:-:S04]  /*20e30*/  SHF.L.U32 R0, R28, 0x1f, RZ ;  /* 0x0000001f1c007819 */ /* 0x000fc800000006ff */
[----:B------:R-:W0:Y:S01]  /*20e40*/  SYNCS.PHASECHK.TRANS64.TRYWAIT P1, [R5+URZ+0x2a840], R0 ;  /* 0x02a84000050075a7 */ /* 0x000e22000802017f */
[----:B------:R-:W-:-:S04]  /*20e50*/  ISETP.NE.AND P2, PT, R27, 0x2, PT ;  /* 0x000000021b00780c */ /* 0x000fc80003f45270 */
[----:B------:R-:W-:Y:S01]  /*20e60*/  SEL R3, RZ, 0x1, P2 ;  /* 0x00000001ff037807 */ /* 0x000fe20001000000 */
[----:B0-----:R-:W-:Y:S08]  /*20e70*/  @!P1 BRA `(.L_x_785) ;  /* 0x00000048009c9947 */ /* 0x001ff00003800000 */
.L_x_956:
[----:B------:R-:W-:Y:S02]  /*20e80*/  SEL R27, R27, RZ, P2 ;  /* 0x000000ff1b1b7207 */ /* 0x000fe40001000000 */
[----:B------:R-:W-:Y:S01]  /*20e90*/  LOP3.LUT R2, R28, R3, RZ, 0x3c, !PT ;  /* 0x000000031c027212 */ /* 0x000fe200078e3cff */
[----:B------:R-:W-:Y:S06]  /*20ea0*/  @!P0 BRA `(.L_x_786) ;  /* 0x0000000000048947 */ /* 0x000fec0003800000 */
[----:B------:R-:W-:Y:S01]  /*20eb0*/  BPT.TRAP 0x1 ;  /* 0x000000040000795c */ /* 0x000fe20000300000 */
.L_x_786:
[----:B------:R-:W-:Y:S02]  /*20ec0*/  LEA R27, R27, R4, 0x3 ;  /* 0x000000041b1b7211 */ /* 0x000fe400078e18ff */
[----:B------:R-:W-:-:S04]  /*20ed0*/  SHF.L.U32 R2, R2, 0x1f, RZ ;  /* 0x0000001f02027819 */ /* 0x000fc800000006ff */
[----:B------:R-:W3:Y:S02]  /*20ee0*/  SYNCS.PHASECHK.TRANS64.TRYWAIT P1, [R27+URZ+0x2a840], R2 ;  /* 0x02a840021b0075a7 */ /* 0x000ee4000802017f */
[----:B---3--:R-:W-:Y:S05]  /*20ef0*/  @!P1 BRA `(.L_x_787) ;  /* 0x0000004800909947 */ /* 0x008fea0003800000 */
.L_x_957:
[----:B------:R-:W-:Y:S05]  /*20f00*/  @!P0 BRA `(.L_x_788) ;  /* 0x0000000000048947 */ /* 0x000fea0003800000 */
[----:B------:R-:W-:Y:S01]  /*20f10*/  BPT.TRAP 0x1 ;  /* 0x000000040000795c */ /* 0x000fe20000300000 */
.L_x_788:
[----:B------:R-:W4:Y:S02]  /*20f20*/  SYNCS.PHASECHK.TRANS64.TRYWAIT P1, [R5+URZ+0x2a860], R0 ;  /* 0x02a86000050075a7 */ /* 0x000f24000802017f */
[----:B----4-:R-:W-:Y:S05]  /*20f30*/  @!P1 BRA `(.L_x_789) ;  /* 0x0000004800949947 */ /* 0x010fea0003800000 */
.L_x_958:
[----:B------:R-:W-:Y:S05]  /*20f40*/  @!P0 BRA `(.L_x_790) ;  /* 0x0000000000048947 */ /* 0x000fea0003800000 */
[----:B------:R-:W-:Y:S01]  /*20f50*/  BPT.TRAP 0x1 ;  /* 0x000000040000795c */ /* 0x000fe20000300000 */
.L_x_790:
[----:B------:R0:W0:Y:S02]  /*20f60*/  SYNCS.PHASECHK.TRANS64.TRYWAIT P0, [R27+URZ+0x2a860], R2 ;  /* 0x02a860021b0075a7 */ /* 0x000024000800017f */
[----:B0-----:R-:W-:Y:S05]  /*20f70*/  @!P0 NANOSLEEP.SYNCS 0x989680 ;  /* 0x009896800000895d */ /* 0x001fea0003900000 */
[----:B------:R-:W0:Y:S02]  /*20f80*/  @!P0 SYNCS.PHASECHK.TRANS64 P0, [R27+URZ+0x2a860], R2 ;  /* 0x02a860021b0085a7 */ /* 0x000e24000800007f */
[----:B0-----:R-:W-:Y:S05]  /*20f90*/  @!P0 BRA `(.L_x_790) ;  /* 0xfffffffc00f08947 */ /* 0x001fea000383ffff */
.L_x_446:
[----:B------:R-:W-:Y:S05]  /*20fa0*/  BSYNC B9 ;  /* 0x0000000000097941 */ /* 0x000fea0003800000 */
.L_x_443:
[----:B------:R-:W-:Y:S05]  /*20fb0*/  EXIT ;  /* 0x000000000000794d */ /* 0x000fea0003800000 */
.L_x_466:
[----:B0-----:R0:W1:Y:S02]  /*20fc0*/  SYNCS.PHASECHK.TRANS64.TRYWAIT P5, [R85+URZ+0x2a890], R86 ;  /* 0x02a89056550075a7 */ /* 0x00106400080a017f */
[----:B-1----:R-:W-:Y:S05]  /*20fd0*/  @!P5 NANOSLEEP.SYNCS 0x989680 ;  /* 0x009896800000d95d */ /* 0x002fea0003900000 */
[----:B------:R-:W1:Y:S02]  /*20fe0*/  @!P5 SYNCS.PHASECHK.TRANS64 P5, [R85+URZ+0x2a890], R86 ;  /* 0x02a890565500d5a7 */ /* 0x000e6400080a007f */
[----:B-1----:R-:W-:Y:S05]  /*20ff0*/  @!P5 BRA `(.L_x_466) ;  /* 0xfffffffc00f0d947 */ /* 0x002fea000383ffff */
[----:B------:R-:W-:Y:S05]  /*21000*/  BRA `(.L_x_791) ;  /* 0xfffffe2c00007947 */ /* 0x000fea000383ffff */
.L_x_467:
[----:B------:R-:W-:Y:S01]  /*21010*/  BSSY B1, `(.L_x_792) ;  /* 0x0000008000017945 */ /* 0x000fe20003800000 */
[----:B------:R-:W-:Y:S01]  /*21020*/  IMAD.MOV.U32 R13, RZ, RZ, R115 ;  /* 0x000000ffff0d7224 */ /* 0x000fe200078e0073 */
[----:B------:R-:W-:Y:S01]  /*21030*/  MOV R12, RZ ;  /* 0x000000ff000c7202 */ /* 0x000fe20000000f00 */
[----:B------:R-:W-:Y:S01]  /*21040*/  IMAD.MOV.U32 R11, RZ, RZ, 0x1c1f ;  /* 0x00001c1fff0b7424 */ /* 0x000fe200078e00ff */
[----:B------:R-:W-:-:S07]  /*21050*/  MOV R15, 0xffffffff ;  /* 0xffffffff000f7802 */ /* 0x000fce0000000f00 */
[----:B0-----:R-:W-:Y:S05]  /*21060*/  WARPSYNC.COLLECTIVE R15, `(.L_x_793) ;  /* 0x000000000f087348 */ /* 0x001fea0003c00000 */
[----:B------:R1:W2:Y:S02]  /*21070*/  SHFL.IDX P6, R14, R13, R12, R11 ;  /* 0x0000000c0d0e7389 */ /* 0x0002a400000c000b */
[----:B012---:R-:W-:Y:S01]  /*21080*/  ENDCOLLECTIVE ;  /* 0x000000000000791b */ /* 0x007fe20003800000 */
.L_x_793:
[----:B------:R-:W-:Y:S05]  /*21090*/  BSYNC B1 ;  /* 0x0000000000017941 */ /* 0x000fea0003800000 */
.L_x_792:
[----:B------:R-:W-:Y:S01]  /*210a0*/  MOV R13, R118 ;  /* 0x00000076000d7202 */ /* 0x000fe20000000f00 */
[----:B------:R-:W-:Y:S01]  /*210b0*/  IMAD.MOV.U32 R12, RZ, RZ, RZ ;  /* 0x000000ffff0c7224 */ /* 0x000fe200078e00ff */
[----:B------:R-:W-:Y:S01]  /*210c0*/  MOV R11, 0x1c1f ;  /* 0x00001c1f000b7802 */ /* 0x000fe20000000f00 */
[----:B------:R-:W-:Y:S02]  /*210d0*/  IMAD.MOV.U32 R15, RZ, RZ, -0x1 ;  /* 0xffffffffff0f7424 */ /* 0x000fe400078e00ff */
[----:B------:R-:W-:-:S07]  /*210e0*/  IMAD.MOV.U32 R78, RZ, RZ, R14 ;  /* 0x000000ffff4e7224 */ /* 0x000fce00078e000e */
[----:B------:R-:W-:Y:S05]  /*210f0*/  WARPSYNC.COLLECTIVE R15, `(.L_x_794) ;  /* 0x000000000f087348 */ /* 0x000fea0003c00000 */
[----:B------:R0:W1:Y:S02]  /*21100*/  SHFL.IDX P6, R14, R13, R12, R11 ;  /* 0x0000000c0d0e7389 */ /* 0x00006400000c000b */
[----:B01----:R-:W-:Y:S01]  /*21110*/  ENDCOLLECTIVE ;  /* 0x000000000000791b */ /* 0x003fe20003800000 */
.L_x_794:
[----:B------:R-:W-:Y:S01]  /*21120*/  MOV R11, R14 ;  /* 0x0000000e000b7202 */ /* 0x000fe20000000f00 */
[----:B------:R-:W-:Y:S06]  /*21130*/  BRA `(.L_x_795) ;  /* 0xfffffe2800c87947 */ /* 0x000fec000383ffff */
.L_x_492:
[----:B------:R-:W-:Y:S01]  /*21140*/  BSSY B1, `(.L_x_796) ;  /* 0x0000008000017945 */ /* 0x000fe20003800000 */
[----:B0---4-:R-:W-:Y:S01]  /*21150*/  IMAD.MOV.U32 R13, RZ, RZ, R115 ;  /* 0x000000ffff0d7224 */ /* 0x011fe200078e0073 */
[----:B------:R-:W-:Y:S01]  /*21160*/  MOV R12, 0x1 ;  /* 0x00000001000c7802 */ /* 0x000fe20000000f00 */
[----:B---3--:R-:W-:Y:S01]  /*21170*/  IMAD.MOV.U32 R11, RZ, RZ, 0x1c1f ;  /* 0x00001c1fff0b7424 */ /* 0x008fe200078e00ff */
[----:B------:R-:W-:-:S07]  /*21180*/  MOV R15, 0xffffffff ;  /* 0xffffffff000f7802 */ /* 0x000fce0000000f00 */
[----:B-12---:R-:W-:Y:S05]  /*21190*/  WARPSYNC.COLLECTIVE R15, `(.L_x_797) ;  /* 0x000000000f087348 */ /* 0x006fea0003c00000 */
[----:B------:R0:W3:Y:S02]  /*211a0*/  SHFL.IDX P6, R14, R13, R12, R11 ;  /* 0x0000000c0d0e7389 */ /* 0x0000e400000c000b */
[----:B0123--:R-:W-:Y:S01]  /*211b0*/  ENDCOLLECTIVE ;  /* 0x000000000000791b */ /* 0x00ffe20003800000 */
.L_x_797:
[----:B------:R-:W-:Y:S05]  /*211c0*/  BSYNC B1 ;  /* 0x0000000000017941 */ /* 0x000fea0003800000 */
.L_x_796:
[----:B------:R-:W-:Y:S01]  /*211d0*/  MOV R13, R118 ;  /* 0x00000076000d7202 */ /* 0x000fe20000000f00 */
[----:B------:R-:W-:Y:S01]  /*211e0*/  IMAD.MOV.U32 R12, RZ, RZ, 0x1 ;  /* 0x00000001ff0c7424 */ /* 0x000fe200078e00ff */
[----:B------:R-:W-:Y:S01]  /*211f0*/  MOV R11, 0x1c1f ;  /* 0x00001c1f000b7802 */ /* 0x000fe20000000f00 */
[----:B------:R-:W-:Y:S02]  /*21200*/  IMAD.MOV.U32 R15, RZ, RZ, -0x1 ;  /* 0xffffffffff0f7424 */ /* 0x000fe400078e00ff */
[----:B------:R-:W-:-:S07]  /*21210*/  IMAD.MOV.U32 R115, RZ, RZ, R14 ;  /* 0x000000ffff737224 */ /* 0x000fce00078e000e */
[----:B------:R-:W-:Y:S05]  /*21220*/  WARPSYNC.COLLECTIVE R15, `(.L_x_798) ;  /* 0x000000000f087348 */ /* 0x000fea0003c00000 */
[----:B------:R0:W1:Y:S02]  /*21230*/  SHFL.IDX P6, R14, R13, R12, R11 ;  /* 0x0000000c0d0e7389 */ /* 0x00006400000c000b */
[----:B01----:R-:W-:Y:S01]  /*21240*/  ENDCOLLECTIVE ;  /* 0x000000000000791b */ /* 0x003fe20003800000 */
.L_x_798:
[----:B------:R-:W-:Y:S01]  /*21250*/  MOV R118, R14 ;  /* 0x0000000e00767202 */ /* 0x000fe20000000f00 */
[----:B------:R-:W-:Y:S06]  /*21260*/  BRA `(.L_x_799) ;  /* 0xfffffe3c00d47947 */ /* 0x000fec000383ffff */
.L_x_522:
[----:B0-----:R0:W1:Y:S02]  /*21270*/  SYNCS.PHASECHK.TRANS64.TRYWAIT P5, [R85+URZ+0x2a890], R86 ;  /* 0x02a89056550075a7 */ /* 0x00106400080a017f */
[----:B-1----:R-:W-:Y:S05]  /*21280*/  @!P5 NANOSLEEP.SYNCS 0x989680 ;  /* 0x009896800000d95d */ /* 0x002fea0003900000 */
[----:B------:R-:W1:Y:S02]  /*21290*/  @!P5 SYNCS.PHASECHK.TRANS64 P5, [R85+URZ+0x2a890], R86 ;  /* 0x02a890565500d5a7 */ /* 0x000e6400080a007f */
[----:B-1----:R-:W-:Y:S05]  /*212a0*/  @!P5 BRA `(.L_x_522) ;  /* 0xfffffffc00f0d947 */ /* 0x002fea000383ffff */
[----:B------:R-:W-:Y:S05]  /*212b0*/  BRA `(.L_x_800) ;  /* 0xfffffe5c00f47947 */ /* 0x000fea000383ffff */
.L_x_523:
        /* <DEDUP_REMOVED lines=8> */
.L_x_802:
[----:B------:R-:W-:Y:S05]  /*21340*/  BSYNC B1 ;  /* 0x0000000000017941 */ /* 0x000fea0003800000 */
.L_x_801:
        /* <DEDUP_REMOVED lines=8> */
.L_x_803:
[----:B------:R-:W-:Y:S01]  /*213d0*/  MOV R11, R14 ;  /* 0x0000000e000b7202 */ /* 0x000fe20000000f00 */
[----:B------:R-:W-:Y:S06]  /*213e0*/  BRA `(.L_x_804) ;  /* 0xfffffe5c00c47947 */ /* 0x000fec000383ffff */
.L_x_536:
[----:B------:R-:W-:Y:S01]  /*213f0*/  BSSY B1, `(.L_x_805) ;  /* 0x0000008000017945 */ /* 0x000fe20003800000 */
[----:B--234-:R-:W-:Y:S01]  /*21400*/  IMAD.MOV.U32 R13, RZ, RZ, R115 ;  /* 0x000000ffff0d7224 */ /* 0x01cfe200078e0073 */
[----:B------:R-:W-:Y:S01]  /*21410*/  MOV R12, 0x1 ;  /* 0x00000001000c7802 */ /* 0x000fe20000000f00 */
[----:B------:R-:W-:Y:S01]  /*21420*/  IMAD.MOV.U32 R11, RZ, RZ, 0x1c1f ;  /* 0x00001c1fff0b7424 */ /* 0x000fe200078e00ff */
[----:B------:R-:W-:-:S07]  /*21430*/  MOV R15, 0xffffffff ;  /* 0xffffffff000f7802 */ /* 0x000fce0000000f00 */
[----:B01----:R-:W-:Y:S05]  /*21440*/  WARPSYNC.COLLECTIVE R15, `(.L_x_806) ;  /* 0x000000000f087348 */ /* 0x003fea0003c00000 */
[----:B------:R2:W3:Y:S02]  /*21450*/  SHFL.IDX P6, R14, R13, R12, R11 ;  /* 0x0000000c0d0e7389 */ /* 0x0004e400000c000b */
[----:B0123--:R-:W-:Y:S01]  /*21460*/  ENDCOLLECTIVE ;  /* 0x000000000000791b */ /* 0x00ffe20003800000 */
.L_x_806:
[----:B------:R-:W-:Y:S05]  /*21470*/  BSYNC B1 ;  /* 0x0000000000017941 */ /* 0x000fea0003800000 */
.L_x_805:
        /* <DEDUP_REMOVED lines=8> */
.L_x_807:
[----:B------:R-:W-:Y:S01]  /*21500*/  MOV R118, R14 ;  /* 0x0000000e00767202 */ /* 0x000fe20000000f00 */
[----:B------:R-:W-:Y:S06]  /*21510*/  BRA `(.L_x_808) ;  /* 0xfffffe74006c7947 */ /* 0x000fec000383ffff */
.L_x_549:
[----:B-1----:R1:W2:Y:S02]  /*21520*/  SYNCS.PHASECHK.TRANS64.TRYWAIT P3, [R85+URZ+0x2a890], R86 ;  /* 0x02a89056550075a7 */ /* 0x0022a4000806017f */
[----:B--2---:R-:W-:Y:S05]  /*21530*/  @!P3 NANOSLEEP.SYNCS 0x989680 ;  /* 0x009896800000b95d */ /* 0x004fea0003900000 */
[----:B------:R-:W2:Y:S02]  /*21540*/  @!P3 SYNCS.PHASECHK.TRANS64 P3, [R85+URZ+0x2a890], R86 ;  /* 0x02a890565500b5a7 */ /* 0x000ea4000806007f */
[----:B--2---:R-:W-:Y:S05]  /*21550*/  @!P3 BRA `(.L_x_549) ;  /* 0xfffffffc00f0b947 */ /* 0x004fea000383ffff */
[----:B------:R-:W-:Y:S05]  /*21560*/  BRA `(.L_x_809) ;  /* 0xfffffe8c002c7947 */ /* 0x000fea000383ffff */
.L_x_550:
[----:B------:R-:W-:Y:S01]  /*21570*/  BSSY B1, `(.L_x_810) ;  /* 0x0000008000017945 */ /* 0x000fe20003800000 */
[----:B------:R-:W-:Y:S01]  /*21580*/  IMAD.MOV.U32 R13, RZ, RZ, R37 ;  /* 0x000000ffff0d7224 */ /* 0x000fe200078e0025 */
[----:B------:R-:W-:Y:S01]  /*21590*/  MOV R12, RZ ;  /* 0x000000ff000c7202 */ /* 0x000fe20000000f00 */
[----:B------:R-:W-:Y:S01]  /*215a0*/  IMAD.MOV.U32 R11, RZ, RZ, 0x1c1f ;  /* 0x00001c1fff0b7424 */ /* 0x000fe200078e00ff */
[----:B------:R-:W-:-:S07]  /*215b0*/  MOV R15, 0xffffffff ;  /* 0xffffffff000f7802 */ /* 0x000fce0000000f00 */
[----:B-1----:R-:W-:Y:S05]  /*215c0*/  WARPSYNC.COLLECTIVE R15, `(.L_x_811) ;  /* 0x000000000f087348 */ /* 0x002fea0003c00000 */
[----:B------:R0:W2:Y:S02]  /*215d0*/  SHFL.IDX P6, R14, R13, R12, R11 ;  /* 0x0000000c0d0e7389 */ /* 0x0000a400000c000b */
[----:B012---:R-:W-:Y:S01]  /*215e0*/  ENDCOLLECTIVE ;  /* 0x000000000000791b */ /* 0x007fe20003800000 */
.L_x_811:
[----:B------:R-:W-:Y:S05]  /*215f0*/  BSYNC B1 ;  /* 0x0000000000017941 */ /* 0x000fea0003800000 */
.L_x_810:
        /* <DEDUP_REMOVED lines=8> */
.L_x_812:
[----:B------:R-:W-:Y:S01]  /*21680*/  MOV R39, R14 ;  /* 0x0000000e00277202 */ /* 0x000fe20000000f00 */
[----:B------:R-:W-:Y:S06]  /*21690*/  BRA `(.L_x_813) ;  /* 0xfffffe8c00487947 */ /* 0x000fec000383ffff */
.L_x_553:
[----:B------:R-:W-:Y:S01]  /*216a0*/  BSSY B1, `(.L_x_814) ;  /* 0x0000008000017945 */ /* 0x000fe20003800000 */
[----:B----4-:R-:W-:Y:S01]  /*216b0*/  IMAD.MOV.U32 R13, RZ, RZ, R37 ;  /* 0x000000ffff0d7224 */ /* 0x010fe200078e0025 */
[----:B------:R-:W-:Y:S01]  /*216c0*/  MOV R12, 0x1 ;  /* 0x00000001000c7802 */ /* 0x000fe20000000f00 */
[----:B------:R-:W-:Y:S01]  /*216d0*/  IMAD.MOV.U32 R11, RZ, RZ, 0x1c1f ;  /* 0x00001c1fff0b7424 */ /* 0x000fe200078e00ff */
[----:B------:R-:W-:-:S07]  /*216e0*/  MOV R15, 0xffffffff ;  /* 0xffffffff000f7802 */ /* 0x000fce0000000f00 */
[----:B0123--:R-:W-:Y:S05]  /*216f0*/  WARPSYNC.COLLECTIVE R15, `(.L_x_815) ;  /* 0x000000000f087348 */ /* 0x00ffea0003c00000 */
[----:B------:R4:W0:Y:S02]  /*21700*/  SHFL.IDX P6, R14, R13, R12, R11 ;  /* 0x0000000c0d0e7389 */ /* 0x00082400000c000b */
[----:B01234-:R-:W-:Y:S01]  /*21710*/  ENDCOLLECTIVE ;  /* 0x000000000000791b */ /* 0x01ffe20003800000 */
.L_x_815:
[----:B------:R-:W-:Y:S05]  /*21720*/  BSYNC B1 ;  /* 0x0000000000017941 */ /* 0x000fea0003800000 */
.L_x_814:
        /* <DEDUP_REMOVED lines=8> */
.L_x_816:
[----:B------:R-:W-:Y:S01]  /*217b0*/  MOV R39, R14 ;  /* 0x0000000e00277202 */ /* 0x000fe20000000f00 */
[----:B------:R-:W-:Y:S06]  /*217c0*/  BRA `(.L_x_817) ;  /* 0xfffffe8c00a47947 */ /* 0x000fec000383ffff */
.L_x_557:
[----:B------:R0:W0:Y:S02]  /*217d0*/  SYNCS.PHASECHK.TRANS64.TRYWAIT P2, [R85+URZ+0x2a8b0], R86 ;  /* 0x02a8b056550075a7 */ /* 0x000024000804017f */
[----:B0-----:R-:W-:Y:S05]  /*217e0*/  @!P2 NANOSLEEP.SYNCS 0x989680 ;  /* 0x009896800000a95d */ /* 0x001fea0003900000 */
[----:B------:R-:W0:Y:S02]  /*217f0*/  @!P2 SYNCS.PHASECHK.TRANS64 P2, [R85+URZ+0x2a8b0], R86 ;  /* 0x02a8b0565500a5a7 */ /* 0x000e24000804007f */
[----:B0-----:R-:W-:Y:S05]  /*21800*/  @!P2 BRA `(.L_x_557) ;  /* 0xfffffffc00f0a947 */ /* 0x001fea000383ffff */
[----:B------:R-:W-:Y:S05]  /*21810*/  BRA `(.L_x_818) ;  /* 0xfffffe90007c7947 */ /* 0x000fea000383ffff */
.L_x_577:
[----:B------:R-:W-:Y:S01]  /*21820*/  BSSY B1, `(.L_x_819) ;  /* 0x0000008000017945 */ /* 0x000fe20003800000 */
[----:B------:R-:W-:Y:S01]  /*21830*/  IMAD.MOV.U32 R13, RZ, RZ, R24 ;  /* 0x000000ffff0d7224 */ /* 0x000fe200078e0018 */
[----:B------:R-:W-:Y:S01]  /*21840*/  MOV R12, RZ ;  /* 0x000000ff000c7202 */ /* 0x000fe20000000f00 */
[----:B------:R-:W-:Y:S01]  /*21850*/  IMAD.MOV.U32 R11, RZ, RZ, 0x1c1f ;  /* 0x00001c1fff0b7424 */ /* 0x000fe200078e00ff */
[----:B------:R-:W-:-:S07]  /*21860*/  MOV R15, 0xffffffff ;  /* 0xffffffff000f7802 */ /* 0x000fce0000000f00 */
[----:B---3--:R-:W-:Y:S05]  /*21870*/  WARPSYNC.COLLECTIVE R15, `(.L_x_820) ;  /* 0x000000000f087348 */ /* 0x008fea0003c00000 */
[----:B------:R0:W1:Y:S02]  /*21880*/  SHFL.IDX P6, R14, R13, R12, R11 ;  /* 0x0000000c0d0e7389 */ /* 0x00006400000c000b */
[----:B01-3--:R-:W-:Y:S01]  /*21890*/  ENDCOLLECTIVE ;  /* 0x000000000000791b */ /* 0x00bfe20003800000 */
.L_x_820:
[----:B------:R-:W-:Y:S05]  /*218a0*/  BSYNC B1 ;  /* 0x0000000000017941 */ /* 0x000fea0003800000 */
.L_x_819:
        /* <DEDUP_REMOVED lines=8> */
.L_x_821:
[----:B------:R-:W-:Y:S01]  /*21930*/  IMAD.MOV.U32 R13, RZ, RZ, R41 ;  /* 0x000000ffff0d7224 */ /* 0x000fe200078e0029 */
[----:B------:R-:W-:-:S07]  /*21940*/  MOV R38, R14 ;  /* 0x0000000e00267202 */ /* 0x000fce0000000f00 */
[----:B------:R-:W-:Y:S05]  /*21950*/  WARPSYNC.COLLECTIVE R15, `(.L_x_822) ;  /* 0x000000000f087348 */ /* 0x000fea0003c00000 */
[----:B------:R0:W1:Y:S02]  /*21960*/  SHFL.IDX P6, R14, R13, R12, R11 ;  /* 0x0000000c0d0e7389 */ /* 0x00006400000c000b */
[----:B01----:R-:W-:Y:S01]  /*21970*/  ENDCOLLECTIVE ;  /* 0x000000000000791b */ /* 0x003fe20003800000 */
.L_x_822:
[----:B------:R-:W-:Y:S01]  /*21980*/  IMAD.MOV.U32 R13, RZ, RZ, R40 ;  /* 0x000000ffff0d7224 */ /* 0x000fe200078e0028 */
[----:B------:R-:W-:-:S07]  /*21990*/  MOV R41, R14 ;  /* 0x0000000e00297202 */ /* 0x000fce0000000f00 */
[----:B------:R-:W-:Y:S05]  /*219a0*/  WARPSYNC.COLLECTIVE R15, `(.L_x_823) ;  /* 0x000000000f087348 */ /* 0x000fea0003c00000 */
[----:B------:R0:W1:Y:S02]  /*219b0*/  SHFL.IDX P6, R14, R13, R12, R11 ;  /* 0x0000000c0d0e7389 */ /* 0x00006400000c000b */
[----:B01----:R-:W-:Y:S01]  /*219c0*/  ENDCOLLECTIVE ;  /* 0x000000000000791b */ /* 0x003fe20003800000 */
.L_x_823:
[----:B------:R-:W-:Y:S01]  /*219d0*/  MOV R40, R14 ;  /* 0x0000000e00287202 */ /* 0x000fe20000000f00 */
[----:B------:R-:W-:Y:S06]  /*219e0*/  BRA `(.L_x_824) ;  /* 0xfffffea000287947 */ /* 0x000fec000383ffff */
.L_x_581:
[----:B0-----:R0:W1:Y:S02]  /*219f0*/  SYNCS.PHASECHK.TRANS64.TRYWAIT P0, [R2+URZ+0x2a800], R5 ;  /* 0x02a80005020075a7 */ /* 0x001064000800017f */
[----:B-1----:R-:W-:Y:S05]  /*21a00*/  @!P0 NANOSLEEP.SYNCS 0x989680 ;  /* 0x009896800000895d */ /* 0x002fea0003900000 */
[----:B------:R-:W1:Y:S02]  /*21a10*/  @!P0 SYNCS.PHASECHK.TRANS64 P0, [R2+URZ+0x2a800], R5 ;  /* 0x02a80005020085a7 */ /* 0x000e64000800007f */
[----:B-1----:R-:W-:Y:S05]  /*21a20*/  @!P0 BRA `(.L_x_581) ;  /* 0xfffffffc00f08947 */ /* 0x002fea000383ffff */
[----:B------:R-:W-:Y:S05]  /*21a30*/  BRA `(.L_x_825) ;  /* 0xfffffea800ac7947 */ /* 0x000fea000383ffff */
.L_x_605:
        /* <DEDUP_REMOVED lines=8> */
.L_x_827:
[----:B------:R-:W-:Y:S05]  /*21ac0*/  BSYNC B1 ;  /* 0x0000000000017941 */ /* 0x000fea0003800000 */
.L_x_826:
        /* <DEDUP_REMOVED lines=8> */
.L_x_828:
[----:B------:R-:W-:Y:S01]  /*21b50*/  IMAD.MOV.U32 R13, RZ, RZ, R41 ;  /* 0x000000ffff0d7224 */ /* 0x000fe200078e0029 */
[----:B------:R-:W-:-:S07]  /*21b60*/  MOV R0, R14 ;  /* 0x0000000e00007202 */ /* 0x000fce0000000f00 */
[----:B------:R-:W-:Y:S05]  /*21b70*/  WARPSYNC.COLLECTIVE R15, `(.L_x_829) ;  /* 0x000000000f087348 */ /* 0x000fea0003c00000 */
[----:B------:R0:W1:Y:S02]  /*21b80*/  SHFL.IDX P6, R14, R13, R12, R11 ;  /* 0x0000000c0d0e7389 */ /* 0x00006400000c000b */
[----:B01----:R-:W-:Y:S01]  /*21b90*/  ENDCOLLECTIVE ;  /* 0x000000000000791b */ /* 0x003fe20003800000 */
.L_x_829:
[----:B------:R-:W-:Y:S01]  /*21ba0*/  IMAD.MOV.U32 R13, RZ, RZ, R40 ;  /* 0x000000ffff0d7224 */ /* 0x000fe200078e0028 */
[----:B------:R-:W-:-:S07]  /*21bb0*/  MOV R37, R14 ;  /* 0x0000000e00257202 */ /* 0x000fce0000000f00 */
[----:B------:R-:W-:Y:S05]  /*21bc0*/  WARPSYNC.COLLECTIVE R15, `(.L_x_830) ;  /* 0x000000000f087348 */ /* 0x000fea0003c00000 */
[----:B------:R0:W1:Y:S02]  /*21bd0*/  SHFL.IDX P6, R14, R13, R12, R11 ;  /* 0x0000000c0d0e7389 */ /* 0x00006400000c000b */
[----:B01----:R-:W-:Y:S01]  /*21be0*/  ENDCOLLECTIVE ;  /* 0x000000000000791b */ /* 0x003fe20003800000 */
.L_x_830:
[----:B------:R-:W-:Y:S01]  /*21bf0*/  MOV R40, R14 ;  /* 0x0000000e00287202 */ /* 0x000fe20000000f00 */
[----:B------:R-:W-:Y:S06]  /*21c00*/  BRA `(.L_x_831) ;  /* 0xfffffec8004c7947 */ /* 0x000fec000383ffff */
.L_x_609:
[----:B0-----:R0:W1:Y:S02]  /*21c10*/  SYNCS.PHASECHK.TRANS64.TRYWAIT P0, [R2+URZ+0x2a800], R5 ;  /* 0x02a80005020075a7 */ /* 0x001064000800017f */
[----:B-1----:R-:W-:Y:S05]  /*21c20*/  @!P0 NANOSLEEP.SYNCS 0x989680 ;  /* 0x009896800000895d */ /* 0x002fea0003900000 */
[----:B------:R-:W1:Y:S02]  /*21c30*/  @!P0 SYNCS.PHASECHK.TRANS64 P0, [R2+URZ+0x2a800], R5 ;  /* 0x02a80005020085a7 */ /* 0x000e64000800007f */
[----:B-1----:R-:W-:Y:S05]  /*21c40*/  @!P0 BRA `(.L_x_609) ;  /* 0xfffffffc00f08947 */ /* 0x002fea000383ffff */
[----:B------:R-:W-:Y:S05]  /*21c50*/  BRA `(.L_x_832) ;  /* 0xfffffed000647947 */ /* 0x000fea000383ffff */
.L_x_623:
[----:B-1----:R1:W2:Y:S02]  /*21c60*/  SYNCS.PHASECHK.TRANS64.TRYWAIT P1, [R0+URZ+0x2a830], R3 ;  /* 0x02a83003000075a7 */ /* 0x0022a4000802017f */
[----:B--2---:R-:W-:Y:S05]  /*21c70*/  @!P1 NANOSLEEP.SYNCS 0x989680 ;  /* 0x009896800000995d */ /* 0x004fea0003900000 */
[----:B------:R-:W2:Y:S02]  /*21c80*/  @!P1 SYNCS.PHASECHK.TRANS64 P1, [R0+URZ+0x2a830], R3 ;  /* 0x02a83003000095a7 */ /* 0x000ea4000802007f */
[----:B--2---:R-:W-:Y:S05]  /*21c90*/  @!P1 BRA `(.L_x_623) ;  /* 0xfffffffc00f09947 */ /* 0x004fea000383ffff */
[----:B------:R-:W-:Y:S05]  /*21ca0*/  BRA `(.L_x_622) ;  /* 0xfffffef400687947 */ /* 0x000fea000383ffff */
.L_x_631:
[----:B-1----:R1:W2:Y:S02]  /*21cb0*/  SYNCS.PHASECHK.TRANS64.TRYWAIT P1, [R13+URZ+0x2a830], R6 ;  /* 0x02a830060d0075a7 */ /* 0x0022a4000802017f */
[----:B--2---:R-:W-:Y:S05]  /*21cc0*/  @!P1 NANOSLEEP.SYNCS 0x989680 ;  /* 0x009896800000995d */ /* 0x004fea0003900000 */
[----:B------:R-:W2:Y:S02]  /*21cd0*/  @!P1 SYNCS.PHASECHK.TRANS64 P1, [R13+URZ+0x2a830], R6 ;  /* 0x02a830060d0095a7 */ /* 0x000ea4000802007f */
[----:B--2---:R-:W-:Y:S05]  /*21ce0*/  @!P1 BRA `(.L_x_631) ;  /* 0xfffffffc00f09947 */ /* 0x004fea000383ffff */
[----:B------:R-:W-:Y:S05]  /*21cf0*/  BRA `(.L_x_630) ;  /* 0xffffff1c00e47947 */ /* 0x000fea000383ffff */
.L_x_636:
[----:B-1----:R1:W2:Y:S02]  /*21d00*/  SYNCS.PHASECHK.TRANS64.TRYWAIT P1, [R15+URZ+0x2a850], R5 ;  /* 0x02a850050f0075a7 */ /* 0x0022a4000802017f */
[----:B--2---:R-:W-:Y:S05]  /*21d10*/  @!P1 NANOSLEEP.SYNCS 0x989680 ;  /* 0x009896800000995d */ /* 0x004fea0003900000 */
[----:B------:R-:W2:Y:S02]  /*21d20*/  @!P1 SYNCS.PHASECHK.TRANS64 P1, [R15+URZ+0x2a850], R5 ;  /* 0x02a850050f0095a7 */ /* 0x000ea4000802007f */
[----:B--2---:R-:W-:Y:S05]  /*21d30*/  @!P1 BRA `(.L_x_636) ;  /* 0xfffffffc00f09947 */ /* 0x004fea000383ffff */
[----:B------:R-:W-:Y:S05]  /*21d40*/  BRA `(.L_x_635) ;  /* 0xffffff2c00187947 */ /* 0x000fea000383ffff */
.L_x_644:
[----:B-1----:R1:W2:Y:S02]  /*21d50*/  SYNCS.PHASECHK.TRANS64.TRYWAIT P1, [R7+URZ+0x2a850], R4 ;  /* 0x02a85004070075a7 */ /* 0x0022a4000802017f */
[----:B--2---:R-:W-:Y:S05]  /*21d60*/  @!P1 NANOSLEEP.SYNCS 0x989680 ;  /* 0x009896800000995d */ /* 0x004fea0003900000 */
[----:B------:R-:W2:Y:S02]  /*21d70*/  @!P1 SYNCS.PHASECHK.TRANS64 P1, [R7+URZ+0x2a850], R4 ;  /* 0x02a85004070095a7 */ /* 0x000ea4000802007f */
[----:B--2---:R-:W-:Y:S05]  /*21d80*/  @!P1 BRA `(.L_x_644) ;  /* 0xfffffffc00f09947 */ /* 0x004fea000383ffff */
[----:B------:R-:W-:Y:S05]  /*21d90*/  BRA `(.L_x_643) ;  /* 0xffffff4800707947 */ /* 0x000fea000383ffff */
.L_x_684:
[----:B------:R-:W0:Y:S01]  /*21da0*/  S2R R9, SR_TID.X ;  /* 0x0000000000097919 */ /* 0x000e220000002100 */
[----:B------:R-:W-:Y:S01]  /*21db0*/  BSSY B1, `(.L_x_833) ;  /* 0x000000a000017945 */ /* 0x000fe20003800000 */
[----:B------:R-:W-:Y:S01]  /*21dc0*/  MOV R12, RZ ;  /* 0x000000ff000c7202 */ /* 0x000fe20000000f00 */
[----:B------:R-:W-:Y:S01]  /*21dd0*/  IMAD.MOV.U32 R11, RZ, RZ, 0x1f ;  /* 0x0000001fff0b7424 */ /* 0x000fe200078e00ff */
[----:B------:R-:W-:Y:S02]  /*21de0*/  MOV R15, 0xffffffff ;  /* 0xffffffff000f7802 */ /* 0x000fe40000000f00 */
[----:B0-----:R-:W-:-:S04]  /*21df0*/  SHF.R.U32.HI R9, RZ, 0x5, R9 ;  /* 0x00000005ff097819 */ /* 0x001fc80000011609 */
[----:B------:R-:W-:-:S05]  /*21e00*/  LOP3.LUT R9, R9, 0x3, RZ, 0xc0, !PT ;  /* 0x0000000309097812 */ /* 0x000fca00078ec0ff */
[----:B------:R-:W-:-:S07]  /*21e10*/  IMAD.MOV.U32 R13, RZ, RZ, R9 ;  /* 0x000000ffff0d7224 */ /* 0x000fce00078e0009 */
[----:B------:R-:W-:Y:S05]  /*21e20*/  WARPSYNC.COLLECTIVE R15, `(.L_x_834) ;  /* 0x000000000f087348 */ /* 0x000fea0003c00000 */
[----:B------:R0:W1:Y:S02]  /*21e30*/  SHFL.IDX P6, R14, R13, R12, R11 ;  /* 0x0000000c0d0e7389 */ /* 0x00006400000c000b */
[----:B01----:R-:W-:Y:S01]  /*21e40*/  ENDCOLLECTIVE ;  /* 0x000000000000791b */ /* 0x003fe20003800000 */
.L_x_834:
[----:B------:R-:W-:Y:S05]  /*21e50*/  BSYNC B1 ;  /* 0x0000000000017941 */ /* 0x000fea0003800000 */
.L_x_833:
[----:B------:R-:W-:Y:S05]  /*21e60*/  BRA `(.L_x_835) ;  /* 0xffffff9400b07947 */ /* 0x000fea000383ffff */
.L_x_686:
[----:B------:R-:W-:Y:S01]  /*21e70*/  BSSY B1, `(.L_x_836) ;  /* 0x0000006000017945 */ /* 0x000fe20003800000 */
[----:B------:R-:W-:-:S07]  /*21e80*/  IMAD.MOV.U32 R15, RZ, RZ, -0x1 ;  /* 0xffffffffff0f7424 */ /* 0x000fce00078e00ff */
[----:B0-----:R-:W-:Y:S05]  /*21e90*/  WARPSYNC.COLLECTIVE R15, `(.L_x_837) ;  /* 0x000000000f0c7348 */ /* 0x001fea0003c00000 */
[----:B------:R-:W-:Y:S02]  /*21ea0*/  ELECT P6, UR62, PT ;  /* 0x00000000003e782f */ /* 0x000fe400038c0000 */
[----:B------:R-:W-:Y:S01]  /*21eb0*/  MOV R14, UR62 ;  /* 0x0000003e000e7c02 */ /* 0x000fe20008000f00 */
[----:B0-----:R-:W-:Y:S10]  /*21ec0*/  ENDCOLLECTIVE ;  /* 0x000000000000791b */ /* 0x001ff40003800000 */
.L_x_837:
[----:B------:R-:W-:Y:S05]  /*21ed0*/  BSYNC B1 ;  /* 0x0000000000017941 */ /* 0x000fea0003800000 */
.L_x_836:
[----:B------:R-:W-:Y:S05]  /*21ee0*/  BRA `(.L_x_685) ;  /* 0xffffff9400a87947 */ /* 0x000fea000383ffff */
.L_x_688:
[----:B0-----:R0:W1:Y:S02]  /*21ef0*/  SYNCS.PHASECHK.TRANS64.TRYWAIT P0, [R22+URZ+0x2a820], R7 ;  /* 0x02a82007160075a7 */ /* 0x001064000800017f */
[----:B-1----:R-:W-:Y:S05]  /*21f00*/  @!P0 NANOSLEEP.SYNCS 0x989680 ;  /* 0x009896800000895d */ /* 0x002fea0003900000 */
[----:B------:R-:W1:Y:S02]  /*21f10*/  @!P0 SYNCS.PHASECHK.TRANS64 P0, [R22+URZ+0x2a820], R7 ;  /* 0x02a82007160085a7 */ /* 0x000e64000800007f */
[----:B-1----:R-:W-:Y:S05]  /*21f20*/  @!P0 BRA `(.L_x_688) ;  /* 0xfffffffc00f08947 */ /* 0x002fea000383ffff */
[----:B------:R-:W-:Y:S05]  /*21f30*/  BRA `(.L_x_838) ;  /* 0xffffff9400b87947 */ /* 0x000fea000383ffff */
.L_x_692:
[----:B-1----:R1:W2:Y:S02]  /*21f40*/  SYNCS.PHASECHK.TRANS64.TRYWAIT P0, [R11+URZ+0x2a8a0], R10 ;  /* 0x02a8a00a0b0075a7 */ /* 0x0022a4000800017f */
[----:B--2---:R-:W-:Y:S05]  /*21f50*/  @!P0 NANOSLEEP.SYNCS 0x989680 ;  /* 0x009896800000895d */ /* 0x004fea0003900000 */
[----:B------:R-:W2:Y:S02]  /*21f60*/  @!P0 SYNCS.PHASECHK.TRANS64 P0, [R11+URZ+0x2a8a0], R10 ;  /* 0x02a8a00a0b0085a7 */ /* 0x000ea4000800007f */
[----:B--2---:R-:W-:Y:S05]  /*21f70*/  @!P0 BRA `(.L_x_692) ;  /* 0xfffffffc00f08947 */ /* 0x004fea000383ffff */
[----:B------:R-:W-:Y:S05]  /*21f80*/  BRA `(.L_x_839) ;  /* 0xffffff9400d07947 */ /* 0x000fea000383ffff */
.L_x_699:
[----:B0-----:R0:W2:Y:S02]  /*21f90*/  SYNCS.PHASECHK.TRANS64.TRYWAIT P0, [R11+URZ+0x2a8c0], R10 ;  /* 0x02a8c00a0b0075a7 */ /* 0x0010a4000800017f */
[----:B--2---:R-:W-:Y:S05]  /*21fa0*/  @!P0 NANOSLEEP.SYNCS 0x989680 ;  /* 0x009896800000895d */ /* 0x004fea0003900000 */
[----:B------:R-:W2:Y:S02]  /*21fb0*/  @!P0 SYNCS.PHASECHK.TRANS64 P0, [R11+URZ+0x2a8c0], R10 ;  /* 0x02a8c00a0b0085a7 */ /* 0x000ea4000800007f */
[----:B--2---:R-:W-:Y:S05]  /*21fc0*/  @!P0 BRA `(.L_x_699) ;  /* 0xfffffffc00f08947 */ /* 0x004fea000383ffff */
[----:B------:R-:W-:Y:S05]  /*21fd0*/  BRA `(.L_x_840) ;  /* 0xffffff9800c87947 */ /* 0x000fea000383ffff */
.L_x_707:
[----:B-1----:R1:W2:Y:S02]  /*21fe0*/  SYNCS.PHASECHK.TRANS64.TRYWAIT P2, [R10+URZ+0x2a8a0], R9 ;  /* 0x02a8a0090a0075a7 */ /* 0x0022a4000804017f */
[----:B--2---:R-:W-:Y:S05]  /*21ff0*/  @!P2 NANOSLEEP.SYNCS 0x989680 ;  /* 0x009896800000a95d */ /* 0x004fea0003900000 */
[----:B------:R-:W2:Y:S02]  /*22000*/  @!P2 SYNCS.PHASECHK.TRANS64 P2, [R10+URZ+0x2a8a0], R9 ;  /* 0x02a8a0090a00a5a7 */ /* 0x000ea4000804007f */
[----:B--2---:R-:W-:Y:S05]  /*22010*/  @!P2 BRA `(.L_x_707) ;  /* 0xfffffffc00f0a947 */ /* 0x004fea000383ffff */
[----:B------:R-:W-:Y:S05]  /*22020*/  BRA `(.L_x_841) ;  /* 0xffffff9c00c47947 */ /* 0x000fea000383ffff */
.L_x_714:
[----:B0-----:R0:W2:Y:S02]  /*22030*/  SYNCS.PHASECHK.TRANS64.TRYWAIT P2, [R10+URZ+0x2a8c0], R9 ;  /* 0x02a8c0090a0075a7 */ /* 0x0010a4000804017f */
[----:B--2---:R-:W-:Y:S05]  /*22040*/  @!P2 NANOSLEEP.SYNCS 0x989680 ;  /* 0x009896800000a95d */ /* 0x004fea0003900000 */
[----:B------:R-:W2:Y:S02]  /*22050*/  @!P2 SYNCS.PHASECHK.TRANS64 P2, [R10+URZ+0x2a8c0], R9 ;  /* 0x02a8c0090a00a5a7 */ /* 0x000ea4000804007f */
[----:B--2---:R-:W-:Y:S05]  /*22060*/  @!P2 BRA `(.L_x_714) ;  /* 0xfffffffc00f0a947 */ /* 0x004fea000383ffff */
[----:B------:R-:W-:Y:S05]  /*22070*/  BRA `(.L_x_842) ;  /* 0xffffffa000b87947 */ /* 0x000fea000383ffff */
.L_x_730:
[----:B0-----:R-:W0:Y:S01]  /*22080*/  S2R R8, SR_TID.X ;  /* 0x0000000000087919 */ /* 0x001e220000002100 */
[----:B------:R-:W-:Y:S01]  /*22090*/  BSSY B0, `(.L_x_843) ;  /* 0x000000a000007945 */ /* 0x000fe20003800000 */
[----:B------:R-:W-:Y:S01]  /*220a0*/  IMAD.MOV.U32 R12, RZ, RZ, RZ ;  /* 0x000000ffff0c7224 */ /* 0x000fe200078e00ff */
[----:B------:R-:W-:Y:S01]  /*220b0*/  MOV R11, 0x1f ;  /* 0x0000001f000b7802 */ /* 0x000fe20000000f00 */
[----:B------:R-:W-:Y:S01]  /*220c0*/  IMAD.MOV.U32 R15, RZ, RZ, -0x1 ;  /* 0xffffffffff0f7424 */ /* 0x000fe200078e00ff */
[----:B0-----:R-:W-:-:S04]  /*220d0*/  SHF.R.U32.HI R8, RZ, 0x5, R8 ;  /* 0x00000005ff087819 */ /* 0x001fc80000011608 */
[----:B------:R-:W-:-:S04]  /*220e0*/  LOP3.LUT R8, R8, 0x3, RZ, 0xc0, !PT ;  /* 0x0000000308087812 */ /* 0x000fc800078ec0ff */
[----:B------:R-:W-:-:S07]  /*220f0*/  MOV R13, R8 ;  /* 0x00000008000d7202 */ /* 0x000fce0000000f00 */
[----:B-----5:R-:W-:Y:S05]  /*22100*/  WARPSYNC.COLLECTIVE R15, `(.L_x_844) ;  /* 0x000000000f087348 */ /* 0x020fea0003c00000 */
[----:B------:R0:W1:Y:S02]  /*22110*/  SHFL.IDX P6, R14, R13, R12, R11 ;  /* 0x0000000c0d0e7389 */ /* 0x00006400000c000b */
[----:B01---5:R-:W-:Y:S01]  /*22120*/  ENDCOLLECTIVE ;  /* 0x000000000000791b */ /* 0x023fe20003800000 */
.L_x_844:
[----:B------:R-:W-:Y:S05]  /*22130*/  BSYNC B0 ;  /* 0x0000000000007941 */ /* 0x000fea0003800000 */
.L_x_843:
[----:B------:R-:W-:Y:S05]  /*22140*/  BRA `(.L_x_845) ;  /* 0xffffffb000587947 */ /* 0x000fea000383ffff */
.L_x_733:
[----:B0-----:R0:W1:Y:S02]  /*22150*/  SYNCS.PHASECHK.TRANS64.TRYWAIT P0, [R7+URZ+0x2a840], R2 ;  /* 0x02a84002070075a7 */ /* 0x001064000800017f */
[----:B-1----:R-:W-:Y:S05]  /*22160*/  @!P0 NANOSLEEP.SYNCS 0x989680 ;  /* 0x009896800000895d */ /* 0x002fea0003900000 */
[----:B------:R-:W1:Y:S02]  /*22170*/  @!P0 SYNCS.PHASECHK.TRANS64 P0, [R7+URZ+0x2a840], R2 ;  /* 0x02a84002070085a7 */ /* 0x000e64000800007f */
[----:B-1----:R-:W-:Y:S05]  /*22180*/  @!P0 BRA `(.L_x_733) ;  /* 0xfffffffc00f08947 */ /* 0x002fea000383ffff */
[----:B------:R-:W-:Y:S05]  /*22190*/  BRA `(.L_x_846) ;  /* 0xffffffb000a87947 */ /* 0x000fea000383ffff */
.L_x_734:
        /* <DEDUP_REMOVED lines=8> */
.L_x_848:
[----:B------:R-:W-:Y:S05]  /*22220*/  BSYNC B0 ;  /* 0x0000000000007941 */ /* 0x000fea0003800000 */
.L_x_847:
[----:B------:R-:W-:Y:S01]  /*22230*/  IMAD.MOV.U32 R13, RZ, RZ, R4 ;  /* 0x000000ffff0d7224 */ /* 0x000fe200078e0004 */
[----:B------:R-:W-:Y:S01]  /*22240*/  MOV R12, RZ ;  /* 0x000000ff000c7202 */ /* 0x000fe20000000f00 */
[----:B------:R-:W-:Y:S01]  /*22250*/  IMAD.MOV.U32 R11, RZ, RZ, 0x181f ;  /* 0x0000181fff0b7424 */ /* 0x000fe200078e00ff */
[----:B------:R-:W-:Y:S01]  /*22260*/  MOV R15, 0xffffffff ;  /* 0xffffffff000f7802 */ /* 0x000fe20000000f00 */
[----:B------:R-:W-:Y:S01]  /*22270*/  @P0 IMAD R8, R5, 0x2, R22 ;  /* 0x0000000205080824 */ /* 0x000fe200078e0216 */
[----:B------:R-:W-:-:S07]  /*22280*/  MOV R2, R14 ;  /* 0x0000000e00027202 */ /* 0x000fce0000000f00 */
[----:B------:R-:W-:Y:S05]  /*22290*/  WARPSYNC.COLLECTIVE R15, `(.L_x_849) ;  /* 0x000000000f087348 */ /* 0x000fea0003c00000 */
[----:B------:R0:W1:Y:S02]  /*222a0*/  SHFL.IDX P6, R14, R13, R12, R11 ;  /* 0x0000000c0d0e7389 */ /* 0x00006400000c000b */
[----:B01----:R-:W-:Y:S01]  /*222b0*/  ENDCOLLECTIVE ;  /* 0x000000000000791b */ /* 0x003fe20003800000 */
.L_x_849:
[----:B------:R-:W-:Y:S01]  /*222c0*/  MOV R13, R0 ;  /* 0x00000000000d7202 */ /* 0x000fe20000000f00 */
[----:B------:R-:W-:Y:S02]  /*222d0*/  IMAD.MOV.U32 R12, RZ, RZ, 0x1 ;  /* 0x00000001ff0c7424 */ /* 0x000fe400078e00ff */
[----:B------:R-:W-:-:S07]  /*222e0*/  IMAD.MOV.U32 R3, RZ, RZ, R14 ;  /* 0x000000ffff037224 */ /* 0x000fce00078e000e */
[----:B------:R-:W-:Y:S05]  /*222f0*/  WARPSYNC.COLLECTIVE R15, `(.L_x_850) ;  /* 0x000000000f087348 */ /* 0x000fea0003c00000 */
[----:B------:R0:W1:Y:S02]  /*22300*/  SHFL.IDX P6, R14, R13, R12, R11 ;  /* 0x0000000c0d0e7389 */ /* 0x00006400000c000b */
[----:B01----:R-:W-:Y:S01]  /*22310*/  ENDCOLLECTIVE ;  /* 0x000000000000791b */ /* 0x003fe20003800000 */
.L_x_850:
        /* <DEDUP_REMOVED lines=13> */
[----:B0-----:R-:W-:-:S07]  /*223f0*/  MOV R2, R14 ;  /* 0x0000000e00027202 */ /* 0x001fce0000000f00 */
[----:B------:R-:W-:Y:S05]  /*22400*/  WARPSYNC.COLLECTIVE R15, `(.L_x_851) ;  /* 0x000000000f087348 */ /* 0x000fea0003c00000 */
[----:B------:R0:W1:Y:S02]  /*22410*/  SHFL.IDX P6, R14, R13, R12, R11 ;  /* 0x0000000c0d0e7389 */ /* 0x00006400000c000b */
[----:B01----:R-:W-:Y:S01]  /*22420*/  ENDCOLLECTIVE ;  /* 0x000000000000791b */ /* 0x003fe20003800000 */
.L_x_851:
[----:B------:R-:W-:Y:S01]  /*22430*/  @P1 LEA R8, R5, R22, 0x1 ;  /* 0x0000001605081211 */ /* 0x000fe200078e08ff */
[----:B------:R-:W-:Y:S01]  /*22440*/  IMAD.MOV.U32 R13, RZ, RZ, R0 ;  /* 0x000000ffff0d7224 */ /* 0x000fe200078e0000 */
[----:B------:R-:W-:Y:S02]  /*22450*/  MOV R12, 0x2 ;  /* 0x00000002000c7802 */ /* 0x000fe40000000f00 */
[----:B------:R-:W-:-:S07]  /*22460*/  MOV R3, R14 ;  /* 0x0000000e00037202 */ /* 0x000fce0000000f00 */
[----:B------:R-:W-:Y:S05]  /*22470*/  WARPSYNC.COLLECTIVE R15, `(.L_x_852) ;  /* 0x000000000f087348 */ /* 0x000fea0003c00000 */
[----:B------:R0:W1:Y:S02]  /*22480*/  SHFL.IDX P6, R14, R13, R12, R11 ;  /* 0x0000000c0d0e7389 */ /* 0x00006400000c000b */
[----:B01----:R-:W-:Y:S01]  /*22490*/  ENDCOLLECTIVE ;  /* 0x000000000000791b */ /* 0x003fe20003800000 */
.L_x_852:
        /* <DEDUP_REMOVED lines=17> */
.L_x_853:
[----:B------:R-:W-:Y:S01]  /*225b0*/  @P1 IMAD R8, R5, 0x2, R22 ;  /* 0x0000000205081824 */ /* 0x000fe200078e0216 */
[----:B------:R-:W-:Y:S01]  /*225c0*/  MOV R13, R0 ;  /* 0x00000000000d7202 */ /* 0x000fe20000000f00 */
[----:B------:R-:W-:Y:S02]  /*225d0*/  IMAD.MOV.U32 R12, RZ, RZ, 0x3 ;  /* 0x00000003ff0c7424 */ /* 0x000fe400078e00ff */
[----:B------:R-:W-:-:S07]  /*225e0*/  IMAD.MOV.U32 R3, RZ, RZ, R14 ;  /* 0x000000ffff037224 */ /* 0x000fce00078e000e */
[----:B------:R-:W-:Y:S05]  /*225f0*/  WARPSYNC.COLLECTIVE R15, `(.L_x_854) ;  /* 0x000000000f087348 */ /* 0x000fea0003c00000 */
[----:B------:R0:W1:Y:S02]  /*22600*/  SHFL.IDX P6, R14, R13, R12, R11 ;  /* 0x0000000c0d0e7389 */ /* 0x00006400000c000b */
[----:B01----:R-:W-:Y:S01]  /*22610*/  ENDCOLLECTIVE ;  /* 0x000000000000791b */ /* 0x003fe20003800000 */
.L_x_854:
[----:B------:R-:W-:-:S04]  /*22620*/  @P1 LEA R3, P0, R9, R3, 0x1 ;  /* 0x0000000309031211 */ /* 0x000fc800078008ff */
[----:B------:R-:W-:-:S04]  /*22630*/  @P1 IADD3.X R2, RZ, R2, RZ, P0, !PT ;  /* 0x00000002ff021210 */ /* 0x000fc800007fe4ff */
        /* <DEDUP_REMOVED lines=15> */
.L_x_855:
[----:B------:R-:W-:Y:S01]  /*22730*/  @P1 LEA R8, R5, R22, 0x1 ;  /* 0x0000001605081211 */ /* 0x000fe200078e08ff */
[----:B------:R-:W-:Y:S01]  /*22740*/  IMAD.MOV.U32 R13, RZ, RZ, R0 ;  /* 0x000000ffff0d7224 */ /* 0x000fe200078e0000 */
[----:B------:R-:W-:Y:S02]  /*22750*/  MOV R12, 0x4 ;  /* 0x00000004000c7802 */ /* 0x000fe40000000f00 */
[----:B------:R-:W-:-:S07]  /*22760*/  MOV R3, R14 ;  /* 0x0000000e00037202 */ /* 0x000fce0000000f00 */
[----:B------:R-:W-:Y:S05]  /*22770*/  WARPSYNC.COLLECTIVE R15, `(.L_x_856) ;  /* 0x000000000f087348 */ /* 0x000fea0003c00000 */
[----:B------:R0:W1:Y:S02]  /*22780*/  SHFL.IDX P6, R14, R13, R12, R11 ;  /* 0x0000000c0d0e7389 */ /* 0x00006400000c000b */
[----:B01----:R-:W-:Y:S01]  /*22790*/  ENDCOLLECTIVE ;  /* 0x000000000000791b */ /* 0x003fe20003800000 */
.L_x_856:
        /* <DEDUP_REMOVED lines=17> */
.L_x_857:
[----:B------:R-:W-:Y:S01]  /*228b0*/  @P1 IMAD R8, R5, 0x2, R22 ;  /* 0x0000000205081824 */ /* 0x000fe200078e0216 */
[----:B------:R-:W-:Y:S01]  /*228c0*/  MOV R13, R0 ;  /* 0x00000000000d7202 */ /* 0x000fe20000000f00 */
[----:B------:R-:W-:Y:S02]  /*228d0*/  IMAD.MOV.U32 R12, RZ, RZ, 0x5 ;  /* 0x00000005ff0c7424 */ /* 0x000fe400078e00ff */
[----:B------:R-:W-:-:S07]  /*228e0*/  IMAD.MOV.U32 R3, RZ, RZ, R14 ;  /* 0x000000ffff037224 */ /* 0x000fce00078e000e */
[----:B------:R-:W-:Y:S05]  /*228f0*/  WARPSYNC.COLLECTIVE R15, `(.L_x_858) ;  /* 0x000000000f087348 */ /* 0x000fea0003c00000 */
[----:B------:R0:W1:Y:S02]  /*22900*/  SHFL.IDX P6, R14, R13, R12, R11 ;  /* 0x0000000c0d0e7389 */ /* 0x00006400000c000b */
[----:B01----:R-:W-:Y:S01]  /*22910*/  ENDCOLLECTIVE ;  /* 0x000000000000791b */ /* 0x003fe20003800000 */
.L_x_858:
[----:B------:R-:W-:-:S04]  /*22920*/  @P1 LEA R3, P0, R9, R3, 0x1 ;  /* 0x0000000309031211 */ /* 0x000fc800078008ff */
[----:B------:R-:W-:-:S04]  /*22930*/  @P1 IADD3.X R2, RZ, R2, RZ, P0, !PT ;  /* 0x00000002ff021210 */ /* 0x000fc800007fe4ff */
[----:B------:R-:W-:Y:S01]  /*22940*/  @P1 LOP3.LUT R3, R3, R2, RZ, 0x3c, !PT ;  /* 0x0000000203031212 */ /* 0x000fe200078e3cff */
[----:B------:R-:W-:-:S03]  /*22950*/  IMAD.MOV.U32 R13, RZ, RZ, R4 ;  /* 0x000000ffff0d7224 */ /* 0x000fc600078e0004 */
[----:B------:R-:W-:-:S04]  /*22960*/  @P1 LOP3.LUT R2, R3, R2, RZ, 0x3c, !PT ;  /* 0x0000000203021212 */ /* 0x000fc800078e3cff */
[----:B------:R-:W-:Y:S02]  /*22970*/  @P1 LOP3.LUT R3, R3, R2, RZ, 0x3c, !PT ;  /* 0x0000000203031212 */ /* 0x000fe400078e3cff */
[----:B------:R-:W-:-:S03]  /*22980*/  MOV R0, R14 ;  /* 0x0000000e00007202 */ /* 0x000fc60000000f00 */
[----:B------:R-:W-:Y:S01]  /*22990*/  @!PT LDS RZ, [RZ] ;  /* 0x00000000fffff984 */ /* 0x000fe20000000800 */
[----:B------:R-:W-:Y:S01]  /*229a0*/  @!PT LDS RZ, [RZ] ;  /* 0x00000000fffff984 */ /* 0x000fe20000000800 */
[----:B------:R-:W-:Y:S01]  /*229b0*/  @!PT LDS RZ, [RZ] ;  /* 0x00000000fffff984 */ /* 0x000fe20000000800 */
[----:B------:R0:W-:Y:S04]  /*229c0*/  @P1 LDGSTS.E.BYPASS.LTC128B.128 [R8+0x1a400], desc[UR56][R2.64], !P4 ;  /* 0x1a40000002081fae */ /* 0x0001e8000e101d78 */
[----:B0-----:R-:W-:Y:S05]  /*229d0*/  WARPSYNC.COLLECTIVE R15, `(.L_x_859) ;  /* 0x000000000f087348 */ /* 0x001fea0003c00000 */
[----:B------:R1:W2:Y:S02]  /*229e0*/  SHFL.IDX P6, R14, R13, R12, R11 ;  /* 0x0000000c0d0e7389 */ /* 0x0002a400000c000b */
[----:B012---:R-:W-:Y:S01]  /*229f0*/  ENDCOLLECTIVE ;  /* 0x000000000000791b */ /* 0x007fe20003800000 */
.L_x_859:
[----:B------:R-:W-:Y:S01]  /*22a00*/  @!PT LDS RZ, [RZ] ;  /* 0x00000000fffff984 */ /* 0x000fe20000000800 */
[----:B------:R-:W-:Y:S01]  /*22a10*/  @!PT LDS RZ, [RZ] ;  /* 0x00000000fffff984 */ /* 0x000fe20000000800 */
[----:B------:R-:W-:Y:S01]  /*22a20*/  @!PT LDS RZ, [RZ] ;  /* 0x00000000fffff984 */ /* 0x000fe20000000800 */
[----:B------:R-:W-:Y:S04]  /*22a30*/  @P1 LDGSTS.E.BYPASS.LTC128B.128 [R8+0x1d400], desc[UR56][R2.64+0x80], !P3 ;  /* 0x1d40008002081fae */ /* 0x000fe8000d901d78 */
[----:B------:R0:W-:Y:S02]  /*22a40*/  @P1 LDGSTS.E.BYPASS.LTC128B.128 [R8+0x20400], desc[UR56][R2.64+0x100], !P2 ;  /* 0x2040010002081fae */ /* 0x0001e4000d101d78 */
[----:B0-----:R-:W-:Y:S01]  /*22a50*/  MOV R2, R14 ;  /* 0x0000000e00027202 */ /* 0x001fe20000000f00 */
[----:B------:R-:W-:Y:S06]  /*22a60*/  BRA `(.L_x_860) ;  /* 0xffffffac00f07947 */ /* 0x000fec000383ffff */
.L_x_739:
[----:B------:R-:W-:Y:S01]  /*22a70*/  IMAD.MOV.U32 R13, RZ, RZ, R5 ;  /* 0x000000ffff0d7224 */ /* 0x000fe200078e0005 */
[----:B------:R-:W-:Y:S01]  /*22a80*/  MOV R12, RZ ;  /* 0x000000ff000c7202 */ /* 0x000fe20000000f00 */
[----:B------:R-:W-:Y:S01]  /*22a90*/  IMAD.MOV.U32 R11, RZ, RZ, 0x181f ;  /* 0x0000181fff0b7424 */ /* 0x000fe200078e00ff */
[----:B------:R-:W-:Y:S01]  /*22aa0*/  MOV R15, 0xffffffff ;  /* 0xffffffff000f7802 */ /* 0x000fe20000000f00 */
[----:B-----5:R-:W-:Y:S01]  /*22ab0*/  IMAD R6, R17, R8, RZ ;  /* 0x0000000811067224 */ /* 0x020fe200078e02ff */
[----:B------:R-:W-:-:S07]  /*22ac0*/  IADD3 R4, R10, R4, RZ ;  /* 0x000000040a047210 */ /* 0x000fce0007ffe0ff */
[----:B------:R-:W-:Y:S05]  /*22ad0*/  WARPSYNC.COLLECTIVE R15, `(.L_x_861) ;  /* 0x000000000f087348 */ /* 0x000fea0003c00000 */
[----:B------:R0:W1:Y:S02]  /*22ae0*/  SHFL.IDX P6, R14, R13, R12, R11 ;  /* 0x0000000c0d0e7389 */ /* 0x00006400000c000b */
[----:B01----:R-:W-:Y:S01]  /*22af0*/  ENDCOLLECTIVE ;  /* 0x000000000000791b */ /* 0x003fe20003800000 */
.L_x_861:
[----:B------:R-:W-:Y:S02]  /*22b00*/  ISETP.GE.AND P1, PT, R4, R6, PT ;  /* 0x000000060400720c */ /* 0x000fe40003f26270 */
[----:B------:R-:W-:Y:S01]  /*22b10*/  MOV R13, R0 ;  /* 0x00000000000d7202 */ /* 0x000fe20000000f00 */
[----:B------:R-:W-:-:S10]  /*22b20*/  IMAD.MOV.U32 R2, RZ, RZ, R14 ;  /* 0x000000ffff027224 */ /* 0x000fd400078e000e */
[----:B------:R-:W-:Y:S05]  /*22b30*/  WARPSYNC.COLLECTIVE R15, `(.L_x_862) ;  /* 0x000000000f087348 */ /* 0x000fea0003c00000 */
[----:B------:R0:W1:Y:S02]  /*22b40*/  SHFL.IDX P6, R14, R13, R12, R11 ;  /* 0x0000000c0d0e7389 */ /* 0x00006400000c000b */
[----:B01----:R-:W-:Y:S01]  /*22b50*/  ENDCOLLECTIVE ;  /* 0x000000000000791b */ /* 0x003fe20003800000 */
.L_x_862:
[----:B------:R-:W-:Y:S01]  /*22b60*/  MOV R13, R5 ;  /* 0x00000005000d7202 */ /* 0x000fe20000000f00 */
[----:B------:R-:W-:Y:S02]  /*22b70*/  IMAD.MOV.U32 R12, RZ, RZ, 0x1 ;  /* 0x00000001ff0c7424 */ /* 0x000fe400078e00ff */
[----:B------:R-:W-:-:S07]  /*22b80*/  IMAD.MOV.U32 R3, RZ, RZ, R14 ;  /* 0x000000ffff037224 */ /* 0x000fce00078e000e */
[----:B------:R-:W-:Y:S05]  /*22b90*/  WARPSYNC.COLLECTIVE R15, `(.L_x_863) ;  /* 0x000000000f087348 */ /* 0x000fea0003c00000 */
[----:B------:R0:W1:Y:S02]  /*22ba0*/  SHFL.IDX P6, R14, R13, R12, R11 ;  /* 0x0000000c0d0e7389 */ /* 0x00006400000c000b */
[----:B01----:R-:W-:Y:S01]  /*22bb0*/  ENDCOLLECTIVE ;  /* 0x000000000000791b */ /* 0x003fe20003800000 */
.L_x_863:
[----:B------:R-:W-:-:S05]  /*22bc0*/  @!P1 LEA R7, P4, R9, R3, 0x1 ;  /* 0x0000000309079211 */ /* 0x000fca00078808ff */
[----:B------:R-:W-:Y:S01]  /*22bd0*/  @!P1 IMAD.X R3, RZ, RZ, R2, P4 ;  /* 0x000000ffff039224 */ /* 0x000fe200020e0602 */
[----:B------:R-:W-:Y:S01]  /*22be0*/  @!P1 MOV R2, R7 ;  /* 0x0000000700029202 */ /* 0x000fe20000000f00 */
[----:B------:R-:W-:Y:S02]  /*22bf0*/  VIADD R7, R4, 0x10 ;  /* 0x0000001004077836 */ /* 0x000fe40000000000 */
[----:B------:R-:W-:Y:S02]  /*22c00*/  IMAD.MOV.U32 R13, RZ, RZ, R0 ;  /* 0x000000ffff0d7224 */ /* 0x000fe400078e0000 */
[----:B------:R-:W-:Y:S01]  /*22c10*/  @!PT LDS RZ, [RZ] ;  /* 0x00000000fffff984 */ /* 0x000fe20000000800 */
[----:B------:R-:W-:Y:S01]  /*22c20*/  @!PT LDS RZ, [RZ] ;  /* 0x00000000fffff984 */ /* 0x000fe20000000800 */
[----:B------:R-:W-:Y:S01]  /*22c30*/  @!PT LDS RZ, [RZ] ;  /* 0x00000000fffff984 */ /* 0x000fe20000000800 */
[----:B------:R-:W-:Y:S04]  /*22c40*/  @!P1 LDGSTS.E.BYPASS.LTC128B.128 [R35+0xc400], desc[UR56][R2.64], !P3 ;  /* 0x0c40000002239fae */ /* 0x000fe8000d901d78 */
[----:B------:R-:W-:Y:S04]  /*22c50*/  @!P1 LDGSTS.E.BYPASS.LTC128B.128 [R35+0x10400], desc[UR56][R2.64+0x80], !P2 ;  /* 0x1040008002239fae */ /* 0x000fe8000d101d78 */
[----:B------:R0:W-:Y:S01]  /*22c60*/  @!P1 LDGSTS.E.BYPASS.LTC128B.128 [R35+0x14400], desc[UR56][R2.64+0x100], !P0 ;  /* 0x1440010002239fae */ /* 0x0001e2000c101d78 */
[----:B------:R-:W-:-:S02]  /*22c70*/  ISETP.GE.AND P1, PT, R7, R6, PT ;  /* 0x000000060700720c */ /* 0x000fc40003f26270 */
[----:B0-----:R-:W-:-:S11]  /*22c80*/  MOV R2, R14 ;  /* 0x0000000e00027202 */ /* 0x001fd60000000f00 */
[----:B------:R-:W-:Y:S05]  /*22c90*/  WARPSYNC.COLLECTIVE R15, `(.L_x_864) ;  /* 0x000000000f087348 */ /* 0x000fea0003c00000 */
[----:B------:R0:W1:Y:S02]  /*22ca0*/  SHFL.IDX P6, R14, R13, R12, R11 ;  /* 0x0000000c0d0e7389 */ /* 0x00006400000c000b */
[----:B01----:R-:W-:Y:S01]  /*22cb0*/  ENDCOLLECTIVE ;  /* 0x000000000000791b */ /* 0x003fe20003800000 */
.L_x_864:
[----:B------:R-:W-:Y:S01]  /*22cc0*/  IMAD.MOV.U32 R13, RZ, RZ, R5 ;  /* 0x000000ffff0d7224 */ /* 0x000fe200078e0005 */
[----:B------:R-:W-:Y:S02]  /*22cd0*/  MOV R12, 0x2 ;  /* 0x00000002000c7802 */ /* 0x000fe40000000f00 */
[----:B------:R-:W-:-:S07]  /*22ce0*/  MOV R3, R14 ;  /* 0x0000000e00037202 */ /* 0x000fce0000000f00 */
[----:B------:R-:W-:Y:S05]  /*22cf0*/  WARPSYNC.COLLECTIVE R15, `(.L_x_865) ;  /* 0x000000000f087348 */ /* 0x000fea0003c00000 */
[----:B------:R0:W1:Y:S02]  /*22d00*/  SHFL.IDX P6, R14, R13, R12, R11 ;  /* 0x0000000c0d0e7389 */ /* 0x00006400000c000b */
[----:B01----:R-:W-:Y:S01]  /*22d10*/  ENDCOLLECTIVE ;  /* 0x000000000000791b */ /* 0x003fe20003800000 */
.L_x_865:
[----:B------:R-:W-:-:S05]  /*22d20*/  @!P1 LEA R7, P4, R9, R3, 0x1 ;  /* 0x0000000309079211 */ /* 0x000fca00078808ff */
[----:B------:R-:W-:Y:S01]  /*22d30*/  @!P1 IMAD.X R8, RZ, RZ, R2, P4 ;  /* 0x000000ffff089224 */ /* 0x000fe200020e0602 */
[----:B------:R-:W-:Y:S02]  /*22d40*/  @!P1 MOV R2, R7 ;  /* 0x0000000700029202 */ /* 0x000fe40000000f00 */
[----:B------:R-:W-:Y:S01]  /*22d50*/  IADD3 R7, R4, 0x20, RZ ;  /* 0x0000002004077810 */ /* 0x000fe20007ffe0ff */
[----:B------:R-:W-:Y:S01]  /*22d60*/  @!P1 IMAD.MOV.U32 R3, RZ, RZ, R8 ;  /* 0x000000ffff039224 */ /* 0x000fe200078e0008 */
[----:B------:R-:W-:-:S04]  /*22d70*/  MOV R13, R0 ;  /* 0x00000000000d7202 */ /* 0x000fc80000000f00 */
[----:B------:R-:W-:Y:S01]  /*22d80*/  @!PT LDS RZ, [RZ] ;  /* 0x00000000fffff984 */ /* 0x000fe20000000800 */
[----:B------:R-:W-:Y:S01]  /*22d90*/  @!PT LDS RZ, [RZ] ;  /* 0x00000000fffff984 */ /* 0x000fe20000000800 */
[----:B------:R-:W-:Y:S01]  /*22da0*/  @!PT LDS RZ, [RZ] ;  /* 0x00000000fffff984 */ /* 0x000fe20000000800 */
[----:B------:R-:W-:Y:S04]  /*22db0*/  @!P1 LDGSTS.E.BYPASS.LTC128B.128 [R35+0xcc00], desc[UR56][R2.64], !P3 ;  /* 0x0cc0000002239fae */ /* 0x000fe8000d901d78 */
[----:B------:R-:W-:Y:S04]  /*22dc0*/  @!P1 LDGSTS.E.BYPASS.LTC128B.128 [R35+0x10c00], desc[UR56][R2.64+0x80], !P2 ;  /* 0x10c0008002239fae */ /* 0x000fe8000d101d78 */
[----:B------:R0:W-:Y:S01]  /*22dd0*/  @!P1 LDGSTS.E.BYPASS.LTC128B.128 [R35+0x14c00], desc[UR56][R2.64+0x100], !P0 ;  /* 0x14c0010002239fae */ /* 0x0001e2000c101d78 */
[----:B------:R-:W-:Y:S01]  /*22de0*/  ISETP.GE.AND P1, PT, R7, R6, PT ;  /* 0x000000060700720c */ /* 0x000fe20003f26270 */
[----:B0-----:R-:W-:-:S12]  /*22df0*/  IMAD.MOV.U32 R2, RZ, RZ, R14 ;  /* 0x000000ffff027224 */ /* 0x001fd800078e000e */
[----:B------:R-:W-:Y:S05]  /*22e00*/  WARPSYNC.COLLECTIVE R15, `(.L_x_866) ;  /* 0x000000000f087348 */ /* 0x000fea0003c00000 */
[----:B------:R0:W1:Y:S02]  /*22e10*/  SHFL.IDX P6, R14, R13, R12, R11 ;  /* 0x0000000c0d0e7389 */ /* 0x00006400000c000b */
[----:B01----:R-:W-:Y:S01]  /*22e20*/  ENDCOLLECTIVE ;  /* 0x000000000000791b */ /* 0x003fe20003800000 */
.L_x_866:
[----:B------:R-:W-:Y:S01]  /*22e30*/  MOV R13, R5 ;  /* 0x00000005000d7202 */ /* 0x000fe20000000f00 */
[----:B------:R-:W-:Y:S02]  /*22e40*/  IMAD.MOV.U32 R12, RZ, RZ, 0x3 ;  /* 0x00000003ff0c7424 */ /* 0x000fe400078e00ff */
[----:B------:R-:W-:-:S07]  /*22e50*/  IMAD.MOV.U32 R3, RZ, RZ, R14 ;  /* 0x000000ffff037224 */ /* 0x000fce00078e000e */
[----:B------:R-:W-:Y:S05]  /*22e60*/  WARPSYNC.COLLECTIVE R15, `(.L_x_867) ;  /* 0x000000000f087348 */ /* 0x000fea0003c00000 */
[----:B------:R0:W1:Y:S02]  /*22e70*/  SHFL.IDX P6, R14, R13, R12, R11 ;  /* 0x0000000c0d0e7389 */ /* 0x00006400000c000b */
[----:B01----:R-:W-:Y:S01]  /*22e80*/  ENDCOLLECTIVE ;  /* 0x000000000000791b */ /* 0x003fe20003800000 */
.L_x_867:
[----:B------:R-:W-:-:S04]  /*22e90*/  @!P1 LEA R7, P4, R9, R3, 0x1 ;  /* 0x0000000309079211 */ /* 0x000fc800078808ff */
[----:B------:R-:W-:Y:S01]  /*22ea0*/  @!P1 IADD3.X R8, RZ, R2, RZ, P4, !PT ;  /* 0x00000002ff089210 */ /* 0x000fe200027fe4ff */
[----:B------:R-:W-:Y:S02]  /*22eb0*/  @!P1 IMAD.MOV.U32 R2, RZ, RZ, R7 ;  /* 0x000000ffff029224 */ /* 0x000fe400078e0007 */
[----:B------:R-:W-:Y:S01]  /*22ec0*/  VIADD R7, R4, 0x30 ;  /* 0x0000003004077836 */ /* 0x000fe20000000000 */
[----:B------:R-:W-:Y:S01]  /*22ed0*/  @!P1 MOV R3, R8 ;  /* 0x0000000800039202 */ /* 0x000fe20000000f00 */
[----:B------:R-:W-:-:S04]  /*22ee0*/  IMAD.MOV.U32 R13, RZ, RZ, R0 ;  /* 0x000000ffff0d7224 */ /* 0x000fc800078e0000 */
[----:B------:R-:W-:Y:S01]  /*22ef0*/  @!PT LDS RZ, [RZ] ;  /* 0x00000000fffff984 */ /* 0x000fe20000000800 */
[----:B------:R-:W-:Y:S01]  /*22f00*/  @!PT LDS RZ, [RZ] ;  /* 0x00000000fffff984 */ /* 0x000fe20000000800 */
[----:B------:R-:W-:Y:S01]  /*22f10*/  @!PT LDS RZ, [RZ] ;  /* 0x00000000fffff984 */ /* 0x000fe20000000800 */
[----:B------:R-:W-:Y:S04]  /*22f20*/  @!P1 LDGSTS.E.BYPASS.LTC128B.128 [R35+0xd400], desc[UR56][R2.64], !P3 ;  /* 0x0d40000002239fae */ /* 0x000fe8000d901d78 */
[----:B------:R-:W-:Y:S04]  /*22f30*/  @!P1 LDGSTS.E.BYPASS.LTC128B.128 [R35+0x11400], desc[UR56][R2.64+0x80], !P2 ;  /* 0x1140008002239fae */ /* 0x000fe8000d101d78 */
[----:B------:R0:W-:Y:S01]  /*22f40*/  @!P1 LDGSTS.E.BYPASS.LTC128B.128 [R35+0x15400], desc[UR56][R2.64+0x100], !P0 ;  /* 0x1540010002239fae */ /* 0x0001e2000c101d78 */
[----:B------:R-:W-:Y:S02]  /*22f50*/  ISETP.GE.AND P1, PT, R7, R6, PT ;  /* 0x000000060700720c */ /* 0x000fe40003f26270 */
[----:B0-----:R-:W-:-:S11]  /*22f60*/  MOV R2, R14 ;  /* 0x0000000e00027202 */ /* 0x001fd60000000f00 */
[----:B------:R-:W-:Y:S05]  /*22f70*/  WARPSYNC.COLLECTIVE R15, `(.L_x_868) ;  /* 0x000000000f087348 */ /* 0x000fea0003c00000 */
[----:B------:R0:W1:Y:S02]  /*22f80*/  SHFL.IDX P6, R14, R13, R12, R11 ;  /* 0x0000000c0d0e7389 */ /* 0x00006400000c000b */
[----:B01----:R-:W-:Y:S01]  /*22f90*/  ENDCOLLECTIVE ;  /* 0x000000000000791b */ /* 0x003fe20003800000 */
.L_x_868:
[----:B------:R-:W-:Y:S01]  /*22fa0*/  IMAD.MOV.U32 R13, RZ, RZ, R5 ;  /* 0x000000ffff0d7224 */ /* 0x000fe200078e0005 */
[----:B------:R-:W-:Y:S02]  /*22fb0*/  MOV R12, 0x4 ;  /* 0x00000004000c7802 */ /* 0x000fe40000000f00 */
[----:B------:R-:W-:-:S07]  /*22fc0*/  MOV R3, R14 ;  /* 0x0000000e00037202 */ /* 0x000fce0000000f00 */
[----:B------:R-:W-:Y:S05]  /*22fd0*/  WARPSYNC.COLLECTIVE R15, `(.L_x_869) ;  /* 0x000000000f087348 */ /* 0x000fea0003c00000 */
[----:B------:R0:W1:Y:S02]  /*22fe0*/  SHFL.IDX P6, R14, R13, R12, R11 ;  /* 0x0000000c0d0e7389 */ /* 0x00006400000c000b */
[----:B01----:R-:W-:Y:S01]  /*22ff0*/  ENDCOLLECTIVE ;  /* 0x000000000000791b */ /* 0x003fe20003800000 */
.L_x_869:
        /* <DEDUP_REMOVED lines=17> */
.L_x_870:
[----:B------:R-:W-:Y:S01]  /*23110*/  MOV R13, R5 ;  /* 0x00000005000d7202 */ /* 0x000fe20000000f00 */
[----:B------:R-:W-:Y:S02]  /*23120*/  IMAD.MOV.U32 R12, RZ, RZ, 0x5 ;  /* 0x00000005ff0c7424 */ /* 0x000fe400078e00ff */
[----:B------:R-:W-:-:S07]  /*23130*/  IMAD.MOV.U32 R3, RZ, RZ, R14 ;  /* 0x000000ffff037224 */ /* 0x000fce00078e000e */
[----:B------:R-:W-:Y:S05]  /*23140*/  WARPSYNC.COLLECTIVE R15, `(.L_x_871) ;  /* 0x000000000f087348 */ /* 0x000fea0003c00000 */
[----:B------:R0:W1:Y:S02]  /*23150*/  SHFL.IDX P6, R14, R13, R12, R11 ;  /* 0x0000000c0d0e7389 */ /* 0x00006400000c000b */
[----:B01----:R-:W-:Y:S01]  /*23160*/  ENDCOLLECTIVE ;  /* 0x000000000000791b */ /* 0x003fe20003800000 */
.L_x_871:
        /* <DEDUP_REMOVED lines=17> */
.L_x_872:
[----:B------:R-:W-:Y:S01]  /*23280*/  IMAD.MOV.U32 R13, RZ, RZ, R5 ;  /* 0x000000ffff0d7224 */ /* 0x000fe200078e0005 */
[----:B------:R-:W-:Y:S02]  /*23290*/  MOV R12, 0x6 ;  /* 0x00000006000c7802 */ /* 0x000fe40000000f00 */
[----:B------:R-:W-:-:S07]  /*232a0*/  MOV R3, R14 ;  /* 0x0000000e00037202 */ /* 0x000fce0000000f00 */
[----:B------:R-:W-:Y:S05]  /*232b0*/  WARPSYNC.COLLECTIVE R15, `(.L_x_873) ;  /* 0x000000000f087348 */ /* 0x000fea0003c00000 */
[----:B------:R0:W1:Y:S02]  /*232c0*/  SHFL.IDX P6, R14, R13, R12, R11 ;  /* 0x0000000c0d0e7389 */ /* 0x00006400000c000b */
[----:B01----:R-:W-:Y:S01]  /*232d0*/  ENDCOLLECTIVE ;  /* 0x000000000000791b */ /* 0x003fe20003800000 */
.L_x_873:
        /* <DEDUP_REMOVED lines=17> */
.L_x_874:
[----:B------:R-:W-:Y:S01]  /*233f0*/  IMAD.MOV.U32 R13, RZ, RZ, R5 ;  /* 0x000000ffff0d7224 */ /* 0x000fe200078e0005 */
[----:B------:R-:W-:Y:S01]  /*23400*/  MOV R12, 0x7 ;  /* 0x00000007000c7802 */ /* 0x000fe20000000f00 */
[----:B------:R-:W-:-:S07]  /*23410*/  IMAD.MOV.U32 R3, RZ, RZ, R14 ;  /* 0x000000ffff037224 */ /* 0x000fce00078e000e */
[----:B------:R-:W-:Y:S05]  /*23420*/  WARPSYNC.COLLECTIVE R15, `(.L_x_875) ;  /* 0x000000000f087348 */ /* 0x000fea0003c00000 */
[----:B------:R0:W1:Y:S02]  /*23430*/  SHFL.IDX P6, R14, R13, R12, R11 ;  /* 0x0000000c0d0e7389 */ /* 0x00006400000c000b */
[----:B01----:R-:W-:Y:S01]  /*23440*/  ENDCOLLECTIVE ;  /* 0x000000000000791b */ /* 0x003fe20003800000 */
.L_x_875:
[----:B------:R-:W-:-:S04]  /*23450*/  @!P1 LEA R7, P4, R9, R3, 0x1 ;  /* 0x0000000309079211 */ /* 0x000fc800078808ff */
[----:B------:R-:W-:Y:S01]  /*23460*/  @!P1 IADD3.X R8, RZ, R2, RZ, P4, !PT ;  /* 0x00000002ff089210 */ /* 0x000fe200027fe4ff */
[----:B------:R-:W-:-:S03]  /*23470*/  @!P1 IMAD.MOV.U32 R2, RZ, RZ, R7 ;  /* 0x000000ffff029224 */ /* 0x000fc600078e0007 */
[----:B------:R-:W-:Y:S02]  /*23480*/  @!P1 MOV R3, R8 ;  /* 0x0000000800039202 */ /* 0x000fe40000000f00 */
[----:B------:R-:W-:-:S03]  /*23490*/  MOV R13, R0 ;  /* 0x00000000000d7202 */ /* 0x000fc60000000f00 */
[----:B------:R-:W-:Y:S01]  /*234a0*/  @!PT LDS RZ, [RZ] ;  /* 0x00000000fffff984 */ /* 0x000fe20000000800 */
[----:B------:R-:W-:Y:S01]  /*234b0*/  @!PT LDS RZ, [RZ] ;  /* 0x00000000fffff984 */ /* 0x000fe20000000800 */
[----:B------:R-:W-:Y:S01]  /*234c0*/  @!PT LDS RZ, [RZ] ;  /* 0x00000000fffff984 */ /* 0x000fe20000000800 */
[----:B------:R0:W-:Y:S04]  /*234d0*/  @!P1 LDGSTS.E.BYPASS.LTC128B.128 [R35+0xf400], desc[UR56][R2.64], !P3 ;  /* 0x0f40000002239fae */ /* 0x0001e8000d901d78 */
[----:B------:R0:W-:Y:S01]  /*234e0*/  @!P1 LDGSTS.E.BYPASS.LTC128B.128 [R35+0x13400], desc[UR56][R2.64+0x80], !P2 ;  /* 0x1340008002239fae */ /* 0x0001e2000d101d78 */
[----:B------:R-:W-:-:S03]  /*234f0*/  IMAD.MOV.U32 R5, RZ, RZ, R14 ;  /* 0x000000ffff057224 */ /* 0x000fc600078e000e */
[----:B------:R0:W-:Y:S04]  /*23500*/  @!P1 LDGSTS.E.BYPASS.LTC128B.128 [R35+0x17400], desc[UR56][R2.64+0x100], !P0 ;  /* 0x1740010002239fae */ /* 0x0001e8000c101d78 */
[----:B0-----:R-:W-:Y:S05]  /*23510*/  WARPSYNC.COLLECTIVE R15, `(.L_x_876) ;  /* 0x000000000f087348 */ /* 0x001fea0003c00000 */
[----:B------:R1:W2:Y:S02]  /*23520*/  SHFL.IDX P6, R14, R13, R12, R11 ;  /* 0x0000000c0d0e7389 */ /* 0x0002a400000c000b */
[----:B012---:R-:W-:Y:S01]  /*23530*/  ENDCOLLECTIVE ;  /* 0x000000000000791b */ /* 0x007fe20003800000 */
.L_x_876:
[----:B------:R-:W-:Y:S05]  /*23540*/  BRA `(.L_x_877) ;  /* 0xffffffb0005c7947 */ /* 0x000fea000383ffff */
.L_x_744:
[----:B0-----:R0:W1:Y:S02]  /*23550*/  SYNCS.PHASECHK.TRANS64.TRYWAIT P0, [R22+URZ+0x2a820], R3 ;  /* 0x02a82003160075a7 */ /* 0x001064000800017f */
[----:B-1----:R-:W-:Y:S05]  /*23560*/  @!P0 NANOSLEEP.SYNCS 0x989680 ;  /* 0x009896800000895d */ /* 0x002fea0003900000 */
[----:B------:R-:W1:Y:S02]  /*23570*/  @!P0 SYNCS.PHASECHK.TRANS64 P0, [R22+URZ+0x2a820], R3 ;  /* 0x02a82003160085a7 */ /* 0x000e64000800007f */
[----:B-1----:R-:W-:Y:S05]  /*23580*/  @!P0 BRA `(.L_x_744) ;  /* 0xfffffffc00f08947 */ /* 0x002fea000383ffff */
[----:B------:R-:W-:Y:S05]  /*23590*/  BRA `(.L_x_878) ;  /* 0xffffffb000d47947 */ /* 0x000fea000383ffff */
.L_x_749:
[----:B0-----:R0:W1:Y:S02]  /*235a0*/  SYNCS.PHASECHK.TRANS64.TRYWAIT P0, [R6+URZ+0x2a840], R3 ;  /* 0x02a84003060075a7 */ /* 0x001064000800017f */
[----:B-1----:R-:W-:Y:S05]  /*235b0*/  @!P0 NANOSLEEP.SYNCS 0x989680 ;  /* 0x009896800000895d */ /* 0x002fea0003900000 */
[----:B------:R-:W1:Y:S02]  /*235c0*/  @!P0 SYNCS.PHASECHK.TRANS64 P0, [R6+URZ+0x2a840], R3 ;  /* 0x02a84003060085a7 */ /* 0x000e64000800007f */
[----:B-1----:R-:W-:Y:S05]  /*235d0*/  @!P0 BRA `(.L_x_749) ;  /* 0xfffffffc00f08947 */ /* 0x002fea000383ffff */
[----:B------:R-:W-:Y:S05]  /*235e0*/  BRA `(.L_x_879) ;  /* 0xffffffb400987947 */ /* 0x000fea000383ffff */
.L_x_750:
[----:B------:R-:W-:Y:S01]  /*235f0*/  BSSY B1, `(.L_x_880) ;  /* 0x0000008000017945 */ /* 0x000fe20003800000 */
[----:B------:R-:W-:Y:S01]  /*23600*/  IMAD.MOV.U32 R13, RZ, RZ, R5 ;  /* 0x000000ffff0d7224 */ /* 0x000fe200078e0005 */
[----:B------:R-:W-:Y:S01]  /*23610*/  MOV R12, RZ ;  /* 0x000000ff000c7202 */ /* 0x000fe20000000f00 */
[----:B------:R-:W-:Y:S01]  /*23620*/  IMAD.MOV.U32 R11, RZ, RZ, 0x181f ;  /* 0x0000181fff0b7424 */ /* 0x000fe200078e00ff */
[----:B------:R-:W-:-:S07]  /*23630*/  MOV R15, 0xffffffff ;  /* 0xffffffff000f7802 */ /* 0x000fce0000000f00 */
[----:B------:R-:W-:Y:S05]  /*23640*/  WARPSYNC.COLLECTIVE R15, `(.L_x_881) ;  /* 0x000000000f087348 */ /* 0x000fea0003c00000 */
[----:B------:R0:W1:Y:S02]  /*23650*/  SHFL.IDX P6, R14, R13, R12, R11 ;  /* 0x0000000c0d0e7389 */ /* 0x00006400000c000b */
[----:B01----:R-:W-:Y:S01]  /*23660*/  ENDCOLLECTIVE ;  /* 0x000000000000791b */ /* 0x003fe20003800000 */
.L_x_881:
[----:B------:R-:W-:Y:S05]  /*23670*/  BSYNC B1 ;  /* 0x0000000000017941 */ /* 0x000fea0003800000 */
.L_x_880:
[----:B------:R-:W0:Y:S01]  /*23680*/  S2R R34, SR_TID.X ;  /* 0x0000000000227919 */ /* 0x000e220000002100 */
[----:B------:R-:W-:Y:S01]  /*23690*/  MOV R13, R9 ;  /* 0x00000009000d7202 */ /* 0x000fe20000000f00 */
[----:B------:R-:W-:Y:S01]  /*236a0*/  IMAD.MOV.U32 R12, RZ, RZ, RZ ;  /* 0x000000ffff0c7224 */ /* 0x000fe200078e00ff */
[----:B------:R-:W-:Y:S01]  /*236b0*/  MOV R11, 0x181f ;  /* 0x0000181f000b7802 */ /* 0x000fe20000000f00 */
[----:B------:R-:W-:Y:S01]  /*236c0*/  IMAD.MOV.U32 R3, RZ, RZ, R14 ;  /* 0x000000ffff037224 */ /* 0x000fe200078e000e */
[----:B------:R-:W-:Y:S02]  /*236d0*/  MOV R15, 0xffffffff ;  /* 0xffffffff000f7802 */ /* 0x000fe40000000f00 */
[----:B------:R-:W-:-:S07]  /*236e0*/  LEA R4, R4, R22, 0x1 ;  /* 0x0000001604047211 */ /* 0x000fce00078e08ff */
[----:B0-----:R-:W-:Y:S05]  /*236f0*/  WARPSYNC.COLLECTIVE R15, `(.L_x_882) ;  /* 0x000000000f087348 */ /* 0x001fea0003c00000 */
[----:B------:R1:W2:Y:S02]  /*23700*/  SHFL.IDX P6, R14, R13, R12, R11 ;  /* 0x0000000c0d0e7389 */ /* 0x0002a400000c000b */
[----:B012---:R-:W-:Y:S01]  /*23710*/  ENDCOLLECTIVE ;  /* 0x000000000000791b */ /* 0x007fe20003800000 */
.L_x_882:
[----:B------:R-:W-:Y:S01]  /*23720*/  IMAD.MOV.U32 R13, RZ, RZ, R5 ;  /* 0x000000ffff0d7224 */ /* 0x000fe200078e0005 */
[----:B------:R-:W-:Y:S01]  /*23730*/  MOV R12, 0x1 ;  /* 0x00000001000c7802 */ /* 0x000fe20000000f00 */
[----:B------:R-:W-:Y:S02]  /*23740*/  IMAD.SHL.U32 R34, R34, 0x8, RZ ;  /* 0x0000000822227824 */ /* 0x000fe400078e00ff */
[----:B------:R-:W-:-:S07]  /*23750*/  IMAD.MOV.U32 R2, RZ, RZ, R14 ;  /* 0x000000ffff027224 */ /* 0x000fce00078e000e */
[----:B------:R-:W-:Y:S05]  /*23760*/  WARPSYNC.COLLECTIVE R15, `(.L_x_883) ;  /* 0x000000000f087348 */ /* 0x000fea0003c00000 */
[----:B------:R0:W1:Y:S02]  /*23770*/  SHFL.IDX P6, R14, R13, R12, R11 ;  /* 0x0000000c0d0e7389 */ /* 0x00006400000c000b */
[----:B01----:R-:W-:Y:S01]  /*23780*/  ENDCOLLECTIVE ;  /* 0x000000000000791b */ /* 0x003fe20003800000 */
.L_x_883:
[----:B------:R-:W-:-:S04]  /*23790*/  LOP3.LUT R34, R34, 0x38, RZ, 0xc0, !PT ;  /* 0x0000003822227812 */ /* 0x000fc800078ec0ff */
[----:B------:R-:W-:-:S04]  /*237a0*/  SHF.L.U32 R0, R34, 0x1, RZ ;  /* 0x0000000122007819 */ /* 0x000fc800000006ff */
[----:B------:R-:W-:-:S05]  /*237b0*/  IADD3 R2, P0, R2, R0, RZ ;  /* 0x0000000002027210 */ /* 0x000fca0007f1e0ff */
[----:B------:R-:W-:Y:S01]  /*237c0*/  IMAD.X R3, RZ, RZ, R3, P0 ;  /* 0x000000ffff037224 */ /* 0x000fe200000e0603 */
[----:B------:R-:W-:-:S04]  /*237d0*/  MOV R13, R9 ;  /* 0x00000009000d7202 */ /* 0x000fc80000000f00 */
        /* <DEDUP_REMOVED lines=10> */
.L_x_884:
[----:B------:R-:W-:Y:S01]  /*23880*/  IMAD.MOV.U32 R13, RZ, RZ, R5 ;  /* 0x000000ffff0d7224 */ /* 0x000fe200078e0005 */
[----:B------:R-:W-:Y:S01]  /*23890*/  MOV R12, 0x2 ;  /* 0x00000002000c7802 */ /* 0x000fe20000000f00 */
[----:B------:R-:W-:-:S07]  /*238a0*/  IMAD.MOV.U32 R2, RZ, RZ, R14 ;  /* 0x000000ffff027224 */ /* 0x000fce00078e000e */
[----:B------:R-:W-:Y:S05]  /*238b0*/  WARPSYNC.COLLECTIVE R15, `(.L_x_885) ;  /* 0x000000000f087348 */ /* 0x000fea0003c00000 */
[----:B------:R0:W1:Y:S02]  /*238c0*/  SHFL.IDX P6, R14, R13, R12, R11 ;  /* 0x0000000c0d0e7389 */ /* 0x00006400000c000b */
[----:B01----:R-:W-:Y:S01]  /*238d0*/  ENDCOLLECTIVE ;  /* 0x000000000000791b */ /* 0x003fe20003800000 */
.L_x_885:
[----:B------:R-:W-:-:S04]  /*238e0*/  IADD3 R2, P0, R2, R0, RZ ;  /* 0x0000000002027210 */ /* 0x000fc80007f1e0ff */
[----:B------:R-:W-:-:S05]  /*238f0*/  IADD3.X R3, RZ, R3, RZ, P0, !PT ;  /* 0x00000003ff037210 */ /* 0x000fca00007fe4ff */
[----:B------:R-:W-:Y:S01]  /*23900*/  @!PT LDS RZ, [RZ] ;  /* 0x00000000fffff984 */ /* 0x000fe20000000800 */
[----:B------:R-:W-:Y:S01]  /*23910*/  @!PT LDS RZ, [RZ] ;  /* 0x00000000fffff984 */ /* 0x000fe20000000800 */
[----:B------:R-:W-:Y:S01]  /*23920*/  @!PT LDS RZ, [RZ] ;  /* 0x00000000fffff984 */ /* 0x000fe20000000800 */
[----:B------:R0:W-:Y:S01]  /*23930*/  LDGSTS.E.BYPASS.LTC128B.128 [R4+0x18c00], desc[UR56][R2.64], !P3 ;  /* 0x18c0000002047fae */ /* 0x0001e2000d901d78 */
[----:B------:R-:W-:-:S03]  /*23940*/  MOV R13, R9 ;  /* 0x00000009000d7202 */ /* 0x000fc60000000f00 */
[----:B------:R0:W-:Y:S04]  /*23950*/  LDGSTS.E.BYPASS.LTC128B.128 [R4+0x1bc00], desc[UR56][R2.64+0x80], !P2 ;  /* 0x1bc0008002047fae */ /* 0x0001e8000d101d78 */
[----:B------:R0:W-:Y:S01]  /*23960*/  LDGSTS.E.BYPASS.LTC128B.128 [R4+0x1ec00], desc[UR56][R2.64+0x100], !P1 ;  /* 0x1ec0010002047fae */ /* 0x0001e2000c901d78 */
[----:B------:R-:W-:-:S07]  /*23970*/  IMAD.MOV.U32 R34, RZ, RZ, R14 ;  /* 0x000000ffff227224 */ /* 0x000fce00078e000e */
[----:B0-----:R-:W-:Y:S05]  /*23980*/  WARPSYNC.COLLECTIVE R15, `(.L_x_886) ;  /* 0x000000000f087348 */ /* 0x001fea0003c00000 */
[----:B------:R1:W2:Y:S02]  /*23990*/  SHFL.IDX P6, R14, R13, R12, R11 ;  /* 0x0000000c0d0e7389 */ /* 0x0002a400000c000b */
[----:B012---:R-:W-:Y:S01]  /*239a0*/  ENDCOLLECTIVE ;  /* 0x000000000000791b */ /* 0x007fe20003800000 */
.L_x_886:
[----:B------:R-:W-:Y:S01]  /*239b0*/  IMAD.MOV.U32 R13, RZ, RZ, R5 ;  /* 0x000000ffff0d7224 */ /* 0x000fe200078e0005 */
[----:B------:R-:W-:Y:S01]  /*239c0*/  MOV R12, 0x3 ;  /* 0x00000003000c7802 */ /* 0x000fe20000000f00 */
[----:B------:R-:W-:-:S07]  /*239d0*/  IMAD.MOV.U32 R2, RZ, RZ, R14 ;  /* 0x000000ffff027224 */ /* 0x000fce00078e000e */
[----:B------:R-:W-:Y:S05]  /*239e0*/  WARPSYNC.COLLECTIVE R15, `(.L_x_887) ;  /* 0x000000000f087348 */ /* 0x000fea0003c00000 */
[----:B------:R0:W1:Y:S02]  /*239f0*/  SHFL.IDX P6, R14, R13, R12, R11 ;  /* 0x0000000c0d0e7389 */ /* 0x00006400000c000b */
[----:B01----:R-:W-:Y:S01]  /*23a00*/  ENDCOLLECTIVE ;  /* 0x000000000000791b */ /* 0x003fe20003800000 */
.L_x_887:
        /* <DEDUP_REMOVED lines=13> */
.L_x_888:
[----:B------:R-:W-:Y:S01]  /*23ae0*/  IMAD.MOV.U32 R13, RZ, RZ, R5 ;  /* 0x000000ffff0d7224 */ /* 0x000fe200078e0005 */
[----:B------:R-:W-:Y:S01]  /*23af0*/  MOV R12, 0x4 ;  /* 0x00000004000c7802 */ /* 0x000fe20000000f00 */
[----:B------:R-:W-:-:S07]  /*23b00*/  IMAD.MOV.U32 R2, RZ, RZ, R14 ;  /* 0x000000ffff027224 */ /* 0x000fce00078e000e */
[----:B------:R-:W-:Y:S05]  /*23b10*/  WARPSYNC.COLLECTIVE R15, `(.L_x_889) ;  /* 0x000000000f087348 */ /* 0x000fea0003c00000 */
[----:B------:R0:W1:Y:S02]  /*23b20*/  SHFL.IDX P6, R14, R13, R12, R11 ;  /* 0x0000000c0d0e7389 */ /* 0x00006400000c000b */
[----:B01----:R-:W-:Y:S01]  /*23b30*/  ENDCOLLECTIVE ;  /* 0x000000000000791b */ /* 0x003fe20003800000 */
.L_x_889:
        /* <DEDUP_REMOVED lines=13> */
.L_x_890:
[----:B------:R-:W-:Y:S01]  /*23c10*/  IMAD.MOV.U32 R13, RZ, RZ, R5 ;  /* 0x000000ffff0d7224 */ /* 0x000fe200078e0005 */
[----:B------:R-:W-:Y:S01]  /*23c20*/  MOV R12, 0x5 ;  /* 0x00000005000c7802 */ /* 0x000fe20000000f00 */
[----:B------:R-:W-:-:S07]  /*23c30*/  IMAD.MOV.U32 R2, RZ, RZ, R14 ;  /* 0x000000ffff027224 */ /* 0x000fce00078e000e */
[----:B------:R-:W-:Y:S05]  /*23c40*/  WARPSYNC.COLLECTIVE R15, `(.L_x_891) ;  /* 0x000000000f087348 */ /* 0x000fea0003c00000 */
[----:B------:R0:W1:Y:S02]  /*23c50*/  SHFL.IDX P6, R14, R13, R12, R11 ;  /* 0x0000000c0d0e7389 */ /* 0x00006400000c000b */
[----:B01----:R-:W-:Y:S01]  /*23c60*/  ENDCOLLECTIVE ;  /* 0x000000000000791b */ /* 0x003fe20003800000 */
.L_x_891:
        /* <DEDUP_REMOVED lines=13> */
.L_x_892:
[----:B------:R-:W-:Y:S01]  /*23d40*/  IMAD.MOV.U32 R2, RZ, RZ, R14 ;  /* 0x000000ffff027224 */ /* 0x000fe200078e000e */
[----:B------:R-:W-:Y:S06]  /*23d50*/  BRA `(.L_x_893) ;  /* 0xffffffb000cc7947 */ /* 0x000fec000383ffff */
.L_x_755:
[----:B0-----:R0:W2:Y:S02]  /*23d60*/  SYNCS.PHASECHK.TRANS64.TRYWAIT P0, [R5+URZ+0x2a860], R2 ;  /* 0x02a86002050075a7 */ /* 0x0010a4000800017f */
[----:B--2---:R-:W-:Y:S05]  /*23d70*/  @!P0 NANOSLEEP.SYNCS 0x989680 ;  /* 0x009896800000895d */ /* 0x004fea0003900000 */
[----:B------:R-:W2:Y:S02]  /*23d80*/  @!P0 SYNCS.PHASECHK.TRANS64 P0, [R5+URZ+0x2a860], R2 ;  /* 0x02a86002050085a7 */ /* 0x000ea4000800007f */
[----:B--2---:R-:W-:Y:S05]  /*23d90*/  @!P0 BRA `(.L_x_755) ;  /* 0xfffffffc00f08947 */ /* 0x004fea000383ffff */
[----:B------:R-:W-:Y:S05]  /*23da0*/  BRA `(.L_x_894) ;  /* 0xffffffb4002c7947 */ /* 0x000fea000383ffff */
.L_x_756:
        /* <DEDUP_REMOVED lines=8> */
.L_x_896:
[----:B------:R-:W-:Y:S05]  /*23e30*/  BSYNC B1 ;  /* 0x0000000000017941 */ /* 0x000fea0003800000 */
.L_x_895:
[----:B------:R-:W-:Y:S01]  /*23e40*/  IMAD.MOV.U32 R13, RZ, RZ, R23 ;  /* 0x000000ffff0d7224 */ /* 0x000fe200078e0017 */
[----:B------:R-:W-:Y:S01]  /*23e50*/  MOV R12, RZ ;  /* 0x000000ff000c7202 */ /* 0x000fe20000000f00 */
[----:B------:R-:W-:Y:S01]  /*23e60*/  IMAD.MOV.U32 R11, RZ, RZ, 0x181f ;  /* 0x0000181fff0b7424 */ /* 0x000fe200078e00ff */
[----:B------:R-:W-:Y:S01]  /*23e70*/  MOV R15, 0xffffffff ;  /* 0xffffffff000f7802 */ /* 0x000fe20000000f00 */
[----:B------:R-:W-:Y:S01]  /*23e80*/  IMAD R4, R4, 0x2, R22 ;  /* 0x0000000204047824 */ /* 0x000fe200078e0216 */
[----:B------:R-:W-:-:S07]  /*23e90*/  MOV R3, R14 ;  /* 0x0000000e00037202 */ /* 0x000fce0000000f00 */
[----:B------:R-:W-:Y:S05]  /*23ea0*/  WARPSYNC.COLLECTIVE R15, `(.L_x_897) ;  /* 0x000000000f087348 */ /* 0x000fea0003c00000 */
[----:B------:R0:W1:Y:S02]  /*23eb0*/  SHFL.IDX P6, R14, R13, R12, R11 ;  /* 0x0000000c0d0e7389 */ /* 0x00006400000c000b */
[----:B01----:R-:W-:Y:S01]  /*23ec0*/  ENDCOLLECTIVE ;  /* 0x000000000000791b */ /* 0x003fe20003800000 */
.L_x_897:
[----:B------:R-:W-:Y:S01]  /*23ed0*/  MOV R13, R24 ;  /* 0x00000018000d7202 */ /* 0x000fe20000000f00 */
[----:B------:R-:W-:Y:S02]  /*23ee0*/  IMAD.MOV.U32 R12, RZ, RZ, 0x1 ;  /* 0x00000001ff0c7424 */ /* 0x000fe400078e00ff */
[----:B------:R-:W-:-:S07]  /*23ef0*/  IMAD.MOV.U32 R2, RZ, RZ, R14 ;  /* 0x000000ffff027224 */ /* 0x000fce00078e000e */
[----:B------:R-:W-:Y:S05]  /*23f00*/  WARPSYNC.COLLECTIVE R15, `(.L_x_898) ;  /* 0x000000000f087348 */ /* 0x000fea0003c00000 */
[----:B------:R0:W1:Y:S02]  /*23f10*/  SHFL.IDX P6, R14, R13, R12, R11 ;  /* 0x0000000c0d0e7389 */ /* 0x00006400000c000b */
[----:B01----:R-:W-:Y:S01]  /*23f20*/  ENDCOLLECTIVE ;  /* 0x000000000000791b */ /* 0x003fe20003800000 */
.L_x_898:
[----:B------:R-:W-:-:S04]  /*23f30*/  IADD3 R2, P1, R2, R0, RZ ;  /* 0x0000000002027210 */ /* 0x000fc80007f3e0ff */
[----:B------:R-:W-:Y:S02]  /*23f40*/  IADD3.X R3, RZ, R3, RZ, P1, !PT ;  /* 0x00000003ff037210 */ /* 0x000fe40000ffe4ff */
        /* <DEDUP_REMOVED lines=9> */
[----:B0-----:R-:W-:-:S07]  /*23fe0*/  MOV R3, R14 ;  /* 0x0000000e00037202 */ /* 0x001fce0000000f00 */
[----:B------:R-:W-:Y:S05]  /*23ff0*/  WARPSYNC.COLLECTIVE R15, `(.L_x_899) ;  /* 0x000000000f087348 */ /* 0x000fea0003c00000 */
[----:B------:R0:W1:Y:S02]  /*24000*/  SHFL.IDX P6, R14, R13, R12, R11 ;  /* 0x0000000c0d0e7389 */ /* 0x00006400000c000b */
[----:B01----:R-:W-:Y:S01]  /*24010*/  ENDCOLLECTIVE ;  /* 0x000000000000791b */ /* 0x003fe20003800000 */
.L_x_899:
[----:B------:R-:W-:Y:S01]  /*24020*/  MOV R13, R24 ;  /* 0x00000018000d7202 */ /* 0x000fe20000000f00 */
[----:B------:R-:W-:Y:S01]  /*24030*/  IMAD.MOV.U32 R12, RZ, RZ, 0x2 ;  /* 0x00000002ff0c7424 */ /* 0x000fe200078e00ff */
[----:B------:R-:W-:-:S07]  /*24040*/  MOV R2, R14 ;  /* 0x0000000e00027202 */ /* 0x000fce0000000f00 */
[----:B------:R-:W-:Y:S05]  /*24050*/  WARPSYNC.COLLECTIVE R15, `(.L_x_900) ;  /* 0x000000000f087348 */ /* 0x000fea0003c00000 */
[----:B------:R0:W1:Y:S02]  /*24060*/  SHFL.IDX P6, R14, R13, R12, R11 ;  /* 0x0000000c0d0e7389 */ /* 0x00006400000c000b */
[----:B01----:R-:W-:Y:S01]  /*24070*/  ENDCOLLECTIVE ;  /* 0x000000000000791b */ /* 0x003fe20003800000 */
.L_x_900:
[----:B------:R-:W-:-:S05]  /*24080*/  IADD3 R2, P2, R2, R0, RZ ;  /* 0x0000000002027210 */ /* 0x000fca0007f5e0ff */
[----:B------:R-:W-:Y:S01]  /*24090*/  IMAD.X R3, RZ, RZ, R3, P2 ;  /* 0x000000ffff037224 */ /* 0x000fe200010e0603 */
        /* <DEDUP_REMOVED lines=12> */
.L_x_901:
[----:B------:R-:W-:Y:S01]  /*24160*/  MOV R13, R24 ;  /* 0x00000018000d7202 */ /* 0x000fe20000000f00 */
[----:B------:R-:W-:Y:S01]  /*24170*/  IMAD.MOV.U32 R12, RZ, RZ, 0x3 ;  /* 0x00000003ff0c7424 */ /* 0x000fe200078e00ff */
[----:B------:R-:W-:-:S07]  /*24180*/  MOV R2, R14 ;  /* 0x0000000e00027202 */ /* 0x000fce0000000f00 */
[----:B------:R-:W-:Y:S05]  /*24190*/  WARPSYNC.COLLECTIVE R15, `(.L_x_902) ;  /* 0x000000000f087348 */ /* 0x000fea0003c00000 */
[----:B------:R0:W1:Y:S02]  /*241a0*/  SHFL.IDX P6, R14, R13, R12, R11 ;  /* 0x0000000c0d0e7389 */ /* 0x00006400000c000b */
[----:B01----:R-:W-:Y:S01]  /*241b0*/  ENDCOLLECTIVE ;  /* 0x000000000000791b */ /* 0x003fe20003800000 */
.L_x_902:
        /* <DEDUP_REMOVED lines=14> */
.L_x_903:
[----:B------:R-:W-:Y:S01]  /*242a0*/  MOV R13, R24 ;  /* 0x00000018000d7202 */ /* 0x000fe20000000f00 */
[----:B------:R-:W-:Y:S01]  /*242b0*/  IMAD.MOV.U32 R12, RZ, RZ, 0x4 ;  /* 0x00000004ff0c7424 */ /* 0x000fe200078e00ff */
[----:B------:R-:W-:-:S07]  /*242c0*/  MOV R2, R14 ;  /* 0x0000000e00027202 */ /* 0x000fce0000000f00 */
[----:B------:R-:W-:Y:S05]  /*242d0*/  WARPSYNC.COLLECTIVE R15, `(.L_x_904) ;  /* 0x000000000f087348 */ /* 0x000fea0003c00000 */
[----:B------:R0:W1:Y:S02]  /*242e0*/  SHFL.IDX P6, R14, R13, R12, R11 ;  /* 0x0000000c0d0e7389 */ /* 0x00006400000c000b */
[----:B01----:R-:W-:Y:S01]  /*242f0*/  ENDCOLLECTIVE ;  /* 0x000000000000791b */ /* 0x003fe20003800000 */
.L_x_904:
        /* <DEDUP_REMOVED lines=14> */
.L_x_905:
[----:B------:R-:W-:Y:S01]  /*243e0*/  MOV R13, R24 ;  /* 0x00000018000d7202 */ /* 0x000fe20000000f00 */
[----:B------:R-:W-:Y:S01]  /*243f0*/  IMAD.MOV.U32 R12, RZ, RZ, 0x5 ;  /* 0x00000005ff0c7424 */ /* 0x000fe200078e00ff */
[----:B------:R-:W-:-:S07]  /*24400*/  MOV R2, R14 ;  /* 0x0000000e00027202 */ /* 0x000fce0000000f00 */
[----:B------:R-:W-:Y:S05]  /*24410*/  WARPSYNC.COLLECTIVE R15, `(.L_x_906) ;  /* 0x000000000f087348 */ /* 0x000fea0003c00000 */
[----:B------:R0:W1:Y:S02]  /*24420*/  SHFL.IDX P6, R14, R13, R12, R11 ;  /* 0x0000000c0d0e7389 */ /* 0x00006400000c000b */
[----:B01----:R-:W-:Y:S01]  /*24430*/  ENDCOLLECTIVE ;  /* 0x000000000000791b */ /* 0x003fe20003800000 */
.L_x_906:
[----:B------:R-:W-:-:S05]  /*24440*/  IADD3 R2, P2, R2, R0, RZ ;  /* 0x0000000002027210 */ /* 0x000fca0007f5e0ff */
        /* <DEDUP_REMOVED lines=12> */
.L_x_907:
[----:B------:R-:W-:Y:S01]  /*24510*/  @!PT LDS RZ, [RZ] ;  /* 0x00000000fffff984 */ /* 0x000fe20000000800 */
[----:B------:R-:W-:Y:S01]  /*24520*/  @!PT LDS RZ, [RZ] ;  /* 0x00000000fffff984 */ /* 0x000fe20000000800 */
[----:B------:R-:W-:Y:S01]  /*24530*/  @!PT LDS RZ, [RZ] ;  /* 0x00000000fffff984 */ /* 0x000fe20000000800 */
[----:B------:R0:W-:Y:S02]  /*24540*/  LDGSTS.E.BYPASS.LTC128B.128 [R4+0x5400], desc[UR56][R2.64+0x80], !P2 ;  /* 0x0540008002047fae */ /* 0x0001e4000d101d78 */
[----:B0-----:R-:W-:Y:S01]  /*24550*/  MOV R2, R14 ;  /* 0x0000000e00027202 */ /* 0x001fe20000000f00 */
[----:B------:R-:W-:Y:S06]  /*24560*/  BRA `(.L_x_908) ;  /* 0xffffffb000187947 */ /* 0x000fec000383ffff */
.L_x_764:
[----:B0-----:R0:W1:Y:S02]  /*24570*/  SYNCS.PHASECHK.TRANS64.TRYWAIT P0, [R0+URZ+0x2a860], R3 ;  /* 0x02a86003000075a7 */ /* 0x001064000800017f */
[----:B-1----:R-:W-:Y:S05]  /*24580*/  @!P0 NANOSLEEP.SYNCS 0x989680 ;  /* 0x009896800000895d */ /* 0x002fea0003900000 */
[----:B------:R-:W1:Y:S02]  /*24590*/  @!P0 SYNCS.PHASECHK.TRANS64 P0, [R0+URZ+0x2a860], R3 ;  /* 0x02a86003000085a7 */ /* 0x000e64000800007f */
[----:B-1----:R-:W-:Y:S05]  /*245a0*/  @!P0 BRA `(.L_x_764) ;  /* 0xfffffffc00f08947 */ /* 0x002fea000383ffff */
[----:B------:R-:W-:Y:S05]  /*245b0*/  BRA `(.L_x_909) ;  /* 0xffffffb400307947 */ /* 0x000fea000383ffff */
.L_x_765:
        /* <DEDUP_REMOVED lines=8> */
.L_x_911:
[----:B------:R-:W-:Y:S05]  /*24640*/  BSYNC B0 ;  /* 0x0000000000007941 */ /* 0x000fea0003800000 */
.L_x_910:
[----:B------:R-:W0:Y:S01]  /*24650*/  S2R R5, SR_TID.X ;  /* 0x0000000000057919 */ /* 0x000e220000002100 */
[----:B------:R-:W-:Y:S01]  /*24660*/  MOV R13, R23 ;  /* 0x00000017000d7202 */ /* 0x000fe20000000f00 */
[----:B------:R-:W-:Y:S01]  /*24670*/  IMAD.MOV.U32 R12, RZ, RZ, RZ ;  /* 0x000000ffff0c7224 */ /* 0x000fe200078e00ff */
[----:B------:R-:W-:Y:S01]  /*24680*/  MOV R11, 0x181f ;  /* 0x0000181f000b7802 */ /* 0x000fe20000000f00 */
[----:B------:R-:W-:Y:S01]  /*24690*/  IMAD.MOV.U32 R15, RZ, RZ, -0x1 ;  /* 0xffffffffff0f7424 */ /* 0x000fe200078e00ff */
[C---:B------:R-:W-:Y:S01]  /*246a0*/  LOP3.LUT R2, R29.reuse, 0x1, RZ, 0xc0, !PT ;  /* 0x000000011d027812 */ /* 0x040fe200078ec0ff */
[----:B------:R-:W-:Y:S01]  /*246b0*/  IMAD.MOV.U32 R3, RZ, RZ, R14 ;  /* 0x000000ffff037224 */ /* 0x000fe200078e000e */
[----:B------:R-:W-:Y:S01]  /*246c0*/  LOP3.LUT P0, RZ, R29, 0x2, RZ, 0xc0, !PT ;  /* 0x000000021dff7812 */ /* 0x000fe2000780c0ff */
[----:B------:R-:W-:-:S12]  /*246d0*/  IMAD R4, R4, 0x2, R22 ;  /* 0x0000000204047824 */ /* 0x000fd800078e0216 */
[----:B0-----:R-:W-:Y:S05]  /*246e0*/  WARPSYNC.COLLECTIVE R15, `(.L_x_912) ;  /* 0x000000000f087348 */ /* 0x001fea0003c00000 */
[----:B------:R1:W2:Y:S02]  /*246f0*/  SHFL.IDX P6, R14, R13, R12, R11 ;  /* 0x0000000c0d0e7389 */ /* 0x0002a400000c000b */
[----:B012---:R-:W-:Y:S01]  /*24700*/  ENDCOLLECTIVE ;  /* 0x000000000000791b */ /* 0x007fe20003800000 */
.L_x_912:
[----:B------:R-:W-:Y:S02]  /*24710*/  ISETP.NE.U32.AND P1, PT, R2, 0x1, PT ;  /* 0x000000010200780c */ /* 0x000fe40003f25070 */
[C---:B------:R-:W-:Y:S02]  /*24720*/  ISETP.LT.OR P4, PT, R6.reuse, 0x1, !P0 ;  /* 0x000000010600780c */ /* 0x040fe40004781670 */
[----:B------:R-:W-:Y:S02]  /*24730*/  ISETP.LT.OR P3, PT, R6, 0x1, P1 ;  /* 0x000000010600780c */ /* 0x000fe40000f61670 */
[----:B------:R-:W-:Y:S01]  /*24740*/  MOV R13, R24 ;  /* 0x00000018000d7202 */ /* 0x000fe20000000f00 */
[----:B------:R-:W-:Y:S01]  /*24750*/  IMAD.MOV.U32 R12, RZ, RZ, 0x1 ;  /* 0x00000001ff0c7424 */ /* 0x000fe200078e00ff */
[----:B------:R-:W-:-:S04]  /*24760*/  SHF.L.U32 R5, R5, 0x3, RZ ;  /* 0x0000000305057819 */ /* 0x000fc800000006ff */
[----:B------:R-:W-:-:S05]  /*24770*/  LOP3.LUT R5, R5, 0x38, RZ, 0xc0, !PT ;  /* 0x0000003805057812 */ /* 0x000fca00078ec0ff */
[----:B------:R-:W-:-:S05]  /*24780*/  IMAD.SHL.U32 R5, R5, 0x2, RZ ;  /* 0x0000000205057824 */ /* 0x000fca00078e00ff */
[----:B------:R-:W-:-:S13]  /*24790*/  IADD3 R2, P2, R14, R5, RZ ;  /* 0x000000050e027210 */ /* 0x000fda0007f5e0ff */
[----:B------:R-:W-:Y:S05]  /*247a0*/  WARPSYNC.COLLECTIVE R15, `(.L_x_913) ;  /* 0x000000000f087348 */ /* 0x000fea0003c00000 */
[----:B------:R0:W1:Y:S02]  /*247b0*/  SHFL.IDX P6, R14, R13, R12, R11 ;  /* 0x0000000c0d0e7389 */ /* 0x00006400000c000b */
[----:B01----:R-:W-:Y:S01]  /*247c0*/  ENDCOLLECTIVE ;  /* 0x000000000000791b */ /* 0x003fe20003800000 */
.L_x_913:
[----:B------:R-:W-:-:S05]  /*247d0*/  IADD3.X R3, RZ, R3, RZ, P2, !PT ;  /* 0x00000003ff037210 */ /* 0x000fca00017fe4ff */
        /* <DEDUP_REMOVED lines=12> */
.L_x_914:
[----:B------:R-:W-:Y:S01]  /*248a0*/  IMAD.MOV.U32 R13, RZ, RZ, R24 ;  /* 0x000000ffff0d7224 */ /* 0x000fe200078e0018 */
[----:B------:R-:W-:Y:S02]  /*248b0*/  MOV R12, 0x2 ;  /* 0x00000002000c7802 */ /* 0x000fe40000000f00 */
[----:B------:R-:W-:-:S13]  /*248c0*/  IADD3 R2, P2, R14, R5, RZ ;  /* 0x000000050e027210 */ /* 0x000fda0007f5e0ff */
[----:B------:R-:W-:Y:S05]  /*248d0*/  WARPSYNC.COLLECTIVE R15, `(.L_x_915) ;  /* 0x000000000f087348 */ /* 0x000fea0003c00000 */
[----:B------:R0:W1:Y:S02]  /*248e0*/  SHFL.IDX P6, R14, R13, R12, R11 ;  /* 0x0000000c0d0e7389 */ /* 0x00006400000c000b */
[----:B01----:R-:W-:Y:S01]  /*248f0*/  ENDCOLLECTIVE ;  /* 0x000000000000791b */ /* 0x003fe20003800000 */
.L_x_915:
[----:B------:R-:W-:-:S05]  /*24900*/  IADD3.X R3, RZ, R8, RZ, P2, !PT ;  /* 0x00000008ff037210 */ /* 0x000fca00017fe4ff */
[----:B------:R-:W-:Y:S01]  /*24910*/  @!PT LDS RZ, [RZ] ;  /* 0x00000000fffff984 */ /* 0x000fe20000000800 */
[----:B------:R-:W-:Y:S01]  /*24920*/  @!PT LDS RZ, [RZ] ;  /* 0x00000000fffff984 */ /* 0x000fe20000000800 */
[----:B------:R-:W-:Y:S01]  /*24930*/  @!PT LDS RZ, [RZ] ;  /* 0x00000000fffff984 */ /* 0x000fe20000000800 */
[----:B------:R0:W-:Y:S01]  /*24940*/  LDGSTS.E.BYPASS.LTC128B.128 [R4+0xc00], desc[UR56][R2.64], !P3 ;  /* 0x00c0000002047fae */ /* 0x0001e2000d901d78 */
[----:B------:R-:W-:-:S03]  /*24950*/  ISETP.LT.OR P3, PT, R6, 0x21, P1 ;  /* 0x000000210600780c */ /* 0x000fc60000f61670 */
[----:B------:R0:W-:Y:S01]  /*24960*/  LDGSTS.E.BYPASS.LTC128B.128 [R4+0x3c00], desc[UR56][R2.64+0x80], !P4 ;  /* 0x03c0008002047fae */ /* 0x0001e2000e101d78 */
[----:B------:R-:W-:Y:S02]  /*24970*/  ISETP.LT.OR P4, PT, R6, 0x21, !P0 ;  /* 0x000000210600780c */ /* 0x000fe40004781670 */
[----:B------:R-:W-:Y:S01]  /*24980*/  MOV R13, R23 ;  /* 0x00000017000d7202 */ /* 0x000fe20000000f00 */
[----:B------:R-:W-:-:S10]  /*24990*/  IMAD.MOV.U32 R7, RZ, RZ, R14 ;  /* 0x000000ffff077224 */ /* 0x000fd400078e000e */
[----:B0-----:R-:W-:Y:S05]  /*249a0*/  WARPSYNC.COLLECTIVE R15, `(.L_x_916) ;  /* 0x000000000f087348 */ /* 0x001fea0003c00000 */
[----:B------:R1:W2:Y:S02]  /*249b0*/  SHFL.IDX P6, R14, R13, R12, R11 ;  /* 0x0000000c0d0e7389 */ /* 0x0002a400000c000b */
[----:B012---:R-:W-:Y:S01]  /*249c0*/  ENDCOLLECTIVE ;  /* 0x000000000000791b */ /* 0x007fe20003800000 */
.L_x_916:
[----:B------:R-:W-:Y:S01]  /*249d0*/  IMAD.MOV.U32 R13, RZ, RZ, R24 ;  /* 0x000000ffff0d7224 */ /* 0x000fe200078e0018 */
[----:B------:R-:W-:Y:S01]  /*249e0*/  MOV R12, 0x3 ;  /* 0x00000003000c7802 */ /* 0x000fe20000000f00 */
[----:B------:R-:W-:-:S07]  /*249f0*/  IMAD.MOV.U32 R10, RZ, RZ, R14 ;  /* 0x000000ffff0a7224 */ /* 0x000fce00078e000e */
[----:B------:R-:W-:Y:S05]  /*24a00*/  WARPSYNC.COLLECTIVE R15, `(.L_x_917) ;  /* 0x000000000f087348 */ /* 0x000fea0003c00000 */
[----:B------:R0:W1:Y:S02]  /*24a10*/  SHFL.IDX P6, R14, R13, R12, R11 ;  /* 0x0000000c0d0e7389 */ /* 0x00006400000c000b */
[----:B01----:R-:W-:Y:S01]  /*24a20*/  ENDCOLLECTIVE ;  /* 0x000000000000791b */ /* 0x003fe20003800000 */
.L_x_917:
[----:B------:R-:W-:-:S04]  /*24a30*/  IADD3 R2, P2, R10, R5, RZ ;  /* 0x000000050a027210 */ /* 0x000fc80007f5e0ff */
[----:B------:R-:W-:-:S05]  /*24a40*/  IADD3.X R3, RZ, R7, RZ, P2, !PT ;  /* 0x00000007ff037210 */ /* 0x000fca00017fe4ff */
        /* <DEDUP_REMOVED lines=12> */
.L_x_918:
[----:B------:R-:W-:Y:S01]  /*24b10*/  MOV R13, R24 ;  /* 0x00000018000d7202 */ /* 0x000fe20000000f00 */
[----:B------:R-:W-:Y:S01]  /*24b20*/  IMAD.MOV.U32 R12, RZ, RZ, 0x4 ;  /* 0x00000004ff0c7424 */ /* 0x000fe200078e00ff */
[----:B------:R-:W-:-:S13]  /*24b30*/  IADD3 R2, P2, R14, R5, RZ ;  /* 0x000000050e027210 */ /* 0x000fda0007f5e0ff */
[----:B------:R-:W-:Y:S05]  /*24b40*/  WARPSYNC.COLLECTIVE R15, `(.L_x_919) ;  /* 0x000000000f087348 */ /* 0x000fea0003c00000 */
[----:B------:R0:W1:Y:S02]  /*24b50*/  SHFL.IDX P6, R14, R13, R12, R11 ;  /* 0x0000000c0d0e7389 */ /* 0x00006400000c000b */
[----:B01----:R-:W-:Y:S01]  /*24b60*/  ENDCOLLECTIVE ;  /* 0x000000000000791b */ /* 0x003fe20003800000 */
.L_x_919:
        /* <DEDUP_REMOVED lines=13> */
.L_x_920:
[----:B------:R-:W-:Y:S01]  /*24c40*/  MOV R13, R24 ;  /* 0x00000018000d7202 */ /* 0x000fe20000000f00 */
[----:B------:R-:W-:Y:S01]  /*24c50*/  IMAD.MOV.U32 R12, RZ, RZ, 0x5 ;  /* 0x00000005ff0c7424 */ /* 0x000fe200078e00ff */
[----:B------:R-:W-:-:S07]  /*24c60*/  MOV R10, R14 ;  /* 0x0000000e000a7202 */ /* 0x000fce0000000f00 */
[----:B------:R-:W-:Y:S05]  /*24c70*/  WARPSYNC.COLLECTIVE R15, `(.L_x_921) ;  /* 0x000000000f087348 */ /* 0x000fea0003c00000 */
[----:B------:R0:W1:Y:S02]  /*24c80*/  SHFL.IDX P6, R14, R13, R12, R11 ;  /* 0x0000000c0d0e7389 */ /* 0x00006400000c000b */
[----:B01----:R-:W-:Y:S01]  /*24c90*/  ENDCOLLECTIVE ;  /* 0x000000000000791b */ /* 0x003fe20003800000 */
.L_x_921:
        /* <DEDUP_REMOVED lines=12> */
.L_x_922:
[----:B------:R-:W-:Y:S05]  /*24d60*/  BRA `(.L_x_923) ;  /* 0xffffffb0002c7947 */ /* 0x000fea000383ffff */
.L_x_770:
        /* <DEDUP_REMOVED lines=8> */
.L_x_925:
[----:B------:R-:W-:Y:S05]  /*24df0*/  BSYNC B0 ;  /* 0x0000000000007941 */ /* 0x000fea0003800000 */
.L_x_924:
[----:B------:R-:W-:Y:S01]  /*24e00*/  IMAD.MOV.U32 R13, RZ, RZ, R16 ;  /* 0x000000ffff0d7224 */ /* 0x000fe200078e0010 */
[----:B------:R-:W-:Y:S01]  /*24e10*/  MOV R12, 0x1 ;  /* 0x00000001000c7802 */ /* 0x000fe20000000f00 */
[----:B------:R-:W-:Y:S01]  /*24e20*/  IMAD.MOV.U32 R11, RZ, RZ, 0x1f ;  /* 0x0000001fff0b7424 */ /* 0x000fe200078e00ff */
[----:B------:R-:W-:Y:S02]  /*24e30*/  MOV R15, 0xffffffff ;  /* 0xffffffff000f7802 */ /* 0x000fe40000000f00 */
[----:B------:R-:W-:Y:S02]  /*24e40*/  MOV R0, R14 ;  /* 0x0000000e00007202 */ /* 0x000fe40000000f00 */
[----:B------:R-:W-:-:S07]  /*24e50*/  IADD3 R7, R19, R9, RZ ;  /* 0x0000000913077210 */ /* 0x000fce0007ffe0ff */
[----:B------:R-:W-:Y:S05]  /*24e60*/  WARPSYNC.COLLECTIVE R15, `(.L_x_926) ;  /* 0x000000000f087348 */ /* 0x000fea0003c00000 */
[----:B------:R0:W1:Y:S02]  /*24e70*/  SHFL.IDX P6, R14, R13, R12, R11 ;  /* 0x0000000c0d0e7389 */ /* 0x00006400000c000b */
[----:B01----:R-:W-:Y:S01]  /*24e80*/  ENDCOLLECTIVE ;  /* 0x000000000000791b */ /* 0x003fe20003800000 */
.L_x_926:
[----:B------:R-:W-:Y:S02]  /*24e90*/  ULDC UR4, c[0x0][0xc3c] ;  /* 0x00030f0000047ab9 */ /* 0x000fe40000000800 */
[----:B------:R-:W-:-:S13]  /*24ea0*/  ISETP.GE.OR P1, PT, R7, UR4, !P0 ;  /* 0x0000000407007c0c */ /* 0x000fda000c726670 */
[----:B------:R-:W0:Y:S08]  /*24eb0*/  @!P1 LDC.64 R2, c[0x0][0xc80] ;  /* 0x00032000ff029b82 */ /* 0x000e300000000a00 */
[----:B------:R-:W1:Y:S01]  /*24ec0*/  @!P1 LDC.64 R4, c[0x0][0xc78] ;  /* 0x00031e00ff049b82 */ /* 0x000e620000000a00 */
[----:B------:R-:W-:Y:S02]  /*24ed0*/  IMAD.MOV.U32 R11, RZ, RZ, RZ ;  /* 0x000000ffff0b7224 */ /* 0x000fe400078e00ff */
[----:B------:R-:W-:-:S02]  /*24ee0*/  IMAD.MOV.U32 R8, RZ, RZ, R14 ;  /* 0x000000ffff087224 */ /* 0x000fc400078e000e */
[----:B0-----:R-:W-:-:S05]  /*24ef0*/  @!P1 IMAD.WIDE R2, R7, 0x4, R2 ;  /* 0x0000000407029825 */ /* 0x001fca00078e0202 */
[----:B------:R1:W2:Y:S02]  /*24f00*/  @!P1 LDG.E R6, desc[UR56][R2.64] ;  /* 0x0000003802069981 */ /* 0x0002a4000c1e1900 */
[----:B-1----:R-:W-:-:S05]  /*24f10*/  @!P1 IMAD.WIDE R2, R7, 0x4, R4 ;  /* 0x0000000407029825 */ /* 0x002fca00078e0204 */
[----:B------:R-:W3:Y:S01]  /*24f20*/  @!P1 LDG.E R5, desc[UR56][R2.64] ;  /* 0x0000003802059981 */ /* 0x000ee2000c1e1900 */
[----:B------:R-:W-:Y:S01]  /*24f30*/  IMAD.MOV.U32 R7, RZ, RZ, RZ ;  /* 0x000000ffff077224 */ /* 0x000fe200078e00ff */
[C---:B------:R-:W-:Y:S01]  /*24f40*/  ISETP.GE.U32.AND P2, PT, R9.reuse, 0x2, PT ;  /* 0x000000020900780c */ /* 0x040fe20003f46070 */
[----:B------:R-:W-:Y:S01]  /*24f50*/  IMAD.MOV.U32 R4, RZ, RZ, RZ ;  /* 0x000000ffff047224 */ /* 0x000fe200078e00ff */
[C---:B------:R-:W-:Y:S02]  /*24f60*/  ISETP.GE.U32.AND P3, PT, R9.reuse, 0x4, PT ;  /* 0x000000040900780c */ /* 0x040fe40003f66070 */
[C---:B------:R-:W-:Y:S02]  /*24f70*/  ISETP.GE.U32.AND P4, PT, R9.reuse, 0x8, PT ;  /* 0x000000080900780c */ /* 0x040fe40003f86070 */
[----:B------:R-:W-:Y:S02]  /*24f80*/  ISETP.GE.U32.AND P5, PT, R9, 0x10, PT ;  /* 0x000000100900780c */ /* 0x000fe40003fa6070 */
[----:B--2---:R-:W-:-:S02]  /*24f90*/  @!P1 MOV R7, R6 ;  /* 0x0000000600079202 */ /* 0x004fc40000000f00 */
[----:B------:R-:W-:Y:S02]  /*24fa0*/  MOV R6, RZ ;  /* 0x000000ff00067202 */ /* 0x000fe40000000f00 */
[----:B---3--:R-:W-:Y:S02]  /*24fb0*/  @!P1 MOV R4, R5 ;  /* 0x0000000500049202 */ /* 0x008fe40000000f00 */
[----:B------:R-:W-:-:S03]  /*24fc0*/  ISETP.NE.AND P1, PT, R9, RZ, PT ;  /* 0x000000ff0900720c */ /* 0x000fc60003f25270 */
[----:B------:R-:W-:-:S10]  /*24fd0*/  IMAD R13, R4, R7, RZ ;  /* 0x00000007040d7224 */ /* 0x000fd400078e02ff */
[----:B------:R-:W-:Y:S05]  /*24fe0*/  WARPSYNC.COLLECTIVE R15, `(.L_x_927) ;  /* 0x000000000f087348 */ /* 0x000fea0003c00000 */
[----:B------:R0:W1:Y:S02]  /*24ff0*/  SHFL.UP P6, R14, R13, R12, R11 ;  /* 0x0400000c0d0e7389 */ /* 0x00006400000c000b */
[----:B01----:R-:W-:Y:S01]  /*25000*/  ENDCOLLECTIVE ;  /* 0x000000000000791b */ /* 0x003fe20003800000 */
.L_x_927:
[----:B------:R-:W-:Y:S02]  /*25010*/  MOV R12, 0x2 ;  /* 0x00000002000c7802 */ /* 0x000fe40000000f00 */
[----:B------:R-:W-:-:S04]  /*25020*/  SEL R14, R14, RZ, P1 ;  /* 0x000000ff0e0e7207 */ /* 0x000fc80000800000 */
[----:B------:R-:W-:-:S05]  /*25030*/  IADD3 R5, R13, R14, RZ ;  /* 0x0000000e0d057210 */ /* 0x000fca0007ffe0ff */
[----:B------:R-:W-:-:S07]  /*25040*/  IMAD.MOV.U32 R13, RZ, RZ, R5 ;  /* 0x000000ffff0d7224 */ /* 0x000fce00078e0005 */
[----:B------:R-:W-:Y:S05]  /*25050*/  WARPSYNC.COLLECTIVE R15, `(.L_x_928) ;  /* 0x000000000f087348 */ /* 0x000fea0003c00000 */
[----:B------:R0:W1:Y:S02]  /*25060*/  SHFL.UP P6, R14, R13, R12, R11 ;  /* 0x0400000c0d0e7389 */ /* 0x00006400000c000b */
[----:B01----:R-:W-:Y:S01]  /*25070*/  ENDCOLLECTIVE ;  /* 0x000000000000791b */ /* 0x003fe20003800000 */
.L_x_928:
[----:B------:R-:W-:Y:S01]  /*25080*/  IMAD.MOV.U32 R12, RZ, RZ, 0x4 ;  /* 0x00000004ff0c7424 */ /* 0x000fe200078e00ff */
[----:B------:R-:W-:-:S05]  /*25090*/  SEL R2, R14, RZ, P2 ;  /* 0x000000ff0e027207 */ /* 0x000fca0001000000 */
[----:B------:R-:W-:-:S05]  /*250a0*/  IMAD.IADD R2, R5, 0x1, R2 ;  /* 0x0000000105027824 */ /* 0x000fca00078e0202 */
[----:B------:R-:W-:-:S07]  /*250b0*/  MOV R13, R2 ;  /* 0x00000002000d7202 */ /* 0x000fce0000000f00 */
[----:B------:R-:W-:Y:S05]  /*250c0*/  WARPSYNC.COLLECTIVE R15, `(.L_x_929) ;  /* 0x000000000f087348 */ /* 0x000fea0003c00000 */
[----:B------:R0:W1:Y:S02]  /*250d0*/  SHFL.UP P6, R14, R13, R12, R11 ;  /* 0x0400000c0d0e7389 */ /* 0x00006400000c000b */
[----:B01----:R-:W-:Y:S01]  /*250e0*/  ENDCOLLECTIVE ;  /* 0x000000000000791b */ /* 0x003fe20003800000 */
.L_x_929:
[----:B------:R-:W-:Y:S02]  /*250f0*/  MOV R12, 0x8 ;  /* 0x00000008000c7802 */ /* 0x000fe40000000f00 */
[----:B------:R-:W-:-:S04]  /*25100*/  SEL R3, R14, RZ, P3 ;  /* 0x000000ff0e037207 */ /* 0x000fc80001800000 */
[----:B------:R-:W-:-:S05]  /*25110*/  IADD3 R3, R2, R3, RZ ;  /* 0x0000000302037210 */ /* 0x000fca0007ffe0ff */
[----:B------:R-:W-:-:S07]  /*25120*/  IMAD.MOV.U32 R13, RZ, RZ, R3 ;  /* 0x000000ffff0d7224 */ /* 0x000fce00078e0003 */
[----:B------:R-:W-:Y:S05]  /*25130*/  WARPSYNC.COLLECTIVE R15, `(.L_x_930) ;  /* 0x000000000f087348 */ /* 0x000fea0003c00000 */
[----:B------:R0:W1:Y:S02]  /*25140*/  SHFL.UP P6, R14, R13, R12, R11 ;  /* 0x0400000c0d0e7389 */ /* 0x00006400000c000b */
[----:B01----:R-:W-:Y:S01]  /*25150*/  ENDCOLLECTIVE ;  /* 0x000000000000791b */ /* 0x003fe20003800000 */
.L_x_930:
[----:B------:R-:W-:Y:S01]  /*25160*/  IMAD.MOV.U32 R12, RZ, RZ, 0x10 ;  /* 0x00000010ff0c7424 */ /* 0x000fe200078e00ff */
[----:B------:R-:W-:-:S05]  /*25170*/  SEL R14, R14, RZ, P4 ;  /* 0x000000ff0e0e7207 */ /* 0x000fca0002000000 */
[----:B------:R-:W-:-:S05]  /*25180*/  IMAD.IADD R5, R3, 0x1, R14 ;  /* 0x0000000103057824 */ /* 0x000fca00078e020e */
[----:B------:R-:W-:-:S07]  /*25190*/  MOV R13, R5 ;  /* 0x00000005000d7202 */ /* 0x000fce0000000f00 */
[----:B------:R-:W-:Y:S05]  /*251a0*/  WARPSYNC.COLLECTIVE R15, `(.L_x_931) ;  /* 0x000000000f087348 */ /* 0x000fea0003c00000 */
[----:B------:R0:W1:Y:S02]  /*251b0*/  SHFL.UP P6, R14, R13, R12, R11 ;  /* 0x0400000c0d0e7389 */ /* 0x00006400000c000b */
[----:B01----:R-:W-:Y:S01]  /*251c0*/  ENDCOLLECTIVE ;  /* 0x000000000000791b */ /* 0x003fe20003800000 */
.L_x_931:
[----:B------:R-:W-:Y:S01]  /*251d0*/  MOV R12, 0x1f ;  /* 0x0000001f000c7802 */ /* 0x000fe20000000f00 */
[----:B------:R-:W-:Y:S01]  /*251e0*/  IMAD.MOV.U32 R11, RZ, RZ, 0x1f ;  /* 0x0000001fff0b7424 */ /* 0x000fe200078e00ff */
[----:B------:R-:W-:-:S04]  /*251f0*/  SEL R2, R14, RZ, P5 ;  /* 0x000000ff0e027207 */ /* 0x000fc80002800000 */
[----:B------:R-:W-:-:S05]  /*25200*/  IADD3 R2, R5, R2, RZ ;  /* 0x0000000205027210 */ /* 0x000fca0007ffe0ff */
[----:B------:R-:W-:-:S07]  /*25210*/  IMAD.MOV.U32 R13, RZ, RZ, R2 ;  /* 0x000000ffff0d7224 */ /* 0x000fce00078e0002 */
[----:B------:R-:W-:Y:S05]  /*25220*/  WARPSYNC.COLLECTIVE R15, `(.L_x_932) ;  /* 0x000000000f087348 */ /* 0x000fea0003c00000 */
[----:B------:R0:W1:Y:S02]  /*25230*/  SHFL.IDX P6, R14, R13, R12, R11 ;  /* 0x0000000c0d0e7389 */ /* 0x00006400000c000b */
[----:B01----:R-:W-:Y:S01]  /*25240*/  ENDCOLLECTIVE ;  /* 0x000000000000791b */ /* 0x003fe20003800000 */
.L_x_932:
[----:B------:R-:W-:Y:S05]  /*25250*/  BRA `(.L_x_933) ;  /* 0xffffffb000407947 */ /* 0x000fea000383ffff */
.L_x_773:
[----:B------:R-:W-:Y:S01]  /*25260*/  BSSY B0, `(.L_x_934) ;  /* 0x0000007000007945 */ /* 0x000fe20003800000 */
[----:B------:R-:W-:Y:S01]  /*25270*/  IMAD.MOV.U32 R12, RZ, RZ, 0x1 ;  /* 0x00000001ff0c7424 */ /* 0x000fe200078e00ff */
[----:B------:R-:W-:Y:S01]  /*25280*/  MOV R11, RZ ;  /* 0x000000ff000b7202 */ /* 0x000fe20000000f00 */
[----:B------:R-:W-:-:S07]  /*25290*/  IMAD.MOV.U32 R15, RZ, RZ, -0x1 ;  /* 0xffffffffff0f7424 */ /* 0x000fce00078e00ff */
[----:B------:R-:W-:Y:S05]  /*252a0*/  WARPSYNC.COLLECTIVE R15, `(.L_x_935) ;  /* 0x000000000f087348 */ /* 0x000fea0003c00000 */
[----:B------:R0:W1:Y:S02]  /*252b0*/  SHFL.UP P6, R14, R13, R12, R11 ;  /* 0x0400000c0d0e7389 */ /* 0x00006400000c000b */
[----:B01----:R-:W-:Y:S01]  /*252c0*/  ENDCOLLECTIVE ;  /* 0x000000000000791b */ /* 0x003fe20003800000 */
.L_x_935:
[----:B------:R-:W-:Y:S05]  /*252d0*/  BSYNC B0 ;  /* 0x0000000000007941 */ /* 0x000fea0003800000 */
.L_x_934:
[----:B------:R-:W-:Y:S01]  /*252e0*/  SEL R14, R14, RZ, P1 ;  /* 0x000000ff0e0e7207 */ /* 0x000fe20000800000 */
[----:B------:R-:W-:Y:S01]  /*252f0*/  IMAD.MOV.U32 R12, RZ, RZ, 0x2 ;  /* 0x00000002ff0c7424 */ /* 0x000fe200078e00ff */
[----:B------:R-:W-:Y:S01]  /*25300*/  MOV R11, RZ ;  /* 0x000000ff000b7202 */ /* 0x000fe20000000f00 */
[----:B------:R-:W-:Y:S01]  /*25310*/  IMAD.MOV.U32 R15, RZ, RZ, -0x1 ;  /* 0xffffffffff0f7424 */ /* 0x000fe200078e00ff */
[----:B------:R-:W-:-:S07]  /*25320*/  IADD3 R13, R13, R14, RZ ;  /* 0x0000000e0d0d7210 */ /* 0x000fce0007ffe0ff */
[----:B------:R-:W-:Y:S05]  /*25330*/  WARPSYNC.COLLECTIVE R15, `(.L_x_936) ;  /* 0x000000000f087348 */ /* 0x000fea0003c00000 */
[----:B------:R0:W1:Y:S02]  /*25340*/  SHFL.UP P6, R14, R13, R12, R11 ;  /* 0x0400000c0d0e7389 */ /* 0x00006400000c000b */
[----:B01----:R-:W-:Y:S01]  /*25350*/  ENDCOLLECTIVE ;  /* 0x000000000000791b */ /* 0x003fe20003800000 */
.L_x_936:
[----:B------:R-:W-:Y:S02]  /*25360*/  MOV R12, 0x4 ;  /* 0x00000004000c7802 */ /* 0x000fe40000000f00 */
[----:B------:R-:W-:-:S04]  /*25370*/  SEL R2, R14, RZ, P2 ;  /* 0x000000ff0e027207 */ /* 0x000fc80001000000 */
[----:B------:R-:W-:-:S05]  /*25380*/  IADD3 R2, R13, R2, RZ ;  /* 0x000000020d027210 */ /* 0x000fca0007ffe0ff */
[----:B------:R-:W-:-:S07]  /*25390*/  IMAD.MOV.U32 R13, RZ, RZ, R2 ;  /* 0x000000ffff0d7224 */ /* 0x000fce00078e0002 */
[----:B------:R-:W-:Y:S05]  /*253a0*/  WARPSYNC.COLLECTIVE R15, `(.L_x_937) ;  /* 0x000000000f087348 */ /* 0x000fea0003c00000 */
[----:B------:R0:W1:Y:S02]  /*253b0*/  SHFL.UP P6, R14, R13, R12, R11 ;  /* 0x0400000c0d0e7389 */ /* 0x00006400000c000b */
[----:B01----:R-:W-:Y:S01]  /*253c0*/  ENDCOLLECTIVE ;  /* 0x000000000000791b */ /* 0x003fe20003800000 */
.L_x_937:
[----:B------:R-:W-:Y:S01]  /*253d0*/  IMAD.MOV.U32 R12, RZ, RZ, 0x8 ;  /* 0x00000008ff0c7424 */ /* 0x000fe200078e00ff */
[----:B------:R-:W-:-:S05]  /*253e0*/  SEL R3, R14, RZ, P3 ;  /* 0x000000ff0e037207 */ /* 0x000fca0001800000 */
[----:B------:R-:W-:-:S05]  /*253f0*/  IMAD.IADD R3, R2, 0x1, R3 ;  /* 0x0000000102037824 */ /* 0x000fca00078e0203 */
[----:B------:R-:W-:-:S07]  /*25400*/  MOV R13, R3 ;  /* 0x00000003000d7202 */ /* 0x000fce0000000f00 */
[----:B------:R-:W-:Y:S05]  /*25410*/  WARPSYNC.COLLECTIVE R15, `(.L_x_938) ;  /* 0x000000000f087348 */ /* 0x000fea0003c00000 */
[----:B------:R0:W1:Y:S02]  /*25420*/  SHFL.UP P6, R14, R13, R12, R11 ;  /* 0x0400000c0d0e7389 */ /* 0x00006400000c000b */
[----:B01----:R-:W-:Y:S01]  /*25430*/  ENDCOLLECTIVE ;  /* 0x000000000000791b */ /* 0x003fe20003800000 */
.L_x_938:
[----:B------:R-:W-:Y:S02]  /*25440*/  MOV R12, 0x10 ;  /* 0x00000010000c7802 */ /* 0x000fe40000000f00 */
[----:B------:R-:W-:-:S04]  /*25450*/  SEL R14, R14, RZ, P4 ;  /* 0x000000ff0e0e7207 */ /* 0x000fc80002000000 */
[----:B------:R-:W-:-:S05]  /*25460*/  IADD3 R5, R3, R14, RZ ;  /* 0x0000000e03057210 */ /* 0x000fca0007ffe0ff */
[----:B------:R-:W-:-:S07]  /*25470*/  IMAD.MOV.U32 R13, RZ, RZ, R5 ;  /* 0x000000ffff0d7224 */ /* 0x000fce00078e0005 */
[----:B------:R-:W-:Y:S05]  /*25480*/  WARPSYNC.COLLECTIVE R15, `(.L_x_939) ;  /* 0x000000000f087348 */ /* 0x000fea0003c00000 */
[----:B------:R0:W1:Y:S02]  /*25490*/  SHFL.UP P6, R14, R13, R12, R11 ;  /* 0x0400000c0d0e7389 */ /* 0x00006400000c000b */
[----:B01----:R-:W-:Y:S01]  /*254a0*/  ENDCOLLECTIVE ;  /* 0x000000000000791b */ /* 0x003fe20003800000 */
.L_x_939:
[----:B------:R-:W-:Y:S01]  /*254b0*/  IMAD.MOV.U32 R12, RZ, RZ, 0x1f ;  /* 0x0000001fff0c7424 */ /* 0x000fe200078e00ff */
[----:B------:R-:W-:Y:S02]  /*254c0*/  MOV R11, 0x1f ;  /* 0x0000001f000b7802 */ /* 0x000fe40000000f00 */
[----:B------:R-:W-:-:S05]  /*254d0*/  SEL R2, R14, RZ, P5 ;  /* 0x000000ff0e027207 */ /* 0x000fca0002800000 */
[----:B------:R-:W-:-:S05]  /*254e0*/  IMAD.IADD R2, R5, 0x1, R2 ;  /* 0x0000000105027824 */ /* 0x000fca00078e0202 */
[----:B------:R-:W-:-:S07]  /*254f0*/  MOV R13, R2 ;  /* 0x00000002000d7202 */ /* 0x000fce0000000f00 */
[----:B------:R-:W-:Y:S05]  /*25500*/  WARPSYNC.COLLECTIVE R15, `(.L_x_940) ;  /* 0x000000000f087348 */ /* 0x000fea0003c00000 */
[----:B------:R0:W1:Y:S02]  /*25510*/  SHFL.IDX P6, R14, R13, R12, R11 ;  /* 0x0000000c0d0e7389 */ /* 0x00006400000c000b */
[----:B01----:R-:W-:Y:S01]  /*25520*/  ENDCOLLECTIVE ;  /* 0x000000000000791b */ /* 0x003fe20003800000 */
.L_x_940:
[----:B------:R-:W-:Y:S05]  /*25530*/  BRA `(.L_x_941) ;  /* 0xffffffb0002c7947 */ /* 0x000fea000383ffff */
.L_x_775:
[----:B------:R-:W-:Y:S01]  /*25540*/  BSSY B0, `(.L_x_942) ;  /* 0x0000006000007945 */ /* 0x000fe20003800000 */
[----:B------:R-:W-:Y:S01]  /*25550*/  PLOP3.LUT P6, PT, P6, PT, PT, 0x8, 0x0 ;  /* 0x000000000000781c */ /* 0x000fe200037ce170 */
[----:B------:R-:W-:-:S12]  /*25560*/  IMAD.MOV.U32 R15, RZ, RZ, -0x1 ;  /* 0xffffffffff0f7424 */ /* 0x000fd800078e00ff */
[----:B0-----:R-:W-:Y:S05]  /*25570*/  WARPSYNC.COLLECTIVE R15, `(.L_x_943) ;  /* 0x000000000f087348 */ /* 0x001fea0003c00000 */
[----:B------:R-:W-:Y:S01]  /*25580*/  VOTE.ANY R14, PT, P6 ;  /* 0x00000000000e7806 */ /* 0x000fe200030e0100 */
[----:B0-----:R-:W-:Y:S06]  /*25590*/  ENDCOLLECTIVE ;  /* 0x000000000000791b */ /* 0x001fec0003800000 */
.L_x_943:
[----:B------:R-:W-:Y:S05]  /*255a0*/  BSYNC B0 ;  /* 0x0000000000007941 */ /* 0x000fea0003800000 */
.L_x_942:
[----:B------:R-:W-:Y:S01]  /*255b0*/  MOV R3, R14 ;  /* 0x0000000e00037202 */ /* 0x000fe20000000f00 */
[----:B------:R-:W-:Y:S01]  /*255c0*/  IMAD.MOV.U32 R13, RZ, RZ, R7 ;  /* 0x000000ffff0d7224 */ /* 0x000fe200078e0007 */
[----:B------:R-:W-:Y:S01]  /*255d0*/  MOV R15, 0xffffffff ;  /* 0xffffffff000f7802 */ /* 0x000fe20000000f00 */
[----:B------:R-:W-:Y:S01]  /*255e0*/  IMAD.MOV.U32 R11, RZ, RZ, 0x1f ;  /* 0x0000001fff0b7424 */ /* 0x000fe200078e00ff */
[----:B------:R-:W0:Y:S02]  /*255f0*/  POPC R8, R3 ;  /* 0x0000000300087309 */ /* 0x000e240000000000 */
[----:B0-----:R-:W-:-:S07]  /*25600*/  MOV R12, R8 ;  /* 0x00000008000c7202 */ /* 0x001fce0000000f00 */
[----:B------:R-:W-:Y:S05]  /*25610*/  WARPSYNC.COLLECTIVE R15, `(.L_x_944) ;  /* 0x000000000f087348 */ /* 0x000fea0003c00000 */
[----:B------:R0:W1:Y:S02]  /*25620*/  SHFL.IDX P6, R14, R13, R12, R11 ;  /* 0x0000000c0d0e7389 */ /* 0x00006400000c000b */
[----:B01----:R-:W-:Y:S01]  /*25630*/  ENDCOLLECTIVE ;  /* 0x000000000000791b */ /* 0x003fe20003800000 */
.L_x_944:
[----:B------:R-:W-:Y:S01]  /*25640*/  MOV R13, R4 ;  /* 0x00000004000d7202 */ /* 0x000fe20000000f00 */
[----:B------:R-:W-:-:S07]  /*25650*/  IMAD.MOV.U32 R7, RZ, RZ, R14 ;  /* 0x000000ffff077224 */ /* 0x000fce00078e000e */
[----:B------:R-:W-:Y:S05]  /*25660*/  WARPSYNC.COLLECTIVE R15, `(.L_x_945) ;  /* 0x000000000f087348 */ /* 0x000fea0003c00000 */
[----:B------:R0:W1:Y:S02]  /*25670*/  SHFL.IDX P6, R14, R13, R12, R11 ;  /* 0x0000000c0d0e7389 */ /* 0x00006400000c000b */
[----:B01----:R-:W-:Y:S01]  /*25680*/  ENDCOLLECTIVE ;  /* 0x000000000000791b */ /* 0x003fe20003800000 */
.L_x_945:
[----:B------:R-:W-:Y:S01]  /*25690*/  IMAD.MOV.U32 R4, RZ, RZ, R14 ;  /* 0x000000ffff047224 */ /* 0x000fe200078e000e */
[----:B------:R-:W-:Y:S06]  /*256a0*/  BRA `(.L_x_946) ;  /* 0xffffffb0000c7947 */ /* 0x000fec000383ffff */
.L_x_777:
[----:B------:R-:W-:Y:S01]  /*256b0*/  BSSY B0, `(.L_x_947) ;  /* 0x0000007000007945 */ /* 0x000fe20003800000 */
[----:B------:R-:W-:Y:S01]  /*256c0*/  MOV R13, R2 ;  /* 0x00000002000d7202 */ /* 0x000fe20000000f00 */
[----:B------:R-:W-:Y:S01]  /*256d0*/  IMAD.MOV.U32 R11, RZ, RZ, 0x1f ;  /* 0x0000001fff0b7424 */ /* 0x000fe200078e00ff */
[----:B------:R-:W-:-:S07]  /*256e0*/  MOV R15, 0xffffffff ;  /* 0xffffffff000f7802 */ /* 0x000fce0000000f00 */
[----:B0123--:R-:W-:Y:S05]  /*256f0*/  WARPSYNC.COLLECTIVE R15, `(.L_x_948) ;  /* 0x000000000f087348 */ /* 0x00ffea0003c00000 */
[----:B------:R4:W0:Y:S02]  /*25700*/  SHFL.IDX P6, R14, R13, R12, R11 ;  /* 0x0000000c0d0e7389 */ /* 0x00082400000c000b */
[----:B01234-:R-:W-:Y:S01]  /*25710*/  ENDCOLLECTIVE ;  /* 0x000000000000791b */ /* 0x01ffe20003800000 */
.L_x_948:
[----:B------:R-:W-:Y:S05]  /*25720*/  BSYNC B0 ;  /* 0x0000000000007941 */ /* 0x000fea0003800000 */
.L_x_947:
[----:B------:R-:W-:Y:S01]  /*25730*/  IMAD.MOV.U32 R6, RZ, RZ, R14 ;  /* 0x000000ffff067224 */ /* 0x000fe200078e000e */
[----:B------:R-:W-:Y:S06]  /*25740*/  BRA `(.L_x_776) ;  /* 0xffffffac00fc7947 */ /* 0x000fec000383ffff */
.L_x_781:
[----:B0-----:R0:W3:Y:S02]  /*25750*/  SYNCS.PHASECHK.TRANS64.TRYWAIT P0, [R4+URZ+0x2a820], R0 ;  /* 0x02a82000040075a7 */ /* 0x0010e4000800017f */
[----:B---3--:R-:W-:Y:S05]  /*25760*/  @!P0 NANOSLEEP.SYNCS 0x989680 ;  /* 0x009896800000895d */ /* 0x008fea0003900000 */
[----:B------:R-:W3:Y:S02]  /*25770*/  @!P0 SYNCS.PHASECHK.TRANS64 P0, [R4+URZ+0x2a820], R0 ;  /* 0x02a82000040085a7 */ /* 0x000ee4000800007f */
[----:B---3--:R-:W-:Y:S05]  /*25780*/  @!P0 BRA `(.L_x_781) ;  /* 0xfffffffc00f08947 */ /* 0x008fea000383ffff */
[----:B------:R-:W-:Y:S05]  /*25790*/  BRA `(.L_x_949) ;  /* 0xffffffb400547947 */ /* 0x000fea000383ffff */
.L_x_782:
[----:B------:R-:W3:Y:S01]  /*257a0*/  S2R R2, SR_TID.X ;  /* 0x0000000000027919 */ /* 0x000ee20000002100 */
[----:B------:R-:W-:Y:S01]  /*257b0*/  BSSY B0, `(.L_x_950) ;  /* 0x000000a000007945 */ /* 0x000fe20003800000 */
[----:B------:R-:W-:Y:S01]  /*257c0*/  IMAD.MOV.U32 R12, RZ, RZ, RZ ;  /* 0x000000ffff0c7224 */ /* 0x000fe200078e00ff */
[----:B------:R-:W-:Y:S01]  /*257d0*/  MOV R11, 0x1f ;  /* 0x0000001f000b7802 */ /* 0x000fe20000000f00 */
[----:B------:R-:W-:Y:S01]  /*257e0*/  IMAD.MOV.U32 R15, RZ, RZ, -0x1 ;  /* 0xffffffffff0f7424 */ /* 0x000fe200078e00ff */
[----:B---3--:R-:W-:-:S04]  /*257f0*/  SHF.R.U32.HI R2, RZ, 0x5, R2 ;  /* 0x00000005ff027819 */ /* 0x008fc80000011602 */
[----:B------:R-:W-:-:S04]  /*25800*/  LOP3.LUT R2, R2, 0x3, RZ, 0xc0, !PT ;  /* 0x0000000302027812 */ /* 0x000fc800078ec0ff */
[----:B------:R-:W-:-:S07]  /*25810*/  MOV R13, R2 ;  /* 0x00000002000d7202 */ /* 0x000fce0000000f00 */
[----:B012---:R-:W-:Y:S05]  /*25820*/  WARPSYNC.COLLECTIVE R15, `(.L_x_951) ;  /* 0x000000000f087348 */ /* 0x007fea0003c00000 */
[----:B------:R3:W4:Y:S02]  /*25830*/  SHFL.IDX P6, R14, R13, R12, R11 ;  /* 0x0000000c0d0e7389 */ /* 0x00072400000c000b */
[----:B01234-:R-:W-:Y:S01]  /*25840*/  ENDCOLLECTIVE ;  /* 0x000000000000791b */ /* 0x01ffe20003800000 */
.L_x_951:
[----:B------:R-:W-:Y:S05]  /*25850*/  BSYNC B0 ;  /* 0x0000000000007941 */ /* 0x000fea0003800000 */
.L_x_950:
[----:B------:R-:W-:Y:S05]  /*25860*/  BRA `(.L_x_952) ;  /* 0xffffffb4003c7947 */ /* 0x000fea000383ffff */
.L_x_783:
[----:B------:R-:W-:Y:S01]  /*25870*/  BSSY B0, `(.L_x_953) ;  /* 0x0000006000007945 */ /* 0x000fe20003800000 */
[----:B------:R-:W-:-:S07]  /*25880*/  MOV R15, 0xffffffff ;  /* 0xffffffff000f7802 */ /* 0x000fce0000000f00 */
[----:B012---:R-:W-:Y:S05]  /*25890*/  WARPSYNC.COLLECTIVE R15, `(.L_x_954) ;  /* 0x000000000f0c7348 */ /* 0x007fea0003c00000 */
[----:B------:R-:W-:Y:S02]  /*258a0*/  ELECT P6, UR62, PT ;  /* 0x00000000003e782f */ /* 0x000fe400038c0000 */
[----:B------:R-:W-:Y:S01]  /*258b0*/  MOV R14, UR62 ;  /* 0x0000003e000e7c02 */ /* 0x000fe20008000f00 */
[----:B012---:R-:W-:Y:S10]  /*258c0*/  ENDCOLLECTIVE ;  /* 0x000000000000791b */ /* 0x007ff40003800000 */
.L_x_954:
[----:B------:R-:W-:Y:S05]  /*258d0*/  BSYNC B0 ;  /* 0x0000000000007941 */ /* 0x000fea0003800000 */
.L_x_953:
[----:B------:R-:W-:Y:S05]  /*258e0*/  BRA `(.L_x_955) ;  /* 0xffffffb400307947 */ /* 0x000fea000383ffff */
.L_x_785:
[----:B0-----:R0:W3:Y:S02]  /*258f0*/  SYNCS.PHASECHK.TRANS64.TRYWAIT P1, [R5+URZ+0x2a840], R0 ;  /* 0x02a84000050075a7 */ /* 0x0010e4000802017f */
[----:B---3--:R-:W-:Y:S05]  /*25900*/  @!P1 NANOSLEEP.SYNCS 0x989680 ;  /* 0x009896800000995d */ /* 0x008fea0003900000 */
[----:B------:R-:W3:Y:S02]  /*25910*/  @!P1 SYNCS.PHASECHK.TRANS64 P1, [R5+URZ+0x2a840], R0 ;  /* 0x02a84000050095a7 */ /* 0x000ee4000802007f */
[----:B---3--:R-:W-:Y:S05]  /*25920*/  @!P1 BRA `(.L_x_785) ;  /* 0xfffffffc00f09947 */ /* 0x008fea000383ffff */
[----:B------:R-:W-:Y:S05]  /*25930*/  BRA `(.L_x_956) ;  /* 0xffffffb400507947 */ /* 0x000fea000383ffff */
.L_x_787:
[----:B---3--:R3:W4:Y:S02]  /*25940*/  SYNCS.PHASECHK.TRANS64.TRYWAIT P1, [R27+URZ+0x2a840], R2 ;  /* 0x02a840021b0075a7 */ /* 0x008724000802017f */
[----:B----4-:R-:W-:Y:S05]  /*25950*/  @!P1 NANOSLEEP.SYNCS 0x989680 ;  /* 0x009896800000995d */ /* 0x010fea0003900000 */
[----:B------:R-:W4:Y:S02]  /*25960*/  @!P1 SYNCS.PHASECHK.TRANS64 P1, [R27+URZ+0x2a840], R2 ;  /* 0x02a840021b0095a7 */ /* 0x000f24000802007f */
[----:B----4-:R-:W-:Y:S05]  /*25970*/  @!P1 BRA `(.L_x_787) ;  /* 0xfffffffc00f09947 */ /* 0x010fea000383ffff */
[----:B------:R-:W-:Y:S05]  /*25980*/  BRA `(.L_x_957) ;  /* 0xffffffb4005c7947 */ /* 0x000fea000383ffff */
.L_x_789:
[----:B----4-:R4:W0:Y:S02]  /*25990*/  SYNCS.PHASECHK.TRANS64.TRYWAIT P1, [R5+URZ+0x2a860], R0 ;  /* 0x02a86000050075a7 */ /* 0x010824000802017f */
[----:B0-----:R-:W-:Y:S05]  /*259a0*/  @!P1 NANOSLEEP.SYNCS 0x989680 ;  /* 0x009896800000995d */ /* 0x001fea0003900000 */
[----:B------:R-:W0:Y:S02]  /*259b0*/  @!P1 SYNCS.PHASECHK.TRANS64 P1, [R5+URZ+0x2a860], R0 ;  /* 0x02a86000050095a7 */ /* 0x000e24000802007f */
[----:B0-----:R-:W-:Y:S05]  /*259c0*/  @!P1 BRA `(.L_x_789) ;  /* 0xfffffffc00f09947 */ /* 0x001fea000383ffff */
[----:B------:R-:W-:Y:S05]  /*259d0*/  BRA `(.L_x_958) ;  /* 0xffffffb400587947 */ /* 0x000fea000383ffff */
.L_x_959:
        /* <DEDUP_REMOVED lines=10> */
.L_x_3206:


//--------------------- .text._ZN7cutlass13device_kernelIN5flash11enable_sm90INS1_16FlashAttnFwdSm90INS1_25CollectiveMainloopFwdSm90ILi2EN4cute5tupleIJNS5_1CILi1EEES8_S8_EEENS6_IJNS7_ILi128EEENS7_ILi96EEENS7_ILi192EEEEEELi128ENS_6half_tEfNS_4arch4Sm90ELb0ELb1ELb1ELb0ELb1ELb0ELb0ELb1ELb1ELb1ELb1ELb0EEENS1_21CollectiveEpilogueFwdINS6_IJSA_SA_SB_EEES9_SE_SG_Li256ELb0ELb1ELb1ELb0EEENS1_19SingleTileSchedulerILb0ELb1ELb1ELi128EEEEEEEEEvNT_6ParamsE --------------------------
	.section	.text._ZN7cutlass13device_kernelIN5flash11enable_sm90INS1_16FlashAttnFwdSm90INS1_25CollectiveMainloopFwdSm90ILi2EN4cute5tupleIJNS5_1CILi1EEES8_S8_EEENS6_IJNS7_ILi128EEENS7_ILi96EEENS7_ILi192EEEEEELi128ENS_6half_tEfNS_4arch4Sm90ELb0ELb1ELb1ELb0ELb1ELb0ELb0ELb1ELb1ELb1ELb1ELb0EEENS1_21CollectiveEpilogueFwdINS6_IJSA_SA_SB_EEES9_SE_SG_Li256ELb0ELb1ELb1ELb0EEENS1_19SingleTileSchedulerILb0ELb1ELb1ELi128EEEEEEEEEvNT_6ParamsE,"ax",@progbits
	.align	128
.text._ZN7cutlass13device_kernelIN5flash11enable_sm90INS1_16FlashAttnFwdSm90INS1_25CollectiveMainloopFwdSm90ILi2EN4cute5tupleIJNS5_1CILi1EEES8_S8_EEENS6_IJNS7_ILi128EEENS7_ILi96EEENS7_ILi192EEEEEELi128ENS_6half_tEfNS_4arch4Sm90ELb0ELb1ELb1ELb0ELb1ELb0ELb0ELb1ELb1ELb1ELb1ELb0EEENS1_21CollectiveEpilogueFwdINS6_IJSA_SA_SB_EEES9_SE_SG_Li256ELb0ELb1ELb1ELb0EEENS1_19SingleTileSchedulerILb0ELb1ELb1ELi128EEEEEEEEEvNT_6ParamsE:
        .type           _ZN7cutlass13device_kernelIN5flash11enable_sm90INS1_16FlashAttnFwdSm90INS1_25CollectiveMainloopFwdSm90ILi2EN4cute5tupleIJNS5_1CILi1EEES8_S8_EEENS6_IJNS7_ILi128EEENS7_ILi96EEENS7_ILi192EEEEEELi128ENS_6half_tEfNS_4arch4Sm90ELb0ELb1ELb1ELb0ELb1ELb0ELb0ELb1ELb1ELb1ELb1ELb0EEENS1_21CollectiveEpilogueFwdINS6_IJSA_SA_SB_EEES9_SE_SG_Li256ELb0ELb1ELb1ELb0EEENS1_19SingleTileSchedulerILb0ELb1ELb1ELi128EEEEEEEEEvNT_6ParamsE,@function
        .size           _ZN7cutlass13device_kernelIN5flash11enable_sm90INS1_16FlashAttnFwdSm90INS1_25CollectiveMainloopFwdSm90ILi2EN4cute5tupleIJNS5_1CILi1EEES8_S8_EEENS6_IJNS7_ILi128EEENS7_ILi96EEENS7_ILi192EEEEEELi128ENS_6half_tEfNS_4arch4Sm90ELb0ELb1ELb1ELb0ELb1ELb0ELb0ELb1ELb1ELb1ELb1ELb0EEENS1_21CollectiveEpilogueFwdINS6_IJSA_SA_SB_EEES9_SE_SG_Li256ELb0ELb1ELb1ELb0EEENS1_19SingleTileSchedulerILb0ELb1ELb1ELi128EEEEEEEEEvNT_6ParamsE,(.L_x_3207 - _ZN7cutlass13device_kernelIN5flash11enable_sm90INS1_16FlashAttnFwdSm90INS1_25CollectiveMainloopFwdSm90ILi2EN4cute5tupleIJNS5_1CILi1EEES8_S8_EEENS6_IJNS7_ILi128EEENS7_ILi96EEENS7_ILi192EEEEEELi128ENS_6half_tEfNS_4arch4Sm90ELb0ELb1ELb1ELb0ELb1ELb0ELb0ELb1ELb1ELb1ELb1ELb0EEENS1_21CollectiveEpilogueFwdINS6_IJSA_SA_SB_EEES9_SE_SG_Li256ELb0ELb1ELb1ELb0EEENS1_19SingleTileSchedulerILb0ELb1ELb1ELi128EEEEEEEEEvNT_6ParamsE)
        .other          _ZN7cutlass13device_kernelIN5flash11enable_sm90INS1_16FlashAttnFwdSm90INS1_25CollectiveMainloopFwdSm90ILi2EN4cute5tupleIJNS5_1CILi1EEES8_S8_EEENS6_IJNS7_ILi128EEENS7_ILi96EEENS7_ILi192EEEEEELi128ENS_6half_tEfNS_4arch4Sm90ELb0ELb1ELb1ELb0ELb1ELb0ELb0ELb1ELb1ELb1ELb1ELb0EEENS1_21CollectiveEpilogueFwdINS6_IJSA_SA_SB_EEES9_SE_SG_Li256ELb0ELb1ELb1ELb0EEENS1_19SingleTileSchedulerILb0ELb1ELb1ELi128EEEEEEEEEvNT_6ParamsE,@"STO_CUDA_ENTRY STV_DEFAULT"
_ZN7cutlass13device_kernelIN5flash11enable_sm90INS1_16FlashAttnFwdSm90INS1_25CollectiveMainloopFwdSm90ILi2EN4cute5tupleIJNS5_1CILi1EEES8_S8_EEENS6_IJNS7_ILi128EEENS7_ILi96EEENS7_ILi192EEEEEELi128ENS_6half_tEfNS_4arch4Sm90ELb0ELb1ELb1ELb0ELb1ELb0ELb0ELb1ELb1ELb1ELb1ELb0EEENS1_21CollectiveEpilogueFwdINS6_IJSA_SA_SB_EEES9_SE_SG_Li256ELb0ELb1ELb1ELb0EEENS1_19SingleTileSchedulerILb0ELb1ELb1ELi128EEEEEEEEEvNT_6ParamsE:
        /* <DEDUP_REMOVED lines=45> */
.L_x_960:
        /* <DEDUP_REMOVED lines=22> */
.L_x_961:
        /* <DEDUP_REMOVED lines=18> */
.L_x_962:
        /* <DEDUP_REMOVED lines=22> */
.L_x_963:
        /* <DEDUP_REMOVED lines=23> */
.L_x_964:
[----:B------:R-:W-:Y:S01]  /*0820*/  UISETP.NE.AND UP0, UPT, UR9, URZ, UPT ;  /* 0x0000003f0900728c */ /* 0x000fe2000bf05270 */
[----:B------:R-:W-:Y:S01]  /*0830*/  NOP ;  /* 0x0000000000007918 */ /* 0x000fe20000000000 */
[----:B0-----:R-:W-:Y:S01]  /*0840*/  UMOV UR4, 0x1 ;  /* 0x0000000100047882 */ /* 0x001fe20000000000 */
[----:B------:R-:W-:Y:S01]  /*0850*/  ULDC.64 UR56, c[0x0][0x208] ;  /* 0x0000820000387ab9 */ /* 0x000fe20000000a00 */
[----:B------:R-:W-:Y:S01]  /*0860*/  USEL UR4, UR4, 0x2, !UP0 ;  /* 0x0000000204047887 */ /* 0x000fe2000c000000 */
[----:B------:R-:W-:Y:S01]  /*0870*/  BSSY B6, `(.L_x_965) ;  /* 0x00012fc000067945 */ /* 0x000fe20003800000 */
[----:B-1234-:R-:W-:Y:S01]  /*0880*/  BAR.SYNC.DEFER_BLOCKING 0x0 ;  /* 0x0000000000007b1d */ /* 0x01efe20000010000 */
[----:B------:R-:W-:-:S03]  /*0890*/  PLOP3.LUT P0, PT, PT, PT, UP0, 0x80, 0x0 ;  /* 0x000000000000781c */ /* 0x000fc60003f0f008 */
[----:B------:R-:W-:-:S05]  /*08a0*/  IMAD.U32 R2, RZ, RZ, UR4 ;  /* 0x00000004ff027e24 */ /* 0x000fca000f8e00ff */
[----:B------:R0:W-:Y:S05]  /*08b0*/  STL [R1], R2 ;  /* 0x0000000201007387 */ /* 0x0001ea0000100800 */
[----:B------:R-:W-:Y:S05]  /*08c0*/  @!P0 BRA `(.L_x_966) ;  /* 0x000000f0005c8947 */ /* 0x000fea0003800000 */
.L_x_967:
[----:B------:R-:W-:-:S08]  /*08d0*/  NOP ;  /* 0x0000000000007918 */ /* 0x000fd00000000000 */
[----:B------:R-:W1:Y:S02]  /*08e0*/  USETMAXREG.TRY_ALLOC.CTAPOOL UP0, 0xe8 ;  /* 0x000000e8000079c8 */ /* 0x000e640008000600 */
[----:B-1----:R-:W-:-:S13]  /*08f0*/  PLOP3.LUT P0, PT, PT, PT, UP0, 0x80, 0x0 ;  /* 0x000000000000781c */ /* 0x002fda0003f0f008 */
[----:B------:R-:W-:Y:S05]  /*0900*/  @!P0 BRA `(.L_x_967) ;  /* 0xfffffffc00f08947 */ /* 0x000fea000383ffff */
[----:B0-----:R-:W0:Y:S08]  /*0910*/  LDC R2, c[0x0][0xc50] ;  /* 0x00031400ff027b82 */ /* 0x001e300000000800 */
        /* <DEDUP_REMOVED lines=13> */
[----:B------:R-:W0:Y:S01]  /*09f0*/  LDC R23, c[0x0][0x448] ;  /* 0x00011200ff177b82 */ /* 0x000e220000000800 */
[----:B------:R-:W1:Y:S01]  /*0a00*/  S2R R72, SR_CTAID.X ;  /* 0x0000000000487919 */ /* 0x000e620000002500 */
[----:B------:R-:W-:Y:S01]  /*0a10*/  LOP3.LUT R18, R18, 0xffefffff, RZ, 0xc0, !PT ;  /* 0xffefffff12127812 */ /* 0x000fe200078ec0ff */
[----:B------:R-:W-:-:S05]  /*0a20*/  VIADD R74, R25, 0xffffff80 ;  /* 0xffffff80194a7836 */ /* 0x000fca0000000000 */
[----:B------:R-:W2:Y:S08]  /*0a30*/  LDC.64 R2, c[0x0][0x418] ;  /* 0x00010600ff027b82 */ /* 0x000eb00000000a00 */
[----:B------:R-:W3:Y:S01]  /*0a40*/  LDC.64 R10, c[0x0][0x9e0] ;  /* 0x00027800ff0a7b82 */ /* 0x000ee20000000a00 */
[----:B0-----:R-:W-:-:S07]  /*0a50*/  ISETP.NE.AND P2, PT, R23, 0x1, PT ;  /* 0x000000011700780c */ /* 0x001fce0003f45270 */
[----:B------:R-:W0:Y:S01]  /*0a60*/  LDC R8, c[0x0][0x288] ;  /* 0x0000a200ff087b82 */ /* 0x000e220000000800 */
[----:B--2---:R-:W-:-:S07]  /*0a70*/  ISETP.NE.U32.AND P0, PT, R2, RZ, PT ;  /* 0x000000ff0200720c */ /* 0x004fce0003f05070 */
[----:B------:R-:W2:Y:S01]  /*0a80*/  LDC R16, c[0x0][0x424] ;  /* 0x00010900ff107b82 */ /* 0x000ea20000000800 */
[----:B-1----:R-:W-:Y:S01]  /*0a90*/  IMAD.SHL.U32 R72, R72, 0x80, RZ ;  /* 0x0000008048487824 */ /* 0x002fe200078e00ff */
[----:B------:R-:W-:-:S03]  /*0aa0*/  ISETP.NE.AND.EX P0, PT, R3, RZ, PT, P0 ;  /* 0x000000ff0300720c */ /* 0x000fc60003f05300 */
[----:B------:R-:W-:Y:S01]  /*0ab0*/  @P2 VIADD R0, R72, 0x7f ;  /* 0x0000007f48002836 */ /* 0x000fe20000000000 */
[----:B------:R-:W-:Y:S02]  /*0ac0*/  @P2 LOP3.LUT R18, R18, 0x100000, RZ, 0xfc, !PT ;  /* 0x0010000012122812 */ /* 0x000fe400078efcff */
[----:B------:R-:W1:Y:S01]  /*0ad0*/  @P2 LDC R5, c[0x0][0x44c] ;  /* 0x00011300ff052b82 */ /* 0x000e620000000800 */
[----:B---3--:R-:W-:Y:S02]  /*0ae0*/  ISETP.GE.AND P1, PT, R11, 0x1, PT ;  /* 0x000000010b00780c */ /* 0x008fe40003f26270 */
[----:B------:R-:W-:-:S05]  /*0af0*/  LOP3.LUT R18, R18, 0xfff7ffff, RZ, 0xc0, !PT ;  /* 0xfff7ffff12127812 */ /* 0x000fca00078ec0ff */
[----:B------:R-:W3:Y:S01]  /*0b00*/  @P2 LDC R7, c[0x0][0x450] ;  /* 0x00011400ff072b82 */ /* 0x000ee20000000800 */
[----:B0-----:R-:W-:-:S05]  /*0b10*/  IADD3 R3, -R8, 0x1, RZ ;  /* 0x0000000108037810 */ /* 0x001fca0007ffe1ff */
[----:B------:R-:W-:Y:S02]  /*0b20*/  @P1 LOP3.LUT R18, R18, 0x80000, RZ, 0xfc, !PT ;  /* 0x0008000012121812 */ /* 0x000fe400078efcff */
[----:B------:R-:W0:Y:S01]  /*0b30*/  LDC R73, c[0x0][0x2f0] ;  /* 0x0000bc00ff497b82 */ /* 0x000e220000000800 */
[----:B--2---:R-:W-:Y:S01]  /*0b40*/  SEL R16, R16, 0x1, P0 ;  /* 0x0000000110107807 */ /* 0x004fe20000000000 */
[----:B-1----:R-:W-:-:S04]  /*0b50*/  @P2 IMAD.HI.U32 R2, R0, R5, RZ ;  /* 0x0000000500022227 */ /* 0x002fc800078e00ff */
[----:B------:R-:W-:Y:S01]  /*0b60*/  VIADD R0, R72, 0x7f ;  /* 0x0000007f48007836 */ /* 0x000fe20000000000 */
[----:B---3--:R-:W-:Y:S01]  /*0b70*/  @P2 SHF.R.U32.HI R0, RZ, R7, R2 ;  /* 0x00000007ff002219 */ /* 0x008fe20000011602 */
[CC--:B0-----:R-:W-:Y:S02]  /*0b80*/  IMAD R3, R16.reuse, R73.reuse, R3 ;  /* 0x0000004910037224 */ /* 0x0c1fe400078e0203 */
[----:B------:R-:W-:Y:S02]  /*0b90*/  IMAD R22, R16, R73, RZ ;  /* 0x0000004910167224 */ /* 0x000fe400078e02ff */
[----:B------:R-:W-:-:S04]  /*0ba0*/  IMAD.IADD R3, R3, 0x1, R0 ;  /* 0x0000000103037824 */ /* 0x000fc800078e0200 */
[----:B------:R-:W-:Y:S01]  /*0bb0*/  IMAD.IADD R0, R3, 0x1, R10 ;  /* 0x0000000103007824 */ /* 0x000fe200078e020a */
[----:B------:R-:W-:Y:S06]  /*0bc0*/  @!P1 BRA `(.L_x_969) ;  /* 0x0000000000409947 */ /* 0x000fec0003800000 */
[C---:B------:R-:W-:Y:S01]  /*0bd0*/  ISETP.GT.AND P0, PT, R3.reuse, RZ, PT ;  /* 0x000000ff0300720c */ /* 0x040fe20003f04270 */
[----:B------:R-:W-:-:S12]  /*0be0*/  VIADD R2, R3, 0xffffffff ;  /* 0xffffffff03027836 */ /* 0x000fd80000000000 */
[----:B------:R-:W-:Y:S05]  /*0bf0*/  @P0 BRA `(.L_x_970) ;  /* 0x00000000001c0947 */ /* 0x000fea0003800000 */
[----:B------:R-:W-:Y:S01]  /*0c00*/  ISETP.NE.AND P0, PT, R11, 0x1, PT ;  /* 0x000000010b00780c */ /* 0x000fe20003f05270 */
[----:B------:R-:W-:-:S12]  /*0c10*/  IMAD.MOV R3, RZ, RZ, -R3 ;  /* 0x000000ffff037224 */ /* 0x000fd800078e0a03 */
[----:B------:R-:W0:Y:S02]  /*0c20*/  @P0 LDC.64 R4, c[0x0][0x9e8] ;  /* 0x00027a00ff040b82 */ /* 0x000e240000000a00 */
[----:B0-----:R-:W-:-:S05]  /*0c30*/  @P0 IMAD.HI.U32 R2, R3, R4, RZ ;  /* 0x0000000403020227 */ /* 0x001fca00078e00ff */
[----:B------:R-:W-:-:S04]  /*0c40*/  @P0 SHF.R.U32.HI R3, RZ, R5, R2 ;  /* 0x00000005ff030219 */ /* 0x000fc80000011602 */
[----:B------:R-:W-:Y:S01]  /*0c50*/  LOP3.LUT R2, RZ, R3, RZ, 0x33, !PT ;  /* 0x00000003ff027212 */ /* 0x000fe200078e33ff */
[----:B------:R-:W-:Y:S06]  /*0c60*/  BRA `(.L_x_971) ;  /* 0x0000000000107947 */ /* 0x000fec0003800000 */
.L_x_970:
[----:B------:R-:W-:-:S13]  /*0c70*/  ISETP.NE.AND P0, PT, R11, 0x1, PT ;  /* 0x000000010b00780c */ /* 0x000fda0003f05270 */
[----:B------:R-:W0:Y:S02]  /*0c80*/  @P0 LDC.64 R4, c[0x0][0x9e8] ;  /* 0x00027a00ff040b82 */ /* 0x000e240000000a00 */
[----:B0-----:R-:W-:-:S05]  /*0c90*/  @P0 IMAD.HI.U32 R4, R2, R4, RZ ;  /* 0x0000000402040227 */ /* 0x001fca00078e00ff */
[----:B------:R-:W-:-:S07]  /*0ca0*/  @P0 SHF.R.U32.HI R2, RZ, R5, R4 ;  /* 0x00000005ff020219 */ /* 0x000fce0000011604 */
.L_x_971:
[----:B------:R-:W-:-:S05]  /*0cb0*/  IMAD R3, R2, R11, R11 ;  /* 0x0000000b02037224 */ /* 0x000fca00078e020b */
[----:B------:R-:W-:-:S07]  /*0cc0*/  VIMNMX R0, R0, R3, PT ;  /* 0x0000000300007248 */ /* 0x000fce0003fe0100 */
.L_x_969:
[----:B------:R-:W0:Y:S01]  /*0cd0*/  @P2 LDC R3, c[0x0][0x44c] ;  /* 0x00011300ff032b82 */ /* 0x000e220000000800 */
[----:B------:R-:W-:Y:S01]  /*0ce0*/  VIADD R2, R0, 0x5f ;  /* 0x0000005f00027836 */ /* 0x000fe20000000000 */
[----:B------:R-:W-:Y:S01]  /*0cf0*/  ULDC UR4, c[0x0][0x9dc] ;  /* 0x0002770000047ab9 */ /* 0x000fe20000000800 */
[----:B------:R-:W-:Y:S02]  /*0d00*/  IMAD R0, R16, R73, 0x5f ;  /* 0x0000005f10007424 */ /* 0x000fe400078e0249 */
[----:B------:R-:W-:-:S03]  /*0d10*/  IMAD.HI R2, R2, 0x2aaaaaab, RZ ;  /* 0x2aaaaaab02027827 */ /* 0x000fc600078e02ff */
[----:B------:R-:W1:Y:S01]  /*0d20*/  @P2 LDC R7, c[0x0][0x450] ;  /* 0x00011400ff072b82 */ /* 0x000e620000000800 */
[----:B------:R-:W-:Y:S01]  /*0d30*/  IMAD.HI R0, R0, 0x2aaaaaab, RZ ;  /* 0x2aaaaaab00007827 */ /* 0x000fe200078e02ff */
[----:B------:R-:W-:-:S03]  /*0d40*/  SHF.R.U32.HI R5, RZ, 0x1f, R2 ;  /* 0x0000001fff057819 */ /* 0x000fc60000011602 */
[----:B------:R-:W-:Y:S01]  /*0d50*/  IMAD.MOV.U32 R4, RZ, RZ, R72 ;  /* 0x000000ffff047224 */ /* 0x000fe200078e0048 */
[----:B------:R-:W-:Y:S01]  /*0d60*/  LEA.HI.SX32 R2, R2, R5, 0x1c ;  /* 0x0000000502027211 */ /* 0x000fe200078fe2ff */
[----:B------:R-:W-:Y:S02]  /*0d70*/  IMAD R73, R16, R73, -R8 ;  /* 0x0000004910497224 */ /* 0x000fe400078e0a08 */
[----:B0-----:R-:W-:Y:S01]  /*0d80*/  @P2 IMAD.HI.U32 R6, R72, R3, RZ ;  /* 0x0000000348062227 */ /* 0x001fe200078e00ff */
[----:B------:R-:W-:-:S04]  /*0d90*/  SHF.R.U32.HI R3, RZ, 0x1f, R0 ;  /* 0x0000001fff037819 */ /* 0x000fc80000011600 */
[----:B------:R-:W-:Y:S02]  /*0da0*/  LEA.HI.SX32 R3, R0, R3, 0x1c ;  /* 0x0000000300037211 */ /* 0x000fe400078fe2ff */
[----:B-1----:R-:W-:Y:S02]  /*0db0*/  @P2 SHF.R.U32.HI R4, RZ, R7, R6 ;  /* 0x00000007ff042219 */ /* 0x002fe40000011606 */
[----:B------:R-:W-:-:S03]  /*0dc0*/  VIMNMX R75, R3, R2, PT ;  /* 0x00000002034b7248 */ /* 0x000fc60003fe0100 */
[----:B------:R-:W-:-:S04]  /*0dd0*/  IMAD.IADD R0, R73, 0x1, R4 ;  /* 0x0000000149007824 */ /* 0x000fc800078e0204 */
[----:B------:R-:W-:Y:S01]  /*0de0*/  VIADD R2, R0, -UR4 ;  /* 0x8000000400027c36 */ /* 0x000fe20008000000 */
[----:B------:R-:W-:Y:S06]  /*0df0*/  @!P1 BRA `(.L_x_972) ;  /* 0x00000000003c9947 */ /* 0x000fec0003800000 */
[----:B------:R-:W-:-:S13]  /*0e00*/  ISETP.GT.AND P0, PT, R0, -0x1, PT ;  /* 0xffffffff0000780c */ /* 0x000fda0003f04270 */
[----:B------:R-:W-:Y:S05]  /*0e10*/  @P0 BRA `(.L_x_973) ;  /* 0x00000000001c0947 */ /* 0x000fea0003800000 */
[----:B------:R-:W-:Y:S02]  /*0e20*/  ISETP.NE.AND P0, PT, R11, 0x1, PT ;  /* 0x000000010b00780c */ /* 0x000fe40003f05270 */
[----:B------:R-:W-:-:S11]  /*0e30*/  LOP3.LUT R3, RZ, R0, RZ, 0x33, !PT ;  /* 0x00000000ff037212 */ /* 0x000fd600078e33ff */
[----:B------:R-:W0:Y:S02]  /*0e40*/  @P0 LDC.64 R4, c[0x0][0x9e8] ;  /* 0x00027a00ff040b82 */ /* 0x000e240000000a00 */
[----:B0-----:R-:W-:-:S05]  /*0e50*/  @P0 IMAD.HI.U32 R0, R3, R4, RZ ;  /* 0x0000000403000227 */ /* 0x001fca00078e00ff */
[----:B------:R-:W-:-:S04]  /*0e60*/  @P0 SHF.R.U32.HI R3, RZ, R5, R0 ;  /* 0x00000005ff030219 */ /* 0x000fc80000011600 */
[----:B------:R-:W-:Y:S01]  /*0e70*/  LOP3.LUT R0, RZ, R3, RZ, 0x33, !PT ;  /* 0x00000003ff007212 */ /* 0x000fe200078e33ff */
[----:B------:R-:W-:Y:S06]  /*0e80*/  BRA `(.L_x_974) ;  /* 0x0000000000107947 */ /* 0x000fec0003800000 */
.L_x_973:
[----:B------:R-:W-:-:S13]  /*0e90*/  ISETP.NE.AND P0, PT, R11, 0x1, PT ;  /* 0x000000010b00780c */ /* 0x000fda0003f05270 */
[----:B------:R-:W0:Y:S02]  /*0ea0*/  @P0 LDC.64 R4, c[0x0][0x9e8] ;  /* 0x00027a00ff040b82 */ /* 0x000e240000000a00 */
[----:B0-----:R-:W-:-:S05]  /*0eb0*/  @P0 IMAD.HI.U32 R4, R0, R4, RZ ;  /* 0x0000000400040227 */ /* 0x001fca00078e00ff */
[----:B------:R-:W-:-:S07]  /*0ec0*/  @P0 SHF.R.U32.HI R0, RZ, R5, R4 ;  /* 0x00000005ff000219 */ /* 0x000fce0000011604 */
.L_x_974:
[----:B------:R-:W-:-:S05]  /*0ed0*/  IMAD R3, R0, R11, RZ ;  /* 0x0000000b00037224 */ /* 0x000fca00078e02ff */
[----:B------:R-:W-:-:S07]  /*0ee0*/  VIMNMX R2, R2, R3, !PT ;  /* 0x0000000302027248 */ /* 0x000fce0007fe0100 */
.L_x_972:
[----:B------:R-:W-:Y:S01]  /*0ef0*/  SHF.R.U32.HI R0, RZ, 0x10, R17 ;  /* 0x00000010ff007819 */ /* 0x000fe20000011611 */
[----:B------:R-:W-:Y:S01]  /*0f00*/  IMAD.HI R2, R2, 0x2aaaaaab, RZ ;  /* 0x2aaaaaab02027827 */ /* 0x000fe200078e02ff */
[----:B------:R-:W-:Y:S02]  /*0f10*/  LOP3.LUT R17, R17, 0xffff, RZ, 0xc0, !PT ;  /* 0x0000ffff11117812 */ /* 0x000fe400078ec0ff */
[----:B------:R-:W-:Y:S02]  /*0f20*/  ISETP.NE.AND P0, PT, R0, RZ, PT ;  /* 0x000000ff0000720c */ /* 0x000fe40003f05270 */
[----:B------:R-:W-:-:S04]  /*0f30*/  SHF.R.U32.HI R3, RZ, 0x1f, R2 ;  /* 0x0000001fff037819 */ /* 0x000fc80000011602 */
[----:B------:R-:W-:Y:S02]  /*0f40*/  LEA.HI.SX32 R3, R2, R3, 0x1c ;  /* 0x0000000302037211 */ /* 0x000fe400078fe2ff */
[----:B------:R-:W-:Y:S02]  /*0f50*/  MOV R2, RZ ;  /* 0x000000ff00027202 */ /* 0x000fe40000000f00 */
[----:B------:R-:W-:-:S03]  /*0f60*/  VIMNMX R8, RZ, R3, !PT ;  /* 0x00000003ff087248 */ /* 0x000fc60007fe0100 */
[----:B------:R-:W0:Y:S01]  /*0f70*/  @!P0 LDC R0, c[0x0][0x9f0] ;  /* 0x00027c00ff008b82 */ /* 0x000e220000000800 */
[----:B------:R-:W-:-:S13]  /*0f80*/  ISETP.GT.AND P1, PT, R75, R8, PT ;  /* 0x000000084b00720c */ /* 0x000fda0003f24270 */
[----:B------:R-:W-:Y:S05]  /*0f90*/  @!P1 BRA `(.L_x_975) ;  /* 0x00000000006c9947 */ /* 0x000fea0003800000 */
[-C--:B0-----:R-:W-:Y:S02]  /*0fa0*/  IABS R6, R0.reuse ;  /* 0x0000000000067213 */ /* 0x081fe40000000000 */
[----:B------:R-:W-:Y:S02]  /*0fb0*/  IADD3 R2, R0, -0x1, R75 ;  /* 0xffffffff00027810 */ /* 0x000fe40007ffe04b */
[----:B------:R-:W0:Y:S03]  /*0fc0*/  I2F.RP R4, R6 ;  /* 0x0000000600047306 */ /* 0x000e260000209400 */
[----:B------:R-:W-:Y:S01]  /*0fd0*/  IMAD.IADD R5, R2, 0x1, -R8 ;  /* 0x0000000102057824 */ /* 0x000fe200078e0a08 */
[----:B------:R-:W-:-:S04]  /*0fe0*/  IABS R2, R0 ;  /* 0x0000000000027213 */ /* 0x000fc80000000000 */
[----:B------:R-:W-:Y:S02]  /*0ff0*/  IABS R9, R5 ;  /* 0x0000000500097213 */ /* 0x000fe40000000000 */
[----:B------:R-:W-:-:S04]  /*1000*/  LOP3.LUT R5, R5, R0, RZ, 0x3c, !PT ;  /* 0x0000000005057212 */ /* 0x000fc800078e3cff */
[----:B------:R-:W-:Y:S01]  /*1010*/  ISETP.GE.AND P2, PT, R5, RZ, PT ;  /* 0x000000ff0500720c */ /* 0x000fe20003f46270 */
[----:B0-----:R-:W0:Y:S02]  /*1020*/  MUFU.RCP R4, R4 ;  /* 0x0000000400047308 */ /* 0x001e240000001000 */
[----:B0-----:R-:W-:Y:S02]  /*1030*/  VIADD R3, R4, 0xffffffe ;  /* 0x0ffffffe04037836 */ /* 0x001fe40000000000 */
[----:B------:R-:W-:Y:S02]  /*1040*/  IMAD.MOV R4, RZ, RZ, -R2 ;  /* 0x000000ffff047224 */ /* 0x000fe400078e0a02 */
[----:B------:R-:W-:Y:S02]  /*1050*/  IMAD.MOV.U32 R2, RZ, RZ, RZ ;  /* 0x000000ffff027224 */ /* 0x000fe400078e00ff */
[----:B------:R-:W0:Y:S02]  /*1060*/  F2I.FTZ.U32.TRUNC.NTZ R3, R3 ;  /* 0x0000000300037305 */ /* 0x000e24000021f000 */
[----:B0-----:R-:W-:-:S04]  /*1070*/  IMAD.MOV R7, RZ, RZ, -R3 ;  /* 0x000000ffff077224 */ /* 0x001fc800078e0a03 */
[----:B------:R-:W-:-:S04]  /*1080*/  IMAD R7, R7, R6, RZ ;  /* 0x0000000607077224 */ /* 0x000fc800078e02ff */
[----:B------:R-:W-:-:S04]  /*1090*/  IMAD.HI.U32 R2, R3, R7, R2 ;  /* 0x0000000703027227 */ /* 0x000fc800078e0002 */
[----:B------:R-:W-:-:S04]  /*10a0*/  IMAD.MOV.U32 R3, RZ, RZ, R9 ;  /* 0x000000ffff037224 */ /* 0x000fc800078e0009 */
[----:B------:R-:W-:-:S04]  /*10b0*/  IMAD.HI.U32 R2, R2, R3, RZ ;  /* 0x0000000302027227 */ /* 0x000fc800078e00ff */
[----:B------:R-:W-:-:S05]  /*10c0*/  IMAD R3, R2, R4, R3 ;  /* 0x0000000402037224 */ /* 0x000fca00078e0203 */
[----:B------:R-:W-:-:S13]  /*10d0*/  ISETP.GT.U32.AND P1, PT, R6, R3, PT ;  /* 0x000000030600720c */ /* 0x000fda0003f24070 */
[----:B------:R-:W-:Y:S02]  /*10e0*/  @!P1 IMAD.IADD R3, R3, 0x1, -R6 ;  /* 0x0000000103039824 */ /* 0x000fe400078e0a06 */
[----:B------:R-:W-:Y:S01]  /*10f0*/  @!P1 VIADD R2, R2, 0x1 ;  /* 0x0000000102029836 */ /* 0x000fe20000000000 */
[----:B------:R-:W-:Y:S02]  /*1100*/  ISETP.NE.AND P1, PT, R0, RZ, PT ;  /* 0x000000ff0000720c */ /* 0x000fe40003f25270 */
[----:B------:R-:W-:-:S13]  /*1110*/  ISETP.GE.U32.AND P0, PT, R3, R6, PT ;  /* 0x000000060300720c */ /* 0x000fda0003f06070 */
[----:B------:R-:W-:-:S04]  /*1120*/  @P0 VIADD R2, R2, 0x1 ;  /* 0x0000000102020836 */ /* 0x000fc80000000000 */
[----:B------:R-:W-:Y:S01]  /*1130*/  @!P2 IMAD.MOV R2, RZ, RZ, -R2 ;  /* 0x000000ffff02a224 */ /* 0x000fe200078e0a02 */
[----:B------:R-:W-:-:S07]  /*1140*/  @!P1 LOP3.LUT R2, RZ, R0, RZ, 0x33, !PT ;  /* 0x00000000ff029212 */ /* 0x000fce00078e33ff */
.L_x_975:
[-C--:B------:R-:W-:Y:S01]  /*1150*/  IMAD R17, R17, R2.reuse, R8 ;  /* 0x0000000211117224 */ /* 0x080fe200078e0208 */
[----:B------:R-:W-:Y:S01]  /*1160*/  PLOP3.LUT P0, PT, PT, PT, PT, 0x80, 0x0 ;  /* 0x000000000000781c */ /* 0x000fe20003f0f070 */
[----:B0-----:R-:W-:Y:S01]  /*1170*/  IMAD.MOV.U32 R0, RZ, RZ, RZ ;  /* 0x000000ffff007224 */ /* 0x001fe200078e00ff */
[----:B------:R-:W-:Y:S01]  /*1180*/  CS2R R86, SRZ ;  /* 0x0000000000567805 */ /* 0x000fe2000001ff00 */
[----:B------:R-:W-:Y:S01]  /*1190*/  IMAD.MOV.U32 R6, RZ, RZ, RZ ;  /* 0x000000ffff067224 */ /* 0x000fe200078e00ff */
[----:B------:R-:W-:Y:S02]  /*11a0*/  VIADDMNMX R75, R17, R2, R75, PT ;  /* 0x00000002114b7246 */ /* 0x000fe4000380014b */
[----:B------:R-:W-:Y:S02]  /*11b0*/  CS2R R84, SRZ ;  /* 0x0000000000547805 */ /* 0x000fe4000001ff00 */
        /* <DEDUP_REMOVED lines=36> */
[----:B------:R-:W-:-:S05]  /*1400*/  SHF.R.S32.HI R78, RZ, 0x7, R76 ;  /* 0x00000007ff4e7819 */ /* 0x000fca000001144c */
        /* <DEDUP_REMOVED lines=20> */
[----:B------:R-:W-:Y:S01]  /*1550*/  MOV R10, UR6 ;  /* 0x00000006000a7c02 */ /* 0x000fe20008000f00 */
        /* <DEDUP_REMOVED lines=8> */
.L_x_977:
[----:B------:R-:W-:-:S04]  /*15e0*/  SHF.L.U32 R0, RZ, 0x1f, RZ ;  /* 0x0000001fff007819 */ /* 0x000fc800000006ff */
[----:B------:R-:W0:Y:S02]  /*15f0*/  SYNCS.PHASECHK.TRANS64.TRYWAIT P0, [UR58+0x2a800], R0 ;  /* 0x02a80000ff0075a7 */ /* 0x000e24000800017a */
[----:B0-----:R-:W-:Y:S05]  /*1600*/  @!P0 BRA `(.L_x_978) ;  /* 0x0000012000908947 */ /* 0x001fea0003800000 */
.L_x_1111:
[----:B------:R-:W2:Y:S02]  /*1610*/  LDL R2, [R1] ;  /* 0x0000000001027983 */ /* 0x000ea40000100800 */
[----:B--2---:R-:W-:-:S13]  /*1620*/  R2UR UR4, R2 ;  /* 0x00000000020472ca */ /* 0x004fda00000e0000 */
[----:B------:R-:W-:-:S06]  /*1630*/  ULOP3.LUT UR4, UR4, 0x1, URZ, 0xfc, !UPT ;  /* 0x0000000104047892 */ /* 0x000fcc000f8efc3f */
[----:B------:R-:W-:-:S05]  /*1640*/  IMAD.U32 R2, RZ, RZ, UR4 ;  /* 0x00000004ff027e24 */ /* 0x000fca000f8e00ff */
[----:B------:R-:W-:-:S13]  /*1650*/  ISETP.NE.AND P0, PT, R2, 0x3, PT ;  /* 0x000000030200780c */ /* 0x000fda0003f05270 */
[----:B------:R-:W-:Y:S05]  /*1660*/  @!P0 BRA `(.L_x_979) ;  /* 0x0000000000048947 */ /* 0x000fea0003800000 */
[----:B------:R-:W-:Y:S01]  /*1670*/  BPT.TRAP 0x1 ;  /* 0x000000040000795c */ /* 0x000fe20000300000 */
.L_x_979:
[----:B------:R1:W2:Y:S01]  /*1680*/  SYNCS.PHASECHK.TRANS64.TRYWAIT P1, [UR58+0x2a830], R0 ;  /* 0x02a83000ff0075a7 */ /* 0x0002a2000802017a */
[----:B------:R-:W-:Y:S05]  /*1690*/  @!P0 BRA `(.L_x_980) ;  /* 0x0000000000048947 */ /* 0x000fea0003800000 */
[----:B------:R-:W-:Y:S01]  /*16a0*/  BPT.TRAP 0x1 ;  /* 0x000000040000795c */ /* 0x000fe20000300000 */
.L_x_980:
[----:B------:R-:W-:-:S05]  /*16b0*/  IMAD.U32 R4, RZ, RZ, UR36 ;  /* 0x00000024ff047e24 */ /* 0x000fca000f8e00ff */
[----:B------:R-:W-:Y:S01]  /*16c0*/  LOP3.LUT R4, R4, 0x10000, RZ, 0xfc, !PT ;  /* 0x0001000004047812 */ /* 0x000fe200078efcff */
[----:B--2---:R-:W-:Y:S06]  /*16d0*/  @P1 BRA `(.L_x_981) ;  /* 0x0000000000081947 */ /* 0x004fec0003800000 */
[----:B------:R-:W2:Y:S02]  /*16e0*/  SYNCS.PHASECHK.TRANS64.TRYWAIT P1, [UR58+0x2a830], R0 ;  /* 0x02a83000ff0075a7 */ /* 0x000ea4000802017a */
[----:B--2---:R-:W-:Y:S05]  /*16f0*/  @!P1 BRA `(.L_x_982) ;  /* 0x00000120006c9947 */ /* 0x004fea0003800000 */
.L_x_981:
[----:B------:R-:W-:Y:S05]  /*1700*/  WARPSYNC.ALL ;  /* 0x0000000000007948 */ /* 0x000fea0003800000 */
[----:B------:R-:W-:Y:S01]  /*1710*/  IMAD.MOV.U32 R5, RZ, RZ, 0x40000040 ;  /* 0x40000040ff057424 */ /* 0x000fe200078e00ff */
[----:B------:R-:W-:Y:S01]  /*1720*/  UIADD3 UR4, UR58, 0x18400, URZ ;  /* 0x000184003a047890 */ /* 0x000fe2000fffe03f */
[----:B------:R-:W-:Y:S01]  /*1730*/  R2UR UR8, R4 ;  /* 0x00000000040872ca */ /* 0x000fe200000e0000 */
[----:B------:R-:W-:Y:S02]  /*1740*/  WARPGROUP.ARRIVE ;  /* 0x00000000000079c5 */ /* 0x000fe40000000000 */
        /* <DEDUP_REMOVED lines=12> */
[----:B------:R-:W-:Y:S01]  /*1810*/  UMOV UR10, UR60 ;  /* 0x0000003c000a7c82 */ /* 0x000fe20008000000 */
[----:B------:R-:W-:Y:S01]  /*1820*/  UIADD3 UR22, UR60, 0x300, URZ ;  /* 0x000003003c167890 */ /* 0x000fe2000fffe03f */
[----:B------:R-:W-:Y:S01]  /*1830*/  HGMMA.64x96x16.F32 R24, gdesc[UR8], RZ, !UPT, gsb0 ;  /* 0x01600000081879f0 */ /* 0x000fe2000c0008ff */
[----:B------:R-:W-:Y:S01]  /*1840*/  UIADD3 UR10, UR60, 0x2, URZ ;  /* 0x000000023c0a7890 */ /* 0x000fe2000fffe03f */
[----:B------:R-:W-:Y:S01]  /*1850*/  UMOV UR9, 0x40000040 ;  /* 0x4000004000097882 */ /* 0x000fe20000000000 */
[----:B------:R-:W-:Y:S01]  /*1860*/  UMOV UR11, 0x40000040 ;  /* 0x40000040000b7882 */ /* 0x000fe20000000000 */
[----:B------:R-:W-:Y:S02]  /*1870*/  UMOV UR21, 0x40000040 ;  /* 0x4000004000157882 */ /* 0x000fe40000000000 */
[----:B------:R-:W-:Y:S02]  /*1880*/  UIADD3 UR8, UR4, 0x2, URZ ;  /* 0x0000000204087890 */ /* 0x000fe4000fffe03f */
[----:B------:R-:W-:-:S02]  /*1890*/  UIADD3 UR12, UR4, 0x4, URZ ;  /* 0x00000004040c7890 */ /* 0x000fc4000fffe03f */
[----:B------:R-:W-:Y:S02]  /*18a0*/  UIADD3 UR16, UR4, 0x6, URZ ;  /* 0x0000000604107890 */ /* 0x000fe4000fffe03f */
[----:B------:R-:W-:Y:S01]  /*18b0*/  UIADD3 UR20, UR4, 0x400, URZ ;  /* 0x0000040004147890 */ /* 0x000fe2000fffe03f */
        /* <DEDUP_REMOVED lines=29> */
[----:B------:R-:W-:Y:S02]  /*1a90*/  UMOV UR5, UR49 ;  /* 0x0000003100057c82 */ /* 0x000fe40008000000 */
[----:B------:R-:W-:Y:S01]  /*1aa0*/  UMOV UR4, UR48 ;  /* 0x0000003000047c82 */ /* 0x000fe20008000000 */
        /* <DEDUP_REMOVED lines=36> */
.L_x_983:
[----:B------:R-:W-:Y:S01]  /*1cf0*/  LOP3.LUT R9, R76, 0xffffff80, RZ, 0xc0, !PT ;  /* 0xffffff804c097812 */ /* 0x000fe200078ec0ff */
[----:B------:R-:W-:Y:S01]  /*1d00*/  ULDC UR5, c[0x0][0x9d8] ;  /* 0x0002760000057ab9 */ /* 0x000fe20000000800 */
[----:B------:R-:W-:Y:S01]  /*1d10*/  ISETP.NE.AND P2, PT, R23, 0x1, PT ;  /* 0x000000011700780c */ /* 0x000fe20003f45270 */
[----:B------:R-:W-:Y:S01]  /*1d20*/  FMUL.FTZ R33, R33, UR5 ;  /* 0x0000000521217c20 */ /* 0x000fe20008410000 */
[----:B------:R-:W-:Y:S01]  /*1d30*/  LEA.HI R77, R77, R74, RZ, 0x2 ;  /* 0x0000004a4d4d7211 */ /* 0x000fe200078f10ff */
[----:B------:R-:W-:Y:S02]  /*1d40*/  IMAD.IADD R9, R74, 0x1, -R9 ;  /* 0x000000014a097824 */ /* 0x000fe400078e0a09 */
[----:B------:R-:W-:Y:S01]  /*1d50*/  FMUL.FTZ R25, R25, UR5 ;  /* 0x0000000519197c20 */ /* 0x000fe20008410000 */
[----:B------:R-:W-:Y:S01]  /*1d60*/  FMUL.FTZ R2, R27, UR5 ;  /* 0x000000051b027c20 */ /* 0x000fe20008410000 */
[----:B------:R-:W-:Y:S01]  /*1d70*/  LOP3.LUT R77, R77, 0xfffffffc, RZ, 0xc0, !PT ;  /* 0xfffffffc4d4d7812 */ /* 0x000fe200078ec0ff */
[----:B------:R-:W-:Y:S01]  /*1d80*/  FMUL.FTZ R32, R32, UR5 ;  /* 0x0000000520207c20 */ /* 0x000fe20008410000 */
[----:B------:R-:W-:Y:S01]  /*1d90*/  SHF.R.S32.HI R8, RZ, 0x1f, R9 ;  /* 0x0000001fff087819 */ /* 0x000fe20000011409 */
[----:B------:R2:W3:Y:S01]  /*1da0*/  MUFU.TANH R83, R33 ;  /* 0x0000002100537308 */ /* 0x0004e20000002400 */
[----:B------:R-:W-:Y:S01]  /*1db0*/  FMUL.FTZ R6, R30, UR5 ;  /* 0x000000051e067c20 */ /* 0x000fe20008410000 */
[----:B------:R-:W-:Y:S01]  /*1dc0*/  IMAD.IADD R77, R74, 0x1, -R77 ;  /* 0x000000014a4d7824 */ /* 0x000fe200078e0a4d */
[CC--:B------:R-:W-:Y:S01]  /*1dd0*/  LEA.HI R10, R8.reuse, R9.reuse, RZ, 0x2 ;  /* 0x00000009080a7211 */ /* 0x0c0fe200078f10ff */
[----:B------:R-:W-:Y:S01]  /*1de0*/  FMUL.FTZ R7, R31, UR5 ;  /* 0x000000051f077c20 */ /* 0x000fe20008410000 */
[----:B------:R-:W-:Y:S01]  /*1df0*/  LEA.HI R14, R8, R9, RZ, 0x5 ;  /* 0x00000009080e7211 */ /* 0x000fe200078f28ff */
[----:B------:R-:W4:Y:S01]  /*1e00*/  S2UR UR6, SR_CgaCtaId ;  /* 0x00000000000679c3 */ /* 0x000f220000008800 */
[--C-:B------:R-:W-:Y:S01]  /*1e10*/  SHF.R.S32.HI R8, RZ, 0x2, R10.reuse ;  /* 0x00000002ff087819 */ /* 0x100fe2000001140a */
[----:B------:R5:W0:Y:S01]  /*1e20*/  MUFU.TANH R79, R25 ;  /* 0x00000019004f7308 */ /* 0x000a220000002400 */
[----:B------:R-:W-:Y:S01]  /*1e30*/  SHF.R.S32.HI R27, RZ, 0x1f, R10 ;  /* 0x0000001fff1b7819 */ /* 0x000fe2000001140a */
[----:B------:R-:W-:Y:S01]  /*1e40*/  UIADD3 UR4, UR58, 0x2a840, URZ ;  /* 0x0002a8403a047890 */ /* 0x000fe2000fffe03f */
[----:B------:R-:W-:Y:S01]  /*1e50*/  LEA.HI R30, R78, R78, RZ, 0x1 ;  /* 0x0000004e4e1e7211 */ /* 0x000fe200078f08ff */
[----:B------:R-:W-:Y:S01]  /*1e60*/  FMUL.FTZ R12, R35, UR5 ;  /* 0x00000005230c7c20 */ /* 0x000fe20008410000 */
[-C--:B------:R-:W-:Y:S01]  /*1e70*/  LEA.HI R27, R27, R8.reuse, RZ, 0x3 ;  /* 0x000000081b1b7211 */ /* 0x080fe200078f18ff */
[----:B--2---:R-:W2:Y:S01]  /*1e80*/  @P2 LDC R33, c[0x0][0x44c] ;  /* 0x00011300ff212b82 */ /* 0x004ea20000000800 */
[----:B------:R-:W-:Y:S01]  /*1e90*/  LOP3.LUT R31, R30, 0x3fffffe, RZ, 0xc0, !PT ;  /* 0x03fffffe1e1f7812 */ /* 0x000fe200078ec0ff */
[----:B------:R1:W2:Y:S01]  /*1ea0*/  MUFU.TANH R82, R32 ;  /* 0x0000002000527308 */ /* 0x0002a20000002400 */
[----:B-----5:R-:W-:Y:S01]  /*1eb0*/  SHF.R.S32.HI R25, RZ, 0x5, R14 ;  /* 0x00000005ff197819 */ /* 0x020fe2000001140e */
[----:B------:R-:W-:Y:S01]  /*1ec0*/  FMUL.FTZ R28, R28, UR5 ;  /* 0x000000051c1c7c20 */ /* 0x000fe20008410000 */
[----:B------:R-:W-:Y:S01]  /*1ed0*/  LEA.HI R14, R77, R77, RZ, 0x1 ;  /* 0x0000004d4d0e7211 */ /* 0x000fe200078f08ff */
[----:B------:R-:W-:Y:S01]  /*1ee0*/  IMAD.IADD R31, R78, 0x1, -R31 ;  /* 0x000000014e1f7824 */ /* 0x000fe200078e0a1f */
[----:B------:R-:W-:Y:S01]  /*1ef0*/  LOP3.LUT R27, R27, 0xfffffff8, RZ, 0xc0, !PT ;  /* 0xfffffff81b1b7812 */ /* 0x000fe200078ec0ff */
[----:B------:R-:W-:Y:S01]  /*1f00*/  IMAD R25, R25, 0x10, R72 ;  /* 0x0000001019197824 */ /* 0x000fe200078e0248 */
[----:B------:R-:W-:Y:S01]  /*1f10*/  LOP3.LUT R14, R14, 0x1ffffffe, RZ, 0xc0, !PT ;  /* 0x1ffffffe0e0e7812 */ /* 0x000fe200078ec0ff */
[----:B------:R-:W-:Y:S01]  /*1f20*/  FMUL.FTZ R29, R29, UR5 ;  /* 0x000000051d1d7c20 */ /* 0x000fe20008410000 */
[----:B-1----:R-:W1:Y:S01]  /*1f30*/  @P2 LDC R32, c[0x0][0x450] ;  /* 0x00011400ff202b82 */ /* 0x002e620000000800 */
[----:B------:R-:W-:Y:S01]  /*1f40*/  LOP3.LUT R10, R10, 0x7ffffffc, RZ, 0xc0, !PT ;  /* 0x7ffffffc0a0a7812 */ /* 0x000fe200078ec0ff */
[----:B0-----:R-:W-:Y:S01]  /*1f50*/  FMUL.FTZ R3, R24, UR5 ;  /* 0x0000000518037c20 */ /* 0x001fe20008410000 */
[----:B------:R-:W-:Y:S01]  /*1f60*/  IADD3 R30, R25, R8, -R27 ;  /* 0x00000008191e7210 */ /* 0x000fe20007ffe81b */
[----:B------:R-:W-:Y:S01]  /*1f70*/  IMAD.IADD R8, R77, 0x1, -R14 ;  /* 0x000000014d087824 */ /* 0x000fe200078e0a0e */
[----:B----4-:R-:W-:Y:S01]  /*1f80*/  UPRMT UR4, UR6, 0x654, UR4 ;  /* 0x0000065406047896 */ /* 0x010fe20008000004 */
[----:B------:R-:W-:Y:S01]  /*1f90*/  FMUL.FTZ R0, R26, UR5 ;  /* 0x000000051a007c20 */ /* 0x000fe20008410000 */
[----:B------:R0:W4:Y:S01]  /*1fa0*/  MUFU.TANH R80, R28 ;  /* 0x0000001c00507308 */ /* 0x0001220000002400 */
[----:B------:R-:W-:-:S02]  /*1fb0*/  IMAD R31, R31, 0x40, R30 ;  /* 0x000000401f1f7824 */ /* 0x000fc400078e021e */
[----:B------:R-:W-:Y:S01]  /*1fc0*/  FMUL.FTZ R11, R34, UR5 ;  /* 0x00000005220b7c20 */ /* 0x000fe20008410000 */
[----:B------:R-:W-:Y:S02]  /*1fd0*/  IMAD.IADD R9, R9, 0x1, -R10 ;  /* 0x0000000109097824 */ /* 0x000fe400078e0a0a */
[----:B------:R-:W-:Y:S01]  /*1fe0*/  FMUL.FTZ R36, R36, UR5 ;  /* 0x0000000524247c20 */ /* 0x000fe20008410000 */
[----:B------:R-:W-:Y:S02]  /*1ff0*/  IMAD R8, R8, 0x8, R31 ;  /* 0x0000000808087824 */ /* 0x000fe400078e021f */
[----:B------:R-:W-:Y:S01]  /*2000*/  FMUL.FTZ R37, R37, UR5 ;  /* 0x0000000525257c20 */ /* 0x000fe20008410000 */
[----:B------:R-:W-:Y:S01]  /*2010*/  FMUL.FTZ R15, R38, UR5 ;  /* 0x00000005260f7c20 */ /* 0x000fe20008410000 */
[----:B------:R5:W0:Y:S01]  /*2020*/  MUFU.TANH R81, R29 ;  /* 0x0000001d00517308 */ /* 0x000a220000002400 */
[----:B--2---:R-:W-:-:S04]  /*2030*/  @P2 IMAD.HI.U32 R25, R8, R33, RZ ;  /* 0x0000002108192227 */ /* 0x004fc800078e00ff */
[----:B------:R-:W-:Y:S01]  /*2040*/  FMUL.FTZ R20, R39, UR5 ;  /* 0x0000000527147c20 */ /* 0x000fe20008410000 */
[----:B------:R-:W-:Y:S01]  /*2050*/  FMUL.FTZ R40, R40, UR5 ;  /* 0x0000000528287c20 */ /* 0x000fe20008410000 */
[----:B------:R-:W-:Y:S01]  /*2060*/  FMUL.FTZ R41, R41, UR5 ;  /* 0x0000000529297c20 */ /* 0x000fe20008410000 */
[----:B------:R-:W-:Y:S02]  /*2070*/  IMAD.MOV.U32 R31, RZ, RZ, R8 ;  /* 0x000000ffff1f7224 */ /* 0x000fe400078e0008 */
[----:B------:R-:W-:Y:S01]  /*2080*/  FMUL.FTZ R21, R42, UR5 ;  /* 0x000000052a157c20 */ /* 0x000fe20008410000 */
[----:B------:R-:W-:Y:S01]  /*2090*/  FMUL.FTZ R24, R43, UR5 ;  /* 0x000000052b187c20 */ /* 0x000fe20008410000 */
[----:B------:R-:W-:Y:S01]  /*20a0*/  FMUL.FTZ R44, R44, UR5 ;  /* 0x000000052c2c7c20 */ /* 0x000fe20008410000 */
[----:B-1----:R-:W-:Y:S01]  /*20b0*/  @P2 SHF.R.U32.HI R31, RZ, R32, R25 ;  /* 0x00000020ff1f2219 */ /* 0x002fe20000011619 */
[----:B------:R-:W-:Y:S01]  /*20c0*/  FMUL.FTZ R45, R45, UR5 ;  /* 0x000000052d2d7c20 */ /* 0x000fe20008410000 */
[----:B------:R-:W-:Y:S01]  /*20d0*/  MOV R32, 0xffffffa0 ;  /* 0xffffffa000207802 */ /* 0x000fe20000000f00 */
[----:B0-----:R-:W-:Y:S01]  /*20e0*/  FMUL.FTZ R28, R46, UR5 ;  /* 0x000000052e1c7c20 */ /* 0x001fe20008410000 */
[----:B-----5:R-:W-:Y:S01]  /*20f0*/  FMUL.FTZ R29, R47, UR5 ;  /* 0x000000052f1d7c20 */ /* 0x020fe20008410000 */
[----:B------:R-:W0:Y:S01]  /*2100*/  SHFL.IDX PT, R35, R31, RZ, 0x1c1f ;  /* 0x001c1fff1f237589 */ /* 0x000e2200000e0000 */
[----:B------:R-:W-:Y:S01]  /*2110*/  FMUL.FTZ R48, R48, UR5 ;  /* 0x0000000530307c20 */ /* 0x000fe20008410000 */
[----:B------:R-:W-:-:S02]  /*2120*/  IMAD R32, R75, R32, 0x61 ;  /* 0x000000614b207424 */ /* 0x000fc400078e0220 */
[----:B------:R-:W-:Y:S01]  /*2130*/  FMUL.FTZ R49, R49, UR5 ;  /* 0x0000000531317c20 */ /* 0x000fe20008410000 */
        /* <DEDUP_REMOVED lines=22> */
[----:B------:R-:W-:Y:S01]  /*22a0*/  LOP3.LUT P1, RZ, R18, 0x80000, RZ, 0xc0, !PT ;  /* 0x0008000012ff7812 */ /* 0x000fe2000782c0ff */
[----:B------:R-:W-:Y:S01]  /*22b0*/  IMAD R33, R9, -0x2, R32 ;  /* 0xfffffffe09217824 */ /* 0x000fe200078e0220 */
[----:B------:R-:W-:Y:S01]  /*22c0*/  SYNCS.ARRIVE.TRANS64.RED.A1T0 RZ, [UR4], RZ ;  /* 0x000000ffffff79a7 */ /* 0x000fe20008100404 */
[--C-:B------:R-:W-:Y:S01]  /*22d0*/  IMAD R10, R75, -0x60, R22.reuse ;  /* 0xffffffa04b0a7824 */ /* 0x100fe200078e0216 */
[----:B------:R-:W1:Y:S01]  /*22e0*/  MUFU.TANH R3, R3 ;  /* 0x0000000300037308 */ /* 0x000e620000002400 */
[----:B------:R-:W-:Y:S01]  /*22f0*/  ULDC UR10, c[0x0][0x288] ;  /* 0x0000a200000a7ab9 */ /* 0x000fe20000000800 */
[----:B------:R-:W-:Y:S01]  /*2300*/  ULDC UR4, c[0x0][0x9dc] ;  /* 0x0002770000047ab9 */ /* 0x000fe20000000800 */
[----:B------:R-:W-:Y:S01]  /*2310*/  IADD3 R34, R33, -UR10, R22 ;  /* 0x8000000a21227c10 */ /* 0x000fe2000fffe016 */
[----:B------:R-:W-:Y:S01]  /*2320*/  ULOP3.LUT UR6, URZ, UR4, URZ, 0x33, !UPT ;  /* 0x000000043f067292 */ /* 0x000fe2000f8e333f */
[----:B------:R-:W-:-:S02]  /*2330*/  VIADD R30, R10, 0x60 ;  /* 0x000000600a1e7836 */ /* 0x000fc40000000000 */
[----:B------:R-:W-:Y:S01]  /*2340*/  ULDC UR4, c[0x0][0x9e0] ;  /* 0x0002780000047ab9 */ /* 0x000fe20000000800 */
[----:B------:R-:W2:Y:S01]  /*2350*/  MUFU.TANH R0, R0 ;  /* 0x0000000000007308 */ /* 0x000ea20000002400 */
[----:B------:R-:W-:Y:S02]  /*2360*/  IMAD R38, R9, -0x2, R30 ;  /* 0xfffffffe09267824 */ /* 0x000fe400078e021e */
[C---:B------:R-:W-:Y:S02]  /*2370*/  VIADD R39, R34.reuse, UR4 ;  /* 0x0000000422277c36 */ /* 0x040fe40008000000 */
[----:B------:R-:W-:Y:S02]  /*2380*/  VIADD R34, R34, UR6 ;  /* 0x0000000622227c36 */ /* 0x000fe40008000000 */
[----:B------:R-:W-:Y:S01]  /*2390*/  IMAD.U32 R10, RZ, RZ, UR6 ;  /* 0x00000006ff0a7e24 */ /* 0x000fe2000f8e00ff */
[----:B------:R-:W1:Y:S01]  /*23a0*/  MUFU.TANH R2, R2 ;  /* 0x0000000200027308 */ /* 0x000e620000002400 */
[----:B------:R-:W-:Y:S01]  /*23b0*/  VIADD R42, R32, 0xffffffff ;  /* 0xffffffff202a7836 */ /* 0x000fe20000000000 */
[----:B0-----:R-:W-:Y:S01]  /*23c0*/  VIADDMNMX R32, R35, R39, R38, PT ;  /* 0x0000002723207246 */ /* 0x001fe20003800126 */
[----:B------:R-:W-:-:S02]  /*23d0*/  VIADD R46, R33, 0xffffffff ;  /* 0xffffffff212e7836 */ /* 0x000fc40000000000 */
[----:B------:R-:W-:-:S03]  /*23e0*/  IMAD.IADD R33, R34, 0x1, R35 ;  /* 0x0000000122217824 */ /* 0x000fc600078e0223 */
[----:B------:R-:W0:Y:S08]  /*23f0*/  MUFU.TANH R6, R6 ;  /* 0x0000000600067308 */ /* 0x000e300000002400 */
        /* <DEDUP_REMOVED lines=38> */
[----:B------:R-:W0:Y:S01]  /*2660*/  MUFU.TANH R25, R25 ;  /* 0x0000001900197308 */ /* 0x000e220000002400 */
[----:B-1234-:R-:W-:Y:S05]  /*2670*/  @!P1 BRA `(.L_x_984) ;  /* 0x00000000005c9947 */ /* 0x01efea0003800000 */
[----:B------:R-:W-:Y:S01]  /*2680*/  IADD3 R35, R22, -UR10, R35 ;  /* 0x8000000a16237c10 */ /* 0x000fe2000fffe023 */
[----:B------:R-:W-:Y:S03]  /*2690*/  BSSY B0, `(.L_x_985) ;  /* 0x0000012000007945 */ /* 0x000fe60003800000 */
[----:B------:R-:W-:-:S13]  /*26a0*/  ISETP.GT.AND P1, PT, R35, -0x1, PT ;  /* 0xffffffff2300780c */ /* 0x000fda0003f24270 */
[----:B------:R-:W-:Y:S05]  /*26b0*/  @P1 BRA `(.L_x_986) ;  /* 0x0000000000241947 */ /* 0x000fea0003800000 */
[----:B------:R-:W-:Y:S01]  /*26c0*/  ULDC UR5, c[0x0][0x9e4] ;  /* 0x0002790000057ab9 */ /* 0x000fe20000000800 */
[----:B------:R-:W-:Y:S01]  /*26d0*/  LOP3.LUT R35, RZ, R35, RZ, 0x33, !PT ;  /* 0x00000023ff237212 */ /* 0x000fe200078e33ff */
[----:B------:R-:W-:-:S05]  /*26e0*/  IMAD.U32 R43, RZ, RZ, UR5 ;  /* 0x00000005ff2b7e24 */ /* 0x000fca000f8e00ff */
[----:B------:R-:W-:-:S13]  /*26f0*/  ISETP.NE.AND P1, PT, R43, 0x1, PT ;  /* 0x000000012b00780c */ /* 0x000fda0003f25270 */
[----:B------:R-:W1:Y:S02]  /*2700*/  @P1 LDC.64 R66, c[0x0][0x9e8] ;  /* 0x00027a00ff421b82 */ /* 0x000e640000000a00 */
[----:B-1----:R-:W-:-:S05]  /*2710*/  @P1 IMAD.HI.U32 R30, R35, R66, RZ ;  /* 0x00000042231e1227 */ /* 0x002fca00078e00ff */
[----:B------:R-:W-:-:S04]  /*2720*/  @P1 SHF.R.U32.HI R35, RZ, R67, R30 ;  /* 0x00000043ff231219 */ /* 0x000fc8000001161e */
[----:B------:R-:W-:Y:S01]  /*2730*/  LOP3.LUT R35, RZ, R35, RZ, 0x33, !PT ;  /* 0x00000023ff237212 */ /* 0x000fe200078e33ff */
[----:B------:R-:W-:Y:S06]  /*2740*/  BRA `(.L_x_987) ;  /* 0x0000000000187947 */ /* 0x000fec0003800000 */
.L_x_986:
[----:B------:R-:W-:Y:S02]  /*2750*/  ULDC UR5, c[0x0][0x9e4] ;  /* 0x0002790000057ab9 */ /* 0x000fe40000000800 */
[----:B------:R-:W-:-:S05]  /*2760*/  IMAD.U32 R43, RZ, RZ, UR5 ;  /* 0x00000005ff2b7e24 */ /* 0x000fca000f8e00ff */
[----:B------:R-:W-:-:S13]  /*2770*/  ISETP.NE.AND P1, PT, R43, 0x1, PT ;  /* 0x000000012b00780c */ /* 0x000fda0003f25270 */
[----:B------:R-:W1:Y:S02]  /*2780*/  @P1 LDC.64 R66, c[0x0][0x9e8] ;  /* 0x00027a00ff421b82 */ /* 0x000e640000000a00 */
[----:B-1----:R-:W-:-:S05]  /*2790*/  @P1 IMAD.HI.U32 R30, R35, R66, RZ ;  /* 0x00000042231e1227 */ /* 0x002fca00078e00ff */
[----:B------:R-:W-:-:S07]  /*27a0*/  @P1 SHF.R.U32.HI R35, RZ, R67, R30 ;  /* 0x00000043ff231219 */ /* 0x000fce000001161e */
.L_x_987:
[----:B------:R-:W-:Y:S05]  /*27b0*/  BSYNC B0 ;  /* 0x0000000000007941 */ /* 0x000fea0003800000 */
.L_x_985:
[----:B------:R-:W-:-:S05]  /*27c0*/  IMAD R35, R35, R43, R46 ;  /* 0x0000002b23237224 */ /* 0x000fca00078e022e */
[----:B------:R-:W-:Y:S02]  /*27d0*/  VIADDMNMX R32, R35, R43, R32, PT ;  /* 0x0000002b23207246 */ /* 0x000fe40003800120 */
[----:B------:R-:W-:-:S07]  /*27e0*/  VIMNMX R33, R33, R35, !PT ;  /* 0x0000002321217248 */ /* 0x000fce0007fe0100 */
.L_x_984:
[C---:B------:R-:W-:Y:S01]  /*27f0*/  ISETP.GE.AND P6, PT, R42.reuse, 0x9, PT ;  /* 0x000000092a00780c */ /* 0x040fe20003fc6270 */
[----:B------:R-:W1:Y:S01]  /*2800*/  SHFL.IDX PT, R31, R31, 0x1, 0x1c1f ;  /* 0x003c1f001f1f7f89 */ /* 0x000e6200000e0000 */
[----:B------:R-:W-:Y:S02]  /*2810*/  ISETP.GE.AND P1, PT, R42, 0x2, PT ;  /* 0x000000022a00780c */ /* 0x000fe40003f26270 */
[C---:B------:R-:W-:Y:S02]  /*2820*/  ISETP.GT.AND P2, PT, R33.reuse, 0x8, !P6 ;  /* 0x000000082100780c */ /* 0x040fe40007744270 */
[----:B------:R-:W-:Y:S02]  /*2830*/  ISETP.GT.AND P3, PT, R33, 0x1, !P1 ;  /* 0x000000012100780c */ /* 0x000fe40004f64270 */
[----:B------:R-:W-:Y:S02]  /*2840*/  ISETP.LT.OR P2, PT, R32, 0x9, P2 ;  /* 0x000000092000780c */ /* 0x000fe40001741670 */
[----:B------:R-:W-:-:S02]  /*2850*/  ISETP.GE.AND P4, PT, R42, 0xa, PT ;  /* 0x0000000a2a00780c */ /* 0x000fc40003f86270 */
[----:B------:R-:W-:Y:S02]  /*2860*/  FSEL R43, R80, -INF , !P2 ;  /* 0xff800000502b7808 */ /* 0x000fe40005000000 */
[C---:B------:R-:W-:Y:S02]  /*2870*/  ISETP.LT.OR P3, PT, R32.reuse, 0x2, P3 ;  /* 0x000000022000780c */ /* 0x040fe40001f61670 */
[----:B------:R-:W-:Y:S02]  /*2880*/  ISETP.GT.AND P2, PT, R33, 0x9, !P4 ;  /* 0x000000092100780c */ /* 0x000fe40006744270 */
[----:B------:R-:W-:Y:S02]  /*2890*/  FSEL R79, R79, -INF , !P3 ;  /* 0xff8000004f4f7808 */ /* 0x000fe40005800000 */
[----:B------:R-:W-:Y:S02]  /*28a0*/  ISETP.LT.OR P2, PT, R32, 0xa, P2 ;  /* 0x0000000a2000780c */ /* 0x000fe40001741670 */
[----:B------:R-:W-:-:S02]  /*28b0*/  ISETP.GE.AND P3, PT, R42, 0x11, PT ;  /* 0x000000112a00780c */ /* 0x000fc40003f66270 */
[----:B------:R-:W-:Y:S02]  /*28c0*/  FSEL R81, R81, -INF , !P2 ;  /* 0xff80000051517808 */ /* 0x000fe40005000000 */
[----:B------:R-:W-:Y:S02]  /*28d0*/  ISETP.GT.AND P2, PT, R33, 0x10, !P3 ;  /* 0x000000102100780c */ /* 0x000fe40005f44270 */
[----:B------:R-:W-:Y:S02]  /*28e0*/  P2R R70, PR, RZ, 0x8 ;  /* 0x00000008ff467803 */ /* 0x000fe40000000000 */
[----:B------:R-:W-:Y:S02]  /*28f0*/  ISETP.LT.OR P2, PT, R32, 0x11, P2 ;  /* 0x000000112000780c */ /* 0x000fe40001741670 */
[----:B------:R-:W-:Y:S02]  /*2900*/  ISETP.GE.AND P3, PT, R42, 0x12, PT ;  /* 0x000000122a00780c */ /* 0x000fe40003f66270 */
[----:B------:R-:W-:-:S02]  /*2910*/  FSEL R47, R82, -INF , !P2 ;  /* 0xff800000522f7808 */ /* 0x000fc40005000000 */
[----:B------:R-:W-:Y:S02]  /*2920*/  ISETP.GT.AND P2, PT, R33, 0x11, !P3 ;  /* 0x000000112100780c */ /* 0x000fe40005f44270 */
[----:B------:R-:W-:Y:S02]  /*2930*/  P2R R74, PR, RZ, 0x8 ;  /* 0x00000008ff4a7803 */ /* 0x000fe40000000000 */
[----:B------:R-:W-:Y:S02]  /*2940*/  ISETP.LT.OR P2, PT, R32, 0x12, P2 ;  /* 0x000000122000780c */ /* 0x000fe40001741670 */
[----:B------:R-:W-:Y:S02]  /*2950*/  ISETP.GE.AND P3, PT, R42, 0x19, PT ;  /* 0x000000192a00780c */ /* 0x000fe40003f66270 */
[----:B------:R-:W-:Y:S02]  /*2960*/  FSEL R83, R83, -INF , !P2 ;  /* 0xff80000053537808 */ /* 0x000fe40005000000 */
[----:B------:R-:W-:-:S02]  /*2970*/  ISETP.GT.AND P2, PT, R33, 0x18, !P3 ;  /* 0x000000182100780c */ /* 0x000fc40005f44270 */
[----:B------:R-:W-:Y:S02]  /*2980*/  P2R R76, PR, RZ, 0x8 ;  /* 0x00000008ff4c7803 */ /* 0x000fe40000000000 */
[----:B------:R-:W-:Y:S02]  /*2990*/  ISETP.LT.OR P2, PT, R32, 0x19, P2 ;  /* 0x000000192000780c */ /* 0x000fe40001741670 */
[----:B------:R-:W-:Y:S02]  /*29a0*/  ISETP.GE.AND P3, PT, R42, 0x1a, PT ;  /* 0x0000001a2a00780c */ /* 0x000fe40003f66270 */
[----:B0-----:R-:W-:Y:S02]  /*29b0*/  FSEL R63, R36, -INF , !P2 ;  /* 0xff800000243f7808 */ /* 0x001fe40005000000 */
[----:B------:R-:W-:Y:S02]  /*29c0*/  ISETP.GT.AND P2, PT, R33, 0x19, !P3 ;  /* 0x000000192100780c */ /* 0x000fe40005f44270 */
[----:B------:R-:W-:-:S02]  /*29d0*/  P2R R78, PR, RZ, 0x8 ;  /* 0x00000008ff4e7803 */ /* 0x000fc40000000000 */
[----:B------:R-:W-:Y:S02]  /*29e0*/  ISETP.LT.OR P2, PT, R32, 0x1a, P2 ;  /* 0x0000001a2000780c */ /* 0x000fe40001741670 */
[----:B------:R-:W-:Y:S02]  /*29f0*/  ISETP.GE.AND P3, PT, R42, 0x21, PT ;  /* 0x000000212a00780c */ /* 0x000fe40003f66270 */
[----:B------:R-:W-:Y:S02]  /*2a00*/  FSEL R67, R37, -INF , !P2 ;  /* 0xff80000025437808 */ /* 0x000fe40005000000 */
[----:B------:R-:W-:Y:S02]  /*2a10*/  ISETP.GT.AND P2, PT, R33, 0x20, !P3 ;  /* 0x000000202100780c */ /* 0x000fe40005f44270 */
[----:B------:R-:W-:Y:S02]  /*2a20*/  P2R R37, PR, RZ, 0x8 ;  /* 0x00000008ff257803 */ /* 0x000fe40000000000 */
[----:B------:R-:W-:-:S02]  /*2a30*/  ISETP.LT.OR P2, PT, R32, 0x21, P2 ;  /* 0x000000212000780c */ /* 0x000fc40001741670 */
[----:B------:R-:W-:Y:S02]  /*2a40*/  ISETP.GE.AND P3, PT, R42, 0x22, PT ;  /* 0x000000222a00780c */ /* 0x000fe40003f66270 */
[----:B------:R-:W-:Y:S02]  /*2a50*/  FSEL R71, R40, -INF , !P2 ;  /* 0xff80000028477808 */ /* 0x000fe40005000000 */
[----:B------:R-:W-:Y:S02]  /*2a60*/  ISETP.GT.AND P2, PT, R33, 0x21, !P3 ;  /* 0x000000212100780c */ /* 0x000fe40005f44270 */
[----:B------:R-:W-:Y:S02]  /*2a70*/  P2R R80, PR, RZ, 0x8 ;  /* 0x00000008ff507803 */ /* 0x000fe40000000000 */
        /* <DEDUP_REMOVED lines=17> */
[----:B------:R-:W-:Y:S02]  /*2b90*/  FSEL R85, R48, -INF , !P2 ;  /* 0xff80000030557808 */ /* 0x000fe40005000000 */
        /* <DEDUP_REMOVED lines=38> */
[----:B------:R-:W-:Y:S02]  /*2e00*/  P2R R66, PR, RZ, 0x10 ;  /* 0x00000010ff427803 */ /* 0x000fe40000000000 */
[----:B------:R-:W-:Y:S02]  /*2e10*/  FSEL R93, R64, -INF , !P2 ;  /* 0xff800000405d7808 */ /* 0x000fe40005000000 */
[----:B------:R-:W-:-:S04]  /*2e20*/  ISETP.GE.AND P2, PT, R42, 0x52, PT ;  /* 0x000000522a00780c */ /* 0x000fc80003f46270 */
[----:B------:R-:W-:-:S04]  /*2e30*/  ISETP.GT.AND P3, PT, R33, 0x51, !P2 ;  /* 0x000000512100780c */ /* 0x000fc80005764270 */
[----:B------:R-:W-:-:S04]  /*2e40*/  ISETP.LT.OR P3, PT, R32, 0x52, P3 ;  /* 0x000000522000780c */ /* 0x000fc80001f61670 */
[----:B------:R-:W-:Y:S02]  /*2e50*/  FSEL R65, R65, -INF , !P3 ;  /* 0xff80000041417808 */ /* 0x000fe40005800000 */
[----:B------:R-:W-:-:S04]  /*2e60*/  ISETP.GE.AND P3, PT, R42, 0x59, PT ;  /* 0x000000592a00780c */ /* 0x000fc80003f66270 */
[----:B------:R-:W-:-:S04]  /*2e70*/  ISETP.GT.AND P4, PT, R33, 0x58, !P3 ;  /* 0x000000582100780c */ /* 0x000fc80005f84270 */
[----:B------:R-:W-:-:S04]  /*2e80*/  ISETP.LT.OR P4, PT, R32, 0x59, P4 ;  /* 0x000000592000780c */ /* 0x000fc80002781670 */
[----:B------:R-:W-:Y:S02]  /*2e90*/  FSEL R30, R68, -INF , !P4 ;  /* 0xff800000441e7808 */ /* 0x000fe40006000000 */
[----:B------:R-:W-:-:S04]  /*2ea0*/  ISETP.GE.AND P4, PT, R42, 0x1, PT ;  /* 0x000000012a00780c */ /* 0x000fc80003f86270 */
[----:B------:R-:W-:-:S04]  /*2eb0*/  ISETP.GT.AND P5, PT, R33, RZ, !P4 ;  /* 0x000000ff2100720c */ /* 0x000fc800067a4270 */
[----:B------:R-:W-:-:S04]  /*2ec0*/  ISETP.LT.OR P5, PT, R32, 0x1, P5 ;  /* 0x000000012000780c */ /* 0x000fc80002fa1670 */
[----:B------:R-:W-:Y:S02]  /*2ed0*/  FSEL R35, R3, -INF , !P5 ;  /* 0xff80000003237808 */ /* 0x000fe40006800000 */
[----:B------:R-:W-:Y:S02]  /*2ee0*/  ISETP.GE.AND P5, PT, R42, 0x5a, PT ;  /* 0x0000005a2a00780c */ /* 0x000fe40003fa6270 */
[----:B-1----:R-:W-:Y:S02]  /*2ef0*/  VIADDMNMX R3, R31, R39, R38, PT ;  /* 0x000000271f037246 */ /* 0x002fe40003800126 */
[----:B------:R-:W-:Y:S02]  /*2f00*/  P2R R68, PR, RZ, 0x20 ;  /* 0x00000020ff447803 */ /* 0x000fe40000000000 */
[----:B------:R-:W-:-:S04]  /*2f10*/  ISETP.GT.AND P5, PT, R33, 0x59, !P5 ;  /* 0x000000592100780c */ /* 0x000fc80006fa4270 */
[----:B------:R-:W-:Y:S01]  /*2f20*/  ISETP.LT.OR P5, PT, R32, 0x5a, P5 ;  /* 0x0000005a2000780c */ /* 0x000fe20002fa1670 */
[----:B------:R-:W-:-:S03]  /*2f30*/  IMAD.IADD R32, R34, 0x1, R31 ;  /* 0x0000000122207824 */ /* 0x000fc600078e021f */
[----:B------:R-:W-:Y:S02]  /*2f40*/  FSEL R69, R69, -INF , !P5 ;  /* 0xff80000045457808 */ /* 0x000fe40006800000 */
[----:B------:R-:W-:-:S13]  /*2f50*/  LOP3.LUT P5, RZ, R18, 0x80000, RZ, 0xc0, !PT ;  /* 0x0008000012ff7812 */ /* 0x000fda00078ac0ff */
[----:B------:R-:W-:Y:S05]  /*2f60*/  @!P5 BRA `(.L_x_988) ;  /* 0x00000000005cd947 */ /* 0x000fea0003800000 */
        /* <DEDUP_REMOVED lines=8> */
[----:B------:R-:W0:Y:S02]  /*2ff0*/  @P5 LDC.64 R38, c[0x0][0x9e8] ;  /* 0x00027a00ff265b82 */ /* 0x000e240000000a00 */
[----:B0-----:R-:W-:-:S05]  /*3000*/  @P5 IMAD.HI.U32 R34, R31, R38, RZ ;  /* 0x000000261f225227 */ /* 0x001fca00078e00ff */
[----:B------:R-:W-:-:S04]  /*3010*/  @P5 SHF.R.U32.HI R31, RZ, R39, R34 ;  /* 0x00000027ff1f5219 */ /* 0x000fc80000011622 */
[----:B------:R-:W-:Y:S01]  /*3020*/  LOP3.LUT R31, RZ, R31, RZ, 0x33, !PT ;  /* 0x0000001fff1f7212 */ /* 0x000fe200078e33ff */
[----:B------:R-:W-:Y:S06]  /*3030*/  BRA `(.L_x_991) ;  /* 0x0000000000187947 */ /* 0x000fec0003800000 */
.L_x_990:
[----:B------:R-:W-:Y:S02]  /*3040*/  ULDC UR5, c[0x0][0x9e4] ;  /* 0x0002790000057ab9 */ /* 0x000fe40000000800 */
[----:B------:R-:W-:-:S05]  /*3050*/  IMAD.U32 R36, RZ, RZ, UR5 ;  /* 0x00000005ff247e24 */ /* 0x000fca000f8e00ff */
[----:B------:R-:W-:-:S13]  /*3060*/  ISETP.NE.AND P5, PT, R36, 0x1, PT ;  /* 0x000000012400780c */ /* 0x000fda0003fa5270 */
[----:B------:R-:W0:Y:S02]  /*3070*/  @P5 LDC.64 R38, c[0x0][0x9e8] ;  /* 0x00027a00ff265b82 */ /* 0x000e240000000a00 */
[----:B0-----:R-:W-:-:S05]  /*3080*/  @P5 IMAD.HI.U32 R34, R31, R38, RZ ;  /* 0x000000261f225227 */ /* 0x001fca00078e00ff */
[----:B------:R-:W-:-:S07]  /*3090*/  @P5 SHF.R.U32.HI R31, RZ, R39, R34 ;  /* 0x00000027ff1f5219 */ /* 0x000fce0000011622 */
.L_x_991:
[----:B------:R-:W-:Y:S05]  /*30a0*/  BSYNC B0 ;  /* 0x0000000000007941 */ /* 0x000fea0003800000 */
.L_x_989:
[----:B------:R-:W-:-:S05]  /*30b0*/  IMAD R31, R31, R36, R46 ;  /* 0x000000241f1f7224 */ /* 0x000fca00078e022e */
[----:B------:R-:W-:Y:S02]  /*30c0*/  VIADDMNMX R3, R31, R36, R3, PT ;  /* 0x000000241f037246 */ /* 0x000fe40003800103 */
[----:B------:R-:W-:-:S07]  /*30d0*/  VIMNMX R32, R32, R31, !PT ;  /* 0x0000001f20207248 */ /* 0x000fce0007fe0100 */
.L_x_988:
[C---:B------:R-:W-:Y:S01]  /*30e0*/  ISETP.GT.AND P1, PT, R32.reuse, 0x1, !P1 ;  /* 0x000000012000780c */ /* 0x040fe20004f24270 */
[----:B------:R-:W-:Y:S01]  /*30f0*/  ULDC UR5, c[0x0][0x988] ;  /* 0x0002620000057ab9 */ /* 0x000fe20000000800 */
[----:B------:R-:W-:Y:S02]  /*3100*/  ISETP.GT.AND P6, PT, R32, 0x8, !P6 ;  /* 0x000000082000780c */ /* 0x000fe400077c4270 */
[C---:B------:R-:W-:Y:S02]  /*3110*/  ISETP.LT.OR P1, PT, R3.reuse, 0x2, P1 ;  /* 0x000000020300780c */ /* 0x040fe40000f21670 */
[----:B------:R-:W-:Y:S02]  /*3120*/  ISETP.LT.OR P6, PT, R3, 0x9, P6 ;  /* 0x000000090300780c */ /* 0x000fe400037c1670 */
[----:B------:R-:W-:Y:S02]  /*3130*/  FSEL R31, R2, -INF , !P1 ;  /* 0xff800000021f7808 */ /* 0x000fe40004800000 */
[----:B------:R-:W-:-:S02]  /*3140*/  ISETP.NE.AND P1, PT, R66, RZ, PT ;  /* 0x000000ff4200720c */ /* 0x000fc40003f25270 */
[----:B------:R-:W-:Y:S02]  /*3150*/  FSEL R34, R6, -INF , !P6 ;  /* 0xff80000006227808 */ /* 0x000fe40007000000 */
[----:B------:R-:W-:Y:S02]  /*3160*/  ISETP.GT.AND P1, PT, R32, 0x9, !P1 ;  /* 0x000000092000780c */ /* 0x000fe40004f24270 */
[----:B------:R-:W-:Y:S02]  /*3170*/  ISETP.NE.AND P6, PT, R76, RZ, PT ;  /* 0x000000ff4c00720c */ /* 0x000fe40003fc5270 */
[----:B------:R-:W-:Y:S02]  /*3180*/  ISETP.LT.OR P1, PT, R3, 0xa, P1 ;  /* 0x0000000a0300780c */ /* 0x000fe40000f21670 */
[----:B------:R-:W-:Y:S02]  /*3190*/  ISETP.NE.AND P5, PT, R78, RZ, PT ;  /* 0x000000ff4e00720c */ /* 0x000fe40003fa5270 */
[----:B------:R-:W-:-:S02]  /*31a0*/  FSEL R36, R7, -INF , !P1 ;  /* 0xff80000007247808 */ /* 0x000fc40004800000 */
[----:B------:R-:W-:Y:S02]  /*31b0*/  ISETP.NE.AND P1, PT, R70, RZ, PT ;  /* 0x000000ff4600720c */ /* 0x000fe40003f25270 */
[----:B------:R-:W-:Y:S02]  /*31c0*/  FMNMX.FTZ R7, R35, R79, !PT ;  /* 0x0000004f23077209 */ /* 0x000fe40007810000 */
[----:B------:R-:W-:Y:S02]  /*31d0*/  ISETP.GT.AND P1, PT, R32, 0x10, !P1 ;  /* 0x000000102000780c */ /* 0x000fe40004f24270 */
[----:B------:R-:W-:Y:S02]  /*31e0*/  FMNMX.FTZ R7, R43, R7, !PT ;  /* 0x000000072b077209 */ /* 0x000fe40007810000 */
[----:B------:R-:W-:Y:S02]  /*31f0*/  ISETP.LT.OR P1, PT, R3, 0x11, P1 ;  /* 0x000000110300780c */ /* 0x000fe40000f21670 */
[----:B------:R-:W-:-:S02]  /*3200*/  FMNMX.FTZ R7, R81, R7, !PT ;  /* 0x0000000751077209 */ /* 0x000fc40007810000 */
[----:B------:R-:W-:Y:S01]  /*3210*/  FSEL R38, R11, -INF , !P1 ;  /* 0xff8000000b267808 */ /* 0x000fe20004800000 */
[----:B------:R-:W-:Y:S01]  /*3220*/  IMAD.U32 R11, RZ, RZ, UR5 ;  /* 0x00000005ff0b7e24 */ /* 0x000fe2000f8e00ff */
[----:B------:R-:W-:Y:S02]  /*3230*/  ISETP.NE.AND P1, PT, R74, RZ, PT ;  /* 0x000000ff4a00720c */ /* 0x000fe40003f25270 */
[----:B------:R-:W-:Y:S02]  /*3240*/  FMNMX.FTZ R7, R47, R7, !PT ;  /* 0x000000072f077209 */ /* 0x000fe40007810000 */
[----:B------:R-:W-:Y:S02]  /*3250*/  ISETP.GT.AND P1, PT, R32, 0x11, !P1 ;  /* 0x000000112000780c */ /* 0x000fe40004f24270 */
[----:B------:R-:W-:Y:S02]  /*3260*/  FMNMX.FTZ R7, R83, R7, !PT ;  /* 0x0000000753077209 */ /* 0x000fe40007810000 */
[----:B------:R-:W-:-:S02]  /*3270*/  ISETP.LT.OR P1, PT, R3, 0x12, P1 ;  /* 0x000000120300780c */ /* 0x000fc40000f21670 */
[----:B------:R-:W-:Y:S02]  /*3280*/  FMNMX.FTZ R7, R63, R7, !PT ;  /* 0x000000073f077209 */ /* 0x000fe40007810000 */
[----:B------:R-:W-:Y:S02]  /*3290*/  FSEL R40, R12, -INF , !P1 ;  /* 0xff8000000c287808 */ /* 0x000fe40004800000 */
[----:B------:R-:W-:Y:S02]  /*32a0*/  ISETP.GT.AND P1, PT, R32, 0x18, !P6 ;  /* 0x000000182000780c */ /* 0x000fe40007724270 */
[----:B------:R-:W-:Y:S02]  /*32b0*/  FMNMX.FTZ R7, R67, R7, !PT ;  /* 0x0000000743077209 */ /* 0x000fe40007810000 */
[----:B------:R-:W-:Y:S02]  /*32c0*/  ISETP.LT.OR P1, PT, R3, 0x19, P1 ;  /* 0x000000190300780c */ /* 0x000fe40000f21670 */
[----:B------:R-:W-:-:S02]  /*32d0*/  FMNMX.FTZ R7, R71, R7, !PT ;  /* 0x0000000747077209 */ /* 0x000fc40007810000 */
[----:B------:R-:W-:Y:S02]  /*32e0*/  FSEL R42, R15, -INF , !P1 ;  /* 0xff8000000f2a7808 */ /* 0x000fe40004800000 */
[----:B------:R-:W-:Y:S02]  /*32f0*/  ISETP.GT.AND P1, PT, R32, 0x19, !P5 ;  /* 0x000000192000780c */ /* 0x000fe40006f24270 */
[----:B------:R-:W-:Y:S02]  /*3300*/  FMNMX.FTZ R7, R41, R7, !PT ;  /* 0x0000000729077209 */ /* 0x000fe40007810000 */
[----:B------:R-:W-:Y:S02]  /*3310*/  ISETP.LT.OR P1, PT, R3, 0x1a, P1 ;  /* 0x0000001a0300780c */ /* 0x000fe40000f21670 */
[----:B------:R-:W-:Y:S02]  /*3320*/  FMNMX.FTZ R7, R77, R7, !PT ;  /* 0x000000074d077209 */ /* 0x000fe40007810000 */
[----:B------:R-:W-:-:S02]  /*3330*/  FSEL R20, R20, -INF , !P1 ;  /* 0xff80000014147808 */ /* 0x000fc40004800000 */
[----:B------:R-:W-:Y:S02]  /*3340*/  ISETP.NE.AND P1, PT, R37, RZ, PT ;  /* 0x000000ff2500720c */ /* 0x000fe40003f25270 */
[----:B------:R-:W-:Y:S02]  /*3350*/  FMNMX.FTZ R7, R45, R7, !PT ;  /* 0x000000072d077209 */ /* 0x000fe40007810000 */
[----:B------:R-:W-:Y:S02]  /*3360*/  ISETP.GT.AND P1, PT, R32, 0x20, !P1 ;  /* 0x000000202000780c */ /* 0x000fe40004f24270 */
[----:B------:R-:W-:Y:S02]  /*3370*/  ISETP.NE.AND P6, PT, R44, RZ, PT ;  /* 0x000000ff2c00720c */ /* 0x000fe40003fc5270 */
[----:B------:R-:W-:Y:S02]  /*3380*/  ISETP.LT.OR P1, PT, R3, 0x21, P1 ;  /* 0x000000210300780c */ /* 0x000fe40000f21670 */
[----:B------:R-:W-:-:S02]  /*3390*/  FMNMX.FTZ R7, R85, R7, !PT ;  /* 0x0000000755077209 */ /* 0x000fc40007810000 */
[----:B------:R-:W-:Y:S02]  /*33a0*/  FSEL R44, R21, -INF , !P1 ;  /* 0xff800000152c7808 */ /* 0x000fe40004800000 */
[----:B------:R-:W-:Y:S02]  /*33b0*/  ISETP.NE.AND P1, PT, R80, RZ, PT ;  /* 0x000000ff5000720c */ /* 0x000fe40003f25270 */
[----:B------:R-:W-:Y:S02]  /*33c0*/  FMNMX.FTZ R7, R49, R7, !PT ;  /* 0x0000000731077209 */ /* 0x000fe40007810000 */
[----:B------:R-:W-:Y:S02]  /*33d0*/  ISETP.GT.AND P1, PT, R32, 0x21, !P1 ;  /* 0x000000212000780c */ /* 0x000fe40004f24270 */
[----:B------:R-:W-:Y:S02]  /*33e0*/  FMNMX.FTZ R7, R87, R7, !PT ;  /* 0x0000000757077209 */ /* 0x000fe40007810000 */
[----:B------:R-:W-:-:S02]  /*33f0*/  ISETP.LT.OR P1, PT, R3, 0x22, P1 ;  /* 0x000000220300780c */ /* 0x000fc40000f21670 */
[----:B------:R-:W-:Y:S02]  /*3400*/  FMNMX.FTZ R7, R53, R7, !PT ;  /* 0x0000000735077209 */ /* 0x000fe40007810000 */
[----:B------:R-:W-:Y:S02]  /*3410*/  FSEL R24, R24, -INF , !P1 ;  /* 0xff80000018187808 */ /* 0x000fe40004800000 */
[----:B------:R-:W-:Y:S02]  /*3420*/  ISETP.NE.AND P1, PT, R82, RZ, PT ;  /* 0x000000ff5200720c */ /* 0x000fe40003f25270 */
[----:B------:R-:W-:Y:S02]  /*3430*/  FMNMX.FTZ R7, R89, R7, !PT ;  /* 0x0000000759077209 */ /* 0x000fe40007810000 */
[----:B------:R-:W-:Y:S02]  /*3440*/  ISETP.GT.AND P1, PT, R32, 0x28, !P1 ;  /* 0x000000282000780c */ /* 0x000fe40004f24270 */
[----:B------:R-:W-:-:S02]  /*3450*/  FMNMX.FTZ R7, R57, R7, !PT ;  /* 0x0000000739077209 */ /* 0x000fc40007810000 */
[----:B------:R-:W-:Y:S02]  /*3460*/  ISETP.LT.OR P1, PT, R3, 0x29, P1 ;  /* 0x000000290300780c */ /* 0x000fe40000f21670 */
[----:B------:R-:W-:Y:S02]  /*3470*/  FMNMX.FTZ R7, R91, R7, !PT ;  /* 0x000000075b077209 */ /* 0x000fe40007810000 */
[----:B------:R-:W-:Y:S02]  /*3480*/  FSEL R28, R28, -INF , !P1 ;  /* 0xff8000001c1c7808 */ /* 0x000fe40004800000 */
[----:B------:R-:W-:Y:S02]  /*3490*/  ISETP.NE.AND P1, PT, R84, RZ, PT ;  /* 0x000000ff5400720c */ /* 0x000fe40003f25270 */
[----:B------:R-:W-:Y:S02]  /*34a0*/  FMNMX.FTZ R7, R61, R7, !PT ;  /* 0x000000073d077209 */ /* 0x000fe40007810000 */
[----:B------:R-:W-:-:S02]  /*34b0*/  ISETP.GT.AND P1, PT, R32, 0x29, !P1 ;  /* 0x000000292000780c */ /* 0x000fc40004f24270 */
[----:B------:R-:W-:Y:S02]  /*34c0*/  FMNMX.FTZ R7, R93, R7, !PT ;  /* 0x000000075d077209 */ /* 0x000fe40007810000 */
[----:B------:R-:W-:Y:S02]  /*34d0*/  ISETP.LT.OR P1, PT, R3, 0x2a, P1 ;  /* 0x0000002a0300780c */ /* 0x000fe40000f21670 */
[----:B------:R-:W-:Y:S02]  /*34e0*/  FMNMX.FTZ R7, R65, R7, !PT ;  /* 0x0000000741077209 */ /* 0x000fe40007810000 */
[----:B------:R-:W-:Y:S02]  /*34f0*/  FSEL R46, R29, -INF , !P1 ;  /* 0xff8000001d2e7808 */ /* 0x000fe40004800000 */
[----:B------:R-:W-:Y:S02]  /*3500*/  FMNMX.FTZ R7, R30, R7, !PT ;  /* 0x000000071e077209 */ /* 0x000fe40007810000 */
[----:B------:R-:W-:-:S02]  /*3510*/  ISETP.NE.AND P1, PT, R86, RZ, PT ;  /* 0x000000ff5600720c */ /* 0x000fc40003f25270 */
[----:B------:R-:W-:Y:S02]  /*3520*/  FMNMX.FTZ R7, R69, R7, !PT ;  /* 0x0000000745077209 */ /* 0x000fe40007810000 */
[----:B------:R-:W-:Y:S02]  /*3530*/  ISETP.GT.AND P1, PT, R32, 0x30, !P1 ;  /* 0x000000302000780c */ /* 0x000fe40004f24270 */
[----:B------:R-:W-:Y:S01]  /*3540*/  ISETP.NE.AND P5, PT, R48, RZ, PT ;  /* 0x000000ff3000720c */ /* 0x000fe20003fa5270 */
[----:B------:R-:W0:Y:S01]  /*3550*/  SHFL.BFLY PT, R12, R7, 0x2, 0x1f ;  /* 0x0c401f00070c7f89 */ /* 0x000e2200000e0000 */
[----:B------:R-:W-:Y:S02]  /*3560*/  ISETP.LT.OR P1, PT, R3, 0x31, P1 ;  /* 0x000000310300780c */ /* 0x000fe40000f21670 */
[----:B------:R-:W-:Y:S02]  /*3570*/  ISETP.GT.AND P4, PT, R32, RZ, !P4 ;  /* 0x000000ff2000720c */ /* 0x000fe40006784270 */
[----:B------:R-:W-:-:S02]  /*3580*/  FSEL R48, R50, -INF , !P1 ;  /* 0xff80000032307808 */ /* 0x000fc40004800000 */
[----:B------:R-:W-:Y:S02]  /*3590*/  ISETP.NE.AND P1, PT, R88, RZ, PT ;  /* 0x000000ff5800720c */ /* 0x000fe40003f25270 */
[C---:B------:R-:W-:Y:S02]  /*35a0*/  ISETP.LT.OR P4, PT, R3.reuse, 0x1, P4 ;  /* 0x000000010300780c */ /* 0x040fe40002781670 */
[----:B------:R-:W-:Y:S02]  /*35b0*/  ISETP.GT.AND P1, PT, R32, 0x31, !P1 ;  /* 0x000000312000780c */ /* 0x000fe40004f24270 */
[----:B------:R-:W-:Y:S02]  /*35c0*/  FSEL R0, R0, -INF , !P4 ;  /* 0xff80000000007808 */ /* 0x000fe40006000000 */
[----:B------:R-:W-:Y:S02]  /*35d0*/  ISETP.LT.OR P1, PT, R3, 0x32, P1 ;  /* 0x000000320300780c */ /* 0x000fe40000f21670 */
[----:B------:R-:W-:-:S02]  /*35e0*/  ISETP.GT.AND P2, PT, R32, 0x51, !P2 ;  /* 0x000000512000780c */ /* 0x000fc40005744270 */
[----:B------:R-:W-:Y:S02]  /*35f0*/  FSEL R50, R51, -INF , !P1 ;  /* 0xff80000033327808 */ /* 0x000fe40004800000 */
[----:B------:R-:W-:Y:S02]  /*3600*/  ISETP.NE.AND P1, PT, R90, RZ, PT ;  /* 0x000000ff5a00720c */ /* 0x000fe40003f25270 */
[C---:B------:R-:W-:Y:S02]  /*3610*/  ISETP.GT.AND P3, PT, R32.reuse, 0x58, !P3 ;  /* 0x000000582000780c */ /* 0x040fe40005f64270 */
[----:B------:R-:W-:Y:S02]  /*3620*/  ISETP.GT.AND P1, PT, R32, 0x38, !P1 ;  /* 0x000000382000780c */ /* 0x000fe40004f24270 */
[----:B0-----:R-:W-:Y:S02]  /*3630*/  FMNMX.FTZ R15, R7, R12, !PT ;  /* 0x0000000c070f7209 */ /* 0x001fe40007810000 */
[----:B------:R-:W-:-:S02]  /*3640*/  FMNMX.FTZ R7, R0, R31, !PT ;  /* 0x0000001f00077209 */ /* 0x000fc40007810000 */
[----:B------:R-:W-:Y:S01]  /*3650*/  ISETP.LT.OR P1, PT, R3, 0x39, P1 ;  /* 0x000000390300780c */ /* 0x000fe20000f21670 */
[----:B------:R-:W0:Y:S01]  /*3660*/  SHFL.BFLY PT, R12, R15, 0x1, 0x1f ;  /* 0x0c201f000f0c7f89 */ /* 0x000e2200000e0000 */
        /* <DEDUP_REMOVED lines=9> */
[----:B------:R-:W-:Y:S02]  /*3700*/  ISETP.NE.AND P1, PT, R94, RZ, PT ;  /* 0x000000ff5e00720c */ /* 0x000fe40003f25270 */
[----:B------:R-:W-:-:S02]  /*3710*/  FMNMX.FTZ R7, R42, R7, !PT ;  /* 0x000000072a077209 */ /* 0x000fc40007810000 */
[----:B------:R-:W-:Y:S02]  /*3720*/  ISETP.GT.AND P1, PT, R32, 0x40, !P1 ;  /* 0x000000402000780c */ /* 0x000fe40004f24270 */
[----:B------:R-:W-:Y:S02]  /*3730*/  FMNMX.FTZ R7, R20, R7, !PT ;  /* 0x0000000714077209 */ /* 0x000fe40007810000 */
[----:B------:R-:W-:Y:S02]  /*3740*/  ISETP.LT.OR P1, PT, R3, 0x41, P1 ;  /* 0x000000410300780c */ /* 0x000fe40000f21670 */
[----:B------:R-:W-:Y:S02]  /*3750*/  FMNMX.FTZ R7, R44, R7, !PT ;  /* 0x000000072c077209 */ /* 0x000fe40007810000 */
[----:B------:R-:W-:Y:S02]  /*3760*/  FSEL R56, R58, -INF , !P1 ;  /* 0xff8000003a387808 */ /* 0x000fe40004800000 */
[----:B------:R-:W-:-:S02]  /*3770*/  ISETP.GT.AND P1, PT, R32, 0x41, !P6 ;  /* 0x000000412000780c */ /* 0x000fc40007724270 */
[----:B------:R-:W-:Y:S02]  /*3780*/  FMNMX.FTZ R7, R24, R7, !PT ;  /* 0x0000000718077209 */ /* 0x000fe40007810000 */
[----:B------:R-:W-:Y:S02]  /*3790*/  ISETP.LT.OR P1, PT, R3, 0x42, P1 ;  /* 0x000000420300780c */ /* 0x000fe40000f21670 */
[----:B------:R-:W-:Y:S02]  /*37a0*/  FMNMX.FTZ R7, R28, R7, !PT ;  /* 0x000000071c077209 */ /* 0x000fe40007810000 */
[----:B------:R-:W-:Y:S02]  /*37b0*/  FSEL R6, R59, -INF , !P1 ;  /* 0xff8000003b067808 */ /* 0x000fe40004800000 */
[----:B------:R-:W-:Y:S02]  /*37c0*/  FMNMX.FTZ R7, R46, R7, !PT ;  /* 0x000000072e077209 */ /* 0x000fe40007810000 */
[----:B------:R-:W-:-:S02]  /*37d0*/  ISETP.GT.AND P1, PT, R32, 0x48, !P5 ;  /* 0x000000482000780c */ /* 0x000fc40006f24270 */
[----:B0-----:R-:W-:Y:S02]  /*37e0*/  FMNMX.FTZ R12, R15, R12, !PT ;  /* 0x0000000c0f0c7209 */ /* 0x001fe40007810000 */
[----:B------:R-:W-:Y:S02]  /*37f0*/  FMNMX.FTZ R7, R48, R7, !PT ;  /* 0x0000000730077209 */ /* 0x000fe40007810000 */
[----:B------:R-:W-:Y:S01]  /*3800*/  ISETP.LT.OR P1, PT, R3, 0x49, P1 ;  /* 0x000000490300780c */ /* 0x000fe20000f21670 */
[----:B------:R-:W-:Y:S01]  /*3810*/  FMUL.FTZ R21, R12, R11 ;  /* 0x0000000b0c157220 */ /* 0x000fe20000410000 */
[----:B------:R-:W-:Y:S02]  /*3820*/  FMNMX.FTZ R7, R50, R7, !PT ;  /* 0x0000000732077209 */ /* 0x000fe40007810000 */
[----:B------:R-:W-:Y:S02]  /*3830*/  FSEL R2, R62, -INF , !P1 ;  /* 0xff8000003e027808 */ /* 0x000fe40004800000 */
[----:B------:R-:W-:-:S02]  /*3840*/  FSETP.NEU.FTZ.AND P1, PT, R12, -INF , PT ;  /* 0xff8000000c00780b */ /* 0x000fc40003f3d000 */
[----:B------:R-:W-:Y:S02]  /*3850*/  ISETP.NE.AND P5, PT, R60, RZ, PT ;  /* 0x000000ff3c00720c */ /* 0x000fe40003fa5270 */
[----:B------:R-:W-:Y:S02]  /*3860*/  FMNMX.FTZ R7, R52, R7, !PT ;  /* 0x0000000734077209 */ /* 0x000fe40007810000 */
[----:B------:R-:W-:Y:S02]  /*3870*/  FSEL R64, R21, RZ, P1 ;  /* 0x000000ff15407208 */ /* 0x000fe40000800000 */
[----:B------:R-:W-:Y:S02]  /*3880*/  ISETP.GT.AND P1, PT, R32, 0x49, !P5 ;  /* 0x000000492000780c */ /* 0x000fe40006f24270 */
[----:B------:R-:W-:Y:S01]  /*3890*/  FMNMX.FTZ R7, R54, R7, !PT ;  /* 0x0000000736077209 */ /* 0x000fe20007810000 */
[-CC-:B------:R-:W-:Y:S01]  /*38a0*/  FFMA.FTZ R15, R35, R11.reuse, -R64.reuse ;  /* 0x0000000b230f7223 */ /* 0x180fe20000010840 */
[----:B------:R-:W-:Y:S01]  /*38b0*/  ISETP.LT.OR P1, PT, R3, 0x4a, P1 ;  /* 0x0000004a0300780c */ /* 0x000fe20000f21670 */
[-CC-:B------:R-:W-:Y:S01]  /*38c0*/  FFMA.FTZ R21, R79, R11.reuse, -R64.reuse ;  /* 0x0000000b4f157223 */ /* 0x180fe20000010840 */
[----:B------:R-:W-:Y:S01]  /*38d0*/  ISETP.NE.AND P6, PT, R95, RZ, PT ;  /* 0x000000ff5f00720c */ /* 0x000fe20003fc5270 */
[--C-:B------:R-:W-:Y:S01]  /*38e0*/  FFMA.FTZ R29, R43, R11, -R64.reuse ;  /* 0x0000000b2b1d7223 */ /* 0x100fe20000010840 */
[----:B------:R-:W-:Y:S01]  /*38f0*/  FMNMX.FTZ R7, R56, R7, !PT ;  /* 0x0000000738077209 */ /* 0x000fe20007810000 */
[----:B------:R-:W-:Y:S01]  /*3900*/  MUFU.EX2 R15, R15 ;  /* 0x0000000f000f7308 */ /* 0x000fe20000000800 */
[----:B------:R-:W-:Y:S01]  /*3910*/  FSEL R26, R26, -INF , !P1 ;  /* 0xff8000001a1a7808 */ /* 0x000fe20004800000 */
[-CC-:B------:R-:W-:Y:S01]  /*3920*/  FFMA.FTZ R33, R81, R11.reuse, -R64.reuse ;  /* 0x0000000b51217223 */ /* 0x180fe20000010840 */
[----:B------:R-:W-:Y:S01]  /*3930*/  ISETP.GT.AND P1, PT, R32, 0x50, !P6 ;  /* 0x000000502000780c */ /* 0x000fe20007724270 */
[--C-:B------:R-:W-:Y:S01]  /*3940*/  FFMA.FTZ R35, R47, R11, -R64.reuse ;  /* 0x0000000b2f237223 */ /* 0x100fe20000010840 */
[----:B------:R-:W-:Y:S01]  /*3950*/  FMNMX.FTZ R7, R6, R7, !PT ;  /* 0x0000000706077209 */ /* 0x000fe20007810000 */
[-CC-:B------:R-:W-:Y:S01]  /*3960*/  FFMA.FTZ R37, R63, R11.reuse, -R64.reuse ;  /* 0x0000000b3f257223 */ /* 0x180fe20000010840 */
[----:B------:R-:W-:Y:S01]  /*3970*/  ISETP.NE.AND P5, PT, R68, RZ, PT ;  /* 0x000000ff4400720c */ /* 0x000fe20003fa5270 */
[----:B------:R0:W-:Y:S01]  /*3980*/  MUFU.EX2 R156, R21 ;  /* 0x00000015009c7308 */ /* 0x0001e20000000800 */
[----:B------:R-:W-:Y:S01]  /*3990*/  ISETP.LT.OR P1, PT, R3, 0x51, P1 ;  /* 0x000000510300780c */ /* 0x000fe20000f21670 */
[--C-:B------:R-:W-:Y:S01]  /*39a0*/  FFMA.FTZ R43, R61, R11, -R64.reuse ;  /* 0x0000000b3d2b7223 */ /* 0x100fe20000010840 */
[----:B------:R-:W-:Y:S01]  /*39b0*/  FMNMX.FTZ R7, R2, R7, !PT ;  /* 0x0000000702077209 */ /* 0x000fe20007810000 */
[-CC-:B------:R-:W-:Y:S01]  /*39c0*/  FFMA.FTZ R39, R53, R11.reuse, -R64.reuse ;  /* 0x0000000b35277223 */ /* 0x180fe20000010840 */
[----:B------:R-:W-:Y:S01]  /*39d0*/  ISETP.GT.AND P4, PT, R32, 0x59, !P5 ;  /* 0x000000592000780c */ /* 0x000fe20006f84270 */
[-CC-:B------:R-:W-:Y:S01]  /*39e0*/  FFMA.FTZ R30, R30, R11.reuse, -R64.reuse ;  /* 0x0000000b1e1e7223 */ /* 0x180fe20000010840 */
[----:B------:R-:W-:Y:S01]  /*39f0*/  ISETP.LT.OR P2, PT, R3, 0x52, P2 ;  /* 0x000000520300780c */ /* 0x000fe20001741670 */
[----:B------:R-:W-:Y:S01]  /*3a00*/  MUFU.EX2 R29, R29 ;  /* 0x0000001d001d7308 */ /* 0x000fe20000000800 */
[----:B------:R-:W-:Y:S01]  /*3a10*/  FSEL R32, R13, -INF , !P1 ;  /* 0xff8000000d207808 */ /* 0x000fe20004800000 */
[--C-:B0-----:R-:W-:Y:S01]  /*3a20*/  FFMA.FTZ R21, R83, R11, -R64.reuse ;  /* 0x0000000b53157223 */ /* 0x101fe20000010840 */
[----:B------:R-:W-:Y:S01]  /*3a30*/  FMNMX.FTZ R7, R26, R7, !PT ;  /* 0x000000071a077209 */ /* 0x000fe20007810000 */
[-CC-:B------:R-:W-:Y:S01]  /*3a40*/  FFMA.FTZ R13, R41, R11.reuse, -R64.reuse ;  /* 0x0000000b290d7223 */ /* 0x180fe20000010840 */
[----:B------:R-:W-:Y:S01]  /*3a50*/  ISETP.LT.OR P3, PT, R3, 0x59, P3 ;  /* 0x000000590300780c */ /* 0x000fe20001f61670 */
[----:B------:R-:W-:Y:S01]  /*3a60*/  FFMA.FTZ R41, R89, R11, -R64 ;  /* 0x0000000b59297223 */ /* 0x000fe20000010840 */
[----:B------:R-:W-:Y:S01]  /*3a70*/  FSEL R14, R14, -INF , !P2 ;  /* 0xff8000000e0e7808 */ /* 0x000fe20005000000 */
[----:B------:R0:W-:Y:S01]  /*3a80*/  MUFU.EX2 R158, R33 ;  /* 0x00000021009e7308 */ /* 0x0001e20000000800 */
[----:B------:R-:W-:-:S02]  /*3a90*/  FMNMX.FTZ R7, R32, R7, !PT ;  /* 0x0000000720077209 */ /* 0x000fc40007810000 */
[----:B------:R-:W-:Y:S01]  /*3aa0*/  ISETP.LT.OR P4, PT, R3, 0x5a, P4 ;  /* 0x0000005a0300780c */ /* 0x000fe20002781670 */
[-CC-:B------:R-:W-:Y:S01]  /*3ab0*/  FFMA.FTZ R3, R77, R11.reuse, -R64.reuse ;  /* 0x0000000b4d037223 */ /* 0x180fe20000010840 */
[----:B------:R-:W-:Y:S01]  /*3ac0*/  FSEL R58, R27, -INF , !P3 ;  /* 0xff8000001b3a7808 */ /* 0x000fe20005800000 */
[--C-:B------:R-:W-:Y:S01]  /*3ad0*/  FFMA.FTZ R27, R85, R11, -R64.reuse ;  /* 0x0000000b551b7223 */ /* 0x100fe20000010840 */
[----:B------:R-:W-:Y:S01]  /*3ae0*/  FMNMX.FTZ R7, R14, R7, !PT ;  /* 0x000000070e077209 */ /* 0x000fe20007810000 */
[----:B------:R-:W-:Y:S01]  /*3af0*/  MUFU.EX2 R150, R3 ;  /* 0x0000000300967308 */ /* 0x000fe20000000800 */
[----:B------:R-:W-:Y:S01]  /*3b00*/  FSEL R60, R25, -INF , !P4 ;  /* 0xff800000193c7808 */ /* 0x000fe20006000000 */
[--C-:B0-----:R-:W-:Y:S01]  /*3b10*/  FFMA.FTZ R33, R67, R11, -R64.reuse ;  /* 0x0000000b43217223 */ /* 0x101fe20000010840 */
[----:B------:R-:W-:Y:S01]  /*3b20*/  FMNMX.FTZ R7, R58, R7, !PT ;  /* 0x000000073a077209 */ /* 0x000fe20007810000 */
[-CC-:B------:R-:W-:Y:S01]  /*3b30*/  FFMA.FTZ R25, R45, R11.reuse, -R64.reuse ;  /* 0x0000000b2d197223 */ /* 0x180fe20000010840 */
[----:B------:R-:W-:Y:S01]  /*3b40*/  FFMA.FTZ R45, R65, R11, -R64 ;  /* 0x0000000b412d7223 */ /* 0x000fe20000010840 */
[----:B------:R-:W-:-:S02]  /*3b50*/  ISETP.NE.AND P5, PT, R23, 0x1, PT ;  /* 0x000000011700780c */ /* 0x000fc40003fa5270 */
[----:B------:R-:W-:Y:S01]  /*3b60*/  FMNMX.FTZ R7, R60, R7, !PT ;  /* 0x000000073c077209 */ /* 0x000fe20007810000 */
[----:B------:R-:W-:Y:S04]  /*3b70*/  MUFU.EX2 R35, R35 ;  /* 0x0000002300237308 */ /* 0x000fe80000000800 */
[----:B------:R-:W0:Y:S04]  /*3b80*/  SHFL.BFLY PT, R62, R7, 0x2, 0x1f ;  /* 0x0c401f00073e7f89 */ /* 0x000e2800000e0000 */
[----:B------:R1:W-:Y:S02]  /*3b90*/  MUFU.EX2 R152, R21 ;  /* 0x0000001500987308 */ /* 0x0003e40000000800 */
[----:B------:R-:W2:Y:S06]  /*3ba0*/  @P5 LDC R47, c[0x0][0x44c] ;  /* 0x00011300ff2f5b82 */ /* 0x000eac0000000800 */
[----:B------:R-:W-:Y:S01]  /*3bb0*/  MUFU.EX2 R37, R37 ;  /* 0x0000002500257308 */ /* 0x000fe20000000800 */
[----:B-1----:R-:W-:-:S07]  /*3bc0*/  FFMA.FTZ R21, R71, R11, -R64 ;  /* 0x0000000b47157223 */ /* 0x002fce0000010840 */
[----:B------:R-:W-:Y:S01]  /*3bd0*/  MUFU.EX2 R142, R43 ;  /* 0x0000002b008e7308 */ /* 0x000fe20000000800 */
[----:B0-----:R-:W-:Y:S01]  /*3be0*/  FMNMX.FTZ R62, R7, R62, !PT ;  /* 0x0000003e073e7209 */ /* 0x001fe20007810000 */
[----:B------:R-:W-:-:S06]  /*3bf0*/  FFMA.FTZ R7, R57, R11, -R64 ;  /* 0x0000000b39077223 */ /* 0x000fcc0000010840 */
[----:B------:R0:W-:Y:S01]  /*3c00*/  MUFU.EX2 R154, R33 ;  /* 0x00000021009a7308 */ /* 0x0001e20000000800 */
[----:B------:R-:W1:Y:S01]  /*3c10*/  SHFL.BFLY PT, R3, R62, 0x1, 0x1f ;  /* 0x0c201f003e037f89 */ /* 0x000e6200000e0000 */
[----:B--2---:R-:W-:-:S06]  /*3c20*/  @P5 IMAD.HI.U32 R47, R72, R47, RZ ;  /* 0x0000002f482f5227 */ /* 0x004fcc00078e00ff */
[----:B------:R2:W-:Y:S01]  /*3c30*/  MUFU.EX2 R140, R7 ;  /* 0x00000007008c7308 */ /* 0x0005e20000000800 */
[----:B0-----:R-:W-:-:S07]  /*3c40*/  FFMA.FTZ R33, R87, R11, -R64 ;  /* 0x0000000b57217223 */ /* 0x001fce0000010840 */
[----:B------:R-:W-:Y:S08]  /*3c50*/  MUFU.EX2 R21, R21 ;  /* 0x0000001500157308 */ /* 0x000ff00000000800 */
[----:B------:R-:W-:Y:S01]  /*3c60*/  MUFU.EX2 R136, R45 ;  /* 0x0000002d00887308 */ /* 0x000fe20000000800 */
[----:B-1----:R-:W-:-:S04]  /*3c70*/  FMNMX.FTZ R88, R62, R3, !PT ;  /* 0x000000033e587209 */ /* 0x002fc80007810000 */
[C---:B------:R-:W-:Y:S01]  /*3c80*/  FSETP.NEU.FTZ.AND P1, PT, R88.reuse, -INF , PT ;  /* 0xff8000005800780b */ /* 0x040fe20003f3d000 */
[----:B------:R-:W-:Y:S02]  /*3c90*/  FMUL.FTZ R3, R88, R11 ;  /* 0x0000000b58037220 */ /* 0x000fe40000410000 */
[----:B------:R0:W-:Y:S03]  /*3ca0*/  MUFU.EX2 R148, R13 ;  /* 0x0000000d00947308 */ /* 0x0001e60000000800 */
[----:B--2---:R-:W-:-:S05]  /*3cb0*/  FSEL R7, R3, RZ, P1 ;  /* 0x000000ff03077208 */ /* 0x004fca0000800000 */
        /* <DEDUP_REMOVED lines=12> */
[-C--:B0-----:R-:W-:Y:S01]  /*3d80*/  FFMA.FTZ R13, R49, R11.reuse, -R64 ;  /* 0x0000000b310d7223 */ /* 0x081fe20000010840 */
        /* <DEDUP_REMOVED lines=15> */
[----:B------:R2:W-:Y:S01]  /*3e80*/  MUFU.EX2 R155, R20 ;  /* 0x00000014009b7308 */ /* 0x0005e20000000800 */
[----:B0-----:R-:W-:-:S07]  /*3e90*/  F2FP.F16.F32.PACK_AB R157, R31, R0 ;  /* 0x000000001f9d723e */ /* 0x001fce00000000ff */
[----:B------:R0:W3:Y:S01]  /*3ea0*/  MUFU.EX2 R159, R36 ;  /* 0x00000024009f7308 */ /* 0x0000e20000000800 */
[----:B--2---:R-:W-:Y:S01]  /*3eb0*/  FADD.FTZ R20, R15, R156 ;  /* 0x0000009c0f147221 */ /* 0x004fe20000010000 */
[----:B------:R-:W-:-:S03]  /*3ec0*/  F2FP.F16.F32.PACK_AB R156, R156, R15 ;  /* 0x0000000f9c9c723e */ /* 0x000fc600000000ff */
[----:B------:R-:W-:-:S03]  /*3ed0*/  FADD.FTZ R43, R29, R20 ;  /* 0x000000141d2b7221 */ /* 0x000fc60000010000 */
[----:B------:R-:W2:Y:S01]  /*3ee0*/  MUFU.EX2 R38, R38 ;  /* 0x0000002600267308 */ /* 0x000ea20000000800 */
[----:B------:R-:W-:Y:S01]  /*3ef0*/  FADD.FTZ R20, R158, R43 ;  /* 0x0000002b9e147221 */ /* 0x000fe20000010000 */
[----:B------:R-:W-:Y:S01]  /*3f00*/  FADD.FTZ R43, R0, R31 ;  /* 0x0000001f002b7221 */ /* 0x000fe20000010000 */
[----:B0-----:R-:W0:Y:S01]  /*3f10*/  @P5 LDC R36, c[0x0][0x450] ;  /* 0x00011400ff245b82 */ /* 0x001e220000000800 */
[----:B------:R-:W-:Y:S01]  /*3f20*/  F2FP.F16.F32.PACK_AB R158, R158, R29 ;  /* 0x0000001d9e9e723e */ /* 0x000fe200000000ff */
[----:B------:R-:W-:Y:S01]  /*3f30*/  FADD.FTZ R45, R35, R20 ;  /* 0x00000014232d7221 */ /* 0x000fe20000010000 */
[----:B-1----:R-:W-:Y:S02]  /*3f40*/  FADD.FTZ R20, R34, R43 ;  /* 0x0000002b22147221 */ /* 0x002fe40000010000 */
[----:B------:R-:W1:Y:S02]  /*3f50*/  MUFU.EX2 R153, R40 ;  /* 0x0000002800997308 */ /* 0x000e640000000800 */
[C---:B---3--:R-:W-:Y:S01]  /*3f60*/  FADD.FTZ R43, R159.reuse, R20 ;  /* 0x000000149f2b7221 */ /* 0x048fe20000010000 */
[----:B------:R-:W-:-:S05]  /*3f70*/  F2FP.F16.F32.PACK_AB R159, R159, R34 ;  /* 0x000000229f9f723e */ /* 0x000fca00000000ff */
[----:B------:R-:W3:Y:S01]  /*3f80*/  MUFU.EX2 R42, R42 ;  /* 0x0000002a002a7308 */ /* 0x000ee20000000800 */
[----:B--2---:R-:W-:-:S07]  /*3f90*/  FADD.FTZ R20, R38, R43 ;  /* 0x0000002b26147221 */ /* 0x004fce0000010000 */
[----:B------:R2:W-:Y:S01]  /*3fa0*/  MUFU.EX2 R149, R24 ;  /* 0x0000001800957308 */ /* 0x0005e20000000800 */
[C---:B-1----:R-:W-:Y:S01]  /*3fb0*/  FADD.FTZ R43, R153.reuse, R20 ;  /* 0x00000014992b7221 */ /* 0x042fe20000010000 */
[----:B------:R-:W-:Y:S02]  /*3fc0*/  F2FP.F16.F32.PACK_AB R153, R153, R38 ;  /* 0x000000269999723e */ /* 0x000fe400000000ff */
[----:B0-----:R-:W-:Y:S02]  /*3fd0*/  @P5 SHF.R.U32.HI R72, RZ, R36, R47 ;  /* 0x00000024ff485219 */ /* 0x001fe4000001162f */
[----:B------:R-:W-:Y:S02]  /*3fe0*/  LOP3.LUT P5, RZ, R18, 0x80000, RZ, 0xc0, !PT ;  /* 0x0008000012ff7812 */ /* 0x000fe400078ac0ff */
[----:B------:R-:W0:Y:S01]  /*3ff0*/  MUFU.EX2 R44, R44 ;  /* 0x0000002c002c7308 */ /* 0x000e220000000800 */
[----:B--2---:R-:W-:Y:S01]  /*4000*/  FADD.FTZ R24, R152, R45 ;  /* 0x0000002d98187221 */ /* 0x004fe20000010000 */
[----:B---3--:R-:W-:Y:S01]  /*4010*/  FADD.FTZ R20, R42, R43 ;  /* 0x0000002b2a147221 */ /* 0x008fe20000010000 */
[----:B------:R-:W-:Y:S01]  /*4020*/  IMAD.IADD R72, R73, 0x1, R72 ;  /* 0x0000000149487824 */ /* 0x000fe200078e0248 */
[----:B------:R-:W-:Y:S01]  /*4030*/  F2FP.F16.F32.PACK_AB R152, R152, R35 ;  /* 0x000000239898723e */ /* 0x000fe200000000ff */
[----:B------:R-:W-:Y:S01]  /*4040*/  FADD.FTZ R45, R37, R24 ;  /* 0x00000018252d7221 */ /* 0x000fe20000010000 */
[C---:B------:R-:W-:Y:S01]  /*4050*/  FADD.FTZ R43, R155.reuse, R20 ;  /* 0x000000149b2b7221 */ /* 0x040fe20000010000 */
[----:B------:R-:W-:Y:S01]  /*4060*/  F2FP.F16.F32.PACK_AB R155, R155, R42 ;  /* 0x0000002a9b9b723e */ /* 0x000fe200000000ff */
[----:B------:R-:W1:Y:S01]  /*4070*/  MUFU.EX2 R25, R25 ;  /* 0x0000001900197308 */ /* 0x000e620000000800 */
[C---:B------:R-:W-:Y:S01]  /*4080*/  FADD.FTZ R24, R154.reuse, R45 ;  /* 0x0000002d9a187221 */ /* 0x040fe20000010000 */
[----:B------:R-:W-:-:S03]  /*4090*/  F2FP.F16.F32.PACK_AB R154, R154, R37 ;  /* 0x000000259a9a723e */ /* 0x000fc600000000ff */
[----:B------:R-:W-:-:S03]  /*40a0*/  FADD.FTZ R45, R21, R24 ;  /* 0x00000018152d7221 */ /* 0x000fc60000010000 */
[----:B------:R-:W2:Y:S01]  /*40b0*/  MUFU.EX2 R27, R27 ;  /* 0x0000001b001b7308 */ /* 0x000ea20000000800 */
[----:B------:R-:W-:Y:S01]  /*40c0*/  FADD.FTZ R45, R148, R45 ;  /* 0x0000002d942d7221 */ /* 0x000fe20000010000 */
[----:B0-----:R-:W-:Y:S01]  /*40d0*/  FADD.FTZ R20, R44, R43 ;  /* 0x0000002b2c147221 */ /* 0x001fe20000010000 */
[----:B------:R-:W-:Y:S02]  /*40e0*/  F2FP.F16.F32.PACK_AB R148, R148, R21 ;  /* 0x000000159494723e */ /* 0x000fe400000000ff */
[----:B------:R-:W-:Y:S01]  /*40f0*/  FADD.FTZ R24, R150, R45 ;  /* 0x0000002d96187221 */ /* 0x000fe20000010000 */
[C---:B------:R-:W-:Y:S01]  /*4100*/  FADD.FTZ R43, R149.reuse, R20 ;  /* 0x00000014952b7221 */ /* 0x040fe20000010000 */
[----:B------:R-:W-:Y:S01]  /*4110*/  F2FP.F16.F32.PACK_AB R149, R149, R44 ;  /* 0x0000002c9595723e */ /* 0x000fe200000000ff */
[----:B------:R-:W-:Y:S01]  /*4120*/  MUFU.EX2 R28, R28 ;  /* 0x0000001c001c7308 */ /* 0x000fe20000000800 */
[C---:B-1----:R-:W-:Y:S01]  /*4130*/  FADD.FTZ R24, R25.reuse, R24 ;  /* 0x0000001819187221 */ /* 0x042fe20000010000 */
[----:B------:R-:W-:-:S06]  /*4140*/  F2FP.F16.F32.PACK_AB R150, R25, R150 ;  /* 0x000000961996723e */ /* 0x000fcc00000000ff */
[----:B------:R0:W1:Y:S01]  /*4150*/  MUFU.EX2 R144, R13 ;  /* 0x0000000d00907308 */ /* 0x0000620000000800 */
[----:B--2---:R-:W-:-:S07]  /*4160*/  FADD.FTZ R45, R27, R24 ;  /* 0x000000181b2d7221 */ /* 0x004fce0000010000 */
[----:B------:R-:W-:Y:S01]  /*4170*/  MUFU.EX2 R151, R46 ;  /* 0x0000002e00977308 */ /* 0x000fe20000000800 */
[----:B0-----:R-:W-:-:S07]  /*4180*/  FFMA.FTZ R13, R91, R11, -R64 ;  /* 0x0000000b5b0d7223 */ /* 0x001fce0000010840 */
[----:B------:R-:W0:Y:S01]  /*4190*/  MUFU.EX2 R33, R33 ;  /* 0x0000002100217308 */ /* 0x000e220000000800 */
[C---:B-1----:R-:W-:Y:S01]  /*41a0*/  FADD.FTZ R20, R144.reuse, R45 ;  /* 0x0000002d90147221 */ /* 0x042fe20000010000 */
[----:B------:R-:W-:-:S06]  /*41b0*/  F2FP.F16.F32.PACK_AB R144, R144, R27 ;  /* 0x0000001b9090723e */ /* 0x000fcc00000000ff */
[----:B------:R-:W-:Y:S08]  /*41c0*/  MUFU.EX2 R48, R48 ;  /* 0x0000003000307308 */ /* 0x000ff00000000800 */
[----:B------:R1:W2:Y:S08]  /*41d0*/  MUFU.EX2 R146, R39 ;  /* 0x0000002700927308 */ /* 0x0002b00000000800 */
[----:B------:R-:W-:Y:S01]  /*41e0*/  MUFU.EX2 R145, R50 ;  /* 0x0000003200917308 */ /* 0x000fe20000000800 */
[-CC-:B-1----:R-:W-:Y:S01]  /*41f0*/  FFMA.FTZ R39, R93, R11.reuse, -R64.reuse ;  /* 0x0000000b5d277223 */ /* 0x182fe20000010840 */
[----:B------:R-:W-:-:S06]  /*4200*/  FFMA.FTZ R64, R69, R11, -R64 ;  /* 0x0000000b45407223 */ /* 0x000fcc0000010840 */
[----:B------:R-:W1:Y:S08]  /*4210*/  MUFU.EX2 R41, R41 ;  /* 0x0000002900297308 */ /* 0x000e700000000800 */
[----:B------:R-:W3:Y:S08]  /*4220*/  MUFU.EX2 R52, R52 ;  /* 0x0000003400347308 */ /* 0x000ef00000000800 */
[----:B------:R4:W-:Y:S08]  /*4230*/  MUFU.EX2 R141, R6 ;  /* 0x00000006008d7308 */ /* 0x0009f00000000800 */
[----:B------:R-:W5:Y:S01]  /*4240*/  MUFU.EX2 R147, R54 ;  /* 0x0000003600937308 */ /* 0x000f620000000800 */
[----:B----4-:R-:W-:Y:S01]  /*4250*/  FADD.FTZ R6, R28, R43 ;  /* 0x0000002b1c067221 */ /* 0x010fe20000010000 */
[----:B0-----:R-:W-:-:S03]  /*4260*/  FADD.FTZ R43, R33, R20 ;  /* 0x00000014212b7221 */ /* 0x001fc60000010000 */
[----:B------:R-:W-:Y:S01]  /*4270*/  FADD.FTZ R7, R151, R6 ;  /* 0x0000000697077221 */ /* 0x000fe20000010000 */
[C---:B--2---:R-:W-:Y:S01]  /*4280*/  FADD.FTZ R20, R146.reuse, R43 ;  /* 0x0000002b92147221 */ /* 0x044fe20000010000 */
[----:B------:R-:W-:Y:S01]  /*4290*/  F2FP.F16.F32.PACK_AB R146, R146, R33 ;  /* 0x000000219292723e */ /* 0x000fe200000000ff */
[----:B------:R-:W0:Y:S01]  /*42a0*/  MUFU.EX2 R13, R13 ;  /* 0x0000000d000d7308 */ /* 0x000e220000000800 */
[----:B------:R-:W-:Y:S01]  /*42b0*/  FADD.FTZ R6, R48, R7 ;  /* 0x0000000730067221 */ /* 0x000fe20000010000 */
[----:B-1----:R-:W-:Y:S01]  /*42c0*/  FADD.FTZ R15, R41, R20 ;  /* 0x00000014290f7221 */ /* 0x002fe20000010000 */
[----:B------:R-:W-:Y:S02]  /*42d0*/  F2FP.F16.F32.PACK_AB R151, R151, R28 ;  /* 0x0000001c9797723e */ /* 0x000fe400000000ff */
[C---:B------:R-:W-:Y:S01]  /*42e0*/  FADD.FTZ R7, R145.reuse, R6 ;  /* 0x0000000691077221 */ /* 0x040fe20000010000 */
[C---:B------:R-:W-:Y:S01]  /*42f0*/  FADD.FTZ R20, R140.reuse, R15 ;  /* 0x0000000f8c147221 */ /* 0x040fe20000010000 */
[----:B------:R-:W-:Y:S01]  /*4300*/  F2FP.F16.F32.PACK_AB R140, R140, R41 ;  /* 0x000000298c8c723e */ /* 0x000fe200000000ff */
[----:B------:R-:W1:Y:S01]  /*4310*/  MUFU.EX2 R56, R56 ;  /* 0x0000003800387308 */ /* 0x000e620000000800 */
[----:B---3--:R-:W-:Y:S01]  /*4320*/  FADD.FTZ R6, R52, R7 ;  /* 0x0000000734067221 */ /* 0x008fe20000010000 */
[----:B------:R-:W-:-:S03]  /*4330*/  F2FP.F16.F32.PACK_AB R145, R145, R48 ;  /* 0x000000309191723e */ /* 0x000fc600000000ff */
[C---:B-----5:R-:W-:Y:S01]  /*4340*/  FADD.FTZ R7, R147.reuse, R6 ;  /* 0x0000000693077221 */ /* 0x060fe20000010000 */
[----:B------:R-:W-:Y:S02]  /*4350*/  F2FP.F16.F32.PACK_AB R147, R147, R52 ;  /* 0x000000349393723e */ /* 0x000fe400000000ff */
[----:B------:R-:W2:Y:S01]  /*4360*/  MUFU.EX2 R39, R39 ;  /* 0x0000002700277308 */ /* 0x000ea20000000800 */
[----:B0-----:R-:W-:-:S04]  /*4370*/  FADD.FTZ R15, R13, R20 ;  /* 0x000000140d0f7221 */ /* 0x001fc80000010000 */
[C---:B------:R-:W-:Y:S01]  /*4380*/  FADD.FTZ R20, R142.reuse, R15 ;  /* 0x0000000f8e147221 */ /* 0x040fe20000010000 */
[----:B------:R-:W-:Y:S02]  /*4390*/  F2FP.F16.F32.PACK_AB R142, R142, R13 ;  /* 0x0000000d8e8e723e */ /* 0x000fe400000000ff */
[----:B------:R-:W0:Y:S01]  /*43a0*/  MUFU.EX2 R2, R2 ;  /* 0x0000000200027308 */ /* 0x000e220000000800 */
[----:B-1----:R-:W-:-:S04]  /*43b0*/  FADD.FTZ R6, R56, R7 ;  /* 0x0000000738067221 */ /* 0x002fc80000010000 */
[C---:B------:R-:W-:Y:S01]  /*43c0*/  FADD.FTZ R7, R141.reuse, R6 ;  /* 0x000000068d077221 */ /* 0x040fe20000010000 */
[----:B------:R-:W-:Y:S02]  /*43d0*/  F2FP.F16.F32.PACK_AB R141, R141, R56 ;  /* 0x000000388d8d723e */ /* 0x000fe400000000ff */
[----:B------:R-:W1:Y:S01]  /*43e0*/  MUFU.EX2 R143, R26 ;  /* 0x0000001a008f7308 */ /* 0x000e620000000800 */
[----:B--2---:R-:W-:Y:S01]  /*43f0*/  FADD.FTZ R15, R39, R20 ;  /* 0x00000014270f7221 */ /* 0x004fe20000010000 */
[----:B------:R-:W-:-:S03]  /*4400*/  IADD3 R20, R75, -0x2, RZ ;  /* 0xfffffffe4b147810 */ /* 0x000fc60007ffe0ff */
[C---:B------:R-:W-:Y:S01]  /*4410*/  FADD.FTZ R15, R136.reuse, R15 ;  /* 0x0000000f880f7221 */ /* 0x040fe20000010000 */
[----:B------:R-:W-:Y:S02]  /*4420*/  F2FP.F16.F32.PACK_AB R136, R136, R39 ;  /* 0x000000278888723e */ /* 0x000fe400000000ff */
[----:B------:R-:W-:Y:S01]  /*4430*/  MUFU.EX2 R30, R30 ;  /* 0x0000001e001e7308 */ /* 0x000fe20000000800 */
[----:B0-----:R-:W-:-:S07]  /*4440*/  FADD.FTZ R6, R2, R7 ;  /* 0x0000000702067221 */ /* 0x001fce0000010000 */
[----:B------:R-:W0:Y:S01]  /*4450*/  MUFU.EX2 R32, R32 ;  /* 0x0000002000207308 */ /* 0x000e220000000800 */
[C---:B-1----:R-:W-:Y:S01]  /*4460*/  FADD.FTZ R13, R143.reuse, R6 ;  /* 0x000000068f0d7221 */ /* 0x042fe20000010000 */
[----:B------:R-:W-:-:S06]  /*4470*/  F2FP.F16.F32.PACK_AB R143, R143, R2 ;  /* 0x000000028f8f723e */ /* 0x000fcc00000000ff */
[----:B------:R-:W1:Y:S08]  /*4480*/  MUFU.EX2 R3, R64 ;  /* 0x0000004000037308 */ /* 0x000e700000000800 */
[----:B------:R2:W3:Y:S01]  /*4490*/  MUFU.EX2 R137, R14 ;  /* 0x0000000e00897308 */ /* 0x0004e20000000800 */
[----:B0-----:R-:W-:-:S07]  /*44a0*/  FADD.FTZ R0, R32, R13 ;  /* 0x0000000d20007221 */ /* 0x001fce0000010000 */
[----:B------:R-:W0:Y:S01]  /*44b0*/  MUFU.EX2 R58, R58 ;  /* 0x0000003a003a7308 */ /* 0x000e220000000800 */
[----:B--2---:R-:W-:Y:S01]  /*44c0*/  FADD.FTZ R14, R30, R15 ;  /* 0x0000000f1e0e7221 */ /* 0x004fe20000010000 */
[----:B-1----:R-:W-:-:S03]  /*44d0*/  F2FP.F16.F32.PACK_AB R138, R3, R30 ;  /* 0x0000001e038a723e */ /* 0x002fc600000000ff */
[----:B------:R-:W-:-:S03]  /*44e0*/  FADD.FTZ R7, R3, R14 ;  /* 0x0000000e03077221 */ /* 0x000fc60000010000 */
[----:B------:R-:W1:Y:S01]  /*44f0*/  MUFU.EX2 R139, R60 ;  /* 0x0000003c008b7308 */ /* 0x000e620000000800 */
[C---:B---3--:R-:W-:Y:S01]  /*4500*/  FADD.FTZ R3, R137.reuse, R0 ;  /* 0x0000000089037221 */ /* 0x048fe20000010000 */
[----:B------:R-:W-:Y:S01]  /*4510*/  F2FP.F16.F32.PACK_AB R137, R137, R32 ;  /* 0x000000208989723e */ /* 0x000fe200000000ff */
[----:B------:R-:W-:Y:S02]  /*4520*/  VIADD R0, R72, UR4 ;  /* 0x0000000448007c36 */ /* 0x000fe40008000000 */
[----:B0-----:R-:W-:-:S04]  /*4530*/  FADD.FTZ R6, R58, R3 ;  /* 0x000000033a067221 */ /* 0x001fc80000010000 */
[C---:B-1----:R-:W-:Y:S01]  /*4540*/  FADD.FTZ R6, R139.reuse, R6 ;  /* 0x000000068b067221 */ /* 0x042fe20000010000 */
[----:B------:R-:W-:Y:S01]  /*4550*/  F2FP.F16.F32.PACK_AB R139, R139, R58 ;  /* 0x0000003a8b8b723e */ /* 0x000fe200000000ff */
[----:B------:R-:W-:Y:S06]  /*4560*/  @!P5 BRA `(.L_x_992) ;  /* 0x000000000048d947 */ /* 0x000fec0003800000 */
[C---:B------:R-:W-:Y:S01]  /*4570*/  ISETP.GT.AND P1, PT, R72.reuse, RZ, PT ;  /* 0x000000ff4800720c */ /* 0x040fe20003f24270 */
[----:B------:R-:W-:-:S12]  /*4580*/  VIADD R3, R72, 0xffffffff ;  /* 0xffffffff48037836 */ /* 0x000fd80000000000 */
[----:B------:R-:W-:Y:S05]  /*4590*/  @P1 BRA `(.L_x_993) ;  /* 0x0000000000201947 */ /* 0x000fea0003800000 */
[----:B------:R-:W0:Y:S01]  /*45a0*/  LDC R14, c[0x0][0x9e4] ;  /* 0x00027900ff0e7b82 */ /* 0x000e220000000800 */
[----:B------:R-:W-:Y:S01]  /*45b0*/  IMAD.MOV R3, RZ, RZ, -R72 ;  /* 0x000000ffff037224 */ /* 0x000fe200078e0a48 */
[----:B0-----:R-:W-:-:S13]  /*45c0*/  ISETP.NE.AND P1, PT, R14, 0x1, PT ;  /* 0x000000010e00780c */ /* 0x001fda0003f25270 */
[----:B------:R-:W0:Y:S02]  /*45d0*/  @P1 LDC.64 R24, c[0x0][0x9e8] ;  /* 0x00027a00ff181b82 */ /* 0x000e240000000a00 */
[----:B0-----:R-:W-:-:S05]  /*45e0*/  @P1 IMAD.HI.U32 R2, R3, R24, RZ ;  /* 0x0000001803021227 */ /* 0x001fca00078e00ff */
[----:B------:R-:W-:-:S04]  /*45f0*/  @P1 SHF.R.U32.HI R3, RZ, R25, R2 ;  /* 0x00000019ff031219 */ /* 0x000fc80000011602 */
[----:B------:R-:W-:Y:S01]  /*4600*/  LOP3.LUT R3, RZ, R3, RZ, 0x33, !PT ;  /* 0x00000003ff037212 */ /* 0x000fe200078e33ff */
[----:B------:R-:W-:Y:S06]  /*4610*/  BRA `(.L_x_994) ;  /* 0x0000000000147947 */ /* 0x000fec0003800000 */
.L_x_993:
[----:B------:R-:W0:Y:S02]  /*4620*/  LDC R14, c[0x0][0x9e4] ;  /* 0x00027900ff0e7b82 */ /* 0x000e240000000800 */
[----:B0-----:R-:W-:-:S13]  /*4630*/  ISETP.NE.AND P1, PT, R14, 0x1, PT ;  /* 0x000000010e00780c */ /* 0x001fda0003f25270 */
[----:B------:R-:W0:Y:S02]  /*4640*/  @P1 LDC.64 R24, c[0x0][0x9e8] ;  /* 0x00027a00ff181b82 */ /* 0x000e240000000a00 */
[----:B0-----:R-:W-:-:S05]  /*4650*/  @P1 IMAD.HI.U32 R2, R3, R24, RZ ;  /* 0x0000001803021227 */ /* 0x001fca00078e00ff */
[----:B------:R-:W-:-:S07]  /*4660*/  @P1 SHF.R.U32.HI R3, RZ, R25, R2 ;  /* 0x00000019ff031219 */ /* 0x000fce0000011602 */
.L_x_994:
[----:B------:R-:W-:-:S05]  /*4670*/  IMAD R3, R3, R14, R14 ;  /* 0x0000000e03037224 */ /* 0x000fca00078e020e */
[----:B------:R-:W-:-:S07]  /*4680*/  VIMNMX R0, R0, R3, PT ;  /* 0x0000000300007248 */ /* 0x000fce0003fe0100 */
.L_x_992:
[----:B------:R-:W-:Y:S01]  /*4690*/  IMAD.HI R3, R0, 0x2aaaaaab, RZ ;  /* 0x2aaaaaab00037827 */ /* 0x000fe200078e02ff */
[----:B------:R-:W-:Y:S01]  /*46a0*/  UMOV UR4, URZ ;  /* 0x0000003f00047c82 */ /* 0x000fe20008000000 */
[----:B------:R-:W-:Y:S02]  /*46b0*/  CS2R R86, SRZ ;  /* 0x0000000000567805 */ /* 0x000fe4000001ff00 */
[----:B------:R-:W-:Y:S01]  /*46c0*/  CS2R R84, SRZ ;  /* 0x0000000000547805 */ /* 0x000fe2000001ff00 */
[----:B------:R-:W-:Y:S01]  /*46d0*/  IMAD.MOV.U32 R2, RZ, RZ, 0x3f800000 ;  /* 0x3f800000ff027424 */ /* 0x000fe200078e00ff */
[----:B------:R-:W-:Y:S01]  /*46e0*/  SHF.R.U32.HI R14, RZ, 0x1f, R3 ;  /* 0x0000001fff0e7819 */ /* 0x000fe20000011603 */
[----:B------:R-:W-:Y:S01]  /*46f0*/  IMAD.MOV.U32 R0, RZ, RZ, 0x3f800000 ;  /* 0x3f800000ff007424 */ /* 0x000fe200078e00ff */
[----:B------:R-:W-:Y:S02]  /*4700*/  CS2R R82, SRZ ;  /* 0x0000000000527805 */ /* 0x000fe4000001ff00 */
[----:B------:R-:W-:-:S02]  /*4710*/  CS2R R80, SRZ ;  /* 0x0000000000507805 */ /* 0x000fc4000001ff00 */
[----:B------:R-:W-:Y:S01]  /*4720*/  LEA.HI.SX32 R14, R3, R14, 0x1c ;  /* 0x0000000e030e7211 */ /* 0x000fe200078fe2ff */
[----:B------:R-:W-:Y:S01]  /*4730*/  IMAD.MOV.U32 R3, RZ, RZ, RZ ;  /* 0x000000ffff037224 */ /* 0x000fe200078e00ff */
[----:B------:R-:W-:Y:S02]  /*4740*/  CS2R R78, SRZ ;  /* 0x00000000004e7805 */ /* 0x000fe4000001ff00 */
[----:B------:R-:W-:Y:S02]  /*4750*/  CS2R R76, SRZ ;  /* 0x00000000004c7805 */ /* 0x000fe4000001ff00 */
[----:B------:R-:W-:Y:S02]  /*4760*/  VIMNMX R15, R17, R14, !PT ;  /* 0x0000000e110f7248 */ /* 0x000fe40007fe0100 */
[----:B------:R-:W-:Y:S02]  /*4770*/  CS2R R74, SRZ ;  /* 0x00000000004a7805 */ /* 0x000fe4000001ff00 */
[----:B------:R-:W-:-:S02]  /*4780*/  CS2R R72, SRZ ;  /* 0x0000000000487805 */ /* 0x000fc4000001ff00 */
[----:B------:R-:W-:Y:S02]  /*4790*/  CS2R R70, SRZ ;  /* 0x0000000000467805 */ /* 0x000fe4000001ff00 */
[----:B------:R-:W-:Y:S02]  /*47a0*/  ISETP.GE.AND P1, PT, R20, R15, PT ;  /* 0x0000000f1400720c */ /* 0x000fe40003f26270 */
        /* <DEDUP_REMOVED lines=23> */
[----:B------:R-:W-:Y:S06]  /*4920*/  @!P1 BRA `(.L_x_995) ;  /* 0x0000003000f09947 */ /* 0x000fec0003800000 */
[----:B------:R-:W-:Y:S01]  /*4930*/  IMAD.MOV.U32 R14, RZ, RZ, R88 ;  /* 0x000000ffff0e7224 */ /* 0x000fe200078e0058 */
[----:B------:R-:W-:Y:S01]  /*4940*/  UMOV UR5, URZ ;  /* 0x0000003f00057c82 */ /* 0x000fe20008000000 */
[----:B------:R-:W-:Y:S01]  /*4950*/  IMAD.MOV.U32 R13, RZ, RZ, R12 ;  /* 0x000000ffff0d7224 */ /* 0x000fe200078e000c */
[----:B------:R-:W-:Y:S01]  /*4960*/  ULDC UR6, c[0x0][0x9e4] ;  /* 0x0002790000067ab9 */ /* 0x000fe20000000800 */
[----:B------:R-:W-:Y:S01]  /*4970*/  IMAD.MOV.U32 R21, RZ, RZ, RZ ;  /* 0x000000ffff157224 */ /* 0x000fe200078e00ff */
[----:B------:R-:W-:Y:S01]  /*4980*/  ULDC UR7, c[0x0][0x2f0] ;  /* 0x0000bc0000077ab9 */ /* 0x000fe20000000800 */
[----:B------:R-:W-:Y:S01]  /*4990*/  IMAD.MOV.U32 R2, RZ, RZ, 0x3f800000 ;  /* 0x3f800000ff027424 */ /* 0x000fe200078e00ff */
[----:B------:R-:W-:Y:S01]  /*49a0*/  ULDC UR59, c[0x0][0x9d8] ;  /* 0x00027600003b7ab9 */ /* 0x000fe20000000800 */
[----:B------:R-:W-:-:S07]  /*49b0*/  IMAD.MOV.U32 R87, RZ, RZ, RZ ;  /* 0x000000ffff577224 */ /* 0x000fce00078e00ff */
.L_x_1014:
[----:B------:R-:W-:-:S04]  /*49c0*/  UISETP.NE.AND UP0, UPT, UR5, 0x1, UPT ;  /* 0x000000010500788c */ /* 0x000fc8000bf05270 */
[----:B------:R-:W-:-:S06]  /*49d0*/  USEL UR4, URZ, 0x1, UP0 ;  /* 0x000000013f047887 */ /* 0x000fcc0008000000 */
[----:B------:R-:W-:Y:S01]  /*49e0*/  LOP3.LUT R3, R21, UR4, RZ, 0x3c, !PT ;  /* 0x0000000415037c12 */ /* 0x000fe2000f8e3cff */
[----:B------:R-:W-:Y:S06]  /*49f0*/  @!P0 BRA `(.L_x_996) ;  /* 0x0000000000048947 */ /* 0x000fec0003800000 */
[----:B------:R-:W-:Y:S01]  /*4a00*/  BPT.TRAP 0x1 ;  /* 0x000000040000795c */ /* 0x000fe20000300000 */
.L_x_996:
[----:B------:R-:W-:Y:S01]  /*4a10*/  UIADD3 UR4, UR5, 0x1, URZ ;  /* 0x0000000105047890 */ /* 0x000fe2000fffe03f */
[----:B------:R-:W-:-:S03]  /*4a20*/  SHF.L.U32 R11, R3, 0x1f, RZ ;  /* 0x0000001f030b7819 */ /* 0x000fc600000006ff */
[----:B------:R-:W-:-:S04]  /*4a30*/  UISETP.NE.AND UP0, UPT, UR4, 0x2, UPT ;  /* 0x000000020400788c */ /* 0x000fc8000bf05270 */
[----:B------:R-:W-:-:S04]  /*4a40*/  USEL UR4, UR4, URZ, UP0 ;  /* 0x0000003f04047287 */ /* 0x000fc80008000000 */
[----:B------:R-:W-:-:S09]  /*4a50*/  ULEA UR61, UR4, UR58, 0x3 ;  /* 0x0000003a043d7291 */ /* 0x000fd2000f8e183f */
[----:B------:R0:W1:Y:S01]  /*4a60*/  SYNCS.PHASECHK.TRANS64.TRYWAIT P1, [UR61+0x2a830], R11 ;  /* 0x02a8300bff0075a7 */ /* 0x000062000802017d */
[----:B------:R-:W-:Y:S05]  /*4a70*/  @!P0 BRA `(.L_x_997) ;  /* 0x0000000000048947 */ /* 0x000fea0003800000 */
[----:B------:R-:W-:Y:S01]  /*4a80*/  BPT.TRAP 0x1 ;  /* 0x000000040000795c */ /* 0x000fe20000300000 */
.L_x_997:
[----:B-1----:R-:W-:Y:S05]  /*4a90*/  @P1 BRA `(.L_x_998) ;  /* 0x0000000000081947 */ /* 0x002fea0003800000 */
[----:B------:R-:W1:Y:S02]  /*4aa0*/  SYNCS.PHASECHK.TRANS64.TRYWAIT P1, [UR61+0x2a830], R11 ;  /* 0x02a8300bff0075a7 */ /* 0x000e64000802017d */
[----:B-1----:R-:W-:Y:S05]  /*4ab0*/  @!P1 BRA `(.L_x_999) ;  /* 0x000000ec00949947 */ /* 0x002fea0003800000 */
.L_x_998:
        /* <DEDUP_REMOVED lines=16> */
[----:B------:R-:W-:Y:S01]  /*4bc0*/  UIADD3 UR22, UR50, 0x300, URZ ;  /* 0x0000030032167890 */ /* 0x000fe2000fffe03f */
[-C--:B------:R-:W-:Y:S01]  /*4bd0*/  FMUL.FTZ R29, R29, R0.reuse ;  /* 0x000000001d1d7220 */ /* 0x080fe20000410000 */
[----:B------:R-:W-:Y:S01]  /*4be0*/  UMOV UR23, 0x40000040 ;  /* 0x4000004000177882 */ /* 0x000fe20000000000 */
        /* <DEDUP_REMOVED lines=110> */
.L_x_1000:
[----:B------:R-:W-:Y:S01]  /*52d0*/  ULEA UR14, UR5, UR58, 0x3 ;  /* 0x0000003a050e7291 */ /* 0x000fe2000f8e183f */
[----:B------:R-:W-:-:S08]  /*52e0*/  SHF.L.U32 R0, R21, 0x1f, RZ ;  /* 0x0000001f15007819 */ /* 0x000fd000000006ff */
[----:B------:R2:W3:Y:S01]  /*52f0*/  SYNCS.PHASECHK.TRANS64.TRYWAIT P1, [UR14+0x2a850], R0 ;  /* 0x02a85000ff0075a7 */ /* 0x0004e2000802014e */
[----:B------:R-:W-:Y:S05]  /*5300*/  @!P0 BRA `(.L_x_1001) ;  /* 0x0000000000048947 */ /* 0x000fea0003800000 */
[----:B------:R-:W-:Y:S01]  /*5310*/  BPT.TRAP 0x1 ;  /* 0x000000040000795c */ /* 0x000fe20000300000 */
.L_x_1001:
[----:B---3--:R-:W-:Y:S05]  /*5320*/  @P1 BRA `(.L_x_1002) ;  /* 0x0000000000081947 */ /* 0x008fea0003800000 */
[----:B------:R-:W3:Y:S02]  /*5330*/  SYNCS.PHASECHK.TRANS64.TRYWAIT P1, [UR14+0x2a850], R0 ;  /* 0x02a85000ff0075a7 */ /* 0x000ee4000802014e */
[----:B---3--:R-:W-:Y:S05]  /*5340*/  @!P1 BRA `(.L_x_1003) ;  /* 0x000000e400889947 */ /* 0x008fea0003800000 */
.L_x_1002:
        /* <DEDUP_REMOVED lines=37> */
.L_x_1004:
[----:B------:R-:W-:Y:S01]  /*55a0*/  ISETP.NE.AND P2, PT, R23, 0x1, PT ;  /* 0x000000011700780c */ /* 0x000fe20003f45270 */
[----:B------:R-:W-:Y:S01]  /*55b0*/  FMUL.FTZ R21, R95, UR59 ;  /* 0x0000003b5f157c20 */ /* 0x000fe20008410000 */
[----:B-1----:R-:W-:Y:S01]  /*55c0*/  FMUL.FTZ R12, R94, UR59 ;  /* 0x0000003b5e0c7c20 */ /* 0x002fe20008410000 */
[----:B------:R-:W1:Y:S01]  /*55d0*/  S2UR UR10, SR_CgaCtaId ;  /* 0x00000000000a79c3 */ /* 0x000e620000008800 */
[----:B------:R-:W-:Y:S01]  /*55e0*/  FMUL.FTZ R158, R105, UR59 ;  /* 0x0000003b699e7c20 */ /* 0x000fe20008410000 */
[----:B------:R-:W-:Y:S01]  /*55f0*/  FMUL.FTZ R116, R116, UR59 ;  /* 0x0000003b74747c20 */ /* 0x000fe20008410000 */
[----:B------:R-:W-:Y:S02]  /*5600*/  IMAD.MOV.U32 R105, RZ, RZ, R8 ;  /* 0x000000ffff697224 */ /* 0x000fe400078e0008 */
[----:B------:R-:W-:Y:S01]  /*5610*/  FMUL.FTZ R2, R91, UR59 ;  /* 0x0000003b5b027c20 */ /* 0x000fe20008410000 */
[----:B------:R-:W-:Y:S01]  /*5620*/  FMUL.FTZ R91, R103, UR59 ;  /* 0x0000003b675b7c20 */ /* 0x000fe20008410000 */
[----:B------:R-:W-:Y:S01]  /*5630*/  FMUL.FTZ R103, R111, UR59 ;  /* 0x0000003b6f677c20 */ /* 0x000fe20008410000 */
[----:B------:R-:W-:Y:S01]  /*5640*/  FMUL.FTZ R138, R114, UR59 ;  /* 0x0000003b728a7c20 */ /* 0x000fe20008410000 */
[----:B------:R-:W-:Y:S01]  /*5650*/  IMAD R111, R20, -0x60, RZ ;  /* 0xffffffa0146f7824 */ /* 0x000fe200078e02ff */
[----:B------:R3:W4:Y:S01]  /*5660*/  MUFU.TANH R114, R116 ;  /* 0x0000007400727308 */ /* 0x0007220000002400 */
[----:B------:R-:W5:Y:S01]  /*5670*/  @P2 LDC R95, c[0x0][0x44c] ;  /* 0x00011300ff5f2b82 */ /* 0x000f620000000800 */
[----:B------:R-:W-:Y:S01]  /*5680*/  FMUL.FTZ R172, R96, UR59 ;  /* 0x0000003b60ac7c20 */ /* 0x000fe20008410000 */
[----:B------:R-:W-:-:S02]  /*5690*/  VIADD R96, R111, 0x1 ;  /* 0x000000016f607836 */ /* 0x000fc40000000000 */
[----:B0-----:R-:W-:Y:S01]  /*56a0*/  FMUL.FTZ R11, R88, UR59 ;  /* 0x0000003b580b7c20 */ /* 0x001fe20008410000 */
[----:B------:R-:W-:Y:S01]  /*56b0*/  FMUL.FTZ R137, R89, UR59 ;  /* 0x0000003b59897c20 */ /* 0x000fe20008410000 */
[----:B--2---:R-:W-:Y:S01]  /*56c0*/  FMUL.FTZ R0, R90, UR59 ;  /* 0x0000003b5a007c20 */ /* 0x004fe20008410000 */
[----:B------:R-:W-:Y:S01]  /*56d0*/  FMUL.FTZ R139, R92, UR59 ;  /* 0x0000003b5c8b7c20 */ /* 0x000fe20008410000 */
[----:B------:R-:W-:Y:S01]  /*56e0*/  FMUL.FTZ R164, R93, UR59 ;  /* 0x0000003b5da47c20 */ /* 0x000fe20008410000 */
[----:B------:R-:W0:Y:S01]  /*56f0*/  @P2 LDC R94, c[0x0][0x450] ;  /* 0x00011400ff5e2b82 */ /* 0x000e220000000800 */
[----:B------:R-:W-:Y:S01]  /*5700*/  FMUL.FTZ R166, R97, UR59 ;  /* 0x0000003b61a67c20 */ /* 0x000fe20008410000 */
[----:B------:R-:W-:Y:S01]  /*5710*/  FMUL.FTZ R168, R101, UR59 ;  /* 0x0000003b65a87c20 */ /* 0x000fe20008410000 */
[----:B------:R-:W-:Y:S01]  /*5720*/  R2UR UR5, R10 ;  /* 0x000000000a0572ca */ /* 0x000fe200000e0000 */
        /* <DEDUP_REMOVED lines=12> */
[----:B-----5:R-:W-:-:S04]  /*57f0*/  @P2 IMAD.HI.U32 R95, R8, R95, RZ ;  /* 0x0000005f085f2227 */ /* 0x020fc800078e00ff */
[----:B------:R-:W-:Y:S01]  /*5800*/  FMUL.FTZ R140, R115, UR59 ;  /* 0x0000003b738c7c20 */ /* 0x000fe20008410000 */
[----:B------:R-:W-:Y:S01]  /*5810*/  FMUL.FTZ R117, R117, UR59 ;  /* 0x0000003b75757c20 */ /* 0x000fe20008410000 */
[----:B------:R-:W-:Y:S01]  /*5820*/  FMUL.FTZ R142, R118, UR59 ;  /* 0x0000003b768e7c20 */ /* 0x000fe20008410000 */
[----:B------:R-:W-:Y:S01]  /*5830*/  FMUL.FTZ R144, R119, UR59 ;  /* 0x0000003b77907c20 */ /* 0x000fe20008410000 */
[----:B------:R-:W-:Y:S01]  /*5840*/  FMUL.FTZ R121, R121, UR59 ;  /* 0x0000003b79797c20 */ /* 0x000fe20008410000 */
[----:B------:R-:W-:Y:S01]  /*5850*/  FMUL.FTZ R146, R122, UR59 ;  /* 0x0000003b7a927c20 */ /* 0x000fe20008410000 */
[----:B------:R-:W-:Y:S01]  /*5860*/  FMUL.FTZ R148, R123, UR59 ;  /* 0x0000003b7b947c20 */ /* 0x000fe20008410000 */
[----:B0-----:R-:W-:Y:S01]  /*5870*/  @P2 SHF.R.U32.HI R105, RZ, R94, R95 ;  /* 0x0000005eff692219 */ /* 0x001fe2000001165f */
[----:B------:R-:W-:Y:S01]  /*5880*/  FMUL.FTZ R150, R126, UR59 ;  /* 0x0000003b7e967c20 */ /* 0x000fe20008410000 */
[----:B------:R-:W-:Y:S01]  /*5890*/  FMUL.FTZ R152, R127, UR59 ;  /* 0x0000003b7f987c20 */ /* 0x000fe20008410000 */
[----:B------:R-:W-:Y:S01]  /*58a0*/  FMUL.FTZ R156, R130, UR59 ;  /* 0x0000003b829c7c20 */ /* 0x000fe20008410000 */
[----:B------:R-:W-:Y:S01]  /*58b0*/  FMUL.FTZ R93, R131, UR59 ;  /* 0x0000003b835d7c20 */ /* 0x000fe20008410000 */
[----:B---3--:R-:W0:Y:S01]  /*58c0*/  SHFL.IDX PT, R116, R105, RZ, 0x1c1f ;  /* 0x001c1fff69747589 */ /* 0x008e2200000e0000 */
[----:B------:R-:W-:Y:S01]  /*58d0*/  FMUL.FTZ R132, R132, UR59 ;  /* 0x0000003b84847c20 */ /* 0x000fe20008410000 */
[----:B------:R-:W-:Y:S01]  /*58e0*/  FMUL.FTZ R94, R134, UR59 ;  /* 0x0000003b865e7c20 */ /* 0x000fe20008410000 */
[----:B------:R-:W-:-:S02]  /*58f0*/  IMAD R97, R9, -0x2, R96 ;  /* 0xfffffffe09617824 */ /* 0x000fc400078e0260 */
[----:B------:R-:W-:Y:S01]  /*5900*/  FMUL.FTZ R95, R135, UR59 ;  /* 0x0000003b875f7c20 */ /* 0x000fe20008410000 */
[----:B------:R-:W-:Y:S01]  /*5910*/  UIADD3 UR61, UR61, 0x2a840, URZ ;  /* 0x0002a8403d3d7890 */ /* 0x000fe2000fffe03f */
[----:B------:R-:W-:Y:S01]  /*5920*/  FMUL.FTZ R120, R120, UR59 ;  /* 0x0000003b78787c20 */ /* 0x000fe20008410000 */
[----:B------:R-:W-:Y:S01]  /*5930*/  FMUL.FTZ R124, R124, UR59 ;  /* 0x0000003b7c7c7c20 */ /* 0x000fe20008410000 */
[----:B------:R-:W-:Y:S01]  /*5940*/  FMUL.FTZ R125, R125, UR59 ;  /* 0x0000003b7d7d7c20 */ /* 0x000fe20008410000 */
[----:B------:R-:W-:Y:S01]  /*5950*/  FMUL.FTZ R128, R128, UR59 ;  /* 0x0000003b80807c20 */ /* 0x000fe20008410000 */
[----:B------:R-:W-:Y:S01]  /*5960*/  FMUL.FTZ R129, R129, UR59 ;  /* 0x0000003b81817c20 */ /* 0x000fe20008410000 */
[----:B------:R-:W-:Y:S01]  /*5970*/  FMUL.FTZ R133, R133, UR59 ;  /* 0x0000003b85857c20 */ /* 0x000fe20008410000 */
[----:B------:R-:W-:Y:S01]  /*5980*/  LOP3.LUT P1, RZ, R18, 0x80000, RZ, 0xc0, !PT ;  /* 0x0008000012ff7812 */ /* 0x000fe2000782c0ff */
[----:B------:R-:W-:Y:S01]  /*5990*/  IMAD R96, R16, UR7, R97 ;  /* 0x0000000710607c24 */ /* 0x000fe2000f8e0261 */
[----:B-1----:R-:W-:Y:S01]  /*59a0*/  UPRMT UR61, UR10, 0x654, UR61 ;  /* 0x000006540a3d7896 */ /* 0x002fe2000800003d */
[----:B------:R-:W1:Y:S01]  /*59b0*/  MUFU.TANH R11, R11 ;  /* 0x0000000b000b7308 */ /* 0x000e620000002400 */
[----:B------:R-:W-:Y:S01]  /*59c0*/  ULDC UR11, c[0x0][0x9e0] ;  /* 0x00027800000b7ab9 */ /* 0x000fe20000000800 */
[----:B------:R-:W-:Y:S01]  /*59d0*/  ULDC UR10, c[0x0][0x288] ;  /* 0x0000a200000a7ab9 */ /* 0x000fe20000000800 */
[----:B------:R-:W-:-:S02]  /*59e0*/  VIADD R122, R97, 0xffffffff ;  /* 0xffffffff617a7836 */ /* 0x000fc40000000000 */
[----:B------:R-:W-:-:S03]  /*59f0*/  VIADD R96, R96, -UR10 ;  /* 0x8000000a60607c36 */ /* 0x000fc60008000000 */
[----:B------:R-:W2:Y:S01]  /*5a00*/  MUFU.TANH R137, R137 ;  /* 0x0000008900897308 */ /* 0x000ea20000002400 */
[C---:B------:R-:W-:Y:S01]  /*5a10*/  VIADD R115, R96.reuse, UR11 ;  /* 0x0000000b60737c36 */ /* 0x040fe20008000000 */
[----:B------:R-:W-:Y:S01]  /*5a20*/  IADD3 R119, R96, UR5, RZ ;  /* 0x0000000560777c10 */ /* 0x000fe2000fffe0ff */
[----:B------:R-:W-:Y:S02]  /*5a30*/  SYNCS.ARRIVE.TRANS64.RED.A1T0 RZ, [UR61], RZ ;  /* 0x000000ffffff79a7 */ /* 0x000fe4000810043d */
[--C-:B0-----:R-:W-:Y:S02]  /*5a40*/  IMAD.IADD R97, R115, 0x1, R116.reuse ;  /* 0x0000000173617824 */ /* 0x101fe400078e0274 */
[----:B------:R-:W-:Y:S01]  /*5a50*/  IMAD.IADD R99, R119, 0x1, R116 ;  /* 0x0000000177637824 */ /* 0x000fe200078e0274 */
[----:B------:R-:W0:Y:S08]  /*5a60*/  MUFU.TANH R0, R0 ;  /* 0x0000000000007308 */ /* 0x000e300000002400 */
[----:B------:R-:W3:Y:S08]  /*5a70*/  MUFU.TANH R2, R2 ;  /* 0x0000000200027308 */ /* 0x000ef00000002400 */
        /* <DEDUP_REMOVED lines=27> */
[----:B------:R0:W0:Y:S08]  /*5c30*/  MUFU.TANH R110, R120 ;  /* 0x00000078006e7308 */ /* 0x0000300000002400 */
[----:B------:R-:W0:Y:S08]  /*5c40*/  MUFU.TANH R121, R121 ;  /* 0x0000007900797308 */ /* 0x000e300000002400 */
[----:B------:R-:W0:Y:S08]  /*5c50*/  MUFU.TANH R146, R146 ;  /* 0x0000009200927308 */ /* 0x000e300000002400 */
[----:B------:R-:W0:Y:S08]  /*5c60*/  MUFU.TANH R148, R148 ;  /* 0x0000009400947308 */ /* 0x000e300000002400 */
[----:B------:R0:W0:Y:S08]  /*5c70*/  MUFU.TANH R106, R124 ;  /* 0x0000007c006a7308 */ /* 0x0000300000002400 */
[----:B------:R0:W0:Y:S08]  /*5c80*/  MUFU.TANH R104, R125 ;  /* 0x0000007d00687308 */ /* 0x0000300000002400 */
[----:B------:R-:W0:Y:S08]  /*5c90*/  MUFU.TANH R150, R150 ;  /* 0x0000009600967308 */ /* 0x000e300000002400 */
[----:B------:R-:W0:Y:S08]  /*5ca0*/  MUFU.TANH R152, R152 ;  /* 0x0000009800987308 */ /* 0x000e300000002400 */
[----:B------:R0:W0:Y:S08]  /*5cb0*/  MUFU.TANH R102, R128 ;  /* 0x0000008000667308 */ /* 0x0000300000002400 */
[----:B------:R0:W0:Y:S08]  /*5cc0*/  MUFU.TANH R98, R129 ;  /* 0x0000008100627308 */ /* 0x0000300000002400 */
[----:B------:R-:W0:Y:S08]  /*5cd0*/  MUFU.TANH R156, R156 ;  /* 0x0000009c009c7308 */ /* 0x000e300000002400 */
[----:B------:R-:W0:Y:S08]  /*5ce0*/  MUFU.TANH R93, R93 ;  /* 0x0000005d005d7308 */ /* 0x000e300000002400 */
[----:B------:R-:W0:Y:S08]  /*5cf0*/  MUFU.TANH R132, R132 ;  /* 0x0000008400847308 */ /* 0x000e300000002400 */
[----:B------:R0:W0:Y:S08]  /*5d00*/  MUFU.TANH R100, R133 ;  /* 0x0000008500647308 */ /* 0x0000300000002400 */
[----:B------:R-:W0:Y:S08]  /*5d10*/  MUFU.TANH R94, R94 ;  /* 0x0000005e005e7308 */ /* 0x000e300000002400 */
[----:B------:R-:W0:Y:S01]  /*5d20*/  MUFU.TANH R95, R95 ;  /* 0x0000005f005f7308 */ /* 0x000e220000002400 */
[----:B-1234-:R-:W-:Y:S05]  /*5d30*/  @!P1 BRA `(.L_x_1005) ;  /* 0x0000000000589947 */ /* 0x01efea0003800000 */
[----:B------:R-:W-:Y:S01]  /*5d40*/  IMAD R96, R16, UR7, R116 ;  /* 0x0000000710607c24 */ /* 0x000fe2000f8e0274 */
[----:B------:R-:W-:Y:S03]  /*5d50*/  BSSY B0, `(.L_x_1006) ;  /* 0x0000011000007945 */ /* 0x000fe60003800000 */
[----:B------:R-:W-:-:S05]  /*5d60*/  VIADD R107, R96, -UR10 ;  /* 0x8000000a606b7c36 */ /* 0x000fca0008000000 */
[----:B------:R-:W-:-:S13]  /*5d70*/  ISETP.GT.AND P1, PT, R107, -0x1, PT ;  /* 0xffffffff6b00780c */ /* 0x000fda0003f24270 */
[----:B------:R-:W-:Y:S05]  /*5d80*/  @P1 BRA `(.L_x_1007) ;  /* 0x0000000000201947 */ /* 0x000fea0003800000 */
[----:B------:R-:W-:Y:S01]  /*5d90*/  IMAD.U32 R116, RZ, RZ, UR6 ;  /* 0x00000006ff747e24 */ /* 0x000fe2000f8e00ff */
[----:B------:R-:W-:-:S04]  /*5da0*/  LOP3.LUT R107, RZ, R107, RZ, 0x33, !PT ;  /* 0x0000006bff6b7212 */ /* 0x000fc800078e33ff */
[----:B------:R-:W-:-:S13]  /*5db0*/  ISETP.NE.AND P1, PT, R116, 0x1, PT ;  /* 0x000000017400780c */ /* 0x000fda0003f25270 */
[----:B0-----:R-:W0:Y:S02]  /*5dc0*/  @P1 LDC.64 R124, c[0x0][0x9e8] ;  /* 0x00027a00ff7c1b82 */ /* 0x001e240000000a00 */
[----:B0-----:R-:W-:-:S05]  /*5dd0*/  @P1 IMAD.HI.U32 R96, R107, R124, RZ ;  /* 0x0000007c6b601227 */ /* 0x001fca00078e00ff */
[----:B------:R-:W-:-:S04]  /*5de0*/  @P1 SHF.R.U32.HI R107, RZ, R125, R96 ;  /* 0x0000007dff6b1219 */ /* 0x000fc80000011660 */
[----:B------:R-:W-:Y:S01]  /*5df0*/  LOP3.LUT R107, RZ, R107, RZ, 0x33, !PT ;  /* 0x0000006bff6b7212 */ /* 0x000fe200078e33ff */
[----:B------:R-:W-:Y:S06]  /*5e00*/  BRA `(.L_x_1008) ;  /* 0x0000000000147947 */ /* 0x000fec0003800000 */
.L_x_1007:
[----:B------:R-:W-:-:S05]  /*5e10*/  IMAD.U32 R116, RZ, RZ, UR6 ;  /* 0x00000006ff747e24 */ /* 0x000fca000f8e00ff */
[----:B------:R-:W-:-:S13]  /*5e20*/  ISETP.NE.AND P1, PT, R116, 0x1, PT ;  /* 0x000000017400780c */ /* 0x000fda0003f25270 */
[----:B0-----:R-:W0:Y:S02]  /*5e30*/  @P1 LDC.64 R124, c[0x0][0x9e8] ;  /* 0x00027a00ff7c1b82 */ /* 0x001e240000000a00 */
[----:B0-----:R-:W-:-:S05]  /*5e40*/  @P1 IMAD.HI.U32 R96, R107, R124, RZ ;  /* 0x0000007c6b601227 */ /* 0x001fca00078e00ff */
[----:B------:R-:W-:-:S07]  /*5e50*/  @P1 SHF.R.U32.HI R107, RZ, R125, R96 ;  /* 0x0000007dff6b1219 */ /* 0x000fce0000011660 */
.L_x_1008:
[----:B------:R-:W-:Y:S05]  /*5e60*/  BSYNC B0 ;  /* 0x0000000000007941 */ /* 0x000fea0003800000 */
.L_x_1006:
[----:B------:R-:W-:-:S05]  /*5e70*/  IMAD R96, R107, R116, R122 ;  /* 0x000000746b607224 */ /* 0x000fca00078e027a */
[----:B------:R-:W-:Y:S02]  /*5e80*/  VIADDMNMX R97, R96, R116, R97, PT ;  /* 0x0000007460617246 */ /* 0x000fe40003800161 */
[----:B------:R-:W-:-:S07]  /*5e90*/  VIMNMX R99, R99, R96, !PT ;  /* 0x0000006063637248 */ /* 0x000fce0007fe0100 */
.L_x_1005:
[C---:B------:R-:W-:Y:S01]  /*5ea0*/  ISETP.GE.AND P2, PT, R111.reuse, 0x9, PT ;  /* 0x000000096f00780c */ /* 0x040fe20003f46270 */
[----:B0-----:R-:W0:Y:S01]  /*5eb0*/  SHFL.IDX PT, R120, R105, 0x1, 0x1c1f ;  /* 0x003c1f0069787f89 */ /* 0x001e2200000e0000 */
[----:B------:R-:W-:Y:S02]  /*5ec0*/  ISETP.GE.AND P1, PT, R111, 0x2, PT ;  /* 0x000000026f00780c */ /* 0x000fe40003f26270 */
[C---:B------:R-:W-:Y:S02]  /*5ed0*/  ISETP.GT.AND P3, PT, R99.reuse, 0x8, !P2 ;  /* 0x000000086300780c */ /* 0x040fe40005764270 */
[----:B------:R-:W-:Y:S02]  /*5ee0*/  ISETP.GT.AND P4, PT, R99, 0x1, !P1 ;  /* 0x000000016300780c */ /* 0x000fe40004f84270 */
[----:B------:R-:W-:Y:S02]  /*5ef0*/  ISETP.LT.OR P3, PT, R97, 0x9, P3 ;  /* 0x000000096100780c */ /* 0x000fe40001f61670 */
[----:B------:R-:W-:-:S02]  /*5f00*/  ISETP.GE.AND P5, PT, R111, 0xa, PT ;  /* 0x0000000a6f00780c */ /* 0x000fc40003fa6270 */
[----:B------:R-:W-:Y:S02]  /*5f10*/  FSEL R174, R139, -INF , !P3 ;  /* 0xff8000008bae7808 */ /* 0x000fe40005800000 */
[----:B------:R-:W-:Y:S02]  /*5f20*/  ISETP.LT.OR P4, PT, R97, 0x2, P4 ;  /* 0x000000026100780c */ /* 0x000fe40002781670 */
        /* <DEDUP_REMOVED lines=98> */
[----:B------:R-:W-:Y:S02]  /*6550*/  P2R R107, PR, RZ, 0x40 ;  /* 0x00000040ff6b7803 */ /* 0x000fe40000000000 */
[----:B------:R-:W-:-:S04]  /*6560*/  ISETP.GT.AND P6, PT, R99, RZ, !P6 ;  /* 0x000000ff6300720c */ /* 0x000fc800077c4270 */
[----:B------:R-:W-:-:S04]  /*6570*/  ISETP.LT.OR P6, PT, R97, 0x1, P6 ;  /* 0x000000016100780c */ /* 0x000fc800037c1670 */
[----:B------:R-:W-:Y:S02]  /*6580*/  FSEL R176, R11, -INF , !P6 ;  /* 0xff8000000bb07808 */ /* 0x000fe40007000000 */
[----:B------:R-:W-:-:S04]  /*6590*/  ISETP.GE.AND P6, PT, R111, 0x5a, PT ;  /* 0x0000005a6f00780c */ /* 0x000fc80003fc6270 */
[----:B------:R-:W-:Y:S02]  /*65a0*/  P2R R111, PR, RZ, 0x40 ;  /* 0x00000040ff6f7803 */ /* 0x000fe40000000000 */
[----:B------:R-:W-:Y:S01]  /*65b0*/  ISETP.GT.AND P6, PT, R99, 0x59, !P6 ;  /* 0x000000596300780c */ /* 0x000fe200077c4270 */
[----:B0-----:R-:W-:-:S03]  /*65c0*/  IMAD.IADD R99, R119, 0x1, R120 ;  /* 0x0000000177637824 */ /* 0x001fc600078e0278 */
[----:B------:R-:W-:Y:S01]  /*65d0*/  ISETP.LT.OR P6, PT, R97, 0x5a, P6 ;  /* 0x0000005a6100780c */ /* 0x000fe200037c1670 */
[----:B------:R-:W-:-:S03]  /*65e0*/  IMAD.IADD R97, R115, 0x1, R120 ;  /* 0x0000000173617824 */ /* 0x000fc600078e0278 */
[----:B------:R-:W-:Y:S02]  /*65f0*/  FSEL R100, R100, -INF , !P6 ;  /* 0xff80000064647808 */ /* 0x000fe40007000000 */
[----:B------:R-:W-:-:S13]  /*6600*/  LOP3.LUT P6, RZ, R18, 0x80000, RZ, 0xc0, !PT ;  /* 0x0008000012ff7812 */ /* 0x000fda00078cc0ff */
[----:B------:R-:W-:Y:S05]  /*6610*/  @!P6 BRA `(.L_x_1009) ;  /* 0x000000000058e947 */ /* 0x000fea0003800000 */
        /* <DEDUP_REMOVED lines=8> */
[----:B------:R-:W0:Y:S02]  /*66a0*/  @P6 LDC.64 R120, c[0x0][0x9e8] ;  /* 0x00027a00ff786b82 */ /* 0x000e240000000a00 */
[----:B0-----:R-:W-:-:S05]  /*66b0*/  @P6 IMAD.HI.U32 R120, R11, R120, RZ ;  /* 0x000000780b786227 */ /* 0x001fca00078e00ff */
[----:B------:R-:W-:-:S04]  /*66c0*/  @P6 SHF.R.U32.HI R11, RZ, R121, R120 ;  /* 0x00000079ff0b6219 */ /* 0x000fc80000011678 */
[----:B------:R-:W-:Y:S01]  /*66d0*/  LOP3.LUT R11, RZ, R11, RZ, 0x33, !PT ;  /* 0x0000000bff0b7212 */ /* 0x000fe200078e33ff */
[----:B------:R-:W-:Y:S06]  /*66e0*/  BRA `(.L_x_1012) ;  /* 0x0000000000147947 */ /* 0x000fec0003800000 */
.L_x_1011:
[----:B------:R-:W-:-:S05]  /*66f0*/  IMAD.U32 R105, RZ, RZ, UR6 ;  /* 0x00000006ff697e24 */ /* 0x000fca000f8e00ff */
[----:B------:R-:W-:-:S13]  /*6700*/  ISETP.NE.AND P6, PT, R105, 0x1, PT ;  /* 0x000000016900780c */ /* 0x000fda0003fc5270 */
[----:B------:R-:W0:Y:S02]  /*6710*/  @P6 LDC.64 R120, c[0x0][0x9e8] ;  /* 0x00027a00ff786b82 */ /* 0x000e240000000a00 */
[----:B0-----:R-:W-:-:S05]  /*6720*/  @P6 IMAD.HI.U32 R120, R11, R120, RZ ;  /* 0x000000780b786227 */ /* 0x001fca00078e00ff */
[----:B------:R-:W-:-:S07]  /*6730*/  @P6 SHF.R.U32.HI R11, RZ, R121, R120 ;  /* 0x00000079ff0b6219 */ /* 0x000fce0000011678 */
.L_x_1012:
[----:B------:R-:W-:Y:S05]  /*6740*/  BSYNC B0 ;  /* 0x0000000000007941 */ /* 0x000fea0003800000 */
.L_x_1010:
[----:B------:R-:W-:-:S05]  /*6750*/  IMAD R120, R11, R105, R122 ;  /* 0x000000690b787224 */ /* 0x000fca00078e027a */
[----:B------:R-:W-:Y:S02]  /*6760*/  VIADDMNMX R97, R120, R105, R97, PT ;  /* 0x0000006978617246 */ /* 0x000fe40003800161 */
[----:B------:R-:W-:-:S07]  /*6770*/  VIMNMX R99, R99, R120, !PT ;  /* 0x0000007863637248 */ /* 0x000fce0007fe0100 */
.L_x_1009:
[C---:B------:R-:W-:Y:S02]  /*6780*/  ISETP.GT.AND P1, PT, R99.reuse, 0x1, !P1 ;  /* 0x000000016300780c */ /* 0x040fe40004f24270 */
        /* <DEDUP_REMOVED lines=67> */
[----:B------:R-:W-:Y:S01]  /*6bc0*/  ISETP.LT.OR P1, PT, R97, 0x31, P1 ;  /* 0x000000316100780c */ /* 0x000fe20000f21670 */
[----:B------:R-:W0:Y:S01]  /*6bd0*/  LDC R11, c[0x0][0x988] ;  /* 0x00026200ff0b7b82 */ /* 0x000e220000000800 */
[----:B------:R-:W-:Y:S01]  /*6be0*/  ISETP.NE.AND P2, PT, R141, RZ, PT ;  /* 0x000000ff8d00720c */ /* 0x000fe20003f45270 */
[----:B------:R-:W1:Y:S01]  /*6bf0*/  SHFL.BFLY PT, R12, R21, 0x2, 0x1f ;  /* 0x0c401f00150c7f89 */ /* 0x000e6200000e0000 */
[----:B------:R-:W-:Y:S02]  /*6c00*/  FSEL R138, R138, -INF , !P1 ;  /* 0xff8000008a8a7808 */ /* 0x000fe40004800000 */
[----:B------:R-:W-:-:S02]  /*6c10*/  ISETP.NE.AND P1, PT, R135, RZ, PT ;  /* 0x000000ff8700720c */ /* 0x000fc40003f25270 */
[----:B------:R-:W-:Y:S02]  /*6c20*/  ISETP.NE.AND P6, PT, R143, RZ, PT ;  /* 0x000000ff8f00720c */ /* 0x000fe40003fc5270 */
[C---:B------:R-:W-:Y:S02]  /*6c30*/  ISETP.GT.AND P1, PT, R99.reuse, 0x31, !P1 ;  /* 0x000000316300780c */ /* 0x040fe40004f24270 */
[----:B------:R-:W-:Y:S02]  /*6c40*/  ISETP.GT.AND P3, PT, R99, 0x50, !P3 ;  /* 0x000000506300780c */ /* 0x000fe40005f64270 */
[C---:B------:R-:W-:Y:S02]  /*6c50*/  ISETP.LT.OR P1, PT, R97.reuse, 0x32, P1 ;  /* 0x000000326100780c */ /* 0x040fe40000f21670 */
[----:B------:R-:W-:Y:S02]  /*6c60*/  ISETP.LT.OR P3, PT, R97, 0x51, P3 ;  /* 0x000000516100780c */ /* 0x000fe40001f61670 */
[----:B------:R-:W-:-:S02]  /*6c70*/  FSEL R140, R140, -INF , !P1 ;  /* 0xff8000008c8c7808 */ /* 0x000fc40004800000 */
[----:B------:R-:W-:Y:S02]  /*6c80*/  ISETP.NE.AND P1, PT, R113, RZ, PT ;  /* 0x000000ff7100720c */ /* 0x000fe40003f25270 */
[C---:B------:R-:W-:Y:S02]  /*6c90*/  ISETP.GT.AND P4, PT, R99.reuse, 0x51, !P4 ;  /* 0x000000516300780c */ /* 0x040fe40006784270 */
[----:B------:R-:W-:Y:S02]  /*6ca0*/  ISETP.GT.AND P1, PT, R99, 0x38, !P1 ;  /* 0x000000386300780c */ /* 0x000fe40004f24270 */
[----:B------:R-:W-:Y:S02]  /*6cb0*/  FSEL R156, R156, -INF , !P3 ;  /* 0xff8000009c9c7808 */ /* 0x000fe40005800000 */
[----:B------:R-:W-:Y:S02]  /*6cc0*/  ISETP.LT.OR P1, PT, R97, 0x39, P1 ;  /* 0x000000396100780c */ /* 0x000fe40000f21670 */
[----:B-1----:R-:W-:-:S02]  /*6cd0*/  FMNMX.FTZ R88, R21, R12, !PT ;  /* 0x0000000c15587209 */ /* 0x002fc40007810000 */
[----:B------:R-:W-:Y:S02]  /*6ce0*/  FSEL R142, R142, -INF , !P1 ;  /* 0xff8000008e8e7808 */ /* 0x000fe40004800000 */
[----:B------:R-:W-:Y:S01]  /*6cf0*/  ISETP.NE.AND P1, PT, R137, RZ, PT ;  /* 0x000000ff8900720c */ /* 0x000fe20003f25270 */
[----:B------:R-:W1:Y:S01]  /*6d00*/  SHFL.BFLY PT, R89, R88, 0x1, 0x1f ;  /* 0x0c201f0058597f89 */ /* 0x000e6200000e0000 */
[C---:B------:R-:W-:Y:S02]  /*6d10*/  ISETP.GT.AND P5, PT, R99.reuse, 0x58, !P5 ;  /* 0x000000586300780c */ /* 0x040fe40006fa4270 */
[----:B------:R-:W-:Y:S02]  /*6d20*/  ISETP.GT.AND P1, PT, R99, 0x39, !P1 ;  /* 0x000000396300780c */ /* 0x000fe40004f24270 */
[C---:B------:R-:W-:Y:S02]  /*6d30*/  ISETP.LT.OR P4, PT, R97.reuse, 0x52, P4 ;  /* 0x000000526100780c */ /* 0x040fe40002781670 */
[----:B------:R-:W-:-:S02]  /*6d40*/  ISETP.LT.OR P1, PT, R97, 0x3a, P1 ;  /* 0x0000003a6100780c */ /* 0x000fc40000f21670 */
[----:B------:R-:W-:Y:S02]  /*6d50*/  ISETP.LT.OR P5, PT, R97, 0x59, P5 ;  /* 0x000000596100780c */ /* 0x000fe40002fa1670 */
[----:B------:R-:W-:Y:S02]  /*6d60*/  FSEL R144, R144, -INF , !P1 ;  /* 0xff80000090907808 */ /* 0x000fe40004800000 */
[----:B------:R-:W-:-:S04]  /*6d70*/  ISETP.NE.AND P1, PT, R117, RZ, PT ;  /* 0x000000ff7500720c */ /* 0x000fc80003f25270 */
[----:B------:R-:W-:-:S04]  /*6d80*/  ISETP.GT.AND P1, PT, R99, 0x40, !P1 ;  /* 0x000000406300780c */ /* 0x000fc80004f24270 */
[----:B------:R-:W-:Y:S02]  /*6d90*/  ISETP.LT.OR P1, PT, R97, 0x41, P1 ;  /* 0x000000416100780c */ /* 0x000fe40000f21670 */
[----:B-1----:R-:W-:Y:S02]  /*6da0*/  FMNMX.FTZ R12, R88, R89, !PT ;  /* 0x00000059580c7209 */ /* 0x002fe40007810000 */
[----:B------:R-:W-:Y:S02]  /*6db0*/  FSEL R146, R146, -INF , !P1 ;  /* 0xff80000092927808 */ /* 0x000fe40004800000 */
[----:B------:R-:W-:-:S04]  /*6dc0*/  ISETP.NE.AND P1, PT, R139, RZ, PT ;  /* 0x000000ff8b00720c */ /* 0x000fc80003f25270 */
[----:B------:R-:W-:-:S04]  /*6dd0*/  ISETP.GT.AND P1, PT, R99, 0x41, !P1 ;  /* 0x000000416300780c */ /* 0x000fc80004f24270 */
[----:B------:R-:W-:-:S04]  /*6de0*/  ISETP.LT.OR P1, PT, R97, 0x42, P1 ;  /* 0x000000426100780c */ /* 0x000fc80000f21670 */
[----:B------:R-:W-:Y:S02]  /*6df0*/  FSEL R148, R148, -INF , !P1 ;  /* 0xff80000094947808 */ /* 0x000fe40004800000 */
[----:B------:R-:W-:-:S04]  /*6e00*/  ISETP.GT.AND P1, PT, R99, 0x48, !P2 ;  /* 0x000000486300780c */ /* 0x000fc80005724270 */
[----:B------:R-:W-:-:S04]  /*6e10*/  ISETP.LT.OR P1, PT, R97, 0x49, P1 ;  /* 0x000000496100780c */ /* 0x000fc80000f21670 */
[----:B------:R-:W-:Y:S02]  /*6e20*/  FSEL R150, R150, -INF , !P1 ;  /* 0xff80000096967808 */ /* 0x000fe40004800000 */
[----:B------:R-:W-:Y:S02]  /*6e30*/  ISETP.GT.AND P1, PT, R99, 0x49, !P6 ;  /* 0x000000496300780c */ /* 0x000fe40007724270 */
[----:B------:R-:W-:Y:S02]  /*6e40*/  ISETP.NE.AND P6, PT, R107, RZ, PT ;  /* 0x000000ff6b00720c */ /* 0x000fe40003fc5270 */
[----:B------:R-:W-:-:S04]  /*6e50*/  ISETP.LT.OR P1, PT, R97, 0x4a, P1 ;  /* 0x0000004a6100780c */ /* 0x000fc80000f21670 */
[----:B------:R-:W-:Y:S02]  /*6e60*/  FSEL R152, R152, -INF , !P1 ;  /* 0xff80000098987808 */ /* 0x000fe40004800000 */
[----:B------:R-:W-:Y:S02]  /*6e70*/  ISETP.GT.AND P1, PT, R99, RZ, !P6 ;  /* 0x000000ff6300720c */ /* 0x000fe40007724270 */
[----:B------:R-:W-:Y:S02]  /*6e80*/  ISETP.NE.AND P6, PT, R111, RZ, PT ;  /* 0x000000ff6f00720c */ /* 0x000fe40003fc5270 */
[----:B------:R-:W-:Y:S02]  /*6e90*/  ISETP.LT.OR P1, PT, R97, 0x1, P1 ;  /* 0x000000016100780c */ /* 0x000fe40000f21670 */
[----:B------:R-:W-:Y:S02]  /*6ea0*/  ISETP.GT.AND P2, PT, R99, 0x59, !P6 ;  /* 0x000000596300780c */ /* 0x000fe40007744270 */
[----:B------:R-:W-:Y:S01]  /*6eb0*/  FSEL R109, R0, -INF , !P1 ;  /* 0xff800000006d7808 */ /* 0x000fe20004800000 */
[C---:B0-----:R-:W-:Y:S01]  /*6ec0*/  FMUL.FTZ R0, R12.reuse, R11 ;  /* 0x0000000b0c007220 */ /* 0x041fe20000410000 */
[----:B------:R-:W-:-:S02]  /*6ed0*/  FSETP.NEU.FTZ.AND P1, PT, R12, -INF , PT ;  /* 0xff8000000c00780b */ /* 0x000fc40003f3d000 */
[----:B------:R-:W-:Y:S02]  /*6ee0*/  FMNMX.FTZ R21, R109, R14, !PT ;  /* 0x0000000e6d157209 */ /* 0x000fe40007810000 */
[----:B------:R-:W-:Y:S02]  /*6ef0*/  FSEL R113, R0, RZ, P1 ;  /* 0x000000ff00717208 */ /* 0x000fe40000800000 */
[----:B------:R-:W-:Y:S02]  /*6f00*/  FMNMX.FTZ R89, R2, R21, !PT ;  /* 0x0000001502597209 */ /* 0x000fe40007810000 */
[----:B------:R-:W-:Y:S01]  /*6f10*/  ISETP.LT.OR P2, PT, R97, 0x5a, P2 ;  /* 0x0000005a6100780c */ /* 0x000fe20001741670 */
[--C-:B------:R-:W-:Y:S01]  /*6f20*/  FFMA.FTZ R0, R176, R11, -R113.reuse ;  /* 0x0000000bb0007223 */ /* 0x100fe20000010871 */
[----:B------:R-:W-:Y:S01]  /*6f30*/  FMNMX.FTZ R89, R120, R89, !PT ;  /* 0x0000005978597209 */ /* 0x000fe20007810000 */
[-CC-:B------:R-:W-:Y:S01]  /*6f40*/  FFMA.FTZ R170, R170, R11.reuse, -R113.reuse ;  /* 0x0000000baaaa7223 */ /* 0x180fe20000010871 */
[--C-:B------:R-:W-:Y:S01]  /*6f50*/  FFMA.FTZ R107, R98, R11, -R113.reuse ;  /* 0x0000000b626b7223 */ /* 0x100fe20000010871 */
[----:B------:R0:W-:Y:S01]  /*6f60*/  MUFU.EX2 R21, R0 ;  /* 0x0000000000157308 */ /* 0x0001e20000000800 */
[----:B------:R-:W-:Y:S01]  /*6f70*/  FMNMX.FTZ R89, R122, R89, !PT ;  /* 0x000000597a597209 */ /* 0x000fe20007810000 */
[-CC-:B------:R-:W-:Y:S01]  /*6f80*/  FFMA.FTZ R162, R162, R11.reuse, -R113.reuse ;  /* 0x0000000ba2a27223 */ /* 0x180fe20000010871 */
[----:B------:R-:W-:Y:S01]  /*6f90*/  FSEL R98, R12, RZ, P1 ;  /* 0x000000ff0c627208 */ /* 0x000fe20000800000 */
[--C-:B------:R-:W-:Y:S01]  /*6fa0*/  FFMA.FTZ R174, R174, R11, -R113.reuse ;  /* 0x0000000baeae7223 */ /* 0x100fe20000010871 */
[----:B------:R-:W-:Y:S01]  /*6fb0*/  FMNMX.FTZ R89, R126, R89, !PT ;  /* 0x000000597e597209 */ /* 0x000fe20007810000 */
[-CC-:B------:R-:W-:Y:S01]  /*6fc0*/  FFMA.FTZ R164, R164, R11.reuse, -R113.reuse ;  /* 0x0000000ba4a47223 */ /* 0x180fe20000010871 */
[----:B------:R-:W-:Y:S01]  /*6fd0*/  FFMA.FTZ R172, R172, R11, -R113 ;  /* 0x0000000bacac7223 */ /* 0x000fe20000010871 */
[----:B------:R-:W-:Y:S01]  /*6fe0*/  FADD.FTZ R98, -R98, R13 ;  /* 0x0000000d62627221 */ /* 0x000fe20000010100 */
[----:B------:R-:W-:Y:S01]  /*6ff0*/  FMNMX.FTZ R91, R128, R89, !PT ;  /* 0x00000059805b7209 */ /* 0x000fe20007810000 */
[-CC-:B0-----:R-:W-:Y:S01]  /*7000*/  FFMA.FTZ R0, R160, R11.reuse, -R113.reuse ;  /* 0x0000000ba0007223 */ /* 0x181fe20000010871 */
[-CC-:B------:R-:W-:Y:S01]  /*7010*/  FFMA.FTZ R160, R158, R11.reuse, -R113.reuse ;  /* 0x0000000b9ea07223 */ /* 0x180fe20000010871 */
[----:B------:R-:W-:Y:S01]  /*7020*/  FSEL R158, R93, -INF , !P4 ;  /* 0xff8000005d9e7808 */ /* 0x000fe20006000000 */
[--C-:B------:R-:W-:Y:S01]  /*7030*/  FFMA.FTZ R93, R154, R11, -R113.reuse ;  /* 0x0000000b9a5d7223 */ /* 0x100fe20000010871 */
[----:B------:R-:W-:Y:S01]  /*7040*/  FMNMX.FTZ R91, R90, R91, !PT ;  /* 0x0000005b5a5b7209 */ /* 0x000fe20007810000 */
[--C-:B------:R-:W-:Y:S01]  /*7050*/  FFMA.FTZ R13, R100, R11, -R113.reuse ;  /* 0x0000000b640d7223 */ /* 0x100fe20000010871 */
[----:B------:R-:W-:Y:S01]  /*7060*/  FSEL R154, R95, -INF , !P2 ;  /* 0xff8000005f9a7808 */ /* 0x000fe20005000000 */
        /* <DEDUP_REMOVED lines=18> */
[----:B------:R-:W-:-:S03]  /*7190*/  FFMA.FTZ R96, R96, R11, -R113 ;  /* 0x0000000b60607223 */ /* 0x000fc60000010871 */
[----:B------:R-:W-:-:S03]  /*71a0*/  FMNMX.FTZ R101, R138, R101, !PT ;  /* 0x000000658a657209 */ /* 0x000fc60007810000 */
[----:B------:R-:W-:Y:S01]  /*71b0*/  MUFU.EX2 R91, R172 ;  /* 0x000000ac005b7308 */ /* 0x000fe20000000800 */
[----:B------:R-:W-:-:S04]  /*71c0*/  FMNMX.FTZ R103, R140, R101, !PT ;  /* 0x000000658c677209 */ /* 0x000fc80007810000 */
[----:B------:R-:W-:-:S03]  /*71d0*/  FMNMX.FTZ R103, R142, R103, !PT ;  /* 0x000000678e677209 */ /* 0x000fc60007810000 */
[----:B------:R0:W-:Y:S01]  /*71e0*/  MUFU.EX2 R101, R170 ;  /* 0x000000aa00657308 */ /* 0x0001e20000000800 */
[----:B------:R-:W-:-:S04]  /*71f0*/  FMNMX.FTZ R103, R144, R103, !PT ;  /* 0x0000006790677209 */ /* 0x000fc80007810000 */
[----:B------:R-:W-:-:S03]  /*7200*/  FMNMX.FTZ R103, R146, R103, !PT ;  /* 0x0000006792677209 */ /* 0x000fc60007810000 */
[----:B------:R-:W-:Y:S01]  /*7210*/  MUFU.EX2 R166, R166 ;  /* 0x000000a600a67308 */ /* 0x000fe20000000800 */
[----:B------:R-:W-:Y:S02]  /*7220*/  FMNMX.FTZ R105, R148, R103, !PT ;  /* 0x0000006794697209 */ /* 0x000fe40007810000 */
[----:B0-----:R-:W-:Y:S01]  /*7230*/  FSEL R170, R94, -INF , !P5 ;  /* 0xff8000005eaa7808 */ /* 0x001fe20006800000 */
[----:B------:R-:W-:Y:S01]  /*7240*/  FFMA.FTZ R94, R124, R11, -R113 ;  /* 0x0000000b7c5e7223 */ /* 0x000fe20000010871 */
[----:B------:R-:W-:-:S03]  /*7250*/  FMNMX.FTZ R105, R150, R105, !PT ;  /* 0x0000006996697209 */ /* 0x000fc60007810000 */
[----:B------:R0:W-:Y:S01]  /*7260*/  MUFU.EX2 R103, R0 ;  /* 0x0000000000677308 */ /* 0x0001e20000000800 */
[----:B------:R-:W-:-:S04]  /*7270*/  FMNMX.FTZ R105, R152, R105, !PT ;  /* 0x0000006998697209 */ /* 0x000fc80007810000 */
[----:B------:R-:W-:-:S03]  /*7280*/  FMNMX.FTZ R105, R156, R105, !PT ;  /* 0x000000699c697209 */ /* 0x000fc60007810000 */
[----:B------:R-:W-:Y:S01]  /*7290*/  MUFU.EX2 R168, R168 ;  /* 0x000000a800a87308 */ /* 0x000fe20000000800 */
[----:B------:R-:W-:-:S04]  /*72a0*/  FMNMX.FTZ R105, R158, R105, !PT ;  /* 0x000000699e697209 */ /* 0x000fc80007810000 */
[----:B------:R-:W-:-:S03]  /*72b0*/  FMNMX.FTZ R105, R170, R105, !PT ;  /* 0x00000069aa697209 */ /* 0x000fc60007810000 */
[----:B------:R-:W-:Y:S01]  /*72c0*/  MUFU.EX2 R160, R160 ;  /* 0x000000a000a07308 */ /* 0x000fe20000000800 */
[----:B------:R-:W-:-:S05]  /*72d0*/  FMNMX.FTZ R105, R154, R105, !PT ;  /* 0x000000699a697209 */ /* 0x000fca0007810000 */
[----:B0-----:R-:W0:Y:S02]  /*72e0*/  SHFL.BFLY PT, R0, R105, 0x2, 0x1f ;  /* 0x0c401f0069007f89 */ /* 0x001e2400000e0000 */
[----:B------:R-:W-:Y:S08]  /*72f0*/  MUFU.EX2 R93, R93 ;  /* 0x0000005d005d7308 */ /* 0x000ff00000000800 */
[----:B------:R-:W-:Y:S08]  /*7300*/  MUFU.EX2 R94, R94 ;  /* 0x0000005e005e7308 */ /* 0x000ff00000000800 */
[----:B------:R-:W-:Y:S01]  /*7310*/  MUFU.EX2 R95, R95 ;  /* 0x0000005f005f7308 */ /* 0x000fe20000000800 */
[----:B0-----:R-:W-:Y:S01]  /*7320*/  FMNMX.FTZ R0, R105, R0, !PT ;  /* 0x0000000069007209 */ /* 0x001fe20007810000 */
[----:B------:R-:W-:-:S06]  /*7330*/  FFMA.FTZ R105, R106, R11, -R113 ;  /* 0x0000000b6a697223 */ /* 0x000fcc0000010871 */
[----:B------:R-:W-:Y:S01]  /*7340*/  MUFU.EX2 R116, R116 ;  /* 0x0000007400747308 */ /* 0x000fe20000000800 */
[----:B------:R-:W0:Y:S07]  /*7350*/  SHFL.BFLY PT, R111, R0, 0x1, 0x1f ;  /* 0x0c201f00006f7f89 */ /* 0x000e2e00000e0000 */
[----:B------:R-:W-:Y:S08]  /*7360*/  MUFU.EX2 R97, R97 ;  /* 0x0000006100617308 */ /* 0x000ff00000000800 */
[----:B------:R-:W-:Y:S08]  /*7370*/  MUFU.EX2 R112, R112 ;  /* 0x0000007000707308 */ /* 0x000ff00000000800 */
[----:B------:R-:W-:Y:S01]  /*7380*/  MUFU.EX2 R99, R99 ;  /* 0x0000006300637308 */ /* 0x000fe20000000800 */
[----:B0-----:R-:W-:Y:S01]  /*7390*/  FMNMX.FTZ R88, R0, R111, !PT ;  /* 0x0000006f00587209 */ /* 0x001fe20007810000 */
[----:B------:R-:W-:-:S03]  /*73a0*/  FMUL.FTZ R0, R98, R11 ;  /* 0x0000000b62007220 */ /* 0x000fc60000410000 */
[C---:B------:R-:W-:Y:S01]  /*73b0*/  FSETP.NEU.FTZ.AND P1, PT, R88.reuse, -INF , PT ;  /* 0xff8000005800780b */ /* 0x040fe20003f3d000 */
[----:B------:R-:W-:Y:S02]  /*73c0*/  FMUL.FTZ R100, R88, R11 ;  /* 0x0000000b58647220 */ /* 0x000fe40000410000 */
[----:B------:R-:W-:Y:S03]  /*73d0*/  MUFU.EX2 R108, R108 ;  /* 0x0000006c006c7308 */ /* 0x000fe60000000800 */
[----:B------:R-:W-:-:S05]  /*73e0*/  FSEL R111, R100, RZ, P1 ;  /* 0x000000ff646f7208 */ /* 0x000fca0000800000 */
[----:B------:R-:W0:Y:S01]  /*73f0*/  MUFU.EX2 R0, R0 ;  /* 0x0000000000007308 */ /* 0x000e220000000800 */
[-CC-:B------:R-:W-:Y:S01]  /*7400*/  FFMA.FTZ R157, R109, R11.reuse, -R111.reuse ;  /* 0x0000000b6d9d7223 */ /* 0x180fe2000001086f */
[----:B------:R-:W-:Y:S01]  /*7410*/  FSEL R109, R88, RZ, P1 ;  /* 0x000000ff586d7208 */ /* 0x000fe20000800000 */
[-CC-:B------:R-:W-:Y:S01]  /*7420*/  FFMA.FTZ R98, R2, R11.reuse, -R111.reuse ;  /* 0x0000000b02627223 */ /* 0x180fe2000001086f */
[-CC-:B------:R-:W-:Y:S01]  /*7430*/  FFMA.FTZ R159, R120, R11.reuse, -R111.reuse ;  /* 0x0000000b789f7223 */ /* 0x180fe2000001086f */
[-CC-:B------:R-:W-:Y:S01]  /*7440*/  FFMA.FTZ R122, R122, R11.reuse, -R111.reuse ;  /* 0x0000000b7a7a7223 */ /* 0x180fe2000001086f */
[-CC-:B------:R-:W-:Y:S01]  /*7450*/  FFMA.FTZ R126, R126, R11.reuse, -R111.reuse ;  /* 0x0000000b7e7e7223 */ /* 0x180fe2000001086f */
[----:B------:R-:W-:Y:S01]  /*7460*/  FADD.FTZ R2, -R109, R14 ;  /* 0x0000000e6d027221 */ /* 0x000fe20000010100 */
[----:B------:R-:W-:Y:S01]  /*7470*/  MUFU.EX2 R157, R157 ;  /* 0x0000009d009d7308 */ /* 0x000fe20000000800 */
[-CC-:B------:R-:W-:Y:S01]  /*7480*/  FFMA.FTZ R128, R128, R11.reuse, -R111.reuse ;  /* 0x0000000b80807223 */ /* 0x180fe2000001086f */
[-CC-:B------:R-:W-:Y:S01]  /*7490*/  FFMA.FTZ R90, R90, R11.reuse, -R111.reuse ;  /* 0x0000000b5a5a7223 */ /* 0x180fe2000001086f */
[-C--:B------:R-:W-:Y:S01]  /*74a0*/  FMUL.FTZ R2, R2, R11.reuse ;  /* 0x0000000b02027220 */ /* 0x080fe20000410000 */
[-CC-:B------:R-:W-:Y:S01]  /*74b0*/  FFMA.FTZ R130, R130, R11.reuse, -R111.reuse ;  /* 0x0000000b82827223 */ /* 0x180fe2000001086f */
[-CC-:B------:R-:W-:Y:S01]  /*74c0*/  FFMA.FTZ R92, R92, R11.reuse, -R111.reuse ;  /* 0x0000000b5c5c7223 */ /* 0x180fe2000001086f */
[-CC-:B------:R-:W-:Y:S01]  /*74d0*/  FFMA.FTZ R132, R132, R11.reuse, -R111.reuse ;  /* 0x0000000b84847223 */ /* 0x180fe2000001086f */
[----:B------:R-:W-:Y:S01]  /*74e0*/  FFMA.FTZ R136, R136, R11, -R111 ;  /* 0x0000000b88887223 */ /* 0x000fe2000001086f */
[----:B------:R-:W-:Y:S01]  /*74f0*/  MUFU.EX2 R98, R98 ;  /* 0x0000006200627308 */ /* 0x000fe20000000800 */
[----:B0-----:R-:W-:Y:S01]  /*7500*/  FFMA.FTZ R7, R0, R7, R21 ;  /* 0x0000000700077223 */ /* 0x001fe20000010015 */
        /* <DEDUP_REMOVED lines=13> */
[----:B------:R-:W-:Y:S01]  /*75e0*/  FFMA.FTZ R111, R154, R11, -R111 ;  /* 0x0000000b9a6f7223 */ /* 0x000fe2000001086f */
[----:B------:R-:W1:Y:S08]  /*75f0*/  MUFU.EX2 R159, R159 ;  /* 0x0000009f009f7308 */ /* 0x000e700000000800 */
[----:B------:R-:W2:Y:S01]  /*7600*/  MUFU.EX2 R122, R122 ;  /* 0x0000007a007a7308 */ /* 0x000ea20000000800 */
[----:B0-----:R-:W-:Y:S01]  /*7610*/  FFMA.FTZ R109, R2, R6, R157 ;  /* 0x00000006026d7223 */ /* 0x001fe2000001009d */
[----:B------:R-:W-:-:S03]  /*7620*/  FADD.FTZ R6, R162, R7 ;  /* 0x00000007a2067221 */ /* 0x000fc60000010000 */
[----:B------:R-:W-:Y:S01]  /*7630*/  FADD.FTZ R14, R98, R109 ;  /* 0x0000006d620e7221 */ /* 0x000fe20000010000 */
[----:B------:R-:W-:Y:S02]  /*7640*/  FADD.FTZ R7, R89, R6 ;  /* 0x0000000659077221 */ /* 0x000fe40000010000 */
[----:B------:R-:W0:Y:S01]  /*7650*/  MUFU.EX2 R153, R126 ;  /* 0x0000007e00997308 */ /* 0x000e220000000800 */
[----:B-1----:R-:W-:Y:S01]  /*7660*/  FADD.FTZ R14, R159, R14 ;  /* 0x0000000e9f0e7221 */ /* 0x002fe20000010000 */
[----:B------:R-:W-:-:S04]  /*7670*/  FADD.FTZ R6, R164, R7 ;  /* 0x00000007a4067221 */ /* 0x000fc80000010000 */
[----:B------:R-:W-:Y:S02]  /*7680*/  FADD.FTZ R7, R91, R6 ;  /* 0x000000065b077221 */ /* 0x000fe40000010000 */
[----:B------:R-:W1:Y:S01]  /*7690*/  MUFU.EX2 R128, R128 ;  /* 0x0000008000807308 */ /* 0x000e620000000800 */
[----:B--2---:R-:W-:Y:S01]  /*76a0*/  FADD.FTZ R14, R122, R14 ;  /* 0x0000000e7a0e7221 */ /* 0x004fe20000010000 */
[----:B------:R-:W-:-:S04]  /*76b0*/  FADD.FTZ R6, R166, R7 ;  /* 0x00000007a6067221 */ /* 0x000fc80000010000 */
[----:B------:R-:W-:Y:S02]  /*76c0*/  FADD.FTZ R7, R101, R6 ;  /* 0x0000000665077221 */ /* 0x000fe40000010000 */
[----:B------:R-:W2:Y:S01]  /*76d0*/  MUFU.EX2 R155, R90 ;  /* 0x0000005a009b7308 */ /* 0x000ea20000000800 */
[----:B0-----:R-:W-:Y:S01]  /*76e0*/  FADD.FTZ R14, R153, R14 ;  /* 0x0000000e990e7221 */ /* 0x001fe20000010000 */
[----:B------:R-:W-:-:S04]  /*76f0*/  FADD.FTZ R6, R168, R7 ;  /* 0x00000007a8067221 */ /* 0x000fc80000010000 */
        /* <DEDUP_REMOVED lines=19> */
[----:B------:R-:W-:-:S06]  /*7830*/  FADD.FTZ R6, R108, R7 ;  /* 0x000000076c067221 */ /* 0x000fcc0000010000 */
        /* <DEDUP_REMOVED lines=40> */
.L_x_1013:
[----:B------:R-:W0:Y:S01]  /*7ac0*/  S2UR UR5, SR_CgaCtaId ;  /* 0x00000000000579c3 */ /* 0x000e220000008800 */
[----:B------:R-:W-:Y:S01]  /*7ad0*/  UIADD3 UR14, UR14, 0x2a860, URZ ;  /* 0x0002a8600e0e7890 */ /* 0x000fe2000fffe03f */
[C---:B------:R-:W-:Y:S01]  /*7ae0*/  ISETP.GT.AND P1, PT, R20.reuse, R15, PT ;  /* 0x0000000f1400720c */ /* 0x040fe20003f24270 */
[----:B------:R-:W-:Y:S01]  /*7af0*/  VIADD R20, R20, 0xffffffff ;  /* 0xffffffff14147836 */ /* 0x000fe20000000000 */
[----:B------:R-:W-:Y:S01]  /*7b00*/  F2FP.F16.F32.PACK_AB R156, R162, R21 ;  /* 0x00000015a29c723e */ /* 0x000fe200000000ff */
[----:B------:R-:W-:Y:S01]  /*7b10*/  IMAD.MOV.U32 R14, RZ, RZ, R88 ;  /* 0x000000ffff0e7224 */ /* 0x000fe200078e0058 */
[----:B------:R-:W-:Y:S01]  /*7b20*/  F2FP.F16.F32.PACK_AB R145, R140, R145 ;  /* 0x000000918c91723e */ /* 0x000fe200000000ff */
[----:B------:R-:W-:Y:S01]  /*7b30*/  IMAD.MOV.U32 R21, RZ, RZ, R3 ;  /* 0x000000ffff157224 */ /* 0x000fe200078e0003 */
        /* <DEDUP_REMOVED lines=8> */
[----:B------:R-:W-:Y:S01]  /*7bc0*/  F2FP.F16.F32.PACK_AB R155, R130, R155 ;  /* 0x0000009b829b723e */ /* 0x000fe200000000ff */
[----:B0-----:R-:W-:Y:S01]  /*7bd0*/  UPRMT UR14, UR5, 0x654, UR14 ;  /* 0x00000654050e7896 */ /* 0x001fe2000800000e */
[----:B------:R-:W-:-:S02]  /*7be0*/  F2FP.F16.F32.PACK_AB R148, R160, R103 ;  /* 0x00000067a094723e */ /* 0x000fc400000000ff */
[----:B------:R-:W-:Y:S01]  /*7bf0*/  UMOV UR5, UR4 ;  /* 0x0000000400057c82 */ /* 0x000fe20008000000 */
[----:B------:R-:W-:Y:S02]  /*7c00*/  F2FP.F16.F32.PACK_AB R149, R132, R149 ;  /* 0x000000958495723e */ /* 0x000fe400000000ff */
[----:B------:R-:W-:Y:S02]  /*7c10*/  F2FP.F16.F32.PACK_AB R150, R94, R93 ;  /* 0x0000005d5e96723e */ /* 0x000fe400000000ff */
[----:B------:R-:W-:Y:S01]  /*7c20*/  F2FP.F16.F32.PACK_AB R151, R134, R151 ;  /* 0x000000978697723e */ /* 0x000fe200000000ff */
[----:B------:R-:W-:Y:S01]  /*7c30*/  SYNCS.ARRIVE.TRANS64.RED.A1T0 RZ, [UR14], RZ ;  /* 0x000000ffffff79a7 */ /* 0x000fe2000810040e */
        /* <DEDUP_REMOVED lines=9> */
[----:B------:R-:W-:Y:S01]  /*7cd0*/  F2FP.F16.F32.PACK_AB R139, R111, R139 ;  /* 0x0000008b6f8b723e */ /* 0x000fe200000000ff */
[----:B------:R-:W-:Y:S06]  /*7ce0*/  @P1 BRA `(.L_x_1014) ;  /* 0xffffffcc00341947 */ /* 0x000fec000383ffff */
.L_x_995:
[----:B------:R-:W-:Y:S01]  /*7cf0*/  ISETP.NE.AND P2, PT, R23, 0x1, PT ;  /* 0x000000011700780c */ /* 0x000fe20003f45270 */
[----:B------:R-:W0:Y:S01]  /*7d00*/  S2R R13, SR_CTAID.X ;  /* 0x00000000000d7919 */ /* 0x000e220000002500 */
[----:B------:R-:W1:Y:S01]  /*7d10*/  LDC R21, c[0x0][0x2f0] ;  /* 0x0000bc00ff157b82 */ /* 0x000e620000000800 */
[----:B------:R-:W-:Y:S01]  /*7d20*/  UIADD3 UR10, -UR10, 0x1, URZ ;  /* 0x000000010a0a7890 */ /* 0x000fe2000fffe13f */
[----:B------:R-:W-:Y:S01]  /*7d30*/  LOP3.LUT P1, RZ, R18, 0x80000, RZ, 0xc0, !PT ;  /* 0x0008000012ff7812 */ /* 0x000fe2000782c0ff */
[----:B------:R-:W-:-:S08]  /*7d40*/  ULDC UR5, c[0x0][0x9dc] ;  /* 0x0002770000057ab9 */ /* 0x000fd00000000800 */
[----:B------:R-:W2:Y:S08]  /*7d50*/  @P2 LDC R14, c[0x0][0x44c] ;  /* 0x00011300ff0e2b82 */ /* 0x000eb00000000800 */
[----:B------:R-:W3:Y:S01]  /*7d60*/  @P2 LDC R15, c[0x0][0x450] ;  /* 0x00011400ff0f2b82 */ /* 0x000ee20000000800 */
[----:B-1----:R-:W-:Y:S01]  /*7d70*/  IMAD R90, R16, R21, UR10 ;  /* 0x0000000a105a7e24 */ /* 0x002fe2000f8e0215 */
[----:B0-----:R-:W-:-:S05]  /*7d80*/  LEA R13, R13, 0x7f, 0x7 ;  /* 0x0000007f0d0d7811 */ /* 0x001fca00078e38ff */
[----:B--2---:R-:W-:-:S05]  /*7d90*/  @P2 IMAD.HI.U32 R14, R13, R14, RZ ;  /* 0x0000000e0d0e2227 */ /* 0x004fca00078e00ff */
[----:B---3--:R-:W-:-:S04]  /*7da0*/  @P2 SHF.R.U32.HI R13, RZ, R15, R14 ;  /* 0x0000000fff0d2219 */ /* 0x008fc8000001160e */
[----:B------:R-:W-:-:S05]  /*7db0*/  IADD3 R13, R90, R13, RZ ;  /* 0x0000000d5a0d7210 */ /* 0x000fca0007ffe0ff */
[----:B------:R-:W-:Y:S01]  /*7dc0*/  VIADD R14, R13, -UR5 ;  /* 0x800000050d0e7c36 */ /* 0x000fe20008000000 */
[----:B------:R-:W-:Y:S06]  /*7dd0*/  @!P1 BRA `(.L_x_1015) ;  /* 0x0000000000449947 */ /* 0x000fec0003800000 */
[----:B------:R-:W-:-:S13]  /*7de0*/  ISETP.GT.AND P1, PT, R13, -0x1, PT ;  /* 0xffffffff0d00780c */ /* 0x000fda0003f24270 */
[----:B------:R-:W-:Y:S05]  /*7df0*/  @P1 BRA `(.L_x_1016) ;  /* 0x0000000000201947 */ /* 0x000fea0003800000 */
[----:B------:R-:W0:Y:S01]  /*7e00*/  LDC R92, c[0x0][0x9e4] ;  /* 0x00027900ff5c7b82 */ /* 0x000e220000000800 */
[----:B------:R-:W-:Y:S02]  /*7e10*/  LOP3.LUT R13, RZ, R13, RZ, 0x33, !PT ;  /* 0x0000000dff0d7212 */ /* 0x000fe400078e33ff */
[----:B0-----:R-:W-:-:S13]  /*7e20*/  ISETP.NE.AND P1, PT, R92, 0x1, PT ;  /* 0x000000015c00780c */ /* 0x001fda0003f25270 */
[----:B------:R-:W0:Y:S02]  /*7e30*/  @P1 LDC.64 R90, c[0x0][0x9e8] ;  /* 0x00027a00ff5a1b82 */ /* 0x000e240000000a00 */
[----:B0-----:R-:W-:-:S05]  /*7e40*/  @P1 IMAD.HI.U32 R90, R13, R90, RZ ;  /* 0x0000005a0d5a1227 */ /* 0x001fca00078e00ff */
[----:B------:R-:W-:-:S04]  /*7e50*/  @P1 SHF.R.U32.HI R13, RZ, R91, R90 ;  /* 0x0000005bff0d1219 */ /* 0x000fc8000001165a */
[----:B------:R-:W-:Y:S01]  /*7e60*/  LOP3.LUT R13, RZ, R13, RZ, 0x33, !PT ;  /* 0x0000000dff0d7212 */ /* 0x000fe200078e33ff */
[----:B------:R-:W-:Y:S06]  /*7e70*/  BRA `(.L_x_1017) ;  /* 0x0000000000147947 */ /* 0x000fec0003800000 */
.L_x_1016:
[----:B------:R-:W0:Y:S02]  /*7e80*/  LDC R92, c[0x0][0x9e4] ;  /* 0x00027900ff5c7b82 */ /* 0x000e240000000800 */
[----:B0-----:R-:W-:-:S13]  /*7e90*/  ISETP.NE.AND P1, PT, R92, 0x1, PT ;  /* 0x000000015c00780c */ /* 0x001fda0003f25270 */
[----:B------:R-:W0:Y:S02]  /*7ea0*/  @P1 LDC.64 R90, c[0x0][0x9e8] ;  /* 0x00027a00ff5a1b82 */ /* 0x000e240000000a00 */
[----:B0-----:R-:W-:-:S05]  /*7eb0*/  @P1 IMAD.HI.U32 R90, R13, R90, RZ ;  /* 0x0000005a0d5a1227 */ /* 0x001fca00078e00ff */
[----:B------:R-:W-:-:S07]  /*7ec0*/  @P1 SHF.R.U32.HI R13, RZ, R91, R90 ;  /* 0x0000005bff0d1219 */ /* 0x000fce000001165a */
.L_x_1017:
[----:B------:R-:W-:-:S05]  /*7ed0*/  IMAD R13, R13, R92, RZ ;  /* 0x0000005c0d0d7224 */ /* 0x000fca00078e02ff */
[----:B------:R-:W-:-:S07]  /*7ee0*/  VIMNMX R14, R14, R13, !PT ;  /* 0x0000000d0e0e7248 */ /* 0x000fce0007fe0100 */
.L_x_1015:
[----:B------:R-:W-:-:S04]  /*7ef0*/  VIADD R14, R14, 0x5f ;  /* 0x0000005f0e0e7836 */ /* 0x000fc80000000000 */
[----:B------:R-:W-:-:S05]  /*7f00*/  IMAD.HI R14, R14, 0x2aaaaaab, RZ ;  /* 0x2aaaaaab0e0e7827 */ /* 0x000fca00078e02ff */
[----:B------:R-:W-:-:S04]  /*7f10*/  SHF.R.U32.HI R13, RZ, 0x1f, R14 ;  /* 0x0000001fff0d7819 */ /* 0x000fc8000001160e */
[----:B------:R-:W-:-:S04]  /*7f20*/  LEA.HI.SX32 R14, R14, R13, 0x1c ;  /* 0x0000000d0e0e7211 */ /* 0x000fc800078fe2ff */
[----:B------:R-:W-:-:S04]  /*7f30*/  VIMNMX R13, R17, R14, !PT ;  /* 0x0000000e110d7248 */ /* 0x000fc80007fe0100 */
[----:B------:R-:W-:-:S13]  /*7f40*/  ISETP.GE.AND P1, PT, R20, R13, PT ;  /* 0x0000000d1400720c */ /* 0x000fda0003f26270 */
[----:B------:R-:W-:Y:S05]  /*7f50*/  @!P1 BRA `(.L_x_1018) ;  /* 0x0000002000709947 */ /* 0x000fea0003800000 */
[----:B------:R-:W-:Y:S01]  /*7f60*/  IMAD.MOV.U32 R21, RZ, RZ, R88 ;  /* 0x000000ffff157224 */ /* 0x000fe200078e0058 */
[----:B------:R-:W-:Y:S01]  /*7f70*/  UMOV UR7, UR4 ;  /* 0x0000000400077c82 */ /* 0x000fe20008000000 */
[----:B------:R-:W-:Y:S01]  /*7f80*/  IMAD.MOV.U32 R15, RZ, RZ, R12 ;  /* 0x000000ffff0f7224 */ /* 0x000fe200078e000c */
[----:B------:R-:W-:Y:S01]  /*7f90*/  ULDC UR5, c[0x0][0x9d8] ;  /* 0x0002760000057ab9 */ /* 0x000fe20000000800 */
[----:B------:R-:W-:-:S07]  /*7fa0*/  IMAD.MOV.U32 R14, RZ, RZ, R3 ;  /* 0x000000ffff0e7224 */ /* 0x000fce00078e0003 */
.L_x_1029:
[----:B------:R-:W-:-:S04]  /*7fb0*/  UIADD3 UR4, UR7, 0x1, URZ ;  /* 0x0000000107047890 */ /* 0x000fc8000fffe03f */
[----:B------:R-:W-:-:S04]  /*7fc0*/  UISETP.NE.AND UP0, UPT, UR4, 0x2, UPT ;  /* 0x000000020400788c */ /* 0x000fc8000bf05270 */
[----:B------:R-:W-:Y:S02]  /*7fd0*/  USEL UR6, URZ, 0x1, UP0 ;  /* 0x000000013f067887 */ /* 0x000fe40008000000 */
[----:B------:R-:W-:-:S04]  /*7fe0*/  USEL UR4, UR4, URZ, UP0 ;  /* 0x0000003f04047287 */ /* 0x000fc80008000000 */
[----:B------:R-:W-:Y:S01]  /*7ff0*/  LOP3.LUT R3, R14, UR6, RZ, 0x3c, !PT ;  /* 0x000000060e037c12 */ /* 0x000fe2000f8e3cff */
[----:B------:R-:W-:Y:S07]  /*8000*/  @!P0 BRA `(.L_x_1019) ;  /* 0x0000000000048947 */ /* 0x000fee0003800000 */
[----:B------:R-:W-:Y:S01]  /*8010*/  BPT.TRAP 0x1 ;  /* 0x000000040000795c */ /* 0x000fe20000300000 */
.L_x_1019:
[----:B------:R-:W-:Y:S01]  /*8020*/  ULEA UR6, UR4, UR58, 0x3 ;  /* 0x0000003a04067291 */ /* 0x000fe2000f8e183f */
[----:B------:R-:W-:-:S08]  /*8030*/  SHF.L.U32 R11, R3, 0x1f, RZ ;  /* 0x0000001f030b7819 */ /* 0x000fd000000006ff */
[----:B------:R0:W1:Y:S01]  /*8040*/  SYNCS.PHASECHK.TRANS64.TRYWAIT P1, [UR6+0x2a830], R11 ;  /* 0x02a8300bff0075a7 */ /* 0x0000620008020146 */
[----:B------:R-:W-:Y:S05]  /*8050*/  @!P0 BRA `(.L_x_1020) ;  /* 0x0000000000048947 */ /* 0x000fea0003800000 */
[----:B------:R-:W-:Y:S01]  /*8060*/  BPT.TRAP 0x1 ;  /* 0x000000040000795c */ /* 0x000fe20000300000 */
.L_x_1020:
[----:B-1----:R-:W-:Y:S05]  /*8070*/  @P1 BRA `(.L_x_1021) ;  /* 0x0000000000081947 */ /* 0x002fea0003800000 */
[----:B------:R-:W1:Y:S02]  /*8080*/  SYNCS.PHASECHK.TRANS64.TRYWAIT P1, [UR6+0x2a830], R11 ;  /* 0x02a8300bff0075a7 */ /* 0x000e640008020146 */
[----:B-1----:R-:W-:Y:S05]  /*8090*/  @!P1 BRA `(.L_x_1022) ;  /* 0x000000b8004c9947 */ /* 0x002fea0003800000 */
.L_x_1021:
        /* <DEDUP_REMOVED lines=129> */
.L_x_1023:
[----:B------:R-:W-:Y:S01]  /*88b0*/  ULEA UR6, UR7, UR58, 0x3 ;  /* 0x0000003a07067291 */ /* 0x000fe2000f8e183f */
[----:B------:R-:W-:-:S08]  /*88c0*/  SHF.L.U32 R0, R14, 0x1f, RZ ;  /* 0x0000001f0e007819 */ /* 0x000fd000000006ff */
[----:B------:R2:W3:Y:S01]  /*88d0*/  SYNCS.PHASECHK.TRANS64.TRYWAIT P1, [UR6+0x2a850], R0 ;  /* 0x02a85000ff0075a7 */ /* 0x0004e20008020146 */
[----:B------:R-:W-:Y:S05]  /*88e0*/  @!P0 BRA `(.L_x_1024) ;  /* 0x0000000000048947 */ /* 0x000fea0003800000 */
[----:B------:R-:W-:Y:S01]  /*88f0*/  BPT.TRAP 0x1 ;  /* 0x000000040000795c */ /* 0x000fe20000300000 */
.L_x_1024:
[----:B---3--:R-:W-:Y:S05]  /*8900*/  @P1 BRA `(.L_x_1025) ;  /* 0x0000000000081947 */ /* 0x008fea0003800000 */
[----:B------:R-:W3:Y:S02]  /*8910*/  SYNCS.PHASECHK.TRANS64.TRYWAIT P1, [UR6+0x2a850], R0 ;  /* 0x02a85000ff0075a7 */ /* 0x000ee40008020146 */
[----:B---3--:R-:W-:Y:S05]  /*8920*/  @!P1 BRA `(.L_x_1026) ;  /* 0x000000b000409947 */ /* 0x008fea0003800000 */
.L_x_1025:
[----:B------:R-:W-:Y:S01]  /*8930*/  UIADD3 UR10, UR58, 0x400, URZ ;  /* 0x000004003a0a7890 */ /* 0x000fe2000fffe03f */
[----:B------:R-:W-:Y:S01]  /*8940*/  WARPGROUP.ARRIVE ;  /* 0x00000000000079c5 */ /* 0x000fe20000000000 */
[----:B------:R-:W-:Y:S01]  /*8950*/  UMOV UR11, 0x40000040 ;  /* 0x40000040000b7882 */ /* 0x000fe20000000000 */
[----:B------:R-:W-:Y:S01]  /*8960*/  UMOV UR15, 0x40000040 ;  /* 0x40000040000f7882 */ /* 0x000fe20000000000 */
[----:B------:R-:W-:-:S04]  /*8970*/  USHF.R.U32.HI UR10, URZ, 0x4, UR10 ;  /* 0x000000043f0a7899 */ /* 0x000fc8000801160a */
[----:B------:R-:W-:-:S04]  /*8980*/  ULOP3.LUT UR10, UR10, 0x3fff, URZ, 0xc0, !UPT ;  /* 0x00003fff0a0a7892 */ /* 0x000fc8000f8ec03f */
[----:B------:R-:W-:-:S04]  /*8990*/  ULOP3.LUT UR10, UR10, 0x3000000, URZ, 0xfc, !UPT ;  /* 0x030000000a0a7892 */ /* 0x000fc8000f8efc3f */
[----:B------:R-:W-:-:S04]  /*89a0*/  UIMAD UR10, UR7, 0x600, UR10 ;  /* 0x00000600070a78a4 */ /* 0x000fc8000f8e020a */
[----:B------:R-:W-:-:S05]  /*89b0*/  UIADD3 UR14, UR10, 0x80, URZ ;  /* 0x000000800a0e7890 */ /* 0x000fca000fffe03f */
[----:B------:R-:W-:Y:S01]  /*89c0*/  HGMMA.64x128x16.F32 R24, R156, gdesc[UR8].tnspB, R24, gsb0 ;  /* 0x41e000089c187df0 */ /* 0x000fe20008000818 */
[----:B------:R-:W-:Y:S02]  /*89d0*/  UMOV UR11, 0x40000040 ;  /* 0x40000040000b7882 */ /* 0x000fe40000000000 */
        /* <DEDUP_REMOVED lines=18> */
[----:B------:R-:W-:Y:S03]  /*8b00*/  HGMMA.64x128x16.F32 R24, R140, gdesc[UR12].tnspB, R24, gsb0 ;  /* 0x41e0000c8c187df0 */ /* 0x000fe60008000818 */
[----:B------:R-:W-:Y:S02]  /*8b10*/  WARPGROUP.DEPBAR.LE gsb0, 0x0 ;  /* 0x00008000000079c5 */ /* 0x000fe40000010000 */
[----:B------:R-:W-:-:S07]  /*8b20*/  WARPGROUP.ARRIVE ;  /* 0x00000000000079c5 */ /* 0x000fce0000000000 */
[----:B------:R-:W-:Y:S03]  /*8b30*/  HGMMA.64x128x16.F32 R24, R136, gdesc[UR8].tnspB, R24, gsb0 ;  /* 0x41e0000888187df0 */ /* 0x000fe60008000818 */
[----:B------:R-:W-:Y:S02]  /*8b40*/  WARPGROUP.DEPBAR.LE gsb0, 0x0 ;  /* 0x00008000000079c5 */ /* 0x000fe40000010000 */
[----:B------:R-:W-:Y:S05]  /*8b50*/  @!P0 BRA `(.L_x_1027) ;  /* 0x0000000000048947 */ /* 0x000fea0003800000 */
[----:B------:R-:W-:Y:S01]  /*8b60*/  BPT.TRAP 0x1 ;  /* 0x000000040000795c */ /* 0x000fe20000300000 */
.L_x_1027:
        /* <DEDUP_REMOVED lines=38> */
[----:B------:R-:W1:Y:S01]  /*8dd0*/  MUFU.TANH R140, R140 ;  /* 0x0000008c008c7308 */ /* 0x000e620000002400 */
        /* <DEDUP_REMOVED lines=19> */
[----:B--2---:R-:W-:Y:S01]  /*8f10*/  FMUL.FTZ R0, R134, UR5 ;  /* 0x0000000586007c20 */ /* 0x004fe20008410000 */
[----:B------:R-:W-:Y:S01]  /*8f20*/  FMUL.FTZ R134, R135, UR5 ;  /* 0x0000000587867c20 */ /* 0x000fe20008410000 */
[----:B------:R-:W1:Y:S01]  /*8f30*/  S2UR UR10, SR_CgaCtaId ;  /* 0x00000000000a79c3 */ /* 0x000e620000008800 */
[----:B------:R-:W-:Y:S01]  /*8f40*/  ULEA UR7, UR4, UR58, 0x3 ;  /* 0x0000003a04077291 */ /* 0x000fe2000f8e183f */
[----:B------:R-:W2:Y:S01]  /*8f50*/  MUFU.TANH R94, R94 ;  /* 0x0000005e005e7308 */ /* 0x000ea20000002400 */
[----:B---3--:R-:W-:-:S02]  /*8f60*/  FMNMX.FTZ R11, R142, R11, !PT ;  /* 0x0000000b8e0b7209 */ /* 0x008fc40007810000 */
[----:B------:R-:W-:-:S05]  /*8f70*/  UIADD3 UR7, UR7, 0x2a840, URZ ;  /* 0x0002a84007077890 */ /* 0x000fca000fffe03f */
[----:B------:R-:W3:Y:S01]  /*8f80*/  MUFU.TANH R144, R144 ;  /* 0x0000009000907308 */ /* 0x000ee20000002400 */
[----:B0-----:R-:W-:-:S07]  /*8f90*/  FMNMX.FTZ R89, R92, R89, !PT ;  /* 0x000000595c597209 */ /* 0x001fce0007810000 */
[----:B------:R-:W0:Y:S01]  /*8fa0*/  MUFU.TANH R146, R146 ;  /* 0x0000009200927308 */ /* 0x000e220000002400 */
[----:B--2---:R-:W-:Y:S01]  /*8fb0*/  FMNMX.FTZ R89, R94, R89, !PT ;  /* 0x000000595e597209 */ /* 0x004fe20007810000 */
[----:B-1----:R-:W-:-:S06]  /*8fc0*/  UPRMT UR7, UR10, 0x654, UR7 ;  /* 0x000006540a077896 */ /* 0x002fcc0008000007 */
[----:B------:R-:W1:Y:S01]  /*8fd0*/  MUFU.TANH R96, R96 ;  /* 0x0000006000607308 */ /* 0x000e620000002400 */
[----:B---3--:R-:W-:Y:S02]  /*8fe0*/  FMNMX.FTZ R11, R144, R11, !PT ;  /* 0x0000000b900b7209 */ /* 0x008fe40007810000 */
[----:B------:R-:W-:Y:S05]  /*8ff0*/  SYNCS.ARRIVE.TRANS64.RED.A1T0 RZ, [UR7], RZ ;  /* 0x000000ffffff79a7 */ /* 0x000fea0008100407 */
        /* <DEDUP_REMOVED lines=70> */
[----:B------:R0:W1:Y:S01]  /*9460*/  MUFU.TANH R132, R0 ;  /* 0x0000000000847308 */ /* 0x0000620000002400 */
[----:B--2---:R-:W-:-:S07]  /*9470*/  FMNMX.FTZ R11, R180, R11, !PT ;  /* 0x0000000bb40b7209 */ /* 0x004fce0007810000 */
[----:B------:R-:W2:Y:S01]  /*9480*/  MUFU.TANH R134, R134 ;  /* 0x0000008600867308 */ /* 0x000ea20000002400 */
[----:B0-----:R-:W-:-:S05]  /*9490*/  FMNMX.FTZ R0, R182, R11, !PT ;  /* 0x0000000bb6007209 */ /* 0x001fca0007810000 */
[----:B------:R-:W0:Y:S01]  /*94a0*/  SHFL.BFLY PT, R11, R0, 0x2, 0x1f ;  /* 0x0c401f00000b7f89 */ /* 0x000e2200000e0000 */
[----:B-1----:R-:W-:-:S04]  /*94b0*/  FMNMX.FTZ R89, R132, R89, !PT ;  /* 0x0000005984597209 */ /* 0x002fc80007810000 */
[----:B--2---:R-:W-:-:S05]  /*94c0*/  FMNMX.FTZ R89, R134, R89, !PT ;  /* 0x0000005986597209 */ /* 0x004fca0007810000 */
[----:B------:R-:W1:Y:S01]  /*94d0*/  SHFL.BFLY PT, R12, R89, 0x2, 0x1f ;  /* 0x0c401f00590c7f89 */ /* 0x000e6200000e0000 */
[----:B0-----:R-:W-:Y:S02]  /*94e0*/  FMNMX.FTZ R2, R0, R11, !PT ;  /* 0x0000000b00027209 */ /* 0x001fe40007810000 */
[----:B------:R-:W0:Y:S03]  /*94f0*/  LDC R11, c[0x0][0x988] ;  /* 0x00026200ff0b7b82 */ /* 0x000e260000000800 */
[----:B------:R-:W2:Y:S01]  /*9500*/  SHFL.BFLY PT, R91, R2, 0x1, 0x1f ;  /* 0x0c201f00025b7f89 */ /* 0x000ea200000e0000 */
[----:B-1----:R-:W-:-:S05]  /*9510*/  FMNMX.FTZ R93, R89, R12, !PT ;  /* 0x0000000c595d7209 */ /* 0x002fca0007810000 */
[----:B------:R-:W1:Y:S01]  /*9520*/  SHFL.BFLY PT, R88, R93, 0x1, 0x1f ;  /* 0x0c201f005d587f89 */ /* 0x000e6200000e0000 */
[----:B--2---:R-:W-:-:S05]  /*9530*/  FMNMX.FTZ R12, R2, R91, !PT ;  /* 0x0000005b020c7209 */ /* 0x004fca0007810000 */
[C---:B0-----:R-:W-:Y:S01]  /*9540*/  FMUL.FTZ R109, R12.reuse, R11 ;  /* 0x0000000b0c6d7220 */ /* 0x041fe20000410000 */
[----:B------:R-:W-:-:S03]  /*9550*/  FADD.FTZ R184, -R12, R15 ;  /* 0x0000000f0cb87221 */ /* 0x000fc60000010100 */
        /* <DEDUP_REMOVED lines=11> */
[-C--:B------:R-:W-:Y:S01]  /*9610*/  FFMA.FTZ R93, R154, R11.reuse, -R109 ;  /* 0x0000000b9a5d7223 */ /* 0x080fe2000001086d */
[----:B------:R-:W-:Y:S01]  /*9620*/  FADD.FTZ R186, -R88, R21 ;  /* 0x0000001558ba7221 */ /* 0x000fe20000010100 */
        /* <DEDUP_REMOVED lines=13> */
[-C--:B------:R-:W-:Y:S01]  /*9700*/  FMUL.FTZ R109, R88, R11.reuse ;  /* 0x0000000b586d7220 */ /* 0x080fe20000410000 */
[-C--:B------:R-:W-:Y:S01]  /*9710*/  FMUL.FTZ R184, R184, R11.reuse ;  /* 0x0000000bb8b87220 */ /* 0x080fe20000410000 */
[-C--:B------:R-:W-:Y:S01]  /*9720*/  FMUL.FTZ R186, R186, R11.reuse ;  /* 0x0000000bbaba7220 */ /* 0x080fe20000410000 */
        /* <DEDUP_REMOVED lines=23> */
[----:B------:R-:W-:Y:S01]  /*98a0*/  FFMA.FTZ R130, R130, R11, -R109 ;  /* 0x0000000b82827223 */ /* 0x000fe2000001086d */
[----:B------:R-:W1:Y:S01]  /*98b0*/  MUFU.EX2 R157, R14 ;  /* 0x0000000e009d7308 */ /* 0x000e620000000800 */
[----:B0-----:R-:W-:Y:S01]  /*98c0*/  FFMA.FTZ R7, R0, R7, R15 ;  /* 0x0000000700077223 */ /* 0x001fe2000001000f */
[-CC-:B------:R-:W-:Y:S01]  /*98d0*/  FFMA.FTZ R178, R178, R11.reuse, -R109.reuse ;  /* 0x0000000bb2b27223 */ /* 0x180fe2000001086d */
[-CC-:B------:R-:W-:Y:S01]  /*98e0*/  FFMA.FTZ R132, R132, R11.reuse, -R109.reuse ;  /* 0x0000000b84847223 */ /* 0x180fe2000001086d */
[----:B------:R-:W-:-:S04]  /*98f0*/  FFMA.FTZ R109, R134, R11, -R109 ;  /* 0x0000000b866d7223 */ /* 0x000fc8000001086d */
[----:B------:R-:W0:Y:S08]  /*9900*/  MUFU.EX2 R136, R136 ;  /* 0x0000008800887308 */ /* 0x000e300000000800 */
[----:B------:R-:W2:Y:S01]  /*9910*/  MUFU.EX2 R90, R90 ;  /* 0x0000005a005a7308 */ /* 0x000ea20000000800 */
[----:B-1----:R-:W-:-:S07]  /*9920*/  FFMA.FTZ R6, R2, R6, R157 ;  /* 0x0000000602067223 */ /* 0x002fce000001009d */
        /* <DEDUP_REMOVED lines=92> */
.L_x_1028:
        /* <DEDUP_REMOVED lines=35> */
.L_x_1018:
[----:B------:R-:W-:-:S13]  /*a120*/  ISETP.GE.AND P1, PT, R20, R17, PT ;  /* 0x000000111400720c */ /* 0x000fda0003f26270 */
[----:B------:R-:W-:Y:S05]  /*a130*/  @!P1 BRA `(.L_x_1030) ;  /* 0x0000003000ec9947 */ /* 0x000fea0003800000 */
[----:B------:R-:W-:Y:S01]  /*a140*/  IMAD.MOV.U32 R14, RZ, RZ, R88 ;  /* 0x000000ffff0e7224 */ /* 0x000fe200078e0058 */
[----:B------:R-:W-:Y:S01]  /*a150*/  UMOV UR7, UR4 ;  /* 0x0000000400077c82 */ /* 0x000fe20008000000 */
[----:B------:R-:W-:Y:S01]  /*a160*/  IMAD.MOV.U32 R13, RZ, RZ, R12 ;  /* 0x000000ffff0d7224 */ /* 0x000fe200078e000c */
[----:B------:R-:W-:Y:S01]  /*a170*/  ULDC UR61, c[0x0][0x9e4] ;  /* 0x00027900003d7ab9 */ /* 0x000fe20000000800 */
[----:B------:R-:W-:Y:S01]  /*a180*/  IMAD.MOV.U32 R15, RZ, RZ, R3 ;  /* 0x000000ffff0f7224 */ /* 0x000fe200078e0003 */
[----:B------:R-:W-:-:S06]  /*a190*/  ULDC UR5, c[0x0][0x9d8] ;  /* 0x0002760000057ab9 */ /* 0x000fcc0000000800 */
.L_x_1049:
[----:B------:R-:W-:-:S04]  /*a1a0*/  UIADD3 UR4, UR7, 0x1, URZ ;  /* 0x0000000107047890 */ /* 0x000fc8000fffe03f */
[----:B------:R-:W-:-:S04]  /*a1b0*/  UISETP.NE.AND UP0, UPT, UR4, 0x2, UPT ;  /* 0x000000020400788c */ /* 0x000fc8000bf05270 */
[----:B------:R-:W-:Y:S02]  /*a1c0*/  USEL UR6, URZ, 0x1, UP0 ;  /* 0x000000013f067887 */ /* 0x000fe40008000000 */
[----:B------:R-:W-:-:S04]  /*a1d0*/  USEL UR4, UR4, URZ, UP0 ;  /* 0x0000003f04047287 */ /* 0x000fc80008000000 */
[----:B------:R-:W-:Y:S01]  /*a1e0*/  LOP3.LUT R3, R15, UR6, RZ, 0x3c, !PT ;  /* 0x000000060f037c12 */ /* 0x000fe2000f8e3cff */
[----:B------:R-:W-:Y:S07]  /*a1f0*/  @!P0 BRA `(.L_x_1031) ;  /* 0x0000000000048947 */ /* 0x000fee0003800000 */
[----:B------:R-:W-:Y:S01]  /*a200*/  BPT.TRAP 0x1 ;  /* 0x000000040000795c */ /* 0x000fe20000300000 */
.L_x_1031:
[----:B------:R-:W-:Y:S01]  /*a210*/  ULEA UR59, UR4, UR58, 0x3 ;  /* 0x0000003a043b7291 */ /* 0x000fe2000f8e183f */
[----:B------:R-:W-:-:S08]  /*a220*/  SHF.L.U32 R11, R3, 0x1f, RZ ;  /* 0x0000001f030b7819 */ /* 0x000fd000000006ff */
[----:B------:R0:W1:Y:S01]  /*a230*/  SYNCS.PHASECHK.TRANS64.TRYWAIT P1, [UR59+0x2a830], R11 ;  /* 0x02a8300bff0075a7 */ /* 0x000062000802017b */
[----:B------:R-:W-:Y:S05]  /*a240*/  @!P0 BRA `(.L_x_1032) ;  /* 0x0000000000048947 */ /* 0x000fea0003800000 */
[----:B------:R-:W-:Y:S01]  /*a250*/  BPT.TRAP 0x1 ;  /* 0x000000040000795c */ /* 0x000fe20000300000 */
.L_x_1032:
[----:B-1----:R-:W-:Y:S05]  /*a260*/  @P1 BRA `(.L_x_1033) ;  /* 0x0000000000081947 */ /* 0x002fea0003800000 */
[----:B------:R-:W1:Y:S02]  /*a270*/  SYNCS.PHASECHK.TRANS64.TRYWAIT P1, [UR59+0x2a830], R11 ;  /* 0x02a8300bff0075a7 */ /* 0x000e64000802017b */
[----:B-1----:R-:W-:Y:S05]  /*a280*/  @!P1 BRA `(.L_x_1034) ;  /* 0x0000009800009947 */ /* 0x002fea0003800000 */
.L_x_1033:
        /* <DEDUP_REMOVED lines=129> */
.L_x_1035:
[----:B------:R-:W-:Y:S01]  /*aaa0*/  ULEA UR10, UR7, UR58, 0x3 ;  /* 0x0000003a070a7291 */ /* 0x000fe2000f8e183f */
[----:B------:R-:W-:-:S08]  /*aab0*/  SHF.L.U32 R0, R15, 0x1f, RZ ;  /* 0x0000001f0f007819 */ /* 0x000fd000000006ff */
[----:B------:R2:W3:Y:S01]  /*aac0*/  SYNCS.PHASECHK.TRANS64.TRYWAIT P1, [UR10+0x2a850], R0 ;  /* 0x02a85000ff0075a7 */ /* 0x0004e2000802014a */
[----:B------:R-:W-:Y:S05]  /*aad0*/  @!P0 BRA `(.L_x_1036) ;  /* 0x0000000000048947 */ /* 0x000fea0003800000 */
[----:B------:R-:W-:Y:S01]  /*aae0*/  BPT.TRAP 0x1 ;  /* 0x000000040000795c */ /* 0x000fe20000300000 */
.L_x_1036:
[----:B---3--:R-:W-:Y:S05]  /*aaf0*/  @P1 BRA `(.L_x_1037) ;  /* 0x0000000000081947 */ /* 0x008fea0003800000 */
[----:B------:R-:W3:Y:S02]  /*ab00*/  SYNCS.PHASECHK.TRANS64.TRYWAIT P1, [UR10+0x2a850], R0 ;  /* 0x02a85000ff0075a7 */ /* 0x000ee4000802014a */
[----:B---3--:R-:W-:Y:S05]  /*ab10*/  @!P1 BRA `(.L_x_1038) ;  /* 0x0000008c00f49947 */ /* 0x008fea0003800000 */
.L_x_1037:
[----:B------:R-:W-:Y:S01]  /*ab20*/  UIADD3 UR6, UR58, 0x400, URZ ;  /* 0x000004003a067890 */ /* 0x000fe2000fffe03f */
[----:B------:R-:W-:-:S03]  /*ab30*/  WARPGROUP.ARRIVE ;  /* 0x00000000000079c5 */ /* 0x000fc60000000000 */
[----:B------:R-:W-:-:S04]  /*ab40*/  USHF.R.U32.HI UR6, URZ, 0x4, UR6 ;  /* 0x000000043f067899 */ /* 0x000fc80008011606 */
[----:B------:R-:W-:-:S04]  /*ab50*/  ULOP3.LUT UR6, UR6, 0x3fff, URZ, 0xc0, !UPT ;  /* 0x00003fff06067892 */ /* 0x000fc8000f8ec03f */
[----:B------:R-:W-:-:S04]  /*ab60*/  ULOP3.LUT UR6, UR6, 0x3000000, URZ, 0xfc, !UPT ;  /* 0x0300000006067892 */ /* 0x000fc8000f8efc3f */
[----:B------:R-:W-:-:S03]  /*ab70*/  UIMAD UR11, UR7, 0x600, UR6 ;  /* 0x00000600070b78a4 */ /* 0x000fc6000f8e0206 */
[----:B------:R-:W-:-:S04]  /*ab80*/  UMOV UR7, 0x40000040 ;  /* 0x4000004000077882 */ /* 0x000fc80000000000 */
        /* <DEDUP_REMOVED lines=30> */
.L_x_1039:
[----:B------:R-:W-:Y:S01]  /*ad70*/  ISETP.NE.AND P2, PT, R23, 0x1, PT ;  /* 0x000000011700780c */ /* 0x000fe20003f45270 */
[----:B------:R-:W-:Y:S01]  /*ad80*/  FMUL.FTZ R164, R93, UR5 ;  /* 0x000000055da47c20 */ /* 0x000fe20008410000 */
[----:B------:R-:W-:Y:S01]  /*ad90*/  FMUL.FTZ R139, R92, UR5 ;  /* 0x000000055c8b7c20 */ /* 0x000fe20008410000 */
[----:B------:R-:W3:Y:S01]  /*ada0*/  S2UR UR7, SR_CgaCtaId ;  /* 0x00000000000779c3 */ /* 0x000ee20000008800 */
[----:B------:R-:W-:Y:S01]  /*adb0*/  FMUL.FTZ R158, R105, UR5 ;  /* 0x00000005699e7c20 */ /* 0x000fe20008410000 */
[----:B------:R-:W-:Y:S02]  /*adc0*/  IMAD.MOV.U32 R105, RZ, RZ, R8 ;  /* 0x000000ffff697224 */ /* 0x000fe400078e0008 */
[----:B0-2---:R-:W-:Y:S01]  /*add0*/  FMUL.FTZ R0, R90, UR5 ;  /* 0x000000055a007c20 */ /* 0x005fe20008410000 */
[----:B------:R-:W-:Y:S01]  /*ade0*/  FMUL.FTZ R138, R114, UR5 ;  /* 0x00000005728a7c20 */ /* 0x000fe20008410000 */
[----:B------:R-:W-:Y:S01]  /*adf0*/  FMUL.FTZ R90, R103, UR5 ;  /* 0x00000005675a7c20 */ /* 0x000fe20008410000 */
[----:B------:R-:W-:Y:S01]  /*ae00*/  FMUL.FTZ R103, R111, UR5 ;  /* 0x000000056f677c20 */ /* 0x000fe20008410000 */
[----:B------:R-:W-:-:S02]  /*ae10*/  IMAD R111, R20, -0x60, RZ ;  /* 0xffffffa0146f7824 */ /* 0x000fc400078e02ff */
[----:B-1----:R-:W-:Y:S01]  /*ae20*/  FMUL.FTZ R11, R88, UR5 ;  /* 0x00000005580b7c20 */ /* 0x002fe20008410000 */
[----:B------:R-:W-:Y:S01]  /*ae30*/  FMUL.FTZ R137, R89, UR5 ;  /* 0x0000000559897c20 */ /* 0x000fe20008410000 */
[----:B------:R-:W0:Y:S01]  /*ae40*/  @P2 LDC R93, c[0x0][0x44c] ;  /* 0x00011300ff5d2b82 */ /* 0x000e220000000800 */
[----:B------:R-:W-:Y:S01]  /*ae50*/  FMUL.FTZ R2, R91, UR5 ;  /* 0x000000055b027c20 */ /* 0x000fe20008410000 */
[----:B------:R-:W-:Y:S01]  /*ae60*/  FMUL.FTZ R12, R94, UR5 ;  /* 0x000000055e0c7c20 */ /* 0x000fe20008410000 */
[----:B------:R-:W-:Y:S01]  /*ae70*/  FMUL.FTZ R88, R99, UR5 ;  /* 0x0000000563587c20 */ /* 0x000fe20008410000 */
[----:B------:R-:W-:Y:S01]  /*ae80*/  FMUL.FTZ R168, R101, UR5 ;  /* 0x0000000565a87c20 */ /* 0x000fe20008410000 */
[----:B------:R-:W-:Y:S01]  /*ae90*/  R2UR UR6, R10 ;  /* 0x000000000a0672ca */ /* 0x000fe200000e0000 */
[----:B------:R-:W-:Y:S01]  /*aea0*/  FMUL.FTZ R15, R95, UR5 ;  /* 0x000000055f0f7c20 */ /* 0x000fe20008410000 */
[----:B------:R-:W-:Y:S01]  /*aeb0*/  FMUL.FTZ R172, R96, UR5 ;  /* 0x0000000560ac7c20 */ /* 0x000fe20008410000 */
[----:B------:R-:W1:Y:S01]  /*aec0*/  @P2 LDC R92, c[0x0][0x450] ;  /* 0x00011400ff5c2b82 */ /* 0x000e620000000800 */
        /* <DEDUP_REMOVED lines=15> */
[----:B0-----:R-:W-:-:S04]  /*afc0*/  @P2 IMAD.HI.U32 R93, R8, R93, RZ ;  /* 0x0000005d085d2227 */ /* 0x001fc800078e00ff */
[----:B------:R-:W-:Y:S01]  /*afd0*/  FMUL.FTZ R146, R122, UR5 ;  /* 0x000000057a927c20 */ /* 0x000fe20008410000 */
[----:B------:R-:W-:Y:S01]  /*afe0*/  FMUL.FTZ R148, R123, UR5 ;  /* 0x000000057b947c20 */ /* 0x000fe20008410000 */
[----:B------:R-:W-:Y:S01]  /*aff0*/  FMUL.FTZ R152, R126, UR5 ;  /* 0x000000057e987c20 */ /* 0x000fe20008410000 */
[----:B------:R-:W-:Y:S01]  /*b000*/  FMUL.FTZ R154, R127, UR5 ;  /* 0x000000057f9a7c20 */ /* 0x000fe20008410000 */
[----:B------:R-:W-:Y:S01]  /*b010*/  FMUL.FTZ R129, R129, UR5 ;  /* 0x0000000581817c20 */ /* 0x000fe20008410000 */
[----:B------:R-:W-:Y:S01]  /*b020*/  FMUL.FTZ R156, R130, UR5 ;  /* 0x00000005829c7c20 */ /* 0x000fe20008410000 */
[----:B------:R-:W-:Y:S01]  /*b030*/  FMUL.FTZ R91, R131, UR5 ;  /* 0x00000005835b7c20 */ /* 0x000fe20008410000 */
[----:B-1----:R-:W-:Y:S01]  /*b040*/  @P2 SHF.R.U32.HI R105, RZ, R92, R93 ;  /* 0x0000005cff692219 */ /* 0x002fe2000001165d */
[----:B------:R-:W-:Y:S01]  /*b050*/  FMUL.FTZ R132, R132, UR5 ;  /* 0x0000000584847c20 */ /* 0x000fe20008410000 */
[----:B------:R-:W-:Y:S01]  /*b060*/  FMUL.FTZ R133, R133, UR5 ;  /* 0x0000000585857c20 */ /* 0x000fe20008410000 */
[----:B------:R-:W-:Y:S01]  /*b070*/  FMUL.FTZ R92, R134, UR5 ;  /* 0x00000005865c7c20 */ /* 0x000fe20008410000 */
[----:B------:R-:W-:Y:S01]  /*b080*/  VIADD R94, R111, 0x1 ;  /* 0x000000016f5e7836 */ /* 0x000fe20000000000 */
[----:B------:R-:W0:Y:S01]  /*b090*/  SHFL.IDX PT, R114, R105, RZ, 0x1c1f ;  /* 0x001c1fff69727589 */ /* 0x000e2200000e0000 */
[----:B------:R-:W-:Y:S01]  /*b0a0*/  FMUL.FTZ R93, R135, UR5 ;  /* 0x00000005875d7c20 */ /* 0x000fe20008410000 */
[----:B------:R-:W-:Y:S01]  /*b0b0*/  FMUL.FTZ R116, R116, UR5 ;  /* 0x0000000574747c20 */ /* 0x000fe20008410000 */
[----:B------:R-:W-:Y:S01]  /*b0c0*/  FMUL.FTZ R120, R120, UR5 ;  /* 0x0000000578787c20 */ /* 0x000fe20008410000 */
[----:B------:R-:W-:Y:S01]  /*b0d0*/  FMUL.FTZ R121, R121, UR5 ;  /* 0x0000000579797c20 */ /* 0x000fe20008410000 */
[----:B------:R-:W-:Y:S01]  /*b0e0*/  FMUL.FTZ R124, R124, UR5 ;  /* 0x000000057c7c7c20 */ /* 0x000fe20008410000 */
[----:B------:R-:W-:Y:S01]  /*b0f0*/  FMUL.FTZ R125, R125, UR5 ;  /* 0x000000057d7d7c20 */ /* 0x000fe20008410000 */
[----:B------:R-:W-:Y:S01]  /*b100*/  FMUL.FTZ R128, R128, UR5 ;  /* 0x0000000580807c20 */ /* 0x000fe20008410000 */
[----:B------:R-:W-:Y:S01]  /*b110*/  UIADD3 UR59, UR59, 0x2a840, URZ ;  /* 0x0002a8403b3b7890 */ /* 0x000fe2000fffe03f */
[----:B------:R-:W-:Y:S01]  /*b120*/  LOP3.LUT P1, RZ, R18, 0x80000, RZ, 0xc0, !PT ;  /* 0x0008000012ff7812 */ /* 0x000fe2000782c0ff */
[----:B------:R-:W-:Y:S01]  /*b130*/  IMAD R95, R9, -0x2, R94 ;  /* 0xfffffffe095f7824 */ /* 0x000fe200078e025e */
[----:B------:R-:W1:Y:S01]  /*b140*/  MUFU.TANH R11, R11 ;  /* 0x0000000b000b7308 */ /* 0x000e620000002400 */
[----:B---3--:R-:W-:Y:S01]  /*b150*/  UPRMT UR59, UR7, 0x654, UR59 ;  /* 0x00000654073b7896 */ /* 0x008fe2000800003b */
[----:B------:R-:W-:Y:S01]  /*b160*/  FMUL.FTZ R117, R117, UR5 ;  /* 0x0000000575757c20 */ /* 0x000fe20008410000 */
[----:B------:R-:W-:Y:S01]  /*b170*/  ULDC UR11, c[0x0][0x288] ;  /* 0x0000a200000b7ab9 */ /* 0x000fe20000000800 */
[----:B------:R-:W-:Y:S01]  /*b180*/  ULDC UR7, c[0x0][0x9e0] ;  /* 0x0002780000077ab9 */ /* 0x000fe20000000800 */
[C---:B------:R-:W-:Y:S01]  /*b190*/  IADD3 R94, R95.reuse, -UR11, R22 ;  /* 0x8000000b5f5e7c10 */ /* 0x040fe2000fffe016 */
[----:B------:R-:W-:-:S02]  /*b1a0*/  VIADD R122, R95, 0xffffffff ;  /* 0xffffffff5f7a7836 */ /* 0x000fc40000000000 */
[----:B------:R-:W2:Y:S02]  /*b1b0*/  MUFU.TANH R137, R137 ;  /* 0x0000008900897308 */ /* 0x000ea40000002400 */
[C---:B------:R-:W-:Y:S01]  /*b1c0*/  VIADD R115, R94.reuse, UR7 ;  /* 0x000000075e737c36 */ /* 0x040fe20008000000 */
[----:B------:R-:W-:Y:S03]  /*b1d0*/  SYNCS.ARRIVE.TRANS64.RED.A1T0 RZ, [UR59], RZ ;  /* 0x000000ffffff79a7 */ /* 0x000fe6000810043b */
[----:B0-----:R-:W-:Y:S02]  /*b1e0*/  IMAD.IADD R95, R115, 0x1, R114 ;  /* 0x00000001735f7824 */ /* 0x001fe400078e0272 */
[----:B------:R-:W0:Y:S08]  /*b1f0*/  MUFU.TANH R0, R0 ;  /* 0x0000000000007308 */ /* 0x000e300000002400 */
[----:B------:R-:W3:Y:S08]  /*b200*/  MUFU.TANH R2, R2 ;  /* 0x0000000200027308 */ /* 0x000ef00000002400 */
[----:B------:R-:W4:Y:S08]  /*b210*/  MUFU.TANH R139, R139 ;  /* 0x0000008b008b7308 */ /* 0x000f300000002400 */
        /* <DEDUP_REMOVED lines=42> */
[----:B------:R5:W0:Y:S02]  /*b4c0*/  MUFU.TANH R110, R117 ;  /* 0x00000075006e7308 */ /* 0x000a240000002400 */
[----:B-----5:R-:W-:-:S05]  /*b4d0*/  IADD3 R117, R94, UR6, RZ ;  /* 0x000000065e757c10 */ /* 0x020fca000fffe0ff */
[----:B------:R-:W-:Y:S01]  /*b4e0*/  IMAD.IADD R97, R117, 0x1, R114 ;  /* 0x0000000175617824 */ /* 0x000fe200078e0272 */
[----:B-1234-:R-:W-:Y:S06]  /*b4f0*/  @!P1 BRA `(.L_x_1040) ;  /* 0x0000000000609947 */ /* 0x01efec0003800000 */
[----:B------:R-:W-:Y:S01]  /*b500*/  ULDC UR7, c[0x0][0x2f0] ;  /* 0x0000bc0000077ab9 */ /* 0x000fe20000000800 */
[----:B------:R-:W-:Y:S01]  /*b510*/  ULDC UR6, c[0x0][0x288] ;  /* 0x0000a20000067ab9 */ /* 0x000fe20000000800 */
        /* <DEDUP_REMOVED lines=8> */
[----:B------:R-:W1:Y:S02]  /*b5a0*/  @P1 LDC.64 R118, c[0x0][0x9e8] ;  /* 0x00027a00ff761b82 */ /* 0x000e640000000a00 */
[----:B-1----:R-:W-:-:S05]  /*b5b0*/  @P1 IMAD.HI.U32 R94, R107, R118, RZ ;  /* 0x000000766b5e1227 */ /* 0x002fca00078e00ff */
[----:B------:R-:W-:-:S04]  /*b5c0*/  @P1 SHF.R.U32.HI R107, RZ, R119, R94 ;  /* 0x00000077ff6b1219 */ /* 0x000fc8000001165e */
[----:B------:R-:W-:Y:S01]  /*b5d0*/  LOP3.LUT R107, RZ, R107, RZ, 0x33, !PT ;  /* 0x0000006bff6b7212 */ /* 0x000fe200078e33ff */
[----:B------:R-:W-:Y:S06]  /*b5e0*/  BRA `(.L_x_1043) ;  /* 0x0000000000147947 */ /* 0x000fec0003800000 */
.L_x_1042:
[----:B------:R-:W-:-:S05]  /*b5f0*/  IMAD.U32 R114, RZ, RZ, UR61 ;  /* 0x0000003dff727e24 */ /* 0x000fca000f8e00ff */
[----:B------:R-:W-:-:S13]  /*b600*/  ISETP.NE.AND P1, PT, R114, 0x1, PT ;  /* 0x000000017200780c */ /* 0x000fda0003f25270 */
[----:B------:R-:W1:Y:S02]  /*b610*/  @P1 LDC.64 R118, c[0x0][0x9e8] ;  /* 0x00027a00ff761b82 */ /* 0x000e640000000a00 */
[----:B-1----:R-:W-:-:S05]  /*b620*/  @P1 IMAD.HI.U32 R94, R107, R118, RZ ;  /* 0x000000766b5e1227 */ /* 0x002fca00078e00ff */
[----:B------:R-:W-:-:S07]  /*b630*/  @P1 SHF.R.U32.HI R107, RZ, R119, R94 ;  /* 0x00000077ff6b1219 */ /* 0x000fce000001165e */
.L_x_1043:
[----:B------:R-:W-:Y:S05]  /*b640*/  BSYNC B0 ;  /* 0x0000000000007941 */ /* 0x000fea0003800000 */
.L_x_1041:
[----:B------:R-:W-:-:S05]  /*b650*/  IMAD R94, R107, R114, R122 ;  /* 0x000000726b5e7224 */ /* 0x000fca00078e027a */
[----:B------:R-:W-:Y:S02]  /*b660*/  VIADDMNMX R95, R94, R114, R95, PT ;  /* 0x000000725e5f7246 */ /* 0x000fe4000380015f */
[----:B------:R-:W-:-:S07]  /*b670*/  VIMNMX R97, R97, R94, !PT ;  /* 0x0000005e61617248 */ /* 0x000fce0007fe0100 */
.L_x_1040:
        /* <DEDUP_REMOVED lines=13> */
[----:B0-----:R-:W-:Y:S02]  /*b750*/  FSEL R164, R164, -INF , !P3 ;  /* 0xff800000a4a47808 */ /* 0x001fe40005800000 */
        /* <DEDUP_REMOVED lines=100> */
[----:B-1----:R-:W-:-:S03]  /*bda0*/  IMAD.IADD R97, R117, 0x1, R118 ;  /* 0x0000000175617824 */ /* 0x002fc600078e0276 */
[----:B------:R-:W-:Y:S01]  /*bdb0*/  ISETP.LT.OR P6, PT, R95, 0x5a, P6 ;  /* 0x0000005a5f00780c */ /* 0x000fe200037c1670 */
[----:B------:R-:W-:-:S03]  /*bdc0*/  IMAD.IADD R95, R115, 0x1, R118 ;  /* 0x00000001735f7824 */ /* 0x000fc600078e0276 */
[----:B------:R-:W-:Y:S02]  /*bdd0*/  FSEL R98, R133, -INF , !P6 ;  /* 0xff80000085627808 */ /* 0x000fe40007000000 */
[----:B------:R-:W-:-:S13]  /*bde0*/  LOP3.LUT P6, RZ, R18, 0x80000, RZ, 0xc0, !PT ;  /* 0x0008000012ff7812 */ /* 0x000fda00078cc0ff */
[----:B------:R-:W-:Y:S05]  /*bdf0*/  @!P6 BRA `(.L_x_1044) ;  /* 0x000000000060e947 */ /* 0x000fea0003800000 */
        /* <DEDUP_REMOVED lines=15> */
.L_x_1046:
[----:B------:R-:W-:-:S05]  /*bef0*/  IMAD.U32 R105, RZ, RZ, UR61 ;  /* 0x0000003dff697e24 */ /* 0x000fca000f8e00ff */
[----:B------:R-:W-:-:S13]  /*bf00*/  ISETP.NE.AND P6, PT, R105, 0x1, PT ;  /* 0x000000016900780c */ /* 0x000fda0003fc5270 */
[----:B------:R-:W0:Y:S02]  /*bf10*/  @P6 LDC.64 R118, c[0x0][0x9e8] ;  /* 0x00027a00ff766b82 */ /* 0x000e240000000a00 */
[----:B0-----:R-:W-:-:S05]  /*bf20*/  @P6 IMAD.HI.U32 R118, R11, R118, RZ ;  /* 0x000000760b766227 */ /* 0x001fca00078e00ff */
[----:B------:R-:W-:-:S07]  /*bf30*/  @P6 SHF.R.U32.HI R11, RZ, R119, R118 ;  /* 0x00000077ff0b6219 */ /* 0x000fce0000011676 */
.L_x_1047:
[----:B------:R-:W-:Y:S05]  /*bf40*/  BSYNC B0 ;  /* 0x0000000000007941 */ /* 0x000fea0003800000 */
.L_x_1045:
[----:B------:R-:W-:-:S05]  /*bf50*/  IMAD R118, R11, R105, R122 ;  /* 0x000000690b767224 */ /* 0x000fca00078e027a */
[----:B------:R-:W-:Y:S02]  /*bf60*/  VIADDMNMX R95, R118, R105, R95, PT ;  /* 0x00000069765f7246 */ /* 0x000fe4000380015f */
[----:B------:R-:W-:-:S07]  /*bf70*/  VIMNMX R97, R97, R118, !PT ;  /* 0x0000007661617248 */ /* 0x000fce0007fe0100 */
.L_x_1044:
        /* <DEDUP_REMOVED lines=34> */
[----:B------:R-:W-:Y:S02]  /*c1a0*/  ISETP.NE.AND P2, PT, R130, RZ, PT ;  /* 0x000000ff8200720c */ /* 0x000fe40003f45270 */
        /* <DEDUP_REMOVED lines=35> */
[----:B------:R-:W-:Y:S01]  /*c3e0*/  FSEL R138, R138, -INF , !P1 ;  /* 0xff8000008a8a7808 */ /* 0x000fe20004800000 */
[----:B------:R-:W0:Y:S01]  /*c3f0*/  LDC R11, c[0x0][0x988] ;  /* 0x00026200ff0b7b82 */ /* 0x000e220000000800 */
[----:B------:R-:W-:Y:S01]  /*c400*/  ISETP.NE.AND P1, PT, R137, RZ, PT ;  /* 0x000000ff8900720c */ /* 0x000fe20003f25270 */
[----:B------:R-:W1:Y:S01]  /*c410*/  SHFL.BFLY PT, R12, R15, 0x2, 0x1f ;  /* 0x0c401f000f0c7f89 */ /* 0x000e6200000e0000 */
[----:B------:R-:W-:-:S02]  /*c420*/  ISETP.NE.AND P6, PT, R145, RZ, PT ;  /* 0x000000ff9100720c */ /* 0x000fc40003fc5270 */
[C---:B------:R-:W-:Y:S02]  /*c430*/  ISETP.GT.AND P1, PT, R97.reuse, 0x31, !P1 ;  /* 0x000000316100780c */ /* 0x040fe40004f24270 */
[----:B------:R-:W-:Y:S02]  /*c440*/  ISETP.GT.AND P3, PT, R97, 0x50, !P3 ;  /* 0x000000506100780c */ /* 0x000fe40005f64270 */
[C---:B------:R-:W-:Y:S02]  /*c450*/  ISETP.LT.OR P1, PT, R95.reuse, 0x32, P1 ;  /* 0x000000325f00780c */ /* 0x040fe40000f21670 */
[----:B------:R-:W-:Y:S02]  /*c460*/  ISETP.LT.OR P3, PT, R95, 0x51, P3 ;  /* 0x000000515f00780c */ /* 0x000fe40001f61670 */
[----:B------:R-:W-:Y:S02]  /*c470*/  FSEL R140, R140, -INF , !P1 ;  /* 0xff8000008c8c7808 */ /* 0x000fe40004800000 */
[----:B------:R-:W-:-:S02]  /*c480*/  ISETP.NE.AND P1, PT, R113, RZ, PT ;  /* 0x000000ff7100720c */ /* 0x000fc40003f25270 */
[C---:B------:R-:W-:Y:S02]  /*c490*/  ISETP.GT.AND P4, PT, R97.reuse, 0x51, !P4 ;  /* 0x000000516100780c */ /* 0x040fe40006784270 */
[----:B------:R-:W-:Y:S02]  /*c4a0*/  ISETP.GT.AND P1, PT, R97, 0x38, !P1 ;  /* 0x000000386100780c */ /* 0x000fe40004f24270 */
[----:B------:R-:W-:Y:S02]  /*c4b0*/  FSEL R156, R156, -INF , !P3 ;  /* 0xff8000009c9c7808 */ /* 0x000fe40005800000 */
[----:B------:R-:W-:Y:S02]  /*c4c0*/  ISETP.LT.OR P1, PT, R95, 0x39, P1 ;  /* 0x000000395f00780c */ /* 0x000fe40000f21670 */
[----:B------:R-:W-:Y:S02]  /*c4d0*/  ISETP.GT.AND P5, PT, R97, 0x58, !P5 ;  /* 0x000000586100780c */ /* 0x000fe40006fa4270 */
[----:B------:R-:W-:-:S02]  /*c4e0*/  FSEL R142, R142, -INF , !P1 ;  /* 0xff8000008e8e7808 */ /* 0x000fc40004800000 */
[----:B------:R-:W-:Y:S02]  /*c4f0*/  ISETP.NE.AND P1, PT, R139, RZ, PT ;  /* 0x000000ff8b00720c */ /* 0x000fe40003f25270 */
[----:B-1----:R-:W-:Y:S02]  /*c500*/  FMNMX.FTZ R21, R15, R12, !PT ;  /* 0x0000000c0f157209 */ /* 0x002fe40007810000 */
[----:B------:R-:W-:Y:S02]  /*c510*/  ISETP.GT.AND P1, PT, R97, 0x39, !P1 ;  /* 0x000000396100780c */ /* 0x000fe40004f24270 */
[C---:B------:R-:W-:Y:S01]  /*c520*/  ISETP.LT.OR P4, PT, R95.reuse, 0x52, P4 ;  /* 0x000000525f00780c */ /* 0x040fe20002781670 */
[----:B------:R-:W1:Y:S01]  /*c530*/  SHFL.BFLY PT, R12, R21, 0x1, 0x1f ;  /* 0x0c201f00150c7f89 */ /* 0x000e6200000e0000 */
[C---:B------:R-:W-:Y:S02]  /*c540*/  ISETP.LT.OR P1, PT, R95.reuse, 0x3a, P1 ;  /* 0x0000003a5f00780c */ /* 0x040fe40000f21670 */
[----:B------:R-:W-:-:S02]  /*c550*/  ISETP.LT.OR P5, PT, R95, 0x59, P5 ;  /* 0x000000595f00780c */ /* 0x000fc40002fa1670 */
[----:B------:R-:W-:Y:S02]  /*c560*/  FSEL R144, R144, -INF , !P1 ;  /* 0xff80000090907808 */ /* 0x000fe40004800000 */
[----:B------:R-:W-:-:S04]  /*c570*/  ISETP.NE.AND P1, PT, R141, RZ, PT ;  /* 0x000000ff8d00720c */ /* 0x000fc80003f25270 */
[----:B------:R-:W-:-:S04]  /*c580*/  ISETP.GT.AND P1, PT, R97, 0x40, !P1 ;  /* 0x000000406100780c */ /* 0x000fc80004f24270 */
[----:B------:R-:W-:-:S04]  /*c590*/  ISETP.LT.OR P1, PT, R95, 0x41, P1 ;  /* 0x000000415f00780c */ /* 0x000fc80000f21670 */
[----:B------:R-:W-:Y:S02]  /*c5a0*/  FSEL R146, R146, -INF , !P1 ;  /* 0xff80000092927808 */ /* 0x000fe40004800000 */
[----:B------:R-:W-:Y:S02]  /*c5b0*/  ISETP.NE.AND P1, PT, R143, RZ, PT ;  /* 0x000000ff8f00720c */ /* 0x000fe40003f25270 */
[----:B-1----:R-:W-:Y:S02]  /*c5c0*/  FMNMX.FTZ R12, R21, R12, !PT ;  /* 0x0000000c150c7209 */ /* 0x002fe40007810000 */
        /* <DEDUP_REMOVED lines=40> */
[-C--:B------:R-:W-:Y:S01]  /*c850*/  FMUL.FTZ R96, R96, R11.reuse ;  /* 0x0000000b60607220 */ /* 0x080fe20000410000 */
[----:B------:R-:W-:Y:S01]  /*c860*/  MUFU.EX2 R162, R162 ;  /* 0x000000a200a27308 */ /* 0x000fe20000000800 */
[--C-:B------:R-:W-:Y:S01]  /*c870*/  FFMA.FTZ R166, R166, R11, -R111.reuse ;  /* 0x0000000ba6a67223 */ /* 0x100fe2000001086f */
[----:B------:R-:W-:Y:S01]  /*c880*/  FMNMX.FTZ R89, R90, R89, !PT ;  /* 0x000000595a597209 */ /* 0x000fe20007810000 */
[-CC-:B------:R-:W-:Y:S01]  /*c890*/  FFMA.FTZ R168, R168, R11.reuse, -R111.reuse ;  /* 0x0000000ba8a87223 */ /* 0x180fe2000001086f */
[-CC-:B------:R-:W-:Y:S01]  /*c8a0*/  FFMA.FTZ R150, R150, R11.reuse, -R111.reuse ;  /* 0x0000000b96967223 */ /* 0x180fe2000001086f */
[--C-:B------:R-:W-:Y:S01]  /*c8b0*/  FFMA.FTZ R91, R120, R11, -R111.reuse ;  /* 0x0000000b785b7223 */ /* 0x100fe2000001086f */
[----:B------:R-:W-:Y:S01]  /*c8c0*/  FMNMX.FTZ R89, R130, R89, !PT ;  /* 0x0000005982597209 */ /* 0x000fe20007810000 */
[-CC-:B------:R-:W-:Y:S01]  /*c8d0*/  FFMA.FTZ R95, R112, R11.reuse, -R111.reuse ;  /* 0x0000000b705f7223 */ /* 0x180fe2000001086f */
        /* <DEDUP_REMOVED lines=8> */
[----:B------:R0:W-:Y:S01]  /*c960*/  MUFU.EX2 R89, R172 ;  /* 0x000000ac00597308 */ /* 0x0001e20000000800 */
[----:B------:R-:W-:Y:S01]  /*c970*/  FFMA.FTZ R94, R94, R11, -R111 ;  /* 0x0000000b5e5e7223 */ /* 0x000fe2000001086f */
[----:B------:R-:W-:-:S04]  /*c980*/  FMNMX.FTZ R99, R134, R99, !PT ;  /* 0x0000006386637209 */ /* 0x000fc80007810000 */
[----:B------:R-:W-:Y:S02]  /*c990*/  FMNMX.FTZ R99, R138, R99, !PT ;  /* 0x000000638a637209 */ /* 0x000fe40007810000 */
[----:B------:R-:W-:Y:S01]  /*c9a0*/  MUFU.EX2 R164, R164 ;  /* 0x000000a400a47308 */ /* 0x000fe20000000800 */
[----:B0-----:R-:W-:Y:S01]  /*c9b0*/  FSEL R172, R93, -INF , !P2 ;  /* 0xff8000005dac7808 */ /* 0x001fe20005000000 */
[----:B------:R-:W-:Y:S01]  /*c9c0*/  FFMA.FTZ R93, R114, R11, -R111 ;  /* 0x0000000b725d7223 */ /* 0x000fe2000001086f */
[----:B------:R-:W-:-:S04]  /*c9d0*/  FMNMX.FTZ R101, R140, R99, !PT ;  /* 0x000000638c657209 */ /* 0x000fc80007810000 */
[----:B------:R-:W-:Y:S01]  /*c9e0*/  FMNMX.FTZ R101, R142, R101, !PT ;  /* 0x000000658e657209 */ /* 0x000fe20007810000 */
[----:B------:R0:W-:Y:S03]  /*c9f0*/  MUFU.EX2 R99, R170 ;  /* 0x000000aa00637308 */ /* 0x0001e60000000800 */
[----:B------:R-:W-:-:S04]  /*ca00*/  FMNMX.FTZ R101, R144, R101, !PT ;  /* 0x0000006590657209 */ /* 0x000fc80007810000 */
[----:B------:R-:W-:Y:S01]  /*ca10*/  FMNMX.FTZ R101, R146, R101, !PT ;  /* 0x0000006592657209 */ /* 0x000fe20007810000 */
        /* <DEDUP_REMOVED lines=8> */
[----:B------:R-:W-:Y:S03]  /*caa0*/  MUFU.EX2 R168, R168 ;  /* 0x000000a800a87308 */ /* 0x000fe60000000800 */
[----:B------:R-:W-:-:S04]  /*cab0*/  FMNMX.FTZ R103, R158, R103, !PT ;  /* 0x000000679e677209 */ /* 0x000fc80007810000 */
[----:B------:R-:W-:Y:S01]  /*cac0*/  FMNMX.FTZ R103, R170, R103, !PT ;  /* 0x00000067aa677209 */ /* 0x000fe20007810000 */
[----:B------:R-:W-:Y:S03]  /*cad0*/  MUFU.EX2 R160, R160 ;  /* 0x000000a000a07308 */ /* 0x000fe60000000800 */
[----:B------:R-:W-:-:S05]  /*cae0*/  FMNMX.FTZ R103, R172, R103, !PT ;  /* 0x00000067ac677209 */ /* 0x000fca0007810000 */
[----:B0-----:R-:W0:Y:S01]  /*caf0*/  SHFL.BFLY PT, R0, R103, 0x2, 0x1f ;  /* 0x0c401f0067007f89 */ /* 0x001e2200000e0000 */
[----:B------:R-:W-:Y:S08]  /*cb00*/  MUFU.EX2 R150, R150 ;  /* 0x0000009600967308 */ /* 0x000ff00000000800 */
[----:B------:R-:W-:Y:S08]  /*cb10*/  MUFU.EX2 R91, R91 ;  /* 0x0000005b005b7308 */ /* 0x000ff00000000800 */
[----:B------:R-:W-:Y:S01]  /*cb20*/  MUFU.EX2 R92, R92 ;  /* 0x0000005c005c7308 */ /* 0x000fe20000000800 */
[----:B0-----:R-:W-:-:S07]  /*cb30*/  FMNMX.FTZ R0, R103, R0, !PT ;  /* 0x0000000067007209 */ /* 0x001fce0007810000 */
[----:B------:R-:W-:Y:S01]  /*cb40*/  MUFU.EX2 R93, R93 ;  /* 0x0000005d005d7308 */ /* 0x000fe20000000800 */
[----:B------:R-:W-:Y:S01]  /*cb50*/  FFMA.FTZ R103, R104, R11, -R111 ;  /* 0x0000000b68677223 */ /* 0x000fe2000001086f */
[----:B------:R-:W0:Y:S06]  /*cb60*/  SHFL.BFLY PT, R109, R0, 0x1, 0x1f ;  /* 0x0c201f00006d7f89 */ /* 0x000e2c00000e0000 */
[----:B------:R-:W-:Y:S08]  /*cb70*/  MUFU.EX2 R95, R95 ;  /* 0x0000005f005f7308 */ /* 0x000ff00000000800 */
[----:B------:R-:W-:Y:S08]  /*cb80*/  MUFU.EX2 R110, R110 ;  /* 0x0000006e006e7308 */ /* 0x000ff00000000800 */
[----:B------:R-:W-:Y:S01]  /*cb90*/  MUFU.EX2 R97, R97 ;  /* 0x0000006100617308 */ /* 0x000fe20000000800 */
[----:B0-----:R-:W-:-:S04]  /*cba0*/  FMNMX.FTZ R88, R0, R109, !PT ;  /* 0x0000006d00587209 */ /* 0x001fc80007810000 */
[C---:B------:R-:W-:Y:S01]  /*cbb0*/  FSETP.NEU.FTZ.AND P1, PT, R88.reuse, -INF , PT ;  /* 0xff8000005800780b */ /* 0x040fe20003f3d000 */
[----:B------:R-:W-:Y:S02]  /*cbc0*/  FMUL.FTZ R0, R88, R11 ;  /* 0x0000000b58007220 */ /* 0x000fe40000410000 */
[----:B------:R-:W-:Y:S03]  /*cbd0*/  MUFU.EX2 R106, R106 ;  /* 0x0000006a006a7308 */ /* 0x000fe60000000800 */
[----:B------:R-:W-:-:S05]  /*cbe0*/  FSEL R109, R0, RZ, P1 ;  /* 0x000000ff006d7208 */ /* 0x000fca0000800000 */
[----:B------:R-:W0:Y:S01]  /*cbf0*/  MUFU.EX2 R0, R96 ;  /* 0x0000006000007308 */ /* 0x000e220000000800 */
[-CC-:B------:R-:W-:Y:S01]  /*cc00*/  FFMA.FTZ R157, R107, R11.reuse, -R109.reuse ;  /* 0x0000000b6b9d7223 */ /* 0x180fe2000001086d */
[-CC-:B------:R-:W-:Y:S01]  /*cc10*/  FFMA.FTZ R2, R2, R11.reuse, -R109.reuse ;  /* 0x0000000b02027223 */ /* 0x180fe2000001086d */
[----:B------:R-:W-:Y:S01]  /*cc20*/  FSEL R107, R88, RZ, P1 ;  /* 0x000000ff586b7208 */ /* 0x000fe20000800000 */
        /* <DEDUP_REMOVED lines=11> */
[----:B------:R-:W-:Y:S01]  /*cce0*/  FFMA.FTZ R138, R138, R11, -R109 ;  /* 0x0000000b8a8a7223 */ /* 0x000fe2000001086d */
[----:B------:R-:W-:Y:S01]  /*ccf0*/  MUFU.EX2 R157, R157 ;  /* 0x0000009d009d7308 */ /* 0x000fe20000000800 */
[----:B-1----:R-:W-:Y:S01]  /*cd00*/  FADD.FTZ R2, -R107, R14 ;  /* 0x0000000e6b027221 */ /* 0x002fe20000010100 */
[----:B0-----:R-:W-:Y:S01]  /*cd10*/  FFMA.FTZ R7, R0, R7, R15 ;  /* 0x0000000700077223 */ /* 0x001fe2000001000f */
[-CC-:B------:R-:W-:Y:S01]  /*cd20*/  FFMA.FTZ R140, R140, R11.reuse, -R109.reuse ;  /* 0x0000000b8c8c7223 */ /* 0x180fe2000001086d */
[-C--:B------:R-:W-:Y:S01]  /*cd30*/  FFMA.FTZ R142, R142, R11.reuse, -R109 ;  /* 0x0000000b8e8e7223 */ /* 0x080fe2000001086d */
[-C--:B------:R-:W-:Y:S01]  /*cd40*/  FMUL.FTZ R2, R2, R11.reuse ;  /* 0x0000000b02027220 */ /* 0x080fe20000410000 */
[----:B------:R-:W-:Y:S01]  /*cd50*/  FADD.FTZ R14, R162, R7 ;  /* 0x00000007a20e7221 */ /* 0x000fe20000010000 */
[-CC-:B------:R-:W-:Y:S01]  /*cd60*/  FFMA.FTZ R144, R144, R11.reuse, -R109.reuse ;  /* 0x0000000b90907223 */ /* 0x180fe2000001086d */
[----:B------:R-:W-:Y:S01]  /*cd70*/  MUFU.EX2 R159, R118 ;  /* 0x00000076009f7308 */ /* 0x000fe20000000800 */
[-CC-:B------:R-:W-:Y:S01]  /*cd80*/  FFMA.FTZ R146, R146, R11.reuse, -R109.reuse ;  /* 0x0000000b92927223 */ /* 0x180fe2000001086d */
[----:B------:R-:W-:Y:S01]  /*cd90*/  FADD.FTZ R7, R21, R14 ;  /* 0x0000000e15077221 */ /* 0x000fe20000010000 */
[-CC-:B------:R-:W-:Y:S01]  /*cda0*/  FFMA.FTZ R148, R148, R11.reuse, -R109.reuse ;  /* 0x0000000b94947223 */ /* 0x180fe2000001086d */
[-CC-:B------:R-:W-:Y:S01]  /*cdb0*/  FFMA.FTZ R152, R152, R11.reuse, -R109.reuse ;  /* 0x0000000b98987223 */ /* 0x180fe2000001086d */
[-C--:B------:R-:W-:Y:S01]  /*cdc0*/  FFMA.FTZ R154, R154, R11.reuse, -R109 ;  /* 0x0000000b9a9a7223 */ /* 0x080fe2000001086d */
[----:B------:R-:W-:Y:S01]  /*cdd0*/  FADD.FTZ R14, R164, R7 ;  /* 0x00000007a40e7221 */ /* 0x000fe20000010000 */
[-CC-:B------:R-:W-:Y:S01]  /*cde0*/  FFMA.FTZ R156, R156, R11.reuse, -R109.reuse ;  /* 0x0000000b9c9c7223 */ /* 0x180fe2000001086d */
[----:B------:R-:W0:Y:S01]  /*cdf0*/  MUFU.EX2 R2, R2 ;  /* 0x0000000200027308 */ /* 0x000e220000000800 */
[-CC-:B------:R-:W-:Y:S01]  /*ce00*/  FFMA.FTZ R158, R158, R11.reuse, -R109.reuse ;  /* 0x0000000b9e9e7223 */ /* 0x180fe2000001086d */
[----:B------:R-:W-:Y:S01]  /*ce10*/  FADD.FTZ R7, R89, R14 ;  /* 0x0000000e59077221 */ /* 0x000fe20000010000 */
[-CC-:B------:R-:W-:Y:S01]  /*ce20*/  FFMA.FTZ R170, R170, R11.reuse, -R109.reuse ;  /* 0x0000000baaaa7223 */ /* 0x180fe2000001086d */
[----:B------:R-:W-:-:S02]  /*ce30*/  FFMA.FTZ R109, R172, R11, -R109 ;  /* 0x0000000bac6d7223 */ /* 0x000fc4000001086d */
[----:B------:R-:W-:Y:S02]  /*ce40*/  FADD.FTZ R14, R166, R7 ;  /* 0x00000007a60e7221 */ /* 0x000fe40000010000 */
[----:B------:R-:W1:Y:S02]  /*ce50*/  MUFU.EX2 R122, R122 ;  /* 0x0000007a007a7308 */ /* 0x000e640000000800 */
[----:B------:R-:W-:-:S04]  /*ce60*/  FADD.FTZ R7, R99, R14 ;  /* 0x0000000e63077221 */ /* 0x000fc80000010000 */
[----:B------:R-:W-:Y:S02]  /*ce70*/  FADD.FTZ R14, R168, R7 ;  /* 0x00000007a80e7221 */ /* 0x000fe40000010000 */
[----:B------:R-:W2:Y:S01]  /*ce80*/  MUFU.EX2 R153, R124 ;  /* 0x0000007c00997308 */ /* 0x000ea20000000800 */
[----:B0-----:R-:W-:Y:S01]  /*ce90*/  FFMA.FTZ R6, R2, R6, R157 ;  /* 0x0000000602067223 */ /* 0x001fe2000001009d */
[----:B------:R-:W-:-:S03]  /*cea0*/  FADD.FTZ R7, R101, R14 ;  /* 0x0000000e65077221 */ /* 0x000fc60000010000 */
[----:B------:R-:W-:Y:S01]  /*ceb0*/  FADD.FTZ R6, R98, R6 ;  /* 0x0000000662067221 */ /* 0x000fe20000010000 */
[----:B------:R-:W-:Y:S02]  /*cec0*/  FADD.FTZ R7, R160, R7 ;  /* 0x00000007a0077221 */ /* 0x000fe40000010000 */
[----:B------:R-:W0:Y:S01]  /*ced0*/  MUFU.EX2 R126, R126 ;  /* 0x0000007e007e7308 */ /* 0x000e220000000800 */
[----:B------:R-:W-:Y:S01]  /*cee0*/  FADD.FTZ R6, R159, R6 ;  /* 0x000000069f067221 */ /* 0x000fe20000010000 */
[----:B------:R-:W-:-:S03]  /*cef0*/  FADD.FTZ R14, R150, R7 ;  /* 0x00000007960e7221 */ /* 0x000fc60000010000 */
[----:B-1----:R-:W-:Y:S01]  /*cf00*/  FADD.FTZ R6, R122, R6 ;  /* 0x000000067a067221 */ /* 0x002fe20000010000 */
        /* <DEDUP_REMOVED lines=54> */
[----:B-1----:R-:W-:Y:S01]  /*d270*/  FADD.FTZ R6, R139, R6 ;  /* 0x000000068b067221 */ /* 0x002fe20000010000 */
[----:B--2---:R-:W-:-:S03]  /*d280*/  FADD.FTZ R7, R13, R14 ;  /* 0x0000000e0d077221 */ /* 0x004fc60000010000 */
[----:B0-----:R-:W-:Y:S01]  /*d290*/  FADD.FTZ R6, R109, R6 ;  /* 0x000000066d067221 */ /* 0x001fe20000010000 */
[----:B------:R-:W-:Y:S06]  /*d2a0*/  @!P0 BRA `(.L_x_1048) ;  /* 0x0000000000048947 */ /* 0x000fec0003800000 */
[----:B------:R-:W-:Y:S01]  /*d2b0*/  BPT.TRAP 0x1 ;  /* 0x000000040000795c */ /* 0x000fe20000300000 */
.L_x_1048:
[----:B------:R-:W0:Y:S01]  /*d2c0*/  S2UR UR6, SR_CgaCtaId ;  /* 0x00000000000679c3 */ /* 0x000e220000008800 */
[----:B------:R-:W-:Y:S01]  /*d2d0*/  UIADD3 UR10, UR10, 0x2a860, URZ ;  /* 0x0002a8600a0a7890 */ /* 0x000fe2000fffe03f */
[----:B------:R-:W-:Y:S01]  /*d2e0*/  ISETP.GT.AND P1, PT, R20, R17, PT ;  /* 0x000000111400720c */ /* 0x000fe20003f24270 */
[----:B------:R-:W-:Y:S01]  /*d2f0*/  UMOV UR7, UR4 ;  /* 0x0000000400077c82 */ /* 0x000fe20008000000 */
[----:B------:R-:W-:Y:S01]  /*d300*/  F2FP.F16.F32.PACK_AB R156, R162, R15 ;  /* 0x0000000fa29c723e */ /* 0x000fe200000000ff */
        /* <DEDUP_REMOVED lines=12> */
[----:B------:R-:W-:Y:S01]  /*d3d0*/  F2FP.F16.F32.PACK_AB R155, R90, R155 ;  /* 0x0000009b5a9b723e */ /* 0x000fe200000000ff */
[----:B0-----:R-:W-:Y:S01]  /*d3e0*/  UPRMT UR10, UR6, 0x654, UR10 ;  /* 0x00000654060a7896 */ /* 0x001fe2000800000a */
[----:B------:R-:W-:-:S02]  /*d3f0*/  F2FP.F16.F32.PACK_AB R148, R160, R101 ;  /* 0x00000065a094723e */ /* 0x000fc400000000ff */
[----:B------:R-:W-:Y:S02]  /*d400*/  F2FP.F16.F32.PACK_AB R149, R132, R149 ;  /* 0x000000958495723e */ /* 0x000fe400000000ff */
[----:B------:R-:W-:Y:S02]  /*d410*/  F2FP.F16.F32.PACK_AB R150, R91, R150 ;  /* 0x000000965b96723e */ /* 0x000fe400000000ff */
[----:B------:R-:W-:Y:S02]  /*d420*/  F2FP.F16.F32.PACK_AB R151, R134, R151 ;  /* 0x000000978697723e */ /* 0x000fe400000000ff */
        /* <DEDUP_REMOVED lines=12> */
.L_x_1030:
        /* <DEDUP_REMOVED lines=67> */
.L_x_1050:
[----:B------:R-:W-:Y:S01]  /*d920*/  ULEA UR5, UR4, UR58, 0x3 ;  /* 0x0000003a04057291 */ /* 0x000fe2000f8e183f */
[----:B------:R-:W-:-:S08]  /*d930*/  SHF.L.U32 R3, R3, 0x1f, RZ ;  /* 0x0000001f03037819 */ /* 0x000fd000000006ff */
[----:B------:R0:W1:Y:S01]  /*d940*/  SYNCS.PHASECHK.TRANS64.TRYWAIT P1, [UR5+0x2a850], R3 ;  /* 0x02a85003ff0075a7 */ /* 0x0000620008020145 */
[----:B------:R-:W-:Y:S05]  /*d950*/  @!P0 BRA `(.L_x_1051) ;  /* 0x0000000000048947 */ /* 0x000fea0003800000 */
[----:B------:R-:W-:Y:S01]  /*d960*/  BPT.TRAP 0x1 ;  /* 0x000000040000795c */ /* 0x000fe20000300000 */
.L_x_1051:
[----:B-1----:R-:W-:Y:S05]  /*d970*/  @P1 BRA `(.L_x_1052) ;  /* 0x0000000000081947 */ /* 0x002fea0003800000 */
[----:B------:R-:W1:Y:S02]  /*d980*/  SYNCS.PHASECHK.TRANS64.TRYWAIT P1, [UR5+0x2a850], R3 ;  /* 0x02a85003ff0075a7 */ /* 0x000e640008020145 */
[----:B-1----:R-:W-:Y:S05]  /*d990*/  @!P1 BRA `(.L_x_1053) ;  /* 0x00000060006c9947 */ /* 0x002fea0003800000 */
.L_x_1052:
[----:B------:R-:W-:Y:S01]  /*d9a0*/  UIADD3 UR58, UR58, 0x400, URZ ;  /* 0x000004003a3a7890 */ /* 0x000fe2000fffe03f */
[----:B------:R-:W-:Y:S01]  /*d9b0*/  WARPGROUP.ARRIVE ;  /* 0x00000000000079c5 */ /* 0x000fe20000000000 */
[----:B------:R-:W-:Y:S01]  /*d9c0*/  UMOV UR7, 0x40000040 ;  /* 0x4000004000077882 */ /* 0x000fe20000000000 */
[----:B-1----:R-:W1:Y:S01]  /*d9d0*/  SHFL.BFLY PT, R0, R7, 0x2, 0x1f ;  /* 0x0c401f0007007f89 */ /* 0x002e6200000e0000 */
[----:B------:R-:W-:Y:S01]  /*d9e0*/  USHF.R.U32.HI UR58, URZ, 0x4, UR58 ;  /* 0x000000043f3a7899 */ /* 0x000fe2000801163a */
[----:B------:R-:W-:Y:S02]  /*d9f0*/  MOV R4, RZ ;  /* 0x000000ff00047202 */ /* 0x000fe40000000f00 */
[----:B0-----:R-:W0:Y:S01]  /*da00*/  SHFL.BFLY PT, R3, R6, 0x2, 0x1f ;  /* 0x0c401f0006037f89 */ /* 0x001e2200000e0000 */
[----:B------:R-:W-:-:S04]  /*da10*/  ULOP3.LUT UR58, UR58, 0x3fff, URZ, 0xc0, !UPT ;  /* 0x00003fff3a3a7892 */ /* 0x000fc8000f8ec03f */
[----:B------:R-:W-:-:S04]  /*da20*/  ULOP3.LUT UR58, UR58, 0x3000000, URZ, 0xfc, !UPT ;  /* 0x030000003a3a7892 */ /* 0x000fc8000f8efc3f */
[----:B------:R-:W-:-:S07]  /*da30*/  UIMAD UR4, UR4, 0x600, UR58 ;  /* 0x00000600040478a4 */ /* 0x000fce000f8e023a */
[----:B------:R-:W-:Y:S02]  /*da40*/  UMOV UR6, UR4 ;  /* 0x0000000400067c82 */ /* 0x000fe40008000000 */
[----:B------:R-:W-:Y:S01]  /*da50*/  HGMMA.64x128x16.F32 R24, R156, gdesc[UR4].tnspB, R24, gsb0 ;  /* 0x41e000049c187df0 */ /* 0x000fe20008000818 */
[----:B------:R-:W-:Y:S01]  /*da60*/  UIADD3 UR6, UR4, 0x80, URZ ;  /* 0x0000008004067890 */ /* 0x000fe2000fffe03f */
[----:B-1----:R-:W-:Y:S01]  /*da70*/  FADD.FTZ R0, R0, R7 ;  /* 0x0000000700007221 */ /* 0x002fe20000010000 */
[----:B------:R-:W-:Y:S01]  /*da80*/  UMOV UR7, 0x40000040 ;  /* 0x4000004000077882 */ /* 0x000fe20000000000 */
[----:B------:R-:W-:Y:S02]  /*da90*/  IMAD.MOV.U32 R7, RZ, RZ, RZ ;  /* 0x000000ffff077224 */ /* 0x000fe400078e00ff */
[----:B0-----:R-:W-:Y:S01]  /*daa0*/  FADD.FTZ R2, R3, R6 ;  /* 0x0000000603027221 */ /* 0x001fe20000010000 */
[----:B------:R-:W-:Y:S01]  /*dab0*/  IMAD.MOV.U32 R6, RZ, RZ, -0x800000 ;  /* 0xff800000ff067424 */ /* 0x000fe200078e00ff */
[----:B------:R-:W0:Y:S04]  /*dac0*/  SHFL.BFLY PT, R3, R0, 0x1, 0x1f ;  /* 0x0c201f0000037f89 */ /* 0x000e2800000e0000 */
[----:B------:R-:W1:Y:S01]  /*dad0*/  SHFL.BFLY PT, R5, R2, 0x1, 0x1f ;  /* 0x0c201f0002057f89 */ /* 0x000e6200000e0000 */
[----:B0-----:R-:W-:Y:S01]  /*dae0*/  FADD.FTZ R9, R0, R3 ;  /* 0x0000000300097221 */ /* 0x001fe20000010000 */
[----:B------:R-:W-:-:S02]  /*daf0*/  IMAD.MOV.U32 R0, RZ, RZ, -0x800000 ;  /* 0xff800000ff007424 */ /* 0x000fc400078e00ff */
        /* <DEDUP_REMOVED lines=40> */
.L_x_1054:
[----:B------:R-:W0:Y:S01]  /*dd80*/  S2UR UR6, SR_CgaCtaId ;  /* 0x00000000000679c3 */ /* 0x000e220000008800 */
[----:B------:R-:W-:Y:S01]  /*dd90*/  UIADD3 UR4, UR5, 0x2a860, URZ ;  /* 0x0002a86005047890 */ /* 0x000fe2000fffe03f */
        /* <DEDUP_REMOVED lines=22> */
[----:B0-----:R-:W-:Y:S01]  /*df00*/  UPRMT UR4, UR6, 0x654, UR4 ;  /* 0x0000065406047896 */ /* 0x001fe20008000004 */
        /* <DEDUP_REMOVED lines=44> */
.L_x_976:
[----:B------:R-:W-:Y:S05]  /*e1d0*/  @P0 BRA `(.L_x_1055) ;  /* 0x0000001400340947 */ /* 0x000fea0003800000 */
[----:B------:R-:W0:Y:S01]  /*e1e0*/  S2R R7, SR_TID.X ;  /* 0x0000000000077919 */ /* 0x000e220000002100 */
[----:B------:R-:W1:Y:S01]  /*e1f0*/  LDC R21, c[0x0][0xbe8] ;  /* 0x0002fa00ff157b82 */ /* 0x000e620000000800 */
[----:B------:R-:W-:Y:S01]  /*e200*/  ULDC.64 UR4, c[0x0][0xbd0] ;  /* 0x0002f40000047ab9 */ /* 0x000fe20000000a00 */
[----:B------:R-:W-:Y:S01]  /*e210*/  ULDC.64 UR6, c[0x0][0xb38] ;  /* 0x0002ce0000067ab9 */ /* 0x000fe20000000a00 */
[----:B------:R-:W2:Y:S01]  /*e220*/  S2R R20, SR_CTAID.X ;  /* 0x0000000000147919 */ /* 0x000ea20000002500 */
[----:B------:R-:W-:Y:S04]  /*e230*/  BSSY B0, `(.L_x_1056) ;  /* 0x00000e3000007945 */ /* 0x000fe80003800000 */
[----:B------:R-:W3:Y:S08]  /*e240*/  S2UR UR9, SR_CTAID.Z ;  /* 0x00000000000979c3 */ /* 0x000ef00000002700 */
[----:B------:R-:W4:Y:S08]  /*e250*/  LDC.64 R72, c[0x0][0xbd8] ;  /* 0x0002f600ff487b82 */ /* 0x000f300000000a00 */
[----:B------:R-:W-:Y:S01]  /*e260*/  BAR.SYNC.DEFER_BLOCKING 0x1, 0x100 ;  /* 0x0044000000007b1d */ /* 0x000fe20000010000 */
[----:B-1----:R-:W-:-:S07]  /*e270*/  ISETP.NE.AND P0, PT, R21, 0x1, PT ;  /* 0x000000011500780c */ /* 0x002fce0003f05270 */
[----:B------:R-:W1:Y:S01]  /*e280*/  S2UR UR8, SR_CTAID.Y ;  /* 0x00000000000879c3 */ /* 0x000e620000002600 */
[----:B0-----:R-:W-:-:S07]  /*e290*/  VIADD R7, R7, 0xffffff80 ;  /* 0xffffff8007077836 */ /* 0x001fce0000000000 */
[----:B------:R-:W1:Y:S01]  /*e2a0*/  LDC R18, c[0x0][0xc50] ;  /* 0x00031400ff127b82 */ /* 0x000e620000000800 */
[----:B------:R-:W-:-:S04]  /*e2b0*/  SHF.R.S32.HI R8, RZ, 0x1f, R7 ;  /* 0x0000001fff087819 */ /* 0x000fc80000011407 */
[----:B------:R-:W-:-:S03]  /*e2c0*/  LEA.HI R9, R8, R7, RZ, 0x7 ;  /* 0x0000000708097211 */ /* 0x000fc600078f38ff */
[----:B------:R-:W0:Y:S01]  /*e2d0*/  @P0 LDC R17, c[0x0][0xbec] ;  /* 0x0002fb00ff110b82 */ /* 0x000e220000000800 */
[----:B------:R-:W-:Y:S02]  /*e2e0*/  LEA.HI R8, R8, R7, RZ, 0x2 ;  /* 0x0000000708087211 */ /* 0x000fe400078f10ff */
[----:B------:R-:W-:Y:S02]  /*e2f0*/  LOP3.LUT R10, R9, 0xffffff80, RZ, 0xc0, !PT ;  /* 0xffffff80090a7812 */ /* 0x000fe400078ec0ff */
[----:B------:R-:W-:-:S03]  /*e300*/  LOP3.LUT R8, R8, 0xfffffffc, RZ, 0xc0, !PT ;  /* 0xfffffffc08087812 */ /* 0x000fc600078ec0ff */
[C---:B------:R-:W-:Y:S01]  /*e310*/  IMAD.IADD R22, R7.reuse, 0x1, -R10 ;  /* 0x0000000107167824 */ /* 0x040fe200078e0a0a */
[----:B------:R-:W-:Y:S01]  /*e320*/  SHF.R.S32.HI R10, RZ, 0x7, R9 ;  /* 0x00000007ff0a7819 */ /* 0x000fe20000011409 */
[----:B------:R-:W-:Y:S01]  /*e330*/  IMAD.IADD R14, R7, 0x1, -R8 ;  /* 0x00000001070e7824 */ /* 0x000fe200078e0a08 */
[----:B------:R-:W5:Y:S02]  /*e340*/  @P0 LDC R23, c[0x0][0xbf0] ;  /* 0x0002fc00ff170b82 */ /* 0x000f640000000800 */
[----:B------:R-:W-:Y:S02]  /*e350*/  SHF.R.S32.HI R11, RZ, 0x1f, R22 ;  /* 0x0000001fff0b7819 */ /* 0x000fe40000011416 */
[----:B------:R-:W-:Y:S02]  /*e360*/  LEA.HI R7, R9, R10, RZ, 0x1 ;  /* 0x0000000a09077211 */ /* 0x000fe400078f08ff */
[CC--:B------:R-:W-:Y:S02]  /*e370*/  LEA.HI R88, R11.reuse, R22.reuse, RZ, 0x2 ;  /* 0x000000160b587211 */ /* 0x0c0fe400078f10ff */
[----:B------:R-:W-:Y:S01]  /*e380*/  LEA.HI R11, R11, R22, RZ, 0x5 ;  /* 0x000000160b0b7211 */ /* 0x000fe200078f28ff */
[----:B------:R-:W1:Y:S01]  /*e390*/  LDC.64 R74, c[0x0][0xb40] ;  /* 0x0002d000ff4a7b82 */ /* 0x000e620000000a00 */
[----:B------:R-:W-:-:S02]  /*e3a0*/  SHF.R.S32.HI R12, RZ, 0x2, R88 ;  /* 0x00000002ff0c7819 */ /* 0x000fc40000011458 */
[----:B------:R-:W-:Y:S02]  /*e3b0*/  SHF.R.S32.HI R13, RZ, 0x1f, R88 ;  /* 0x0000001fff0d7819 */ /* 0x000fe40000011458 */
[----:B------:R-:W-:Y:S02]  /*e3c0*/  LOP3.LUT R7, R7, 0x3fffffe, RZ, 0xc0, !PT ;  /* 0x03fffffe07077812 */ /* 0x000fe400078ec0ff */
[----:B------:R-:W-:Y:S01]  /*e3d0*/  LEA.HI R13, R13, R12, RZ, 0x3 ;  /* 0x0000000c0d0d7211 */ /* 0x000fe200078f18ff */
[----:B------:R-:W1:Y:S01]  /*e3e0*/  @P0 LDC R89, c[0x0][0xbec] ;  /* 0x0002fb00ff590b82 */ /* 0x000e620000000800 */
[----:B------:R-:W-:Y:S01]  /*e3f0*/  LEA.HI R9, R14, R14, RZ, 0x1 ;  /* 0x0000000e0e097211 */ /* 0x000fe200078f08ff */
[----:B------:R-:W-:Y:S01]  /*e400*/  IMAD.IADD R7, R10, 0x1, -R7 ;  /* 0x000000010a077824 */ /* 0x000fe200078e0a07 */
[----:B------:R-:W-:Y:S02]  /*e410*/  LOP3.LUT R13, R13, 0xfffffff8, RZ, 0xc0, !PT ;  /* 0xfffffff80d0d7812 */ /* 0x000fe400078ec0ff */
[----:B------:R-:W-:-:S02]  /*e420*/  SHF.R.S32.HI R11, RZ, 0x5, R11 ;  /* 0x00000005ff0b7819 */ /* 0x000fc4000001140b */
[----:B------:R-:W-:Y:S01]  /*e430*/  LOP3.LUT R9, R9, 0x1ffffffe, RZ, 0xc0, !PT ;  /* 0x1ffffffe09097812 */ /* 0x000fe200078ec0ff */
[----:B------:R-:W-:Y:S01]  /*e440*/  IMAD.IADD R8, R12, 0x1, -R13 ;  /* 0x000000010c087824 */ /* 0x000fe200078e0a0d */
[----:B------:R-:W-:Y:S01]  /*e450*/  SHF.R.S32.HI R12, RZ, 0x1f, R19 ;  /* 0x0000001fff0c7819 */ /* 0x000fe20000011413 */
[----:B------:R-:W1:Y:S02]  /*e460*/  @P0 LDC R90, c[0x0][0xbf0] ;  /* 0x0002fc00ff5a0b82 */ /* 0x000e640000000800 */
[----:B------:R-:W-:Y:S02]  /*e470*/  IMAD R8, R11, 0x10, R8 ;  /* 0x000000100b087824 */ /* 0x000fe400078e0208 */
[----:B------:R-:W-:Y:S02]  /*e480*/  IMAD R10, R12, UR4, RZ ;  /* 0x000000040c0a7c24 */ /* 0x000fe4000f8e02ff */
[----:B------:R-:W-:Y:S02]  /*e490*/  IMAD.IADD R14, R14, 0x1, -R9 ;  /* 0x000000010e0e7824 */ /* 0x000fe400078e0a09 */
[----:B------:R-:W-:-:S02]  /*e4a0*/  IMAD R7, R7, 0x40, R8 ;  /* 0x0000004007077824 */ /* 0x000fc400078e0208 */
[----:B------:R-:W-:Y:S01]  /*e4b0*/  IMAD.WIDE.U32 R8, R19, UR4, RZ ;  /* 0x0000000413087c25 */ /* 0x000fe2000f8e00ff */
[----:B---3--:R-:W-:-:S03]  /*e4c0*/  USHF.R.S32.HI UR4, URZ, 0x1f, UR9 ;  /* 0x0000001f3f047899 */ /* 0x008fc60008011409 */
[----:B------:R-:W-:Y:S02]  /*e4d0*/  IMAD R13, R19, UR5, R10 ;  /* 0x00000005130d7c24 */ /* 0x000fe4000f8e020a */
[----:B------:R-:W-:Y:S02]  /*e4e0*/  IMAD R12, R12, UR6, RZ ;  /* 0x000000060c0c7c24 */ /* 0x000fe4000f8e02ff */
[----:B------:R-:W-:Y:S02]  /*e4f0*/  IMAD.IADD R9, R9, 0x1, R13 ;  /* 0x0000000109097824 */ /* 0x000fe400078e020d */
[----:B------:R-:W-:Y:S02]  /*e500*/  IMAD R13, R19, UR7, R12 ;  /* 0x00000007130d7c24 */ /* 0x000fe4000f8e020c */
[----:B------:R-:W-:Y:S02]  /*e510*/  IMAD R12, R14, 0x8, R7 ;  /* 0x000000080e0c7824 */ /* 0x000fe400078e0207 */
[----:B----4-:R-:W-:-:S02]  /*e520*/  IMAD R14, R72, UR4, RZ ;  /* 0x00000004480e7c24 */ /* 0x010fc4000f8e02ff */
[----:B--2---:R-:W-:Y:S02]  /*e530*/  IMAD R12, R20, 0x80, R12 ;  /* 0x00000080140c7824 */ /* 0x004fe400078e020c */
[C---:B------:R-:W-:Y:S01]  /*e540*/  IMAD.WIDE.U32 R10, R19.reuse, UR6, RZ ;  /* 0x00000006130a7c25 */ /* 0x040fe2000f8e00ff */
[----:B------:R-:W-:Y:S01]  /*e550*/  IADD3 R19, -R19, RZ, RZ ;  /* 0x000000ff13137210 */ /* 0x000fe20007ffe1ff */
[----:B------:R-:W-:Y:S02]  /*e560*/  ULDC.64 UR6, c[0x0][0xb48] ;  /* 0x0002d20000067ab9 */ /* 0x000fe40000000a00 */
[----:B------:R-:W-:Y:S02]  /*e570*/  IMAD R15, R73, UR9, R14 ;  /* 0x00000009490f7c24 */ /* 0x000fe4000f8e020e */
[----:B0-----:R-:W-:-:S04]  /*e580*/  @P0 IMAD.HI.U32 R14, R12, R17, RZ ;  /* 0x000000110c0e0227 */ /* 0x001fc800078e00ff */
[----:B------:R-:W-:Y:S02]  /*e590*/  IMAD.IADD R11, R11, 0x1, R13 ;  /* 0x000000010b0b7824 */ /* 0x000fe400078e020d */
[----:B------:R-:W-:Y:S01]  /*e5a0*/  IMAD.MOV.U32 R13, RZ, RZ, R12 ;  /* 0x000000ffff0d7224 */ /* 0x000fe200078e000c */
[----:B-----5:R-:W-:Y:S01]  /*e5b0*/  @P0 SHF.R.U32.HI R13, RZ, R23, R14 ;  /* 0x00000017ff0d0219 */ /* 0x020fe2000001160e */
[----:B-1----:R-:W-:Y:S01]  /*e5c0*/  IMAD R16, R74, UR4, RZ ;  /* 0x000000044a107c24 */ /* 0x002fe2000f8e02ff */
[----:B------:R-:W-:Y:S01]  /*e5d0*/  ULDC.64 UR4, c[0x0][0xbe0] ;  /* 0x0002f80000047ab9 */ /* 0x000fe20000000a00 */
[----:B------:R-:W-:Y:S02]  /*e5e0*/  IMAD R23, R18, R19, UR8 ;  /* 0x0000000812177e24 */ /* 0x000fe4000f8e0213 */
[----:B------:R-:W-:-:S04]  /*e5f0*/  IMAD.WIDE.U32 R8, R72, UR9, R8 ;  /* 0x0000000948087c25 */ /* 0x000fc8000f8e0008 */
[----:B------:R-:W-:Y:S01]  /*e600*/  IMAD R17, R75, UR9, R16 ;  /* 0x000000094b117c24 */ /* 0x000fe2000f8e0210 */
[----:B------:R-:W-:Y:S01]  /*e610*/  SHF.R.S32.HI R16, RZ, 0x1f, R23 ;  /* 0x0000001fff107819 */ /* 0x000fe20000011417 */
[----:B------:R-:W-:Y:S01]  /*e620*/  IMAD.WIDE.U32 R10, R74, UR9, R10 ;  /* 0x000000094a0a7c25 */ /* 0x000fe2000f8e000a */
[----:B------:R-:W-:-:S03]  /*e630*/  ULDC.64 UR8, c[0x0][0xb28] ;  /* 0x0002ca0000087ab9 */ /* 0x000fc60000000a00 */
[----:B------:R-:W-:Y:S02]  /*e640*/  IMAD.IADD R9, R9, 0x1, R15 ;  /* 0x0000000109097824 */ /* 0x000fe400078e020f */
[----:B------:R-:W-:-:S04]  /*e650*/  @P0 IMAD.HI.U32 R89, R12, R89, RZ ;  /* 0x000000590c590227 */ /* 0x000fc800078e00ff */
[----:B------:R-:W-:Y:S02]  /*e660*/  IMAD.IADD R11, R11, 0x1, R17 ;  /* 0x000000010b0b7824 */ /* 0x000fe400078e0211 */
[----:B------:R-:W-:Y:S02]  /*e670*/  IMAD R17, R16, UR6, RZ ;  /* 0x0000000610117c24 */ /* 0x000fe4000f8e02ff */
[----:B------:R-:W-:-:S04]  /*e680*/  IMAD.WIDE.U32 R8, R23, UR4, R8 ;  /* 0x0000000417087c25 */ /* 0x000fc8000f8e0008 */
[----:B------:R-:W-:Y:S01]  /*e690*/  IMAD.MOV.U32 R15, RZ, RZ, R12 ;  /* 0x000000ffff0f7224 */ /* 0x000fe200078e000c */
[----:B------:R-:W-:Y:S01]  /*e6a0*/  @P0 SHF.R.U32.HI R15, RZ, R90, R89 ;  /* 0x0000005aff0f0219 */ /* 0x000fe20000011659 */
[----:B------:R-:W-:Y:S01]  /*e6b0*/  IMAD R14, R16, UR4, RZ ;  /* 0x00000004100e7c24 */ /* 0x000fe2000f8e02ff */
[----:B------:R-:W-:Y:S01]  /*e6c0*/  IADD3 R8, P0, R13, R8, RZ ;  /* 0x000000080d087210 */ /* 0x000fe20007f1e0ff */
[C---:B------:R-:W-:Y:S01]  /*e6d0*/  IMAD R19, R23.reuse, UR7, R17 ;  /* 0x0000000717137c24 */ /* 0x040fe2000f8e0211 */
[--C-:B------:R-:W-:Y:S01]  /*e6e0*/  SHF.R.S32.HI R17, RZ, 0x1f, R13.reuse ;  /* 0x0000001fff117819 */ /* 0x100fe2000001140d */
[----:B------:R-:W-:Y:S02]  /*e6f0*/  IMAD.MOV R13, RZ, RZ, -R13 ;  /* 0x000000ffff0d7224 */ /* 0x000fe400078e0a0d */
[----:B------:R-:W-:Y:S01]  /*e700*/  IMAD R16, R23, UR5, R14 ;  /* 0x0000000517107c24 */ /* 0x000fe2000f8e020e */
[--C-:B------:R-:W-:Y:S01]  /*e710*/  SHF.R.S32.HI R14, RZ, 0x1f, R15.reuse ;  /* 0x0000001fff0e7819 */ /* 0x100fe2000001140f */
[----:B------:R-:W-:Y:S01]  /*e720*/  IMAD.MOV R18, RZ, RZ, -R15 ;  /* 0x000000ffff127224 */ /* 0x000fe200078e0a0f */
[----:B------:R-:W-:Y:S01]  /*e730*/  ULDC.64 UR4, c[0x0][0xb30] ;  /* 0x0002cc0000047ab9 */ /* 0x000fe20000000a00 */
[----:B------:R-:W-:Y:S01]  /*e740*/  IMAD R13, R21, R13, R12 ;  /* 0x0000000d150d7224 */ /* 0x000fe200078e020c */
[----:B------:R-:W-:Y:S01]  /*e750*/  IADD3.X R9, R17, R9, R16, P0, !PT ;  /* 0x0000000911097210 */ /* 0x000fe200007fe410 */
[----:B------:R-:W-:Y:S01]  /*e760*/  IMAD.WIDE.U32 R10, R23, UR6, R10 ;  /* 0x00000006170a7c25 */ /* 0x000fe2000f8e000a */
[----:B------:R-:W-:-:S03]  /*e770*/  ULDC.64 UR6, c[0x0][0xbc8] ;  /* 0x0002f20000067ab9 */ /* 0x000fc60000000a00 */
[----:B------:R-:W-:Y:S02]  /*e780*/  IMAD R14, R14, UR4, RZ ;  /* 0x000000040e0e7c24 */ /* 0x000fe4000f8e02ff */
[----:B------:R-:W-:Y:S01]  /*e790*/  IMAD R17, R21, R18, R12 ;  /* 0x0000001215117224 */ /* 0x000fe200078e020c */
[----:B------:R-:W-:Y:S01]  /*e7a0*/  SHF.R.S32.HI R12, RZ, 0x1f, R13 ;  /* 0x0000001fff0c7819 */ /* 0x000fe2000001140d */
[----:B------:R-:W-:Y:S02]  /*e7b0*/  IMAD.IADD R11, R11, 0x1, R19 ;  /* 0x000000010b0b7824 */ /* 0x000fe400078e0213 */
[C---:B------:R-:W-:Y:S01]  /*e7c0*/  IMAD R19, R15.reuse, UR5, R14 ;  /* 0x000000050f137c24 */ /* 0x040fe2000f8e020e */
[----:B------:R-:W-:Y:S01]  /*e7d0*/  SHF.R.S32.HI R14, RZ, 0x1f, R17 ;  /* 0x0000001fff0e7819 */ /* 0x000fe20000011411 */
[----:B------:R-:W-:Y:S01]  /*e7e0*/  IMAD.WIDE.U32 R10, R15, UR4, R10 ;  /* 0x000000040f0a7c25 */ /* 0x000fe2000f8e000a */
[----:B------:R-:W0:Y:S01]  /*e7f0*/  S2UR UR5, SR_CgaCtaId ;  /* 0x00000000000579c3 */ /* 0x000e220000008800 */
[----:B------:R-:W-:-:S02]  /*e800*/  UMOV UR4, 0x400 ;  /* 0x0000040000047882 */ /* 0x000fc40000000000 */
[----:B------:R-:W-:Y:S02]  /*e810*/  IMAD R12, R12, UR6, RZ ;  /* 0x000000060c0c7c24 */ /* 0x000fe4000f8e02ff */
[----:B------:R-:W-:Y:S02]  /*e820*/  IMAD.IADD R11, R11, 0x1, R19 ;  /* 0x000000010b0b7824 */ /* 0x000fe400078e0213 */
[----:B------:R-:W-:Y:S02]  /*e830*/  IMAD R14, R14, UR8, RZ ;  /* 0x000000080e0e7c24 */ /* 0x000fe4000f8e02ff */
[C---:B------:R-:W-:Y:S02]  /*e840*/  IMAD R15, R13.reuse, UR7, R12 ;  /* 0x000000070d0f7c24 */ /* 0x040fe4000f8e020c */
[----:B------:R-:W-:Y:S01]  /*e850*/  IMAD.WIDE.U32 R8, R13, UR6, R8 ;  /* 0x000000060d087c25 */ /* 0x000fe2000f8e0008 */
[----:B------:R-:W-:-:S03]  /*e860*/  ULDC.64 UR6, c[0x0][0xba8] ;  /* 0x0002ea0000067ab9 */ /* 0x000fc60000000a00 */
[C---:B------:R-:W-:Y:S01]  /*e870*/  IMAD R19, R17.reuse, UR9, R14 ;  /* 0x0000000911137c24 */ /* 0x040fe2000f8e020e */
[----:B------:R-:W-:Y:S01]  /*e880*/  LEA R12, P0, R8, UR6, 0x2 ;  /* 0x00000006080c7c11 */ /* 0x000fe2000f8010ff */
[----:B------:R-:W-:Y:S01]  /*e890*/  IMAD.WIDE.U32 R10, R17, UR8, R10 ;  /* 0x00000008110a7c25 */ /* 0x000fe2000f8e000a */
[----:B------:R-:W-:Y:S01]  /*e8a0*/  ULDC.64 UR8, c[0x0][0xb00] ;  /* 0x0002c00000087ab9 */ /* 0x000fe20000000a00 */
[----:B------:R-:W-:Y:S02]  /*e8b0*/  ULDC UR6, c[0x0][0xa88] ;  /* 0x0002a20000067ab9 */ /* 0x000fe40000000800 */
[----:B------:R-:W-:Y:S01]  /*e8c0*/  IMAD.IADD R13, R9, 0x1, R15 ;  /* 0x00000001090d7824 */ /* 0x000fe200078e020f */
[----:B------:R-:W-:Y:S01]  /*e8d0*/  LEA R72, P1, R10, UR8, 0x2 ;  /* 0x000000080a487c11 */ /* 0x000fe2000f8210ff */
[----:B------:R-:W-:Y:S01]  /*e8e0*/  IMAD.IADD R9, R11, 0x1, R19 ;  /* 0x000000010b097824 */ /* 0x000fe200078e0213 */
[----:B0-----:R-:W-:Y:S01]  /*e8f0*/  ULEA UR4, UR5, UR4, 0x18 ;  /* 0x0000000405047291 */ /* 0x001fe2000f8ec03f */
[----:B------:R-:W-:Y:S01]  /*e900*/  IMAD R7, R20, 0x80, R7 ;  /* 0x0000008014077824 */ /* 0x000fe200078e0207 */
[----:B------:R-:W-:Y:S01]  /*e910*/  LEA.HI.X R13, R8, UR7, R13, 0x2, P0 ;  /* 0x00000007080d7c11 */ /* 0x000fe200080f140d */
[----:B------:R-:W-:Y:S01]  /*e920*/  IMAD R20, R21, UR6, RZ ;  /* 0x0000000615147c24 */ /* 0x000fe2000f8e02ff */
[----:B------:R-:W-:Y:S01]  /*e930*/  LEA.HI.X R73, R10, UR9, R9, 0x2, P1 ;  /* 0x000000090a497c11 */ /* 0x000fe200088f1409 */
[----:B------:R-:W-:Y:S01]  /*e940*/  SHFL.IDX PT, R8, R12, RZ, 0x1c1f ;  /* 0x001c1fff0c087589 */ /* 0x000fe200000e0000 */
[----:B------:R-:W-:Y:S01]  /*e950*/  LOP3.LUT P0, RZ, R22, 0x3, RZ, 0xc0, !PT ;  /* 0x0000000316ff7812 */ /* 0x000fe2000780c0ff */
[C---:B------:R-:W-:Y:S01]  /*e960*/  VIADD R21, R7.reuse, 0x8 ;  /* 0x0000000807157836 */ /* 0x040fe20000000000 */
[----:B------:R-:W-:Y:S01]  /*e970*/  UIADD3 UR4, UR4, 0x2a820, URZ ;  /* 0x0002a82004047890 */ /* 0x000fe2000fffe03f */
[----:B------:R-:W0:Y:S01]  /*e980*/  SHFL.IDX PT, R9, R13, RZ, 0x1c1f ;  /* 0x001c1fff0d097589 */ /* 0x000e2200000e0000 */
[----:B------:R-:W-:-:S02]  /*e990*/  ISETP.GE.OR P1, PT, R7, R20, P0 ;  /* 0x000000140700720c */ /* 0x000fc40000726670 */
[-C--:B------:R-:W-:Y:S01]  /*e9a0*/  ISETP.GE.OR P0, PT, R21, R20.reuse, P0 ;  /* 0x000000141500720c */ /* 0x080fe20000706670 */
[----:B------:R-:W-:Y:S01]  /*e9b0*/  SHFL.IDX PT, R10, R12, 0x1, 0x1c1f ;  /* 0x003c1f000c0a7f89 */ /* 0x000fe200000e0000 */
[----:B------:R-:W-:Y:S01]  /*e9c0*/  UPRMT UR4, URZ, 0x654, UR4 ;  /* 0x000006543f047896 */ /* 0x000fe20008000004 */
[----:B------:R-:W-:Y:S02]  /*e9d0*/  ISETP.GE.AND P2, PT, R7, R20, PT ;  /* 0x000000140700720c */ /* 0x000fe40003f46270 */
[----:B------:R1:W2:Y:S04]  /*e9e0*/  SHFL.IDX PT, R11, R13, 0x1, 0x1c1f ;  /* 0x003c1f000d0b7f89 */ /* 0x0002a800000e0000 */
[----:B------:R3:W4:Y:S02]  /*e9f0*/  SHFL.IDX PT, R18, R72, RZ, 0x1c1f ;  /* 0x001c1fff48127589 */ /* 0x00072400000e0000 */
[----:B------:R-:W-:Y:S01]  /*ea00*/  SYNCS.ARRIVE.TRANS64.RED.A1T0 RZ, [UR4], RZ ;  /* 0x000000ffffff79a7 */ /* 0x000fe20008100404 */
[----:B-1----:R-:W-:Y:S01]  /*ea10*/  LOP3.LUT R13, R88, 0x7ffffffc, RZ, 0xc0, !PT ;  /* 0x7ffffffc580d7812 */ /* 0x002fe200078ec0ff */
[----:B------:R3:W1:Y:S04]  /*ea20*/  SHFL.IDX PT, R19, R73, RZ, 0x1c1f ;  /* 0x001c1fff49137589 */ /* 0x00066800000e0000 */
[----:B------:R-:W-:Y:S01]  /*ea30*/  IMAD.IADD R13, R22, 0x1, -R13 ;  /* 0x00000001160d7824 */ /* 0x000fe200078e0a0d */
[----:B0-----:R3:W-:Y:S03]  /*ea40*/  @!P1 ST.E desc[UR56][R8.64], R6 ;  /* 0x0000000608009985 */ /* 0x0017e6000c101938 */
[----:B------:R-:W-:Y:S01]  /*ea50*/  IMAD.SHL.U32 R23, R13, 0x2, RZ ;  /* 0x000000020d177824 */ /* 0x000fe200078e00ff */
[----:B--2---:R3:W-:Y:S01]  /*ea60*/  @!P0 ST.E desc[UR56][R10.64], R0 ;  /* 0x000000000a008985 */ /* 0x0047e2000c101938 */
[----:B------:R-:W-:Y:S05]  /*ea70*/  @P2 BRA `(.L_x_1057) ;  /* 0x0000000400782947 */ /* 0x000fea0003800000 */
[C---:B---3--:R-:W-:Y:S01]  /*ea80*/  VIADD R0, R23.reuse, 0x8 ;  /* 0x0000000817007836 */ /* 0x048fe20000000000 */
[----:B------:R-:W-:Y:S01]  /*ea90*/  ULDC UR4, c[0x0][0xac8] ;  /* 0x0002b20000047ab9 */ /* 0x000fe20000000800 */
[C---:B------:R-:W-:Y:S01]  /*eaa0*/  IADD3 R10, R23.reuse, 0x10, RZ ;  /* 0x00000010170a7810 */ /* 0x040fe20007ffe0ff */
        /* <DEDUP_REMOVED lines=8> */
[----:B------:R-:W-:Y:S01]  /*eb30*/  VIADD R15, R23, 0x40 ;  /* 0x00000040170f7836 */ /* 0x000fe20000000000 */
[----:B------:R-:W-:Y:S01]  /*eb40*/  ISETP.GE.AND P4, PT, R13, UR4, PT ;  /* 0x000000040d007c0c */ /* 0x000fe2000bf86270 */
[C---:B------:R-:W-:Y:S01]  /*eb50*/  VIADD R16, R23.reuse, 0x50 ;  /* 0x0000005017107836 */ /* 0x040fe20000000000 */
[----:B------:R-:W-:Y:S01]  /*eb60*/  ISETP.GE.AND P5, PT, R14, UR4, PT ;  /* 0x000000040e007c0c */ /* 0x000fe2000bfa6270 */
[----:B------:R-:W-:Y:S01]  /*eb70*/  VIADD R22, R23, 0x60 ;  /* 0x0000006017167836 */ /* 0x000fe20000000000 */
[----:B------:R-:W-:Y:S01]  /*eb80*/  ISETP.GE.AND P6, PT, R15, UR4, PT ;  /* 0x000000040f007c0c */ /* 0x000fe2000bfc6270 */
[----:B-1--4-:R-:W-:-:S02]  /*eb90*/  @!P2 IMAD.WIDE R6, R23, 0x4, R18 ;  /* 0x000000041706a825 */ /* 0x012fc400078e0212 */
[----:B------:R-:W-:Y:S02]  /*eba0*/  @!P3 LEA.HI R0, R0, R0, RZ, 0x1 ;  /* 0x000000000000b211 */ /* 0x000fe400078f08ff */
[----:B------:R-:W-:Y:S01]  /*ebb0*/  @!P0 LEA.HI R10, R10, R10, RZ, 0x1 ;  /* 0x0000000a0a0a8211 */ /* 0x000fe200078f08ff */
[----:B------:R0:W-:Y:S01]  /*ebc0*/  @!P2 ST.E.64 desc[UR56][R6.64], R24 ;  /* 0x000000180600a985 */ /* 0x0001e2000c101b38 */
[----:B------:R-:W-:Y:S01]  /*ebd0*/  @!P3 LOP3.LUT R9, R0, 0xfffffffe, RZ, 0xc0, !PT ;  /* 0xfffffffe0009b812 */ /* 0x000fe200078ec0ff */
[----:B------:R-:W-:Y:S01]  /*ebe0*/  VIADD R0, R23, 0x20 ;  /* 0x0000002017007836 */ /* 0x000fe20000000000 */
[----:B------:R-:W-:Y:S02]  /*ebf0*/  @!P1 LEA.HI R11, R11, R11, RZ, 0x1 ;  /* 0x0000000b0b0b9211 */ /* 0x000fe400078f08ff */
[----:B------:R-:W-:Y:S01]  /*ec00*/  @!P5 LEA.HI R14, R14, R14, RZ, 0x1 ;  /* 0x0000000e0e0ed211 */ /* 0x000fe200078f08ff */
[----:B------:R-:W-:Y:S01]  /*ec10*/  @!P3 IMAD.WIDE R8, R9, 0x4, R18 ;  /* 0x000000040908b825 */ /* 0x000fe200078e0212 */
[----:B------:R-:W-:-:S02]  /*ec20*/  ISETP.GE.AND P2, PT, R0, UR4, PT ;  /* 0x0000000400007c0c */ /* 0x000fc4000bf46270 */
[----:B------:R-:W-:Y:S02]  /*ec30*/  @!P5 LOP3.LUT R17, R14, 0xfffffffe, RZ, 0xc0, !PT ;  /* 0xfffffffe0e11d812 */ /* 0x000fe400078ec0ff */
[----:B------:R1:W-:Y:S01]  /*ec40*/  @!P3 ST.E.64 desc[UR56][R8.64], R28 ;  /* 0x0000001c0800b985 */ /* 0x0003e2000c101b38 */
[----:B------:R-:W-:Y:S02]  /*ec50*/  ISETP.GE.AND P3, PT, R12, UR4, PT ;  /* 0x000000040c007c0c */ /* 0x000fe4000bf66270 */
[----:B0-----:R-:W-:Y:S02]  /*ec60*/  @!P0 LOP3.LUT R7, R10, 0xfffffffe, RZ, 0xc0, !PT ;  /* 0xfffffffe0a078812 */ /* 0x001fe400078ec0ff */
[----:B------:R-:W-:-:S03]  /*ec70*/  @!P4 LEA.HI R10, R13, R13, RZ, 0x1 ;  /* 0x0000000d0d0ac211 */ /* 0x000fc600078f08ff */
[----:B------:R-:W-:Y:S01]  /*ec80*/  @!P0 IMAD.WIDE R6, R7, 0x4, R18 ;  /* 0x0000000407068825 */ /* 0x000fe200078e0212 */
[----:B------:R-:W-:-:S04]  /*ec90*/  @!P2 LEA.HI R0, R0, R0, RZ, 0x1 ;  /* 0x000000000000a211 */ /* 0x000fc800078f08ff */
[----:B------:R0:W-:Y:S01]  /*eca0*/  @!P0 ST.E.64 desc[UR56][R6.64], R32 ;  /* 0x0000002006008985 */ /* 0x0001e2000c101b38 */
[----:B------:R-:W-:Y:S02]  /*ecb0*/  @!P3 LEA.HI R12, R12, R12, RZ, 0x1 ;  /* 0x0000000c0c0cb211 */ /* 0x000fe400078f08ff */
[----:B-1----:R-:W-:Y:S02]  /*ecc0*/  @!P1 LOP3.LUT R9, R11, 0xfffffffe, RZ, 0xc0, !PT ;  /* 0xfffffffe0b099812 */ /* 0x002fe400078ec0ff */
[----:B------:R-:W-:Y:S02]  /*ecd0*/  @!P2 LOP3.LUT R11, R0, 0xfffffffe, RZ, 0xc0, !PT ;  /* 0xfffffffe000ba812 */ /* 0x000fe400078ec0ff */
        /* <DEDUP_REMOVED lines=8> */
[----:B0-----:R-:W-:-:S02]  /*ed60*/  @!P3 IMAD.WIDE R6, R13, 0x4, R18 ;  /* 0x000000040d06b825 */ /* 0x001fc400078e0212 */
[----:B------:R0:W-:Y:S02]  /*ed70*/  @!P2 ST.E.64 desc[UR56][R10.64], R40 ;  /* 0x000000280a00a985 */ /* 0x0001e4000c101b38 */
[----:B------:R-:W-:Y:S02]  /*ed80*/  VIADD R0, R23, 0x48 ;  /* 0x0000004817007836 */ /* 0x000fe40000000000 */
[--C-:B------:R-:W-:Y:S01]  /*ed90*/  @!P5 IMAD.WIDE R12, R17, 0x4, R18.reuse ;  /* 0x00000004110cd825 */ /* 0x100fe200078e0212 */
[----:B------:R2:W-:Y:S01]  /*eda0*/  @!P3 ST.E.64 desc[UR56][R6.64], R44 ;  /* 0x0000002c0600b985 */ /* 0x0005e2000c101b38 */
[----:B------:R-:W-:Y:S02]  /*edb0*/  ISETP.GE.AND P3, PT, R22, UR4, PT ;  /* 0x0000000416007c0c */ /* 0x000fe4000bf66270 */
[----:B------:R-:W-:Y:S01]  /*edc0*/  VIADD R17, R23, 0x58 ;  /* 0x0000005817117836 */ /* 0x000fe20000000000 */
[----:B------:R-:W-:Y:S01]  /*edd0*/  ISETP.GE.AND P0, PT, R0, UR4, PT ;  /* 0x0000000400007c0c */ /* 0x000fe2000bf06270 */
[----:B-1----:R-:W-:Y:S01]  /*ede0*/  @!P4 IMAD.WIDE R8, R15, 0x4, R18 ;  /* 0x000000040f08c825 */ /* 0x002fe200078e0212 */
[----:B------:R-:W-:-:S02]  /*edf0*/  @!P1 LEA.HI R16, R16, R16, RZ, 0x1 ;  /* 0x0000001010109211 */ /* 0x000fc400078f08ff */
[----:B------:R-:W-:Y:S01]  /*ee00*/  ISETP.GE.AND P2, PT, R17, UR4, PT ;  /* 0x0000000411007c0c */ /* 0x000fe2000bf46270 */
[----:B------:R-:W-:Y:S01]  /*ee10*/  @!P6 IMAD.WIDE R14, R25, 0x4, R18 ;  /* 0x00000004190ee825 */ /* 0x000fe200078e0212 */
[----:B------:R1:W-:Y:S03]  /*ee20*/  @!P4 ST.E.64 desc[UR56][R8.64], R48 ;  /* 0x000000300800c985 */ /* 0x0003e6000c101b38 */
[C---:B0-----:R-:W-:Y:S01]  /*ee30*/  VIADD R10, R23.reuse, 0x68 ;  /* 0x00000068170a7836 */ /* 0x041fe20000000000 */
[----:B------:R0:W-:Y:S01]  /*ee40*/  @!P5 ST.E.64 desc[UR56][R12.64], R52 ;  /* 0x000000340c00d985 */ /* 0x0001e2000c101b38 */
[C---:B--2---:R-:W-:Y:S01]  /*ee50*/  VIADD R7, R23.reuse, 0x78 ;  /* 0x0000007817077836 */ /* 0x044fe20000000000 */
[----:B------:R-:W-:Y:S01]  /*ee60*/  @!P3 LEA.HI R22, R22, R22, RZ, 0x1 ;  /* 0x000000161616b211 */ /* 0x000fe200078f08ff */
[----:B------:R-:W-:Y:S01]  /*ee70*/  VIADD R11, R23, 0x70 ;  /* 0x00000070170b7836 */ /* 0x000fe20000000000 */
[----:B------:R2:W-:Y:S01]  /*ee80*/  @!P6 ST.E.64 desc[UR56][R14.64], R56 ;  /* 0x000000380e00e985 */ /* 0x0005e2000c101b38 */
[----:B------:R-:W-:-:S02]  /*ee90*/  ISETP.GE.AND P4, PT, R10, UR4, PT ;  /* 0x000000040a007c0c */ /* 0x000fc4000bf86270 */
[----:B------:R-:W-:Y:S02]  /*eea0*/  ISETP.GE.AND P6, PT, R7, UR4, PT ;  /* 0x0000000407007c0c */ /* 0x000fe4000bfc6270 */
[----:B------:R-:W-:Y:S02]  /*eeb0*/  ISETP.GE.AND P5, PT, R11, UR4, PT ;  /* 0x000000040b007c0c */ /* 0x000fe4000bfa6270 */
[----:B------:R-:W-:Y:S02]  /*eec0*/  @!P0 LEA.HI R0, R0, R0, RZ, 0x1 ;  /* 0x0000000000008211 */ /* 0x000fe400078f08ff */
[----:B------:R-:W-:Y:S02]  /*eed0*/  @!P2 LEA.HI R17, R17, R17, RZ, 0x1 ;  /* 0x000000111111a211 */ /* 0x000fe400078f08ff */
[----:B-1----:R-:W-:Y:S02]  /*eee0*/  @!P1 LOP3.LUT R9, R16, 0xfffffffe, RZ, 0xc0, !PT ;  /* 0xfffffffe10099812 */ /* 0x002fe400078ec0ff */
[----:B0-----:R-:W-:-:S02]  /*eef0*/  @!P3 LOP3.LUT R13, R22, 0xfffffffe, RZ, 0xc0, !PT ;  /* 0xfffffffe160db812 */ /* 0x001fc400078ec0ff */
[----:B------:R-:W-:Y:S02]  /*ef00*/  @!P4 LEA.HI R10, R10, R10, RZ, 0x1 ;  /* 0x0000000a0a0ac211 */ /* 0x000fe400078f08ff */
[----:B------:R-:W-:Y:S01]  /*ef10*/  @!P6 LEA.HI R8, R7, R7, RZ, 0x1 ;  /* 0x000000070708e211 */ /* 0x000fe200078f08ff */
[----:B------:R-:W-:Y:S01]  /*ef20*/  @!P3 IMAD.WIDE R12, R13, 0x4, R18 ;  /* 0x000000040d0cb825 */ /* 0x000fe200078e0212 */
[----:B------:R-:W-:Y:S02]  /*ef30*/  @!P5 LEA.HI R6, R11, R11, RZ, 0x1 ;  /* 0x0000000b0b06d211 */ /* 0x000fe400078f08ff */
[----:B------:R-:W-:Y:S02]  /*ef40*/  @!P0 LOP3.LUT R7, R0, 0xfffffffe, RZ, 0xc0, !PT ;  /* 0xfffffffe00078812 */ /* 0x000fe400078ec0ff */
[----:B------:R-:W-:Y:S02]  /*ef50*/  @!P2 LOP3.LUT R11, R17, 0xfffffffe, RZ, 0xc0, !PT ;  /* 0xfffffffe110ba812 */ /* 0x000fe400078ec0ff */
[----:B--2---:R-:W-:-:S02]  /*ef60*/  @!P4 LOP3.LUT R15, R10, 0xfffffffe, RZ, 0xc0, !PT ;  /* 0xfffffffe0a0fc812 */ /* 0x004fc400078ec0ff */
[----:B------:R-:W-:Y:S01]  /*ef70*/  @!P5 LOP3.LUT R17, R6, 0xfffffffe, RZ, 0xc0, !PT ;  /* 0xfffffffe0611d812 */ /* 0x000fe200078ec0ff */
[----:B------:R-:W-:Y:S01]  /*ef80*/  @!P0 IMAD.WIDE R6, R7, 0x4, R18 ;  /* 0x0000000407068825 */ /* 0x000fe200078e0212 */
[----:B------:R-:W-:-:S03]  /*ef90*/  @!P6 LOP3.LUT R25, R8, 0xfffffffe, RZ, 0xc0, !PT ;  /* 0xfffffffe0819e812 */ /* 0x000fc600078ec0ff */
        /* <DEDUP_REMOVED lines=12> */
.L_x_1057:
[----:B------:R-:W-:Y:S05]  /*f060*/  BSYNC B0 ;  /* 0x0000000000007941 */ /* 0x000fea0003800000 */
.L_x_1056:
[----:B------:R-:W-:Y:S01]  /*f070*/  ISETP.GE.AND P0, PT, R21, R20, PT ;  /* 0x000000141500720c */ /* 0x000fe20003f06270 */
[----:B0-----:R0:W2:Y:S04]  /*f080*/  SHFL.IDX PT, R15, R73, 0x1, 0x1c1f ;  /* 0x003c1f00490f7f89 */ /* 0x0010a800000e0000 */
[----:B------:R0:W0:Y:S08]  /*f090*/  SHFL.IDX PT, R14, R72, 0x1, 0x1c1f ;  /* 0x003c1f00480e7f89 */ /* 0x00003000000e0000 */
[----:B------:R-:W-:Y:S05]  /*f0a0*/  @P0 BRA `(.L_x_968) ;  /* 0x0000004400e00947 */ /* 0x000fea0003800000 */
[----:B------:R-:W-:Y:S01]  /*f0b0*/  ULDC UR4, c[0x0][0xac8] ;  /* 0x0002b20000047ab9 */ /* 0x000fe20000000800 */
[C---:B---3--:R-:W-:Y:S01]  /*f0c0*/  VIADD R0, R23.reuse, 0x8 ;  /* 0x0000000817007836 */ /* 0x048fe20000000000 */
[C---:B------:R-:W-:Y:S01]  /*f0d0*/  ISETP.GE.AND P0, PT, R23.reuse, UR4, PT ;  /* 0x0000000417007c0c */ /* 0x040fe2000bf06270 */
[C---:B------:R-:W-:Y:S01]  /*f0e0*/  VIADD R6, R23.reuse, 0x10 ;  /* 0x0000001017067836 */ /* 0x040fe20000000000 */
[C---:B------:R-:W-:Y:S01]  /*f0f0*/  IADD3 R8, R23.reuse, 0x18, RZ ;  /* 0x0000001817087810 */ /* 0x040fe20007ffe0ff */
[C---:B------:R-:W-:Y:S01]  /*f100*/  VIADD R10, R23.reuse, 0x20 ;  /* 0x00000020170a7836 */ /* 0x040fe20000000000 */
[----:B------:R-:W-:Y:S01]  /*f110*/  ISETP.GE.AND P5, PT, R0, UR4, PT ;  /* 0x0000000400007c0c */ /* 0x000fe2000bfa6270 */
[C---:B------:R-:W-:Y:S01]  /*f120*/  VIADD R11, R23.reuse, 0x28 ;  /* 0x00000028170b7836 */ /* 0x040fe20000000000 */
[----:B------:R-:W-:Y:S01]  /*f130*/  ISETP.GE.AND P6, PT, R6, UR4, PT ;  /* 0x0000000406007c0c */ /* 0x000fe2000bfc6270 */
[C---:B------:R-:W-:Y:S01]  /*f140*/  VIADD R12, R23.reuse, 0x30 ;  /* 0x00000030170c7836 */ /* 0x040fe20000000000 */
[----:B------:R-:W-:Y:S01]  /*f150*/  ISETP.GE.AND P4, PT, R10, UR4, PT ;  /* 0x000000040a007c0c */ /* 0x000fe2000bf86270 */
[----:B------:R-:W-:Y:S01]  /*f160*/  VIADD R13, R23, 0x38 ;  /* 0x00000038170d7836 */ /* 0x000fe20000000000 */
[----:B------:R-:W-:Y:S01]  /*f170*/  ISETP.GE.AND P3, PT, R11, UR4, PT ;  /* 0x000000040b007c0c */ /* 0x000fe2000bf66270 */
[C---:B----4-:R-:W-:Y:S01]  /*f180*/  VIADD R18, R23.reuse, 0x40 ;  /* 0x0000004017127836 */ /* 0x050fe20000000000 */
[----:B------:R-:W-:Y:S01]  /*f190*/  ISETP.GE.AND P2, PT, R12, UR4, PT ;  /* 0x000000040c007c0c */ /* 0x000fe2000bf46270 */
[----:B0-2---:R-:W-:Y:S01]  /*f1a0*/  @!P0 IMAD.WIDE R2, R23, 0x4, R14 ;  /* 0x0000000417028825 */ /* 0x005fe200078e020e */
[----:B------:R-:W-:-:S03]  /*f1b0*/  ISETP.GE.AND P1, PT, R13, UR4, PT ;  /* 0x000000040d007c0c */ /* 0x000fc6000bf26270 */
[----:B------:R-:W-:Y:S01]  /*f1c0*/  @!P5 LEA.HI R0, R0, R0, RZ, 0x1 ;  /* 0x000000000000d211 */ /* 0x000fe200078f08ff */
[----:B------:R0:W-:Y:S01]  /*f1d0*/  @!P0 ST.E.64 desc[UR56][R2.64], R26 ;  /* 0x0000001a02008985 */ /* 0x0001e2000c101b38 */
[----:B------:R-:W-:Y:S01]  /*f1e0*/  ISETP.GE.AND P0, PT, R8, UR4, PT ;  /* 0x0000000408007c0c */ /* 0x000fe2000bf06270 */
[C---:B------:R-:W-:Y:S01]  /*f1f0*/  VIADD R20, R23.reuse, 0x48 ;  /* 0x0000004817147836 */ /* 0x040fe20000000000 */
[----:B------:R-:W-:Y:S01]  /*f200*/  @!P6 LEA.HI R6, R6, R6, RZ, 0x1 ;  /* 0x000000060606e211 */ /* 0x000fe200078f08ff */
[----:B------:R-:W-:Y:S01]  /*f210*/  VIADD R21, R23, 0x70 ;  /* 0x0000007017157836 */ /* 0x000fe20000000000 */
[----:B------:R-:W-:Y:S02]  /*f220*/  @!P5 LOP3.LUT R7, R0, 0xfffffffe, RZ, 0xc0, !PT ;  /* 0xfffffffe0007d812 */ /* 0x000fe400078ec0ff */
[----:B------:R-:W-:Y:S02]  /*f230*/  @!P6 LOP3.LUT R9, R6, 0xfffffffe, RZ, 0xc0, !PT ;  /* 0xfffffffe0609e812 */ /* 0x000fe400078ec0ff */
[----:B------:R-:W-:-:S02]  /*f240*/  @!P4 LEA.HI R10, R10, R10, RZ, 0x1 ;  /* 0x0000000a0a0ac211 */ /* 0x000fc400078f08ff */
[----:B------:R-:W-:Y:S02]  /*f250*/  @!P3 LEA.HI R0, R11, R11, RZ, 0x1 ;  /* 0x0000000b0b00b211 */ /* 0x000fe400078f08ff */
[----:B------:R-:W-:Y:S01]  /*f260*/  @!P2 LEA.HI R12, R12, R12, RZ, 0x1 ;  /* 0x0000000c0c0ca211 */ /* 0x000fe200078f08ff */
[--C-:B0-----:R-:W-:Y:S01]  /*f270*/  @!P5 IMAD.WIDE R2, R7, 0x4, R14.reuse ;  /* 0x000000040702d825 */ /* 0x101fe200078e020e */
[----:B------:R-:W-:Y:S02]  /*f280*/  @!P0 LEA.HI R8, R8, R8, RZ, 0x1 ;  /* 0x0000000808088211 */ /* 0x000fe400078f08ff */
[----:B------:R-:W-:Y:S01]  /*f290*/  @!P1 LEA.HI R16, R13, R13, RZ, 0x1 ;  /* 0x0000000d0d109211 */ /* 0x000fe200078f08ff */
[----:B------:R-:W-:Y:S01]  /*f2a0*/  @!P6 IMAD.WIDE R6, R9, 0x4, R14 ;  /* 0x000000040906e825 */ /* 0x000fe200078e020e */
[----:B------:R-:W-:Y:S01]  /*f2b0*/  @!P0 LOP3.LUT R9, R8, 0xfffffffe, RZ, 0xc0, !PT ;  /* 0xfffffffe08098812 */ /* 0x000fe200078ec0ff */
[----:B------:R0:W-:Y:S01]  /*f2c0*/  @!P5 ST.E.64 desc[UR56][R2.64], R30 ;  /* 0x0000001e0200d985 */ /* 0x0001e2000c101b38 */
[----:B------:R-:W-:-:S02]  /*f2d0*/  @!P4 LOP3.LUT R11, R10, 0xfffffffe, RZ, 0xc0, !PT ;  /* 0xfffffffe0a0bc812 */ /* 0x000fc400078ec0ff */
[----:B------:R-:W-:Y:S01]  /*f2e0*/  @!P3 LOP3.LUT R13, R0, 0xfffffffe, RZ, 0xc0, !PT ;  /* 0xfffffffe000db812 */ /* 0x000fe200078ec0ff */
[----:B------:R2:W-:Y:S01]  /*f2f0*/  @!P6 ST.E.64 desc[UR56][R6.64], R34 ;  /* 0x000000220600e985 */ /* 0x0005e2000c101b38 */
[----:B------:R-:W-:Y:S01]  /*f300*/  @!P2 LOP3.LUT R17, R12, 0xfffffffe, RZ, 0xc0, !PT ;  /* 0xfffffffe0c11a812 */ /* 0x000fe200078ec0ff */
[C---:B------:R-:W-:Y:S01]  /*f310*/  VIADD R0, R23.reuse, 0x50 ;  /* 0x0000005017007836 */ /* 0x040fe20000000000 */
[----:B-1----:R-:W-:Y:S01]  /*f320*/  @!P1 LOP3.LUT R19, R16, 0xfffffffe, RZ, 0xc0, !PT ;  /* 0xfffffffe10139812 */ /* 0x002fe200078ec0ff */
[----:B------:R-:W-:Y:S01]  /*f330*/  VIADD R16, R23, 0x58 ;  /* 0x0000005817107836 */ /* 0x000fe20000000000 */
[----:B------:R-:W-:Y:S02]  /*f340*/  ISETP.GE.AND P5, PT, R18, UR4, PT ;  /* 0x0000000412007c0c */ /* 0x000fe4000bfa6270 */
[----:B------:R-:W-:Y:S01]  /*f350*/  ISETP.GE.AND P6, PT, R20, UR4, PT ;  /* 0x0000000414007c0c */ /* 0x000fe2000bfc6270 */
[----:B0-----:R-:W-:-:S04]  /*f360*/  @!P0 IMAD.WIDE R2, R9, 0x4, R14 ;  /* 0x0000000409028825 */ /* 0x001fc800078e020e */
[--C-:B--2---:R-:W-:Y:S01]  /*f370*/  @!P4 IMAD.WIDE R6, R11, 0x4, R14.reuse ;  /* 0x000000040b06c825 */ /* 0x104fe200078e020e */
        /* <DEDUP_REMOVED lines=10> */
[----:B------:R-:W-:Y:S02]  /*f420*/  @!P6 LEA.HI R20, R20, R20, RZ, 0x1 ;  /* 0x000000141414e211 */ /* 0x000fe400078f08ff */
[C---:B------:R-:W-:Y:S01]  /*f430*/  VIADD R17, R23.reuse, 0x60 ;  /* 0x0000006017117836 */ /* 0x040fe20000000000 */
[----:B------:R4:W-:Y:S01]  /*f440*/  @!P1 ST.E.64 desc[UR56][R12.64], R54 ;  /* 0x000000360c009985 */ /* 0x0009e2000c101b38 */
[C---:B------:R-:W-:Y:S01]  /*f450*/  VIADD R19, R23.reuse, 0x68 ;  /* 0x0000006817137836 */ /* 0x040fe20000000000 */
[----:B------:R-:W-:Y:S01]  /*f460*/  ISETP.GE.AND P1, PT, R16, UR4, PT ;  /* 0x0000000410007c0c */ /* 0x000fe2000bf26270 */
[----:B------:R-:W-:Y:S01]  /*f470*/  VIADD R23, R23, 0x78 ;  /* 0x0000007817177836 */ /* 0x000fe20000000000 */
[----:B------:R-:W-:Y:S02]  /*f480*/  ISETP.GE.AND P2, PT, R17, UR4, PT ;  /* 0x0000000411007c0c */ /* 0x000fe4000bf46270 */
[----:B------:R-:W-:-:S02]  /*f490*/  ISETP.GE.AND P3, PT, R19, UR4, PT ;  /* 0x0000000413007c0c */ /* 0x000fc4000bf66270 */
        /* <DEDUP_REMOVED lines=33> */
.L_x_1055:
[----:B------:R-:W0:Y:S02]  /*f6b0*/  S2R R0, SR_TID.X ;  /* 0x0000000000007919 */ /* 0x000e240000002100 */
[----:B0-----:R-:W-:-:S05]  /*f6c0*/  VIADD R2, R0, 0xffffff80 ;  /* 0xffffff8000027836 */ /* 0x001fca0000000000 */
        /* <DEDUP_REMOVED lines=13> */
[----:B------:R-:W-:Y:S02]  /*f7a0*/  ULDC.64 UR6, c[0x0][0xbd0] ;  /* 0x0002f40000067ab9 */ /* 0x000fe40000000a00 */
[----:B------:R-:W-:-:S04]  /*f7b0*/  IMAD.WIDE.U32 R2, R19, UR6, RZ ;  /* 0x0000000613027c25 */ /* 0x000fc8000f8e00ff */
[----:B------:R-:W1:Y:S01]  /*f7c0*/  LDC.64 R10, c[0x0][0xbd8] ;  /* 0x0002f600ff0a7b82 */ /* 0x000e620000000a00 */
[----:B------:R-:W-:-:S04]  /*f7d0*/  IMAD R4, R4, UR6, RZ ;  /* 0x0000000604047c24 */ /* 0x000fc8000f8e02ff */
[C---:B------:R-:W-:Y:S01]  /*f7e0*/  IMAD R5, R19.reuse, UR7, R4 ;  /* 0x0000000713057c24 */ /* 0x040fe2000f8e0204 */
[----:B------:R-:W-:Y:S02]  /*f7f0*/  IADD3 R19, -R19, RZ, RZ ;  /* 0x000000ff13137210 */ /* 0x000fe40007ffe1ff */
        /* <DEDUP_REMOVED lines=15> */
[----:B0-----:R-:W-:Y:S02]  /*f8f0*/  @P0 SHF.R.U32.HI R5, RZ, R9, R4 ;  /* 0x00000009ff050219 */ /* 0x001fe40000011604 */
[----:B------:R-:W-:Y:S02]  /*f900*/  SHF.R.S32.HI R4, RZ, 0x1f, R19 ;  /* 0x0000001fff047819 */ /* 0x000fe40000011413 */
[--C-:B------:R-:W-:Y:S01]  /*f910*/  SHF.R.S32.HI R9, RZ, 0x1f, R5.reuse ;  /* 0x0000001fff097819 */ /* 0x100fe20000011405 */
[----:B------:R-:W-:Y:S01]  /*f920*/  IMAD.MOV R7, RZ, RZ, -R5 ;  /* 0x000000ffff077224 */ /* 0x000fe200078e0a05 */
[----:B------:R-:W-:Y:S01]  /*f930*/  IADD3 R2, P0, R5, R2, RZ ;  /* 0x0000000205027210 */ /* 0x000fe20007f1e0ff */
[----:B------:R-:W-:Y:S02]  /*f940*/  IMAD R4, R4, UR4, RZ ;  /* 0x0000000404047c24 */ /* 0x000fe4000f8e02ff */
[----:B------:R-:W-:-:S02]  /*f950*/  IMAD R7, R6, R7, R0 ;  /* 0x0000000706077224 */ /* 0x000fc400078e0200 */
[----:B------:R-:W-:Y:S01]  /*f960*/  IMAD R4, R19, UR5, R4 ;  /* 0x0000000513047c24 */ /* 0x000fe2000f8e0204 */
[----:B------:R-:W-:Y:S02]  /*f970*/  ULDC.64 UR4, c[0x0][0xbc8] ;  /* 0x0002f20000047ab9 */ /* 0x000fe40000000a00 */
[----:B------:R-:W-:Y:S02]  /*f980*/  SHF.R.S32.HI R0, RZ, 0x1f, R7 ;  /* 0x0000001fff007819 */ /* 0x000fe40000011407 */
[----:B------:R-:W-:-:S03]  /*f990*/  IADD3.X R3, R9, R3, R4, P0, !PT ;  /* 0x0000000309037210 */ /* 0x000fc600007fe404 */
[----:B------:R-:W-:Y:S02]  /*f9a0*/  IMAD R0, R0, UR4, RZ ;  /* 0x0000000400007c24 */ /* 0x000fe4000f8e02ff */
[----:B------:R-:W-:-:S04]  /*f9b0*/  IMAD.WIDE.U32 R2, R7, UR4, R2 ;  /* 0x0000000407027c25 */ /* 0x000fc8000f8e0002 */
[----:B------:R-:W-:Y:S01]  /*f9c0*/  IMAD R5, R7, UR5, R0 ;  /* 0x0000000507057c24 */ /* 0x000fe2000f8e0200 */
[----:B------:R-:W-:Y:S02]  /*f9d0*/  ULDC.64 UR4, c[0x0][0xba8] ;  /* 0x0002ea0000047ab9 */ /* 0x000fe40000000a00 */
[----:B------:R-:W-:Y:S01]  /*f9e0*/  LEA R4, P0, R2, UR4, 0x2 ;  /* 0x0000000402047c11 */ /* 0x000fe2000f8010ff */
[----:B------:R-:W-:-:S05]  /*f9f0*/  IMAD.IADD R3, R3, 0x1, R5 ;  /* 0x0000000103037824 */ /* 0x000fca00078e0205 */
[----:B------:R-:W-:Y:S01]  /*fa00*/  LEA.HI.X R5, R2, UR5, R3, 0x2, P0 ;  /* 0x0000000502057c11 */ /* 0x000fe200080f1403 */
[----:B------:R-:W-:-:S05]  /*fa10*/  IMAD.MOV.U32 R3, RZ, RZ, -0x800000 ;  /* 0xff800000ff037424 */ /* 0x000fca00078e00ff */
[----:B------:R0:W-:Y:S01]  /*fa20*/  STG.E desc[UR56][R4.64], R3 ;  /* 0x0000000304007986 */ /* 0x0001e2000c101938 */
[----:B------:R-:W-:Y:S05]  /*fa30*/  BRA `(.L_x_968) ;  /* 0x0000003c007c7947 */ /* 0x000fea0003800000 */
.L_x_966:
[----:B------:R-:W-:-:S08]  /*fa40*/  NOP ;  /* 0x0000000000007918 */ /* 0x000fd00000000000 */
[----:B0-----:R-:W0:-:S00]  /*fa50*/  USETMAXREG.DEALLOC.CTAPOOL 0x28 ;  /* 0x00000028000079c8 */ /* 0x001e0000080e0500 */
        /* <DEDUP_REMOVED lines=16> */
.L_x_1058:
[----:B------:R-:W-:Y:S01]  /*fb60*/  ULDC UR7, c[0x0][0xc50] ;  /* 0x0003140000077ab9 */ /* 0x000fe20000000800 */
[----:B------:R-:W-:Y:S01]  /*fb70*/  UMOV UR39, UR6 ;  /* 0x0000000600277c82 */ /* 0x000fe20008000000 */
[----:B------:R-:W-:-:S11]  /*fb80*/  UISETP.NE.AND UP0, UPT, UR7, 0x1, UPT ;  /* 0x000000010700788c */ /* 0x000fd6000bf05270 */
[----:B------:R-:W-:Y:S01]  /*fb90*/  @UP0 ULDC UR4, c[0x0][0xc54] ;  /* 0x0003150000040ab9 */ /* 0x000fe20000000800 */
[----:B------:R-:W-:Y:S01]  /*fba0*/  @UP0 ULDC UR8, c[0x0][0xc58] ;  /* 0x0003160000080ab9 */ /* 0x000fe20000000800 */
[----:B------:R-:W-:-:S04]  /*fbb0*/  UIMAD.WIDE.U32 UR4, UR6, UR4, URZ ;  /* 0x00000004060472a5 */ /* 0x000fc8000f8e003f */
[----:B------:R-:W-:-:S12]  /*fbc0*/  @UP0 USHF.R.U32.HI UR39, URZ, UR8, UR5 ;  /* 0x000000083f270299 */ /* 0x000fd80008011605 */
.L_x_1059:
[----:B------:R-:W-:Y:S01]  /*fbd0*/  ISETP.GE.AND P0, PT, R28, RZ, PT ;  /* 0x000000ff1c00720c */ /* 0x000fe20003f06270 */
[----:B------:R-:W-:Y:S01]  /*fbe0*/  UIADD3 UR45, -UR39, URZ, URZ ;  /* 0x0000003f272d7290 */ /* 0x000fe2000fffe13f */
[----:B------:R-:W-:Y:S02]  /*fbf0*/  IMAD.MOV.U32 R24, RZ, RZ, 0x1 ;  /* 0x00000001ff187424 */ /* 0x000fe400078e00ff */
[----:B------:R-:W-:Y:S01]  /*fc00*/  IMAD.MOV.U32 R0, RZ, RZ, RZ ;  /* 0x000000ffff007224 */ /* 0x000fe200078e00ff */
[----:B------:R-:W-:Y:S01]  /*fc10*/  UIMAD UR45, UR7, UR45, UR6 ;  /* 0x0000002d072d72a4 */ /* 0x000fe2000f8e0206 */
[----:B------:R-:W-:-:S07]  /*fc20*/  IMAD.MOV.U32 R8, RZ, RZ, 0x1 ;  /* 0x00000001ff087424 */ /* 0x000fce00078e00ff */
[----:B------:R-:W-:Y:S05]  /*fc30*/  @!P0 BRA `(.L_x_1060) ;  /* 0x0000003800348947 */ /* 0x000fea0003800000 */
[----:B------:R-:W0:Y:S01]  /*fc40*/  LDC.64 R2, c[0x0][0xa28] ;  /* 0x00028a00ff027b82 */ /* 0x000e220000000a00 */
[----:B------:R-:W-:Y:S01]  /*fc50*/  IMAD.MOV.U32 R23, RZ, RZ, RZ ;  /* 0x000000ffff177224 */ /* 0x000fe200078e00ff */
[----:B------:R-:W-:Y:S01]  /*fc60*/  ULDC UR4, c[0x0][0x448] ;  /* 0x0001120000047ab9 */ /* 0x000fe20000000800 */
[----:B------:R-:W-:Y:S01]  /*fc70*/  ULDC UR6, c[0x0][0x2f0] ;  /* 0x0000bc0000067ab9 */ /* 0x000fe20000000800 */
[----:B------:R-:W-:Y:S01]  /*fc80*/  ULDC UR10, c[0x0][0x288] ;  /* 0x0000a200000a7ab9 */ /* 0x000fe20000000800 */
[----:B0-----:R-:W-:-:S04]  /*fc90*/  ISETP.NE.U32.AND P0, PT, R2, RZ, PT ;  /* 0x000000ff0200720c */ /* 0x001fc80003f05070 */
[----:B------:R-:W-:-:S13]  /*fca0*/  ISETP.NE.AND.EX P0, PT, R3, RZ, PT, P0 ;  /* 0x000000ff0300720c */ /* 0x000fda0003f05300 */
[----:B------:R-:W0:Y:S02]  /*fcb0*/  @P0 LDC.64 R2, c[0x0][0xa28] ;  /* 0x00028a00ff020b82 */ /* 0x000e240000000a00 */
[----:B0-----:R-:W-:-:S05]  /*fcc0*/  @P0 IMAD.WIDE R2, R28, 0x4, R2 ;  /* 0x000000041c020825 */ /* 0x001fca00078e0202 */
[----:B------:R0:W5:Y:S01]  /*fcd0*/  @P0 LDG.E R23, desc[UR56][R2.64] ;  /* 0x0000003802170981 */ /* 0x000162000c1e1900 */
[----:B------:R-:W1:Y:S01]  /*fce0*/  S2UR UR40, SR_CTAID.X ;  /* 0x00000000002879c3 */ /* 0x000e620000002500 */
[----:B------:R-:W-:-:S03]  /*fcf0*/  UISETP.NE.AND UP1, UPT, UR4, 0x1, UPT ;  /* 0x000000010400788c */ /* 0x000fc6000bf25270 */
[----:B------:R-:W-:Y:S01]  /*fd00*/  ULDC.64 UR4, c[0x0][0x418] ;  /* 0x0001060000047ab9 */ /* 0x000fe20000000a00 */
[----:B------:R-:W-:Y:S02]  /*fd10*/  UP2UR UR48, UPR, URZ, 0x2 ;  /* 0x000000023f307883 */ /* 0x000fe40008000000 */
[----:B------:R-:W-:-:S03]  /*fd20*/  UISETP.NE.U32.AND UP0, UPT, UR4, URZ, UPT ;  /* 0x0000003f0400728c */ /* 0x000fc6000bf05070 */
[----:B------:R-:W-:Y:S01]  /*fd30*/  ULDC UR4, c[0x0][0x424] ;  /* 0x0001090000047ab9 */ /* 0x000fe20000000800 */
[----:B------:R-:W-:Y:S01]  /*fd40*/  UISETP.NE.AND.EX UP0, UPT, UR5, URZ, UPT, UP0 ;  /* 0x0000003f0500728c */ /* 0x000fe2000bf05300 */
[----:B------:R-:W-:Y:S02]  /*fd50*/  @UP1 ULDC UR9, c[0x0][0x450] ;  /* 0x0001140000091ab9 */ /* 0x000fe40000000800 */
[----:B------:R-:W-:Y:S01]  /*fd60*/  @UP1 ULDC UR5, c[0x0][0x44c] ;  /* 0x0001130000051ab9 */ /* 0x000fe20000000800 */
[----:B------:R-:W-:-:S04]  /*fd70*/  USEL UR41, UR4, 0x1, UP0 ;  /* 0x0000000104297887 */ /* 0x000fc80008000000 */
[----:B------:R-:W-:Y:S02]  /*fd80*/  UIMAD UR7, UR41, UR6, 0x5f ;  /* 0x0000005f290774a4 */ /* 0x000fe4000f8e0206 */
[----:B------:R-:W-:Y:S02]  /*fd90*/  UIMAD UR41, UR41, UR6, URZ ;  /* 0x00000006292972a4 */ /* 0x000fe4000f8e023f */
[----:B------:R-:W-:Y:S02]  /*fda0*/  UIMAD.WIDE UR6, UR7, 0x2aaaaaab, URZ ;  /* 0x2aaaaaab070678a5 */ /* 0x000fe4000f8e023f */
[----:B-1----:R-:W-:Y:S02]  /*fdb0*/  USHF.L.U32 UR40, UR40, 0x7, URZ ;  /* 0x0000000728287899 */ /* 0x002fe4000800063f */
[----:B------:R-:W-:Y:S02]  /*fdc0*/  USHF.R.U32.HI UR42, URZ, 0x1f, UR7 ;  /* 0x0000001f3f2a7899 */ /* 0x000fe40008011607 */
[----:B------:R-:W-:-:S02]  /*fdd0*/  UIADD3 UR8, UR40, 0x7f, URZ ;  /* 0x0000007f28087890 */ /* 0x000fc4000fffe03f */
[----:B------:R-:W-:Y:S02]  /*fde0*/  ULEA.HI.SX32 UR42, UR7, UR42, 0x1c ;  /* 0x0000002a072a7291 */ /* 0x000fe4000f8fe23f */
[----:B------:R-:W-:-:S04]  /*fdf0*/  UIMAD.WIDE.U32 UR4, UR8, UR5, URZ ;  /* 0x00000005080472a5 */ /* 0x000fc8000f8e003f */
[----:B------:R-:W-:Y:S02]  /*fe00*/  @UP1 USHF.R.U32.HI UR8, URZ, UR9, UR5 ;  /* 0x000000093f081299 */ /* 0x000fe40008011605 */
[----:B------:R-:W-:Y:S01]  /*fe10*/  UIADD3 UR9, UR41, 0x1, -UR10 ;  /* 0x0000000129097890 */ /* 0x000fe2000fffe80a */
[----:B------:R-:W-:Y:S02]  /*fe20*/  ULDC.64 UR4, c[0x0][0x9e0] ;  /* 0x0002780000047ab9 */ /* 0x000fe40000000a00 */
[----:B------:R-:W-:Y:S02]  /*fe30*/  UISETP.GE.AND UP0, UPT, UR5, 0x1, UPT ;  /* 0x000000010500788c */ /* 0x000fe4000bf06270 */
[----:B------:R-:W-:-:S04]  /*fe40*/  UIADD3 UR9, UR9, UR8, URZ ;  /* 0x0000000809097290 */ /* 0x000fc8000fffe03f */
[----:B------:R-:W-:Y:S01]  /*fe50*/  PLOP3.LUT P1, PT, PT, PT, UP0, 0x80, 0x0 ;  /* 0x000000000000781c */ /* 0x000fe20003f2f008 */
[----:B------:R-:W-:-:S12]  /*fe60*/  UIADD3 UR4, UR9, UR4, URZ ;  /* 0x0000000409047290 */ /* 0x000fd8000fffe03f */
[----:B0-----:R-:W-:Y:S05]  /*fe70*/  @!P1 BRA `(.L_x_1061) ;  /* 0x0000000000449947 */ /* 0x001fea0003800000 */
[----:B------:R-:W-:Y:S01]  /*fe80*/  ISETP.LT.AND P0, PT, RZ, UR9, PT ;  /* 0x00000009ff007c0c */ /* 0x000fe2000bf01270 */
[----:B------:R-:W-:-:S12]  /*fe90*/  UIADD3 UR8, UR9, -0x1, URZ ;  /* 0xffffffff09087890 */ /* 0x000fd8000fffe03f */
[----:B------:R-:W-:Y:S05]  /*fea0*/  @P0 BRA `(.L_x_1062) ;  /* 0x00000000001c0947 */ /* 0x000fea0003800000 */
[----:B------:R-:W-:Y:S02]  /*feb0*/  UISETP.NE.AND UP0, UPT, UR5, 0x1, UPT ;  /* 0x000000010500788c */ /* 0x000fe4000bf05270 */
[----:B------:R-:W-:-:S09]  /*fec0*/  UIADD3 UR8, -UR9, URZ, URZ ;  /* 0x0000003f09087290 */ /* 0x000fd2000fffe13f */
[----:B------:R-:W-:Y:S02]  /*fed0*/  @UP0 ULDC.64 UR12, c[0x0][0x9e8] ;  /* 0x00027a00000c0ab9 */ /* 0x000fe40000000a00 */
[----:B------:R-:W-:-:S04]  /*fee0*/  UIMAD.WIDE.U32 UR6, UR8, UR12, URZ ;  /* 0x0000000c080672a5 */ /* 0x000fc8000f8e003f */
[----:B------:R-:W-:-:S04]  /*fef0*/  @UP0 USHF.R.U32.HI UR8, URZ, UR13, UR7 ;  /* 0x0000000d3f080299 */ /* 0x000fc80008011607 */
[----:B------:R-:W-:Y:S01]  /*ff00*/  ULOP3.LUT UR8, URZ, UR8, URZ, 0x33, !UPT ;  /* 0x000000083f087292 */ /* 0x000fe2000f8e333f */
[----:B------:R-:W-:Y:S11]  /*ff10*/  BRA `(.L_x_1063) ;  /* 0x0000000000107947 */ /* 0x000ff60003800000 */
.L_x_1062:
[----:B------:R-:W-:-:S11]  /*ff20*/  UISETP.NE.AND UP0, UPT, UR5, 0x1, UPT ;  /* 0x000000010500788c */ /* 0x000fd6000bf05270 */
[----:B------:R-:W-:Y:S02]  /*ff30*/  @UP0 ULDC.64 UR12, c[0x0][0x9e8] ;  /* 0x00027a00000c0ab9 */ /* 0x000fe40000000a00 */
[----:B------:R-:W-:-:S04]  /*ff40*/  UIMAD.WIDE.U32 UR6, UR8, UR12, URZ ;  /* 0x0000000c080672a5 */ /* 0x000fc8000f8e003f */
[----:B------:R-:W-:-:S12]  /*ff50*/  @UP0 USHF.R.U32.HI UR8, URZ, UR13, UR7 ;  /* 0x0000000d3f080299 */ /* 0x000fd80008011607 */
.L_x_1063:
[----:B------:R-:W-:-:S04]  /*ff60*/  UIMAD UR8, UR8, UR5, UR5 ;  /* 0x00000005080872a4 */ /* 0x000fc8000f8e0205 */
[----:B------:R-:W-:-:S04]  /*ff70*/  UISETP.LT.AND UP0, UPT, UR4, UR8, UPT ;  /* 0x000000080400728c */ /* 0x000fc8000bf01270 */
[----:B------:R-:W-:-:S12]  /*ff80*/  USEL UR4, UR4, UR8, UP0 ;  /* 0x0000000804047287 */ /* 0x000fd80008000000 */
.L_x_1061:
[----:B------:R-:W-:Y:S02]  /*ff90*/  UISETP.NE.AND UP0, UPT, UR48, URZ, UPT ;  /* 0x0000003f3000728c */ /* 0x000fe4000bf05270 */
[----:B------:R-:W-:-:S03]  /*ffa0*/  UIADD3 UR6, UR4, 0x5f, URZ ;  /* 0x0000005f04067890 */ /* 0x000fc6000fffe03f */
[----:B------:R-:W-:Y:S01]  /*ffb0*/  UMOV UR4, UR40 ;  /* 0x0000002800047c82 */ /* 0x000fe20008000000 */
[----:B------:R-:W-:-:S04]  /*ffc0*/  UIMAD.WIDE UR6, UR6, 0x2aaaaaab, URZ ;  /* 0x2aaaaaab060678a5 */ /* 0x000fc8000f8e023f */
[----:B------:R-:W-:Y:S01]  /*ffd0*/  USHF.R.U32.HI UR43, URZ, 0x1f, UR7 ;  /* 0x0000001f3f2b7899 */ /* 0x000fe20008011607 */
[----:B------:R-:W-:Y:S02]  /*ffe0*/  @UP0 ULDC UR8, c[0x0][0x44c] ;  /* 0x0001130000080ab9 */ /* 0x000fe40000000800 */
[----:B------:R-:W-:Y:S01]  /*fff0*/  @UP0 ULDC UR6, c[0x0][0x450] ;  /* 0x0001140000060ab9 */ /* 0x000fe20000000800 */
[----:B------:R-:W-:Y:S02]  /*10000*/  UIMAD.WIDE.U32 UR8, UR40, UR8, URZ ;  /* 0x00000008280872a5 */ /* 0x000fe4000f8e003f */
[----:B------:R-:W-:Y:S02]  /*10010*/  ULEA.HI.SX32 UR43, UR7, UR43, 0x1c ;  /* 0x0000002b072b7291 */ /* 0x000fe4000f8fe23f */
[----:B------:R-:W-:Y:S02]  /*10020*/  @UP0 USHF.R.U32.HI UR4, URZ, UR6, UR9 ;  /* 0x000000063f040299 */ /* 0x000fe40008011609 */
[----:B------:R-:W-:-:S02]  /*10030*/  UISETP.LT.AND UP0, UPT, UR42, UR43, UPT ;  /* 0x0000002b2a00728c */ /* 0x000fc4000bf01270 */
[----:B------:R-:W-:Y:S01]  /*10040*/  UIADD3 UR4, UR4, -UR10, UR41 ;  /* 0x8000000a04047290 */ /* 0x000fe2000fffe029 */
[----:B------:R-:W-:Y:S01]  /*10050*/  ULDC UR8, c[0x0][0x9dc] ;  /* 0x0002770000087ab9 */ /* 0x000fe20000000800 */
[----:B------:R-:W-:Y:S02]  /*10060*/  USEL UR12, UR42, UR43, UP0 ;  /* 0x0000002b2a0c7287 */ /* 0x000fe40008000000 */
[----:B------:R-:W-:Y:S01]  /*10070*/  UIADD3 UR8, UR4, -UR8, URZ ;  /* 0x8000000804087290 */ /* 0x000fe2000fffe03f */
[----:B------:R-:W-:Y:S11]  /*10080*/  @!P1 BRA `(.L_x_1064) ;  /* 0x0000000000449947 */ /* 0x000ff60003800000 */
[----:B------:R-:W-:-:S06]  /*10090*/  UISETP.GT.AND UP0, UPT, UR4, -0x1, UPT ;  /* 0xffffffff0400788c */ /* 0x000fcc000bf04270 */
[----:B------:R-:W-:-:S13]  /*100a0*/  PLOP3.LUT P0, PT, PT, PT, UP0, 0x80, 0x0 ;  /* 0x000000000000781c */ /* 0x000fda0003f0f008 */
[----:B------:R-:W-:Y:S05]  /*100b0*/  @P0 BRA `(.L_x_1065) ;  /* 0x00000000001c0947 */ /* 0x000fea0003800000 */
[----:B------:R-:W-:Y:S02]  /*100c0*/  UISETP.NE.AND UP0, UPT, UR5, 0x1, UPT ;  /* 0x000000010500788c */ /* 0x000fe4000bf05270 */
[----:B------:R-:W-:-:S09]  /*100d0*/  ULOP3.LUT UR4, URZ, UR4, URZ, 0x33, !UPT ;  /* 0x000000043f047292 */ /* 0x000fd2000f8e333f */
[----:B------:R-:W-:Y:S02]  /*100e0*/  @UP0 ULDC.64 UR10, c[0x0][0x9e8] ;  /* 0x00027a00000a0ab9 */ /* 0x000fe40000000a00 */
[----:B------:R-:W-:-:S04]  /*100f0*/  UIMAD.WIDE.U32 UR6, UR4, UR10, URZ ;  /* 0x0000000a040672a5 */ /* 0x000fc8000f8e003f */
[----:B------:R-:W-:-:S04]  /*10100*/  @UP0 USHF.R.U32.HI UR4, URZ, UR11, UR7 ;  /* 0x0000000b3f040299 */ /* 0x000fc80008011607 */
[----:B------:R-:W-:Y:S01]  /*10110*/  ULOP3.LUT UR4, URZ, UR4, URZ, 0x33, !UPT ;  /* 0x000000043f047292 */ /* 0x000fe2000f8e333f */
[----:B------:R-:W-:Y:S11]  /*10120*/  BRA `(.L_x_1066) ;  /* 0x0000000000107947 */ /* 0x000ff60003800000 */
.L_x_1065:
[----:B------:R-:W-:-:S11]  /*10130*/  UISETP.NE.AND UP0, UPT, UR5, 0x1, UPT ;  /* 0x000000010500788c */ /* 0x000fd6000bf05270 */
[----:B------:R-:W-:Y:S02]  /*10140*/  @UP0 ULDC.64 UR10, c[0x0][0x9e8] ;  /* 0x00027a00000a0ab9 */ /* 0x000fe40000000a00 */
[----:B------:R-:W-:-:S04]  /*10150*/  UIMAD.WIDE.U32 UR6, UR4, UR10, URZ ;  /* 0x0000000a040672a5 */ /* 0x000fc8000f8e003f */
[----:B------:R-:W-:-:S12]  /*10160*/  @UP0 USHF.R.U32.HI UR4, URZ, UR11, UR7 ;  /* 0x0000000b3f040299 */ /* 0x000fd80008011607 */
.L_x_1066:
[----:B------:R-:W-:-:S04]  /*10170*/  UIMAD UR4, UR4, UR5, URZ ;  /* 0x00000005040472a4 */ /* 0x000fc8000f8e023f */
[----:B------:R-:W-:-:S04]  /*10180*/  UISETP.LT.AND UP0, UPT, UR8, UR4, UPT ;  /* 0x000000040800728c */ /* 0x000fc8000bf01270 */
[----:B------:R-:W-:-:S12]  /*10190*/  USEL UR8, UR8, UR4, !UP0 ;  /* 0x0000000408087287 */ /* 0x000fd8000c000000 */
.L_x_1064:
[----:B------:R-:W-:Y:S02]  /*101a0*/  UIMAD.WIDE UR4, UR8, 0x2aaaaaab, URZ ;  /* 0x2aaaaaab080478a5 */ /* 0x000fe4000f8e023f */
[----:B------:R-:W-:Y:S02]  /*101b0*/  USHF.R.U32.HI UR9, URZ, 0x10, UR45 ;  /* 0x000000103f097899 */ /* 0x000fe4000801162d */
[----:B------:R-:W-:Y:S02]  /*101c0*/  USHF.R.U32.HI UR4, URZ, 0x1f, UR5 ;  /* 0x0000001f3f047899 */ /* 0x000fe40008011605 */
[----:B------:R-:W-:Y:S02]  /*101d0*/  ULOP3.LUT UR45, UR45, 0xffff, URZ, 0xc0, !UPT ;  /* 0x0000ffff2d2d7892 */ /* 0x000fe4000f8ec03f */
[----:B------:R-:W-:Y:S01]  /*101e0*/  ULEA.HI.SX32 UR4, UR5, UR4, 0x1c ;  /* 0x0000000405047291 */ /* 0x000fe2000f8fe23f */
[----:B------:R-:W-:-:S03]  /*101f0*/  UMOV UR38, URZ ;  /* 0x0000003f00267c82 */ /* 0x000fc60008000000 */
[----:B------:R-:W-:-:S04]  /*10200*/  UISETP.LT.AND UP0, UPT, URZ, UR4, UPT ;  /* 0x000000043f00728c */ /* 0x000fc8000bf01270 */
[----:B------:R-:W-:Y:S02]  /*10210*/  USEL UR44, URZ, UR4, !UP0 ;  /* 0x000000043f2c7287 */ /* 0x000fe4000c000000 */
[----:B------:R-:W-:Y:S02]  /*10220*/  UISETP.NE.AND UP0, UPT, UR9, URZ, UPT ;  /* 0x0000003f0900728c */ /* 0x000fe4000bf05270 */
[----:B------:R-:W-:-:S06]  /*10230*/  UISETP.GT.AND UP1, UPT, UR12, UR44, UPT ;  /* 0x0000002c0c00728c */ /* 0x000fcc000bf24270 */
[----:B------:R-:W-:-:S03]  /*10240*/  PLOP3.LUT P0, PT, PT, PT, UP1, 0x80, 0x0 ;  /* 0x000000000000781c */ /* 0x000fc60003f0f018 */
[----:B------:R-:W-:-:S10]  /*10250*/  @!UP0 ULDC UR9, c[0x0][0x9f0] ;  /* 0x00027c0000098ab9 */ /* 0x000fd40000000800 */
[----:B------:R-:W-:Y:S05]  /*10260*/  @!P0 BRA `(.L_x_1067) ;  /* 0x00000000007c8947 */ /* 0x000fea0003800000 */
[----:B------:R-:W-:Y:S01]  /*10270*/  IABS R0, UR9 ;  /* 0x0000000900007c13 */ /* 0x000fe20008000000 */
[----:B------:R-:W-:Y:S02]  /*10280*/  UIADD3 UR4, UR9, -0x1, UR12 ;  /* 0xffffffff09047890 */ /* 0x000fe4000fffe00c */
[----:B------:R-:W-:Y:S02]  /*10290*/  IABS R4, UR9 ;  /* 0x0000000900047c13 */ /* 0x000fe40008000000 */
[----:B------:R-:W-:Y:S01]  /*102a0*/  R2UR UR10, R0 ;  /* 0x00000000000a72ca */ /* 0x000fe200000e0000 */
[----:B------:R-:W-:-:S03]  /*102b0*/  UIADD3 UR6, -UR44, UR4, URZ ;  /* 0x000000042c067290 */ /* 0x000fc6000fffe13f */
[----:B------:R-:W-:-:S03]  /*102c0*/  UMOV UR4, URZ ;  /* 0x0000003f00047c82 */ /* 0x000fc60008000000 */
[----:B------:R-:W-:Y:S01]  /*102d0*/  IABS R3, UR6 ;  /* 0x0000000600037c13 */ /* 0x000fe20008000000 */
[----:B------:R-:W-:-:S03]  /*102e0*/  ULOP3.LUT UR6, UR6, UR9, URZ, 0x3c, !UPT ;  /* 0x0000000906067292 */ /* 0x000fc6000f8e3c3f */
[----:B------:R-:W-:Y:S02]  /*102f0*/  R2UR UR8, R3 ;  /* 0x00000000030872ca */ /* 0x000fe400000e0000 */
        /* <DEDUP_REMOVED lines=22> */
.L_x_1067:
[----:B------:R-:W-:Y:S02]  /*10460*/  UIMAD UR49, UR45, UR38, UR44 ;  /* 0x000000262d3172a4 */ /* 0x000fe4000f8e022c */
[----:B------:R-:W-:Y:S01]  /*10470*/  IMAD.U32 R0, RZ, RZ, UR38 ;  /* 0x00000026ff007e24 */ /* 0x000fe2000f8e00ff */
[----:B------:R-:W-:Y:S01]  /*10480*/  MOV R24, 0x1 ;  /* 0x0000000100187802 */ /* 0x000fe20000000f00 */
[----:B------:R-:W-:Y:S02]  /*10490*/  IMAD.MOV.U32 R8, RZ, RZ, 0x1 ;  /* 0x00000001ff087424 */ /* 0x000fe400078e00ff */
[----:B------:R-:W-:-:S05]  /*104a0*/  IMAD.U32 R19, RZ, RZ, UR49 ;  /* 0x00000031ff137e24 */ /* 0x000fca000f8e00ff */
[----:B------:R-:W-:Y:S01]  /*104b0*/  VIADDMNMX R19, R19, R0, UR12, PT ;  /* 0x0000000c13137e46 */ /* 0x000fe2000b800100 */
[----:B------:R-:W-:-:S03]  /*104c0*/  IMAD.MOV.U32 R0, RZ, RZ, RZ ;  /* 0x000000ffff007224 */ /* 0x000fc600078e00ff */
[----:B------:R-:W-:-:S13]  /*104d0*/  ISETP.GT.AND P0, PT, R19, UR49, PT ;  /* 0x0000003113007c0c */ /* 0x000fda000bf04270 */
        /* <DEDUP_REMOVED lines=11> */
[----:B------:R-:W-:Y:S02]  /*10590*/  IMAD.U32 R4, RZ, RZ, UR4 ;  /* 0x00000004ff047e24 */ /* 0x000fe4000f8e00ff */
[----:B------:R-:W-:Y:S01]  /*105a0*/  IMAD.U32 R5, RZ, RZ, UR5 ;  /* 0x00000005ff057e24 */ /* 0x000fe2000f8e00ff */
[----:B------:R-:W0:Y:S01]  /*105b0*/  LDC.64 R2, c[0x4][R2] ;  /* 0x0100000002027b82 */ /* 0x000e220000000a00 */
[----:B------:R-:W-:Y:S01]  /*105c0*/  ULDC.64 UR4, c[0x4][0x8] ;  /* 0x0100020000047ab9 */ /* 0x000fe20000000a00 */
[----:B------:R-:W-:Y:S02]  /*105d0*/  IMAD.U32 R6, RZ, RZ, UR6 ;  /* 0x00000006ff067e24 */ /* 0x000fe4000f8e00ff */
[----:B------:R-:W-:-:S02]  /*105e0*/  IMAD.U32 R7, RZ, RZ, UR7 ;  /* 0x00000007ff077e24 */ /* 0x000fc4000f8e00ff */
[----:B------:R-:W-:Y:S02]  /*105f0*/  IMAD.U32 R10, RZ, RZ, UR4 ;  /* 0x00000004ff0a7e24 */ /* 0x000fe4000f8e00ff */
[----:B------:R-:W-:Y:S02]  /*10600*/  IMAD.U32 R11, RZ, RZ, UR5 ;  /* 0x00000005ff0b7e24 */ /* 0x000fe4000f8e00ff */
[----:B------:R-:W-:Y:S02]  /*10610*/  IMAD.MOV.U32 R8, RZ, RZ, 0x70 ;  /* 0x00000070ff087424 */ /* 0x000fe400078e00ff */
[----:B------:R-:W-:Y:S02]  /*10620*/  IMAD.MOV.U32 R12, RZ, RZ, 0x1 ;  /* 0x00000001ff0c7424 */ /* 0x000fe400078e00ff */
[----:B------:R-:W-:-:S07]  /*10630*/  IMAD.MOV.U32 R13, RZ, RZ, RZ ;  /* 0x000000ffff0d7224 */ /* 0x000fce00078e00ff */
[----:B------:R-:W-:-:S07]  /*10640*/  LEPC R20, `(.L_x_1068) ;  /* 0x000000001014794e */ /* 0x000fce0000000000 */
[----:B0----5:R-:W-:Y:S05]  /*10650*/  CALL.ABS.NOINC R2 ;  /* 0x0000000002007343 */ /* 0x021fea0003c00000 */
.L_x_1068:
[----:B------:R-:W-:-:S04]  /*10660*/  UIADD3 UR4, UR46, 0x400, URZ ;  /* 0x000004002e047890 */ /* 0x000fc8000fffe03f */
[----:B------:R-:W-:-:S06]  /*10670*/  ULOP3.LUT UP0, URZ, UR4, 0x3ff, URZ, 0xc0, !UPT ;  /* 0x000003ff043f7892 */ /* 0x000fcc000f80c03f */
[----:B------:R-:W-:-:S13]  /*10680*/  PLOP3.LUT P0, PT, PT, PT, UP0, 0x80, 0x0 ;  /* 0x000000000000781c */ /* 0x000fda0003f0f008 */
[----:B------:R-:W-:Y:S05]  /*10690*/  @!P0 BRA `(.L_x_1069) ;  /* 0x00000000007c8947 */ /* 0x000fea0003800000 */
        /* <DEDUP_REMOVED lines=15> */
[----:B-1---5:R-:W-:Y:S05]  /*10790*/  CALL.ABS.NOINC R2 ;  /* 0x0000000002007343 */ /* 0x022fea0003c00000 */
.L_x_1070:
[----:B------:R0:W1:Y:S01]  /*107a0*/  LDC.64 R2, c[0x4][R16] ;  /* 0x0100000010027b82 */ /* 0x0000620000000a00 */
[----:B------:R-:W-:Y:S01]  /*107b0*/  ULDC.64 UR4, c[0x4][0x90] ;  /* 0x0100240000047ab9 */ /* 0x000fe20000000a00 */
[----:B------:R-:W-:Y:S01]  /*107c0*/  ULDC.64 UR6, c[0x4][0x98] ;  /* 0x0100260000067ab9 */ /* 0x000fe20000000a00 */
[----:B------:R-:W-:Y:S02]  /*107d0*/  IMAD.U32 R4, RZ, RZ, UR4 ;  /* 0x00000004ff047e24 */ /* 0x000fe4000f8e00ff */
[----:B------:R-:W-:Y:S01]  /*107e0*/  IMAD.U32 R5, RZ, RZ, UR5 ;  /* 0x00000005ff057e24 */ /* 0x000fe2000f8e00ff */
[----:B------:R-:W-:Y:S01]  /*107f0*/  ULDC.64 UR4, c[0x4][0x18] ;  /* 0x0100060000047ab9 */ /* 0x000fe20000000a00 */
        /* <DEDUP_REMOVED lines=9> */
.L_x_1069:
[----:B------:R-:W0:Y:S01]  /*10890*/  LDC.64 R2, c[0x0][0x9f8] ;  /* 0x00027e00ff027b82 */ /* 0x000e220000000a00 */
[----:B------:R-:W-:-:S07]  /*108a0*/  IMAD.MOV.U32 R32, RZ, RZ, R28 ;  /* 0x000000ffff207224 */ /* 0x000fce00078e001c */
[----:B------:R-:W1:Y:S01]  /*108b0*/  LDC R37, c[0x0][0x430] ;  /* 0x00010c00ff257b82 */ /* 0x000e620000000800 */
[C---:B------:R-:W-:Y:S01]  /*108c0*/  IMAD.SHL.U32 R26, R25.reuse, 0x10, RZ ;  /* 0x00000010191a7824 */ /* 0x040fe200078e00ff */
[----:B------:R-:W-:Y:S01]  /*108d0*/  LOP3.LUT R8, R25, 0x7f, RZ, 0xc0, !PT ;  /* 0x0000007f19087812 */ /* 0x000fe200078ec0ff */
[----:B------:R-:W-:Y:S01]  /*108e0*/  VIADD R27, R19, 0xffffffff ;  /* 0xffffffff131b7836 */ /* 0x000fe20000000000 */
[----:B------:R-:W-:Y:S01]  /*108f0*/  LOP3.LUT R18, R18, 0xffffffdf, RZ, 0xc0, !PT ;  /* 0xffffffdf12127812 */ /* 0x000fe200078ec0ff */
[----:B------:R-:W-:Y:S01]  /*10900*/  ULDC UR4, c[0x0][0x2f4] ;  /* 0x0000bd0000047ab9 */ /* 0x000fe20000000800 */
[----:B------:R-:W-:Y:S01]  /*10910*/  ULDC UR5, c[0x0][0x320] ;  /* 0x0000c80000057ab9 */ /* 0x000fe20000000800 */
[----:B0-----:R-:W-:-:S04]  /*10920*/  ISETP.NE.U32.AND P0, PT, R2, RZ, PT ;  /* 0x000000ff0200720c */ /* 0x001fc80003f05070 */
[----:B------:R-:W-:-:S13]  /*10930*/  ISETP.NE.AND.EX P0, PT, R3, RZ, PT, P0 ;  /* 0x000000ff0300720c */ /* 0x000fda0003f05300 */
[----:B------:R-:W0:Y:S02]  /*10940*/  @P0 LDC.64 R2, c[0x0][0x9f8] ;  /* 0x00027e00ff020b82 */ /* 0x000e240000000a00 */
[----:B0-----:R-:W-:-:S05]  /*10950*/  @P0 IMAD.WIDE R2, R28, 0x4, R2 ;  /* 0x000000041c020825 */ /* 0x001fca00078e0202 */
[----:B------:R0:W2:Y:S01]  /*10960*/  @P0 LDG.E R32, desc[UR56][R2.64] ;  /* 0x0000003802200981 */ /* 0x0000a2000c1e1900 */
[----:B------:R-:W-:Y:S02]  /*10970*/  LOP3.LUT R26, R26, 0x70, RZ, 0xc0, !PT ;  /* 0x000000701a1a7812 */ /* 0x000fe400078ec0ff */
[----:B------:R-:W-:Y:S02]  /*10980*/  SHF.R.U32.HI R36, RZ, 0x3, R8 ;  /* 0x00000003ff247819 */ /* 0x000fe40000011608 */
[----:B-1----:R-:W-:Y:S02]  /*10990*/  ISETP.NE.AND P1, PT, R37, 0x1, PT ;  /* 0x000000012500780c */ /* 0x002fe40003f25270 */
[----:B------:R-:W-:-:S05]  /*109a0*/  LOP3.LUT R33, R26, R36, RZ, 0xfc, !PT ;  /* 0x000000241a217212 */ /* 0x000fca00078efcff */
[----:B------:R-:W-:-:S05]  /*109b0*/  IMAD R10, R27, 0x60, R33 ;  /* 0x000000601b0a7824 */ /* 0x000fca00078e0221 */
[C---:B------:R-:W-:Y:S01]  /*109c0*/  ISETP.GE.AND P0, PT, R10.reuse, UR41, PT ;  /* 0x000000290a007c0c */ /* 0x040fe2000bf06270 */
[----:B0-----:R-:W0:Y:S01]  /*109d0*/  @P1 LDC R3, c[0x0][0x434] ;  /* 0x00010d00ff031b82 */ /* 0x001e220000000800 */
[----:B-----5:R-:W-:Y:S02]  /*109e0*/  IADD3 R10, R10, R23, RZ ;  /* 0x000000170a0a7210 */ /* 0x020fe40007ffe0ff */
[----:B------:R-:W-:Y:S02]  /*109f0*/  ISETP.GT.U32.OR P0, PT, R33, 0x5f, P0 ;  /* 0x0000005f2100780c */ /* 0x000fe40000704470 */
[----:B------:R-:W-:Y:S01]  /*10a00*/  @P1 LOP3.LUT R18, R18, 0x20, RZ, 0xfc, !PT ;  /* 0x0000002012121812 */ /* 0x000fe200078efcff */
[----:B------:R-:W-:Y:S02]  /*10a10*/  IMAD.MOV.U32 R9, RZ, RZ, R10 ;  /* 0x000000ffff097224 */ /* 0x000fe400078e000a */
[----:B------:R-:W1:Y:S08]  /*10a20*/  @P1 LDC R11, c[0x0][0x438] ;  /* 0x00010e00ff0b1b82 */ /* 0x000e700000000800 */
[----:B------:R-:W3:Y:S08]  /*10a30*/  @!P0 LDC.64 R6, c[0x0][0x428] ;  /* 0x00010a00ff068b82 */ /* 0x000ef00000000a00 */
[----:B------:R-:W4:Y:S01]  /*10a40*/  @!P0 LDC.64 R4, c[0x0][0x418] ;  /* 0x00010600ff048b82 */ /* 0x000f220000000a00 */
[----:B0-----:R-:W-:-:S05]  /*10a50*/  @P1 IMAD.HI.U32 R0, R10, R3, RZ ;  /* 0x000000030a001227 */ /* 0x001fca00078e00ff */
[----:B-1----:R-:W-:-:S04]  /*10a60*/  @P1 SHF.R.U32.HI R9, RZ, R11, R0 ;  /* 0x0000000bff091219 */ /* 0x002fc80000011600 */
[--C-:B------:R-:W-:Y:S01]  /*10a70*/  @!P0 SHF.R.S32.HI R3, RZ, 0x1f, R9.reuse ;  /* 0x0000001fff038819 */ /* 0x100fe20000011409 */
[----:B------:R-:W-:Y:S01]  /*10a80*/  @!P0 IMAD.MOV.U32 R2, RZ, RZ, R9 ;  /* 0x000000ffff028224 */ /* 0x000fe200078e0009 */
[----:B------:R-:W-:Y:S01]  /*10a90*/  LOP3.LUT R18, R18, 0xfffffffb, RZ, 0xc0, !PT ;  /* 0xfffffffb12127812 */ /* 0x000fe200078ec0ff */
[----:B------:R-:W-:Y:S01]  /*10aa0*/  UMOV UR6, 0xffffffff ;  /* 0xffffffff00067882 */ /* 0x000fe20000000000 */
[----:B--2---:R-:W-:Y:S01]  /*10ab0*/  SHF.R.S32.HI R34, RZ, 0x1f, R32 ;  /* 0x0000001fff227819 */ /* 0x004fe20000011420 */
[----:B---3--:R-:W-:-:S04]  /*10ac0*/  @!P0 IMAD.WIDE.U32 R2, R32, R6, R2 ;  /* 0x0000000620028225 */ /* 0x008fc800078e0002 */
[----:B------:R-:W-:Y:S01]  /*10ad0*/  @!P0 IMAD R0, R34, R6, RZ ;  /* 0x0000000622008224 */ /* 0x000fe200078e02ff */
[----:B----4-:R-:W-:-:S03]  /*10ae0*/  @!P0 LEA R4, P1, R2, R4, 0x2 ;  /* 0x0000000402048211 */ /* 0x010fc600078210ff */
[----:B------:R-:W-:-:S04]  /*10af0*/  @!P0 IMAD R7, R32, R7, R0 ;  /* 0x0000000720078224 */ /* 0x000fc800078e0200 */
[----:B------:R-:W-:-:S05]  /*10b00*/  @!P0 IMAD.IADD R0, R3, 0x1, R7 ;  /* 0x0000000103008824 */ /* 0x000fca00078e0207 */
[----:B------:R-:W-:Y:S01]  /*10b10*/  @!P0 LEA.HI.X R5, R2, R5, R0, 0x2, P1 ;  /* 0x0000000502058211 */ /* 0x000fe200008f1400 */
[----:B------:R-:W-:-:S06]  /*10b20*/  IMAD.MOV.U32 R0, RZ, RZ, RZ ;  /* 0x000000ffff007224 */ /* 0x000fcc00078e00ff */
[----:B------:R0:W5:Y:S02]  /*10b30*/  @!P0 LDG.E R0, desc[UR56][R4.64] ;  /* 0x0000003804008981 */ /* 0x000164000c1e1900 */
[----:B0-----:R-:W-:-:S05]  /*10b40*/  IMAD.SHL.U32 R4, R25, 0x8, RZ ;  /* 0x0000000819047824 */ /* 0x001fca00078e00ff */
[----:B------:R-:W-:-:S04]  /*10b50*/  LOP3.LUT R30, R4, 0x38, RZ, 0xc0, !PT ;  /* 0x00000038041e7812 */ /* 0x000fc800078ec0ff */
[C---:B------:R-:W-:Y:S02]  /*10b60*/  ISETP.GE.AND P1, PT, R30.reuse, UR4, PT ;  /* 0x000000041e007c0c */ /* 0x040fe4000bf26270 */
[C---:B------:R-:W-:Y:S02]  /*10b70*/  LOP3.LUT R22, R30.reuse, 0x40, RZ, 0xfc, !PT ;  /* 0x000000401e167812 */ /* 0x040fe400078efcff */
[----:B------:R-:W-:Y:S02]  /*10b80*/  LOP3.LUT R24, R30, 0x80, RZ, 0xfc, !PT ;  /* 0x000000801e187812 */ /* 0x000fe400078efcff */
[----:B------:R-:W-:Y:S02]  /*10b90*/  ISETP.GE.AND P3, PT, R22, UR4, PT ;  /* 0x0000000416007c0c */ /* 0x000fe4000bf66270 */
[----:B------:R-:W-:Y:S02]  /*10ba0*/  ISETP.GE.AND P2, PT, R24, UR4, PT ;  /* 0x0000000418007c0c */ /* 0x000fe4000bf46270 */
[----:B------:R-:W-:-:S03]  /*10bb0*/  ISETP.GE.AND P0, PT, R30, UR5, PT ;  /* 0x000000051e007c0c */ /* 0x000fc6000bf06270 */
[----:B------:R-:W-:Y:S02]  /*10bc0*/  @P1 LOP3.LUT R18, R18, 0x4, RZ, 0xfc, !PT ;  /* 0x0000000412121812 */ /* 0x000fe400078efcff */
[----:B------:R-:W-:Y:S02]  /*10bd0*/  ISETP.GE.AND P1, PT, R22, UR5, PT ;  /* 0x0000000516007c0c */ /* 0x000fe4000bf26270 */
[----:B------:R-:W-:-:S04]  /*10be0*/  LOP3.LUT R18, R18, 0xfffffffd, RZ, 0xc0, !PT ;  /* 0xfffffffd12127812 */ /* 0x000fc800078ec0ff */
[----:B------:R-:W-:-:S04]  /*10bf0*/  @P3 LOP3.LUT R18, R18, 0x2, RZ, 0xfc, !PT ;  /* 0x0000000212123812 */ /* 0x000fc800078efcff */
[----:B------:R-:W-:-:S04]  /*10c00*/  LOP3.LUT R18, R18, 0xfffffffe, RZ, 0xc0, !PT ;  /* 0xfffffffe12127812 */ /* 0x000fc800078ec0ff */
[----:B------:R-:W-:Y:S01]  /*10c10*/  @P2 LOP3.LUT R18, R18, 0x1, RZ, 0xfc, !PT ;  /* 0x0000000112122812 */ /* 0x000fe200078efcff */
[----:B------:R-:W-:Y:S06]  /*10c20*/  BRA.DIV UR6, `(.L_x_1071) ;  /* 0x0000002e06e07947 */ /* 0x000fec000b800000 */
.L_x_1113:
[----:B------:R-:W2:Y:S01]  /*10c30*/  LDL R2, [R1] ;  /* 0x0000000001027983 */ /* 0x000ea20000100800 */
[----:B------:R-:W-:Y:S01]  /*10c40*/  SEL R29, RZ, 0x1, P0 ;  /* 0x00000001ff1d7807 */ /* 0x000fe20000000000 */
[----:B------:R-:W-:Y:S01]  /*10c50*/  IMAD.U32 R31, RZ, RZ, UR39 ;  /* 0x00000027ff1f7e24 */ /* 0x000fe2000f8e00ff */
[----:B------:R-:W-:Y:S01]  /*10c60*/  ISETP.GT.U32.AND P0, PT, R33, 0x5f, PT ;  /* 0x0000005f2100780c */ /* 0x000fe20003f04070 */
[----:B------:R-:W-:Y:S01]  /*10c70*/  IMAD.MOV R6, RZ, RZ, -R9 ;  /* 0x000000ffff067224 */ /* 0x000fe200078e0a09 */
[----:B------:R-:W-:Y:S02]  /*10c80*/  LOP3.LUT R18, R18, 0xffffffef, RZ, 0xc0, !PT ;  /* 0xffffffef12127812 */ /* 0x000fe400078ec0ff */
[----:B------:R-:W-:Y:S01]  /*10c90*/  SHF.R.S32.HI R31, RZ, 0x1f, R31 ;  /* 0x0000001fff1f7819 */ /* 0x000fe2000001141f */
[----:B------:R-:W-:Y:S01]  /*10ca0*/  IMAD R6, R37, R6, R10 ;  /* 0x0000000625067224 */ /* 0x000fe200078e020a */
[----:B------:R-:W-:-:S07]  /*10cb0*/  LOP3.LUT R18, R18, 0xfffffff7, RZ, 0xc0, !PT ;  /* 0xfffffff712127812 */ /* 0x000fce00078ec0ff */
[----:B------:R-:W-:Y:S02]  /*10cc0*/  @P0 LOP3.LUT R18, R18, 0x8, RZ, 0xfc, !PT ;  /* 0x0000000812120812 */ /* 0x000fe400078efcff */
[----:B--2---:R-:W-:Y:S02]  /*10cd0*/  R2UR UR4, R2 ;  /* 0x00000000020472ca */ /* 0x004fe400000e0000 */
[----:B------:R-:W-:-:S05]  /*10ce0*/  SEL R2, RZ, 0xffffffff, P1 ;  /* 0xffffffffff027807 */ /* 0x000fca0000800000 */
[----:B------:R-:W-:-:S05]  /*10cf0*/  IMAD.SHL.U32 R2, R2, 0x2, RZ ;  /* 0x0000000202027824 */ /* 0x000fca00078e00ff */
[----:B------:R-:W-:Y:S01]  /*10d00*/  LOP3.LUT R29, R2, 0x2, R29, 0xe2, !PT ;  /* 0x00000002021d7812 */ /* 0x000fe200078ee21d */
[----:B------:R-:W-:-:S06]  /*10d10*/  ULOP3.LUT UR4, UR4, 0x2, URZ, 0xfc, !UPT ;  /* 0x0000000204047892 */ /* 0x000fcc000f8efc3f */
[----:B------:R-:W-:-:S05]  /*10d20*/  IMAD.U32 R3, RZ, RZ, UR4 ;  /* 0x00000004ff037e24 */ /* 0x000fca000f8e00ff */
[----:B------:R-:W-:-:S13]  /*10d30*/  ISETP.NE.AND P2, PT, R3, 0x3, PT ;  /* 0x000000030300780c */ /* 0x000fda0003f45270 */
[----:B------:R-:W-:Y:S01]  /*10d40*/  @P2 LOP3.LUT R18, R18, 0x10, RZ, 0xfc, !PT ;  /* 0x0000001012122812 */ /* 0x000fe200078efcff */
[----:B------:R-:W-:Y:S06]  /*10d50*/  @!P2 BRA `(.L_x_1072) ;  /* 0x000000000004a947 */ /* 0x000fec0003800000 */
[----:B------:R-:W-:Y:S01]  /*10d60*/  BPT.TRAP 0x1 ;  /* 0x000000040000795c */ /* 0x000fe20000300000 */
.L_x_1072:
[----:B------:R-:W-:Y:S01]  /*10d70*/  SHF.R.S32.HI R7, RZ, 0x1f, R6 ;  /* 0x0000001fff077819 */ /* 0x000fe20000011406 */
[----:B------:R-:W-:Y:S01]  /*10d80*/  ULDC.64 UR4, c[0x0][0x328] ;  /* 0x0000ca0000047ab9 */ /* 0x000fe20000000a00 */
[----:B------:R-:W-:-:S03]  /*10d90*/  R2UR UR6, R31 ;  /* 0x000000001f0672ca */ /* 0x000fc600000e0000 */
        /* <DEDUP_REMOVED lines=11> */
[----:B------:R-:W-:Y:S01]  /*10e50*/  IMAD.U32 R9, RZ, RZ, UR4 ;  /* 0x00000004ff097e24 */ /* 0x000fe2000f8e00ff */
[----:B------:R-:W-:-:S03]  /*10e60*/  UIMAD UR4, UR6, UR4, URZ ;  /* 0x00000004060472a4 */ /* 0x000fc6000f8e023f */
[----:B------:R-:W-:Y:S01]  /*10e70*/  IMAD.WIDE.U32 R2, R9, UR39, R2 ;  /* 0x0000002709027c25 */ /* 0x000fe2000f8e0002 */
[----:B------:R-:W-:Y:S01]  /*10e80*/  UIMAD UR4, UR39, UR5, UR4 ;  /* 0x00000005270472a4 */ /* 0x000fe2000f8e0204 */
[----:B------:R-:W-:Y:S02]  /*10e90*/  ULDC.64 UR6, c[0x0][0x318] ;  /* 0x0000c60000067ab9 */ /* 0x000fe40000000a00 */
[----:B------:R-:W-:-:S03]  /*10ea0*/  LEA R16, P0, R2, UR6, 0x1 ;  /* 0x0000000602107c11 */ /* 0x000fc6000f8008ff */
[----:B------:R-:W-:-:S05]  /*10eb0*/  VIADD R17, R3, UR4 ;  /* 0x0000000403117c36 */ /* 0x000fca0008000000 */
[----:B------:R-:W-:Y:S01]  /*10ec0*/  LEA.HI.X R17, R2, UR7, R17, 0x1, P0 ;  /* 0x0000000702117c11 */ /* 0x000fe200080f0c11 */
[----:B------:R-:W-:-:S05]  /*10ed0*/  IMAD.MOV.U32 R2, RZ, RZ, 0x1 ;  /* 0x00000001ff027424 */ /* 0x000fca00078e00ff */
[----:B------:R-:W-:-:S04]  /*10ee0*/  SHF.L.U32 R2, R2, 0x1f, RZ ;  /* 0x0000001f02027819 */ /* 0x000fc800000006ff */
[----:B------:R-:W0:Y:S02]  /*10ef0*/  SYNCS.PHASECHK.TRANS64.TRYWAIT P0, [UR46+0x2a840], R2 ;  /* 0x02a84002ff0075a7 */ /* 0x000e24000800016e */
[----:B0-----:R-:W-:Y:S05]  /*10f00*/  @!P0 BRA `(.L_x_1073) ;  /* 0x0000002c00488947 */ /* 0x001fea0003800000 */
.L_x_1114:
[----:B------:R-:W-:Y:S01]  /*10f10*/  ULDC.64 UR4, c[0x0][0x300] ;  /* 0x0000c00000047ab9 */ /* 0x000fe20000000a00 */
[----:B------:R-:W-:Y:S01]  /*10f20*/  R2UR UR6, R31 ;  /* 0x000000001f0672ca */ /* 0x000fe200000e0000 */
[----:B------:R-:W-:Y:S01]  /*10f30*/  IMAD R7, R7, UR4, RZ ;  /* 0x0000000407077c24 */ /* 0x000fe2000f8e02ff */
[----:B------:R-:W-:Y:S01]  /*10f40*/  LOP3.LUT P3, RZ, R18, 0x4, RZ, 0xc0, !PT ;  /* 0x0000000412ff7812 */ /* 0x000fe2000786c0ff */
[----:B0-----:R-:W-:Y:S01]  /*10f50*/  IMAD.WIDE.U32 R2, R6, UR4, RZ ;  /* 0x0000000406027c25 */ /* 0x001fe2000f8e00ff */
[C---:B------:R-:W-:Y:S02]  /*10f60*/  LOP3.LUT P2, RZ, R18.reuse, 0x2, RZ, 0xc0, !PT ;  /* 0x0000000212ff7812 */ /* 0x040fe4000784c0ff */
[----:B------:R-:W-:Y:S01]  /*10f70*/  LOP3.LUT P1, RZ, R18, 0x1, RZ, 0xc0, !PT ;  /* 0x0000000112ff7812 */ /* 0x000fe2000782c0ff */
[----:B------:R-:W-:Y:S01]  /*10f80*/  IMAD R7, R6, UR5, R7 ;  /* 0x0000000506077c24 */ /* 0x000fe2000f8e0207 */
[----:B------:R-:W-:Y:S02]  /*10f90*/  ULDC.64 UR4, c[0x0][0x310] ;  /* 0x0000c40000047ab9 */ /* 0x000fe40000000a00 */
[----:B------:R-:W-:-:S02]  /*10fa0*/  IMAD R5, R5, UR4, RZ ;  /* 0x0000000405057c24 */ /* 0x000fc4000f8e02ff */
[----:B------:R-:W-:Y:S02]  /*10fb0*/  IMAD.IADD R3, R3, 0x1, R7 ;  /* 0x0000000103037824 */ /* 0x000fe400078e0207 */
[C---:B------:R-:W-:Y:S02]  /*10fc0*/  IMAD R5, R0.reuse, UR5, R5 ;  /* 0x0000000500057c24 */ /* 0x040fe4000f8e0205 */
[----:B------:R-:W-:Y:S01]  /*10fd0*/  IMAD.WIDE.U32 R2, R0, UR4, R2 ;  /* 0x0000000400027c25 */ /* 0x000fe2000f8e0002 */
        /* <DEDUP_REMOVED lines=8> */
[----:B------:R-:W-:Y:S01]  /*11060*/  VIADD R7, R3, UR4 ;  /* 0x0000000403077c36 */ /* 0x000fe20008000000 */
[----:B------:R-:W-:Y:S01]  /*11070*/  LOP3.LUT R3, R4, 0x1c0, RZ, 0xc0, !PT ;  /* 0x000001c004037812 */ /* 0x000fe200078ec0ff */
[----:B------:R-:W-:-:S03]  /*11080*/  UMOV UR4, 0xffffffff ;  /* 0xffffffff00047882 */ /* 0x000fc60000000000 */
[----:B------:R-:W-:Y:S01]  /*11090*/  LEA.HI.X R7, R2, UR7, R7, 0x1, P0 ;  /* 0x0000000702077c11 */ /* 0x000fe200080f0c07 */
[----:B------:R-:W-:Y:S01]  /*110a0*/  IMAD.MOV.U32 R2, RZ, RZ, -0x60 ;  /* 0xffffffa0ff027424 */ /* 0x000fe200078e00ff */
[----:B------:R-:W-:-:S03]  /*110b0*/  LOP3.LUT R4, R3, 0x38, R4, 0xf8, !PT ;  /* 0x0000003803047812 */ /* 0x000fc600078ef804 */
[----:B------:R-:W-:Y:S01]  /*110c0*/  IMAD R5, R27, R2, UR41 ;  /* 0x000000291b057e24 */ /* 0x000fe2000f8e0202 */
[----:B------:R-:W-:Y:S01]  /*110d0*/  LOP3.LUT R4, R4, 0x38, R25, 0x78, !PT ;  /* 0x0000003804047812 */ /* 0x000fe200078e7819 */
[----:B------:R-:W-:Y:S02]  /*110e0*/  IMAD.SHL.U32 R25, R8, 0x8, RZ ;  /* 0x0000000808197824 */ /* 0x000fe400078e00ff */
[----:B------:R-:W-:-:S03]  /*110f0*/  IMAD.IADD R6, R5, 0x1, -R36 ;  /* 0x0000000105067824 */ /* 0x000fc600078e0a24 */
[----:B------:R-:W-:Y:S02]  /*11100*/  LOP3.LUT R25, R4, 0x200, R25, 0xf8, !PT ;  /* 0x0000020004197812 */ /* 0x000fe400078ef819 */
[----:B------:R-:W-:Y:S01]  /*11110*/  ISETP.GE.AND P0, PT, R6, 0x1, PT ;  /* 0x000000010600780c */ /* 0x000fe20003f06270 */
[----:B------:R-:W-:-:S12]  /*11120*/  BRA.DIV UR4, `(.L_x_1074) ;  /* 0x0000002a04d87947 */ /* 0x000fd8000b800000 */
[----:B------:R-:W-:Y:S01]  /*11130*/  SHFL.IDX PT, R3, R7, RZ, 0x181f ;  /* 0x00181fff07037589 */ /* 0x000fe200000e0000 */
[----:B------:R-:W-:-:S03]  /*11140*/  @P0 LEA R9, R25, UR46, 0x1 ;  /* 0x0000002e19090c11 */ /* 0x000fc6000f8e08ff */
[----:B------:R-:W0:Y:S04]  /*11150*/  SHFL.IDX PT, R2, R0, RZ, 0x181f ;  /* 0x00181fff00027589 */ /* 0x000e2800000e0000 */
[----:B------:R-:W-:Y:S04]  /*11160*/  SHFL.IDX PT, R5, R7, 0x1, 0x181f ;  /* 0x00381f0007057f89 */ /* 0x000fe800000e0000 */
[----:B------:R-:W-:Y:S04]  /*11170*/  SHFL.IDX PT, R4, R0, 0x1, 0x181f ;  /* 0x00381f0000047f89 */ /* 0x000fe800000e0000 */
[----:B------:R-:W-:Y:S04]  /*11180*/  SHFL.IDX PT, R8, R7, 0x2, 0x181f ;  /* 0x00581f0007087f89 */ /* 0x000fe800000e0000 */
[----:B------:R-:W1:Y:S04]  /*11190*/  SHFL.IDX PT, R14, R0, 0x2, 0x181f ;  /* 0x00581f00000e7f89 */ /* 0x000e6800000e0000 */
[----:B------:R-:W2:Y:S01]  /*111a0*/  SHFL.IDX PT, R10, R0, 0x3, 0x181f ;  /* 0x00781f00000a7f89 */ /* 0x000ea200000e0000 */
[----:B0-----:R-:W-:-:S05]  /*111b0*/  @P0 IMAD.WIDE.U32 R2, R30, 0x2, R2 ;  /* 0x000000021e020825 */ /* 0x001fca00078e0002 */
[----:B------:R-:W-:Y:S04]  /*111c0*/  @P0 LDGSTS.E.BYPASS.LTC128B.128 [R9+0x18400], desc[UR56][R2.64], !P3 ;  /* 0x1840000002090fae */ /* 0x000fe8000d901d78 */
[----:B------:R-:W-:Y:S04]  /*111d0*/  @P0 LDGSTS.E.BYPASS.LTC128B.128 [R9+0x1b400], desc[UR56][R2.64+0x80], !P2 ;  /* 0x1b40008002090fae */ /* 0x000fe8000d101d78 */
[----:B------:R0:W-:Y:S01]  /*111e0*/  @P0 LDGSTS.E.BYPASS.LTC128B.128 [R9+0x1e400], desc[UR56][R2.64+0x100], !P1 ;  /* 0x1e40010002090fae */ /* 0x0001e2000c901d78 */
[----:B------:R-:W-:-:S03]  /*111f0*/  ISETP.GE.AND P0, PT, R6, 0x11, PT ;  /* 0x000000110600780c */ /* 0x000fc60003f06270 */
[----:B0-----:R-:W0:Y:S01]  /*11200*/  SHFL.IDX PT, R9, R7, 0x3, 0x181f ;  /* 0x00781f0007097f89 */ /* 0x001e2200000e0000 */
[----:B-1----:R-:W-:-:S09]  /*11210*/  IMAD.MOV.U32 R2, RZ, RZ, R14 ;  /* 0x000000ffff027224 */ /* 0x002fd200078e000e */
[----:B------:R-:W-:Y:S01]  /*11220*/  @P0 LEA R21, R25, UR46, 0x1 ;  /* 0x0000002e19150c11 */ /* 0x000fe2000f8e08ff */
[----:B------:R-:W-:Y:S01]  /*11230*/  @P0 IMAD.WIDE.U32 R4, R30, 0x2, R4 ;  /* 0x000000021e040825 */ /* 0x000fe200078e0004 */
[----:B------:R-:W1:Y:S03]  /*11240*/  SHFL.IDX PT, R14, R0, 0x4, 0x181f ;  /* 0x00981f00000e7f89 */ /* 0x000e6600000e0000 */
[----:B------:R-:W-:Y:S01]  /*11250*/  IMAD.MOV.U32 R3, RZ, RZ, R8 ;  /* 0x000000ffff037224 */ /* 0x000fe200078e0008 */
[----:B------:R-:W-:Y:S04]  /*11260*/  @P0 LDGSTS.E.BYPASS.LTC128B.128 [R21+0x18c00], desc[UR56][R4.64], !P3 ;  /* 0x18c0000004150fae */ /* 0x000fe8000d901d78 */
[----:B------:R-:W-:Y:S04]  /*11270*/  @P0 LDGSTS.E.BYPASS.LTC128B.128 [R21+0x1bc00], desc[UR56][R4.64+0x80], !P2 ;  /* 0x1bc0008004150fae */ /* 0x000fe8000d101d78 */
[----:B------:R2:W-:Y:S01]  /*11280*/  @P0 LDGSTS.E.BYPASS.LTC128B.128 [R21+0x1ec00], desc[UR56][R4.64+0x100], !P1 ;  /* 0x1ec0010004150fae */ /* 0x0005e2000c901d78 */
[----:B------:R-:W-:-:S03]  /*11290*/  ISETP.GE.AND P0, PT, R6, 0x21, PT ;  /* 0x000000210600780c */ /* 0x000fc60003f06270 */
[----:B------:R-:W3:Y:S04]  /*112a0*/  SHFL.IDX PT, R8, R7, 0x4, 0x181f ;  /* 0x00981f0007087f89 */ /* 0x000ee800000e0000 */
[----:B------:R-:W4:Y:S01]  /*112b0*/  SHFL.IDX PT, R7, R7, 0x5, 0x181f ;  /* 0x00b81f0007077f89 */ /* 0x000f2200000e0000 */
[----:B--2---:R-:W-:-:S05]  /*112c0*/  IMAD.MOV.U32 R4, RZ, RZ, R10 ;  /* 0x000000ffff047224 */ /* 0x004fca00078e000a */
[----:B------:R-:W-:Y:S01]  /*112d0*/  @P0 IMAD.WIDE.U32 R2, R30, 0x2, R2 ;  /* 0x000000021e020825 */ /* 0x000fe200078e0002 */
[----:B------:R-:W-:-:S03]  /*112e0*/  @P0 LEA R35, R25, UR46, 0x1 ;  /* 0x0000002e19230c11 */ /* 0x000fc6000f8e08ff */
[----:B0-----:R-:W-:Y:S02]  /*112f0*/  IMAD.MOV.U32 R5, RZ, RZ, R9 ;  /* 0x000000ffff057224 */ /* 0x001fe400078e0009 */
[----:B------:R-:W-:Y:S04]  /*11300*/  @P0 LDGSTS.E.BYPASS.LTC128B.128 [R35+0x19400], desc[UR56][R2.64], !P3 ;  /* 0x1940000002230fae */ /* 0x000fe8000d901d78 */
[----:B------:R-:W-:Y:S04]  /*11310*/  @P0 LDGSTS.E.BYPASS.LTC128B.128 [R35+0x1c400], desc[UR56][R2.64+0x80], !P2 ;  /* 0x1c40008002230fae */ /* 0x000fe8000d101d78 */
[----:B------:R1:W-:Y:S01]  /*11320*/  @P0 LDGSTS.E.BYPASS.LTC128B.128 [R35+0x1f400], desc[UR56][R2.64+0x100], !P1 ;  /* 0x1f40010002230fae */ /* 0x0003e2000c901d78 */
[----:B------:R-:W-:Y:S01]  /*11330*/  ISETP.GE.AND P0, PT, R6, 0x31, PT ;  /* 0x000000310600780c */ /* 0x000fe20003f06270 */
[----:B-1----:R-:W-:-:S12]  /*11340*/  IMAD.MOV.U32 R2, RZ, RZ, R14 ;  /* 0x000000ffff027224 */ /* 0x002fd800078e000e */
[----:B------:R-:W-:Y:S01]  /*11350*/  @P0 IMAD.WIDE.U32 R4, R30, 0x2, R4 ;  /* 0x000000021e040825 */ /* 0x000fe200078e0004 */
[----:B------:R-:W-:Y:S01]  /*11360*/  @P0 LEA R9, R25, UR46, 0x1 ;  /* 0x0000002e19090c11 */ /* 0x000fe2000f8e08ff */
[----:B------:R0:W1:Y:S02]  /*11370*/  SHFL.IDX PT, R14, R0, 0x5, 0x181f ;  /* 0x00b81f00000e7f89 */ /* 0x00006400000e0000 */
[----:B---3--:R-:W-:Y:S02]  /*11380*/  IMAD.MOV.U32 R3, RZ, RZ, R8 ;  /* 0x000000ffff037224 */ /* 0x008fe400078e0008 */
        /* <DEDUP_REMOVED lines=8> */
[----:B-1--4-:R0:W-:Y:S02]  /*11410*/  @P0 LDGSTS.E.BYPASS.LTC128B.128 [R21+0x20400], desc[UR56][R2.64+0x100], !P1 ;  /* 0x2040010002150fae */ /* 0x0121e4000c901d78 */
.L_x_1128:
[----:B------:R-:W-:Y:S01]  /*11420*/  ISETP.GE.AND P0, PT, R6, 0x51, PT ;  /* 0x000000510600780c */ /* 0x000fe20003f06270 */
[----:B0-----:R-:W-:Y:S02]  /*11430*/  IMAD.MOV.U32 R2, RZ, RZ, R14 ;  /* 0x000000ffff027224 */ /* 0x001fe400078e000e */
[----:B------:R-:W-:-:S10]  /*11440*/  IMAD.MOV.U32 R3, RZ, RZ, R7 ;  /* 0x000000ffff037224 */ /* 0x000fd400078e0007 */
        /* <DEDUP_REMOVED lines=12> */
[----:B------:R-:W-:-:S13]  /*11510*/  LOP3.LUT P1, RZ, R18, 0x10, RZ, 0xc0, !PT ;  /* 0x0000001012ff7812 */ /* 0x000fda000782c0ff */
[----:B0-----:R-:W-:Y:S05]  /*11520*/  @!P1 BRA `(.L_x_1075) ;  /* 0x0000000000049947 */ /* 0x001fea0003800000 */
[----:B------:R-:W-:Y:S01]  /*11530*/  BPT.TRAP 0x1 ;  /* 0x000000040000795c */ /* 0x000fe20000300000 */
.L_x_1075:
        /* <DEDUP_REMOVED lines=23> */
[----:B------:R-:W-:-:S02]  /*116b0*/  IMAD.U32 R10, RZ, RZ, UR4 ;  /* 0x00000004ff0a7e24 */ /* 0x000fc4000f8e00ff */
[----:B------:R-:W-:Y:S02]  /*116c0*/  IMAD.U32 R11, RZ, RZ, UR5 ;  /* 0x00000005ff0b7e24 */ /* 0x000fe4000f8e00ff */
[----:B------:R-:W-:Y:S02]  /*116d0*/  IMAD.MOV.U32 R8, RZ, RZ, 0x70 ;  /* 0x00000070ff087424 */ /* 0x000fe400078e00ff */
[----:B------:R-:W-:Y:S02]  /*116e0*/  IMAD.MOV.U32 R12, RZ, RZ, 0x1 ;  /* 0x00000001ff0c7424 */ /* 0x000fe400078e00ff */
[----:B------:R-:W-:-:S07]  /*116f0*/  IMAD.MOV.U32 R13, RZ, RZ, RZ ;  /* 0x000000ffff0d7224 */ /* 0x000fce00078e00ff */
[----:B------:R-:W-:-:S07]  /*11700*/  LEPC R20, `(.L_x_1076) ;  /* 0x000000001014794e */ /* 0x000fce0000000000 */
[----:B0-----:R-:W-:Y:S05]  /*11710*/  CALL.ABS.NOINC R2 ;  /* 0x0000000002007343 */ /* 0x001fea0003c00000 */
.L_x_1076:
[----:B------:R-:W-:Y:S01]  /*11720*/  UISETP.NE.AND UP0, UPT, UR48, URZ, UPT ;  /* 0x0000003f3000728c */ /* 0x000fe2000bf05270 */
[----:B------:R-:W-:Y:S01]  /*11730*/  VIADD R7, R33, UR40 ;  /* 0x0000002821077c36 */ /* 0x000fe20008000000 */
[----:B------:R-:W0:Y:S01]  /*11740*/  LDC R6, c[0x0][0x448] ;  /* 0x00011200ff067b82 */ /* 0x000e220000000800 */
[----:B------:R-:W-:Y:S01]  /*11750*/  IMAD.U32 R4, RZ, RZ, UR36 ;  /* 0x00000024ff047e24 */ /* 0x000fe2000f8e00ff */
[----:B------:R-:W-:Y:S01]  /*11760*/  ULDC.64 UR4, c[0x0][0x2e0] ;  /* 0x0000b80000047ab9 */ /* 0x000fe20000000a00 */
[----:B------:R-:W-:Y:S01]  /*11770*/  IMAD.U32 R3, RZ, RZ, UR47 ;  /* 0x0000002fff037e24 */ /* 0x000fe2000f8e00ff */
[----:B------:R-:W-:Y:S01]  /*11780*/  PLOP3.LUT P0, PT, PT, PT, UP0, 0x80, 0x0 ;  /* 0x000000000000781c */ /* 0x000fe20003f0f008 */
[----:B------:R-:W-:Y:S02]  /*11790*/  IMAD.MOV.U32 R2, RZ, RZ, R4 ;  /* 0x000000ffff027224 */ /* 0x000fe400078e0004 */
[----:B------:R-:W-:Y:S02]  /*117a0*/  IMAD R35, R35, UR4, RZ ;  /* 0x0000000423237c24 */ /* 0x000fe4000f8e02ff */
[----:B------:R-:W-:Y:S01]  /*117b0*/  @UP0 ULDC UR6, c[0x0][0x44c] ;  /* 0x0001130000060ab9 */ /* 0x000fe20000000800 */
[----:B------:R-:W-:Y:S01]  /*117c0*/  IMAD.WIDE.U32 R2, R28, UR4, R2 ;  /* 0x000000041c027c25 */ /* 0x000fe2000f8e0002 */
[----:B------:R-:W-:-:S03]  /*117d0*/  @UP0 ULDC UR4, c[0x0][0x450] ;  /* 0x0001140000040ab9 */ /* 0x000fc60000000800 */
[----:B------:R-:W-:Y:S02]  /*117e0*/  IMAD.U32 R5, RZ, RZ, UR37 ;  /* 0x00000025ff057e24 */ /* 0x000fe4000f8e00ff */
[----:B------:R-:W-:Y:S02]  /*117f0*/  IMAD.MOV.U32 R5, RZ, RZ, R7 ;  /* 0x000000ffff057224 */ /* 0x000fe400078e0007 */
[----:B------:R-:W-:Y:S01]  /*11800*/  @P0 IMAD.HI.U32 R0, R7, UR6, RZ ;  /* 0x0000000607000c27 */ /* 0x000fe2000f8e00ff */
[----:B------:R-:W-:-:S03]  /*11810*/  PLOP3.LUT P0, PT, PT, PT, UP0, 0x80, 0x0 ;  /* 0x000000000000781c */ /* 0x000fc60003f0f008 */
[----:B------:R-:W-:-:S04]  /*11820*/  IMAD R35, R28, UR5, R35 ;  /* 0x000000051c237c24 */ /* 0x000fc8000f8e0223 */
[----:B------:R-:W-:-:S06]  /*11830*/  IMAD.IADD R3, R3, 0x1, R35 ;  /* 0x0000000103037824 */ /* 0x000fcc00078e0223 */
[----:B------:R-:W-:Y:S01]  /*11840*/  @P0 SHF.R.U32.HI R5, RZ, UR4, R0 ;  /* 0x00000004ff050c19 */ /* 0x000fe20008011600 */
[----:B------:R-:W-:-:S04]  /*11850*/  ULDC.64 UR4, c[0x0][0x2d0] ;  /* 0x0000b40000047ab9 */ /* 0x000fc80000000a00 */
[----:B------:R-:W-:Y:S02]  /*11860*/  IMAD.MOV R0, RZ, RZ, -R5 ;  /* 0x000000ffff007224 */ /* 0x000fe400078e0a05 */
[----:B------:R-:W-:-:S04]  /*11870*/  IMAD.WIDE.U32 R2, R5, UR4, R2 ;  /* 0x0000000405027c25 */ /* 0x000fc8000f8e0002 */
[----:B0-----:R-:W-:Y:S01]  /*11880*/  IMAD R7, R6, R0, R7 ;  /* 0x0000000006077224 */ /* 0x001fe200078e0207 */
[----:B------:R-:W-:-:S05]  /*11890*/  SHF.R.S32.HI R0, RZ, 0x1f, R5 ;  /* 0x0000001fff007819 */ /* 0x000fca0000011405 */
[----:B------:R-:W-:-:S04]  /*118a0*/  IMAD R0, R0, UR4, RZ ;  /* 0x0000000400007c24 */ /* 0x000fc8000f8e02ff */
[----:B------:R-:W-:Y:S01]  /*118b0*/  IMAD R5, R5, UR5, R0 ;  /* 0x0000000505057c24 */ /* 0x000fe2000f8e0200 */
[----:B------:R-:W-:Y:S01]  /*118c0*/  SHF.R.S32.HI R0, RZ, 0x1f, R7 ;  /* 0x0000001fff007819 */ /* 0x000fe20000011407 */
[----:B------:R-:W-:Y:S02]  /*118d0*/  ULDC.64 UR4, c[0x0][0x2c8] ;  /* 0x0000b20000047ab9 */ /* 0x000fe40000000a00 */
[----:B------:R-:W-:Y:S02]  /*118e0*/  IMAD.IADD R3, R3, 0x1, R5 ;  /* 0x0000000103037824 */ /* 0x000fe400078e0205 */
[----:B------:R-:W-:Y:S02]  /*118f0*/  IMAD R0, R0, UR4, RZ ;  /* 0x0000000400007c24 */ /* 0x000fe4000f8e02ff */
[----:B------:R-:W-:-:S04]  /*11900*/  IMAD.WIDE.U32 R2, R7, UR4, R2 ;  /* 0x0000000407027c25 */ /* 0x000fc8000f8e0002 */
[----:B------:R-:W-:Y:S01]  /*11910*/  IMAD R5, R7, UR5, R0 ;  /* 0x0000000507057c24 */ /* 0x000fe2000f8e0200 */
[----:B------:R-:W-:Y:S02]  /*11920*/  ULDC.64 UR4, c[0x0][0x280] ;  /* 0x0000a00000047ab9 */ /* 0x000fe40000000a00 */
[----:B------:R-:W-:Y:S01]  /*11930*/  LEA R0, P0, R2, UR4, 0x1 ;  /* 0x0000000402007c11 */ /* 0x000fe2000f8008ff */
[----:B------:R-:W-:Y:S01]  /*11940*/  ULDC UR4, c[0x0][0x2b8] ;  /* 0x0000ae0000047ab9 */ /* 0x000fe20000000800 */
[----:B------:R-:W-:Y:S02]  /*11950*/  IADD3 R3, R3, R5, RZ ;  /* 0x0000000503037210 */ /* 0x000fe40007ffe0ff */
[----:B------:R-:W-:Y:S02]  /*11960*/  ISETP.GE.AND P2, PT, R22, UR4, PT ;  /* 0x0000000416007c0c */ /* 0x000fe4000bf46270 */
[----:B------:R-:W-:Y:S01]  /*11970*/  LEA.HI.X R8, R2, UR5, R3, 0x1, P0 ;  /* 0x0000000502087c11 */ /* 0x000fe200080f0c03 */
[----:B------:R-:W-:Y:S01]  /*11980*/  UMOV UR5, 0xffffffff ;  /* 0xffffffff00057882 */ /* 0x000fe20000000000 */
[----:B------:R-:W-:-:S02]  /*11990*/  ISETP.GE.AND P0, PT, R24, UR4, PT ;  /* 0x0000000418007c0c */ /* 0x000fc4000bf06270 */
[----:B------:R-:W-:Y:S01]  /*119a0*/  ISETP.GE.AND P3, PT, R30, UR4, PT ;  /* 0x000000041e007c0c */ /* 0x000fe2000bf66270 */
[----:B------:R-:W-:-:S12]  /*119b0*/  BRA.DIV UR5, `(.L_x_1077) ;  /* 0x0000002a05987947 */ /* 0x000fd8000b800000 */
[----:B------:R-:W-:Y:S01]  /*119c0*/  SHFL.IDX PT, R3, R8, RZ, 0x181f ;  /* 0x00181fff08037589 */ /* 0x000fe200000e0000 */
[----:B------:R-:W-:Y:S01]  /*119d0*/  ULDC UR4, c[0x0][0x288] ;  /* 0x0000a20000047ab9 */ /* 0x000fe20000000800 */
[----:B------:R-:W-:Y:S02]  /*119e0*/  VIADD R7, R36, UR40 ;  /* 0x0000002824077c36 */ /* 0x000fe40008000000 */
[----:B------:R-:W0:Y:S01]  /*119f0*/  SHFL.IDX PT, R2, R0, RZ, 0x181f ;  /* 0x00181fff00027589 */ /* 0x000e2200000e0000 */
[----:B------:R-:W-:Y:S02]  /*11a00*/  IMAD R6, R6, UR4, RZ ;  /* 0x0000000406067c24 */ /* 0x000fe4000f8e02ff */
[C---:B------:R-:W-:Y:S01]  /*11a10*/  VIADD R11, R7.reuse, 0x10 ;  /* 0x00000010070b7836 */ /* 0x040fe20000000000 */
        /* <DEDUP_REMOVED lines=61> */
.L_x_1145:
[----:B------:R-:W-:Y:S01]  /*11df0*/  VIADD R7, R7, 0x70 ;  /* 0x0000007007077836 */ /* 0x000fe20000000000 */
[----:B------:R-:W-:Y:S01]  /*11e00*/  BSSY B0, `(.L_x_1078) ;  /* 0x000000d000007945 */ /* 0x000fe20003800000 */
[----:B-1----:R-:W-:Y:S02]  /*11e10*/  IMAD.MOV.U32 R2, RZ, RZ, R14 ;  /* 0x000000ffff027224 */ /* 0x002fe400078e000e */
[----:B--2---:R-:W-:Y:S01]  /*11e20*/  IMAD.MOV.U32 R3, RZ, RZ, R4 ;  /* 0x000000ffff037224 */ /* 0x004fe200078e0004 */
[----:B------:R-:W-:-:S13]  /*11e30*/  ISETP.GE.AND P1, PT, R7, R6, PT ;  /* 0x000000060700720c */ /* 0x000fda0003f26270 */
        /* <DEDUP_REMOVED lines=9> */
.L_x_1079:
[----:B------:R-:W-:Y:S05]  /*11ed0*/  BSYNC B0 ;  /* 0x0000000000007941 */ /* 0x000fea0003800000 */
.L_x_1078:
[----:B------:R-:W-:Y:S01]  /*11ee0*/  NOP ;  /* 0x0000000000007918 */ /* 0x000fe20000000000 */
[----:B------:R-:W-:Y:S01]  /*11ef0*/  SYNCS.ARRIVE.TRANS64.RED.A0T1 RZ, [UR46+0x2a800], RZ ;  /* 0x02a800ffffff79a7 */ /* 0x000fe2000820042e */
[----:B------:R-:W-:Y:S01]  /*11f00*/  IMAD.MOV.U32 R0, RZ, RZ, 0x1 ;  /* 0x00000001ff007424 */ /* 0x000fe200078e00ff */
[----:B------:R-:W-:Y:S04]  /*11f10*/  ARRIVES.LDGSTSBAR.64.TRANSCNT [UR46+0x2a800] ;  /* 0x02a80000ff0079b0 */ /* 0x000fe80008000aae */
[----:B------:R-:W-:Y:S01]  /*11f20*/  SHF.L.U32 R0, R0, 0x1f, RZ ;  /* 0x0000001f00007819 */ /* 0x000fe200000006ff */
[----:B------:R-:W-:Y:S01]  /*11f30*/  NOP ;  /* 0x0000000000007918 */ /* 0x000fe20000000000 */
[----:B------:R-:W-:Y:S01]  /*11f40*/  SYNCS.ARRIVE.TRANS64.A1T0 RZ, [UR46+0x2a800], RZ ;  /* 0x02a800ffffff79a7 */ /* 0x000fe2000810002e */
[----:B------:R-:W-:Y:S01]  /*11f50*/  VIADD R19, R19, 0xfffffffe ;  /* 0xfffffffe13137836 */ /* 0x000fe20000000000 */
[----:B------:R-:W1:Y:S02]  /*11f60*/  SYNCS.PHASECHK.TRANS64.TRYWAIT P0, [UR46+0x2a820], R0 ;  /* 0x02a82000ff0075a7 */ /* 0x000e64000800016e */
[----:B-1----:R-:W-:Y:S05]  /*11f70*/  @!P0 BRA `(.L_x_1080) ;  /* 0x0000002c00b08947 */ /* 0x002fea0003800000 */
.L_x_1146:
[----:B------:R-:W-:Y:S01]  /*11f80*/  ISETP.GE.AND P0, PT, R19, UR49, PT ;  /* 0x0000003113007c0c */ /* 0x000fe2000bf06270 */
[----:B------:R-:W-:Y:S02]  /*11f90*/  IMAD.MOV.U32 R24, RZ, RZ, 0x1 ;  /* 0x00000001ff187424 */ /* 0x000fe400078e00ff */
[----:B------:R-:W-:-:S10]  /*11fa0*/  IMAD.MOV.U32 R22, RZ, RZ, RZ ;  /* 0x000000ffff167224 */ /* 0x000fd400078e00ff */
[----:B------:R-:W-:Y:S05]  /*11fb0*/  @!P0 BRA `(.L_x_1081) ;  /* 0x0000000c00e08947 */ /* 0x000fea0003800000 */
[----:B------:R-:W-:Y:S01]  /*11fc0*/  UIADD3 UR4, UR45, 0x1, URZ ;  /* 0x000000012d047890 */ /* 0x000fe2000fffe03f */
[----:B0-----:R-:W-:Y:S01]  /*11fd0*/  LOP3.LUT R3, RZ, UR43, RZ, 0x33, !PT ;  /* 0x0000002bff037c12 */ /* 0x001fe2000f8e33ff */
[----:B------:R-:W-:Y:S01]  /*11fe0*/  BSSY B0, `(.L_x_1081) ;  /* 0x00000f5000007945 */ /* 0x000fe20003800000 */
[----:B------:R-:W-:Y:S01]  /*11ff0*/  LOP3.LUT R5, RZ, UR42, RZ, 0x33, !PT ;  /* 0x0000002aff057c12 */ /* 0x000fe2000f8e33ff */
[----:B------:R-:W-:Y:S01]  /*12000*/  UIMAD UR4, UR4, UR38, URZ ;  /* 0x00000026040472a4 */ /* 0x000fe2000f8e023f */
[----:B------:R-:W-:Y:S01]  /*12010*/  IADD3 R23, R26, R23, R36 ;  /* 0x000000171a177210 */ /* 0x000fe20007ffe024 */
[----:B------:R-:W-:Y:S01]  /*12020*/  IMAD.MOV.U32 R20, RZ, RZ, RZ ;  /* 0x000000ffff147224 */ /* 0x000fe200078e00ff */
[----:B------:R-:W-:-:S03]  /*12030*/  SHF.L.U32 R35, R30, 0x1, RZ ;  /* 0x000000011e237819 */ /* 0x000fc600000006ff */
[----:B------:R-:W-:Y:S01]  /*12040*/  LOP3.LUT R0, RZ, UR4, RZ, 0x33, !PT ;  /* 0x00000004ff007c12 */ /* 0x000fe2000f8e33ff */
[----:B------:R-:W-:Y:S02]  /*12050*/  VIADD R9, R23, 0xfffffee0 ;  /* 0xfffffee017097836 */ /* 0x000fe40000000000 */
[----:B------:R-:W-:Y:S01]  /*12060*/  IMAD.MOV.U32 R23, RZ, RZ, 0x1 ;  /* 0x00000001ff177424 */ /* 0x000fe200078e00ff */
[----:B------:R-:W-:Y:S02]  /*12070*/  VIADDMNMX R0, R0, -UR44, R3, !PT ;  /* 0x8000002c00007c46 */ /* 0x000fe4000f800103 */
[----:B------:R-:W-:Y:S02]  /*12080*/  IADD3 R3, -R36, UR41, RZ ;  /* 0x0000002924037c10 */ /* 0x000fe4000fffe1ff */
[----:B------:R-:W-:-:S04]  /*12090*/  VIMNMX R0, R0, R5, !PT ;  /* 0x0000000500007248 */ /* 0x000fc80007fe0100 */
[C---:B------:R-:W-:Y:S01]  /*120a0*/  IADD3 R27, -R0.reuse, -0x2, RZ ;  /* 0xfffffffe001b7810 */ /* 0x040fe20007ffe1ff */
[C---:B------:R-:W-:Y:S02]  /*120b0*/  IMAD R3, R0.reuse, 0x60, R3 ;  /* 0x0000006000037824 */ /* 0x040fe400078e0203 */
[----:B------:R-:W-:Y:S02]  /*120c0*/  IMAD R9, R0, -0x60, R9 ;  /* 0xffffffa000097824 */ /* 0x000fe400078e0209 */
[----:B------:R-:W-:-:S07]  /*120d0*/  VIADD R0, R3, 0xc0 ;  /* 0x000000c003007836 */ /* 0x000fce0000000000 */
.L_x_1094:
[----:B------:R-:W-:Y:S01]  /*120e0*/  ISETP.NE.AND P0, PT, R37, 0x1, PT ;  /* 0x000000012500780c */ /* 0x000fe20003f05270 */
[----:B------:R-:W-:Y:S01]  /*120f0*/  IMAD.MOV.U32 R10, RZ, RZ, R9 ;  /* 0x000000ffff0a7224 */ /* 0x000fe200078e0009 */
[----:B------:R-:W-:Y:S02]  /*12100*/  ISETP.GT.U32.AND P2, PT, R33, 0x5f, PT ;  /* 0x0000005f2100780c */ /* 0x000fe40003f44070 */
[----:B------:R-:W-:-:S09]  /*12110*/  LOP3.LUT P1, RZ, R18, 0x10, RZ, 0xc0, !PT ;  /* 0x0000001012ff7812 */ /* 0x000fd2000782c0ff */
[----:B------:R-:W0:Y:S08]  /*12120*/  @P0 LDC R2, c[0x0][0x434] ;  /* 0x00010d00ff020b82 */ /* 0x000e300000000800 */
[----:B------:R-:W1:Y:S08]  /*12130*/  @P0 LDC R3, c[0x0][0x438] ;  /* 0x00010e00ff030b82 */ /* 0x000e700000000800 */
[----:B------:R-:W2:Y:S08]  /*12140*/  @!P2 LDC.64 R6, c[0x0][0x428] ;  /* 0x00010a00ff06ab82 */ /* 0x000eb00000000a00 */
[----:B------:R-:W3:Y:S01]  /*12150*/  @!P2 LDC.64 R4, c[0x0][0x418] ;  /* 0x00010600ff04ab82 */ /* 0x000ee20000000a00 */
[----:B0-----:R-:W-:-:S05]  /*12160*/  @P0 IMAD.HI.U32 R2, R9, R2, RZ ;  /* 0x0000000209020227 */ /* 0x001fca00078e00ff */
[----:B-1----:R-:W-:-:S04]  /*12170*/  @P0 SHF.R.U32.HI R10, RZ, R3, R2 ;  /* 0x00000003ff0a0219 */ /* 0x002fc80000011602 */
[----:B------:R-:W-:Y:S01]  /*12180*/  @!P2 SHF.R.S32.HI R3, RZ, 0x1f, R10 ;  /* 0x0000001fff03a819 */ /* 0x000fe2000001140a */
[----:B--2---:R-:W-:-:S04]  /*12190*/  @!P2 IMAD R2, R34, R6, RZ ;  /* 0x000000062202a224 */ /* 0x004fc800078e02ff */
[----:B------:R-:W-:Y:S02]  /*121a0*/  @!P2 IMAD R7, R32, R7, R2 ;  /* 0x000000072007a224 */ /* 0x000fe400078e0202 */
[----:B------:R-:W-:-:S04]  /*121b0*/  @!P2 IMAD.MOV.U32 R2, RZ, RZ, R10 ;  /* 0x000000ffff02a224 */ /* 0x000fc800078e000a */
[----:B------:R-:W-:-:S04]  /*121c0*/  @!P2 IMAD.WIDE.U32 R2, R32, R6, R2 ;  /* 0x000000062002a225 */ /* 0x000fc800078e0002 */
[----:B------:R-:W-:Y:S01]  /*121d0*/  @!P2 IMAD.IADD R3, R7, 0x1, R3 ;  /* 0x000000010703a824 */ /* 0x000fe200078e0203 */
[----:B---3--:R-:W-:Y:S01]  /*121e0*/  @!P2 LEA R4, P0, R2, R4, 0x2 ;  /* 0x000000040204a211 */ /* 0x008fe200078010ff */
[----:B------:R-:W-:-:S03]  /*121f0*/  IMAD.MOV.U32 R6, RZ, RZ, RZ ;  /* 0x000000ffff067224 */ /* 0x000fc600078e00ff */
[----:B------:R-:W-:-:S05]  /*12200*/  @!P2 LEA.HI.X R5, R2, R5, R3, 0x2, P0 ;  /* 0x000000050205a211 */ /* 0x000fca00000f1403 */
[----:B------:R0:W5:Y:S01]  /*12210*/  @!P2 LDG.E R6, desc[UR56][R4.64] ;  /* 0x000000380406a981 */ /* 0x000162000c1e1900 */
[----:B------:R-:W-:-:S05]  /*12220*/  VIADD R22, R20, 0x1 ;  /* 0x0000000114167836 */ /* 0x000fca0000000000 */
[----:B------:R-:W-:-:S04]  /*12230*/  ISETP.NE.AND P0, PT, R22, 0x2, PT ;  /* 0x000000021600780c */ /* 0x000fc80003f05270 */
[----:B------:R-:W-:Y:S02]  /*12240*/  SEL R24, RZ, 0x1, P0 ;  /* 0x00000001ff187807 */ /* 0x000fe40000000000 */
[----:B------:R-:W-:Y:S02]  /*12250*/  SEL R22, R22, RZ, P0 ;  /* 0x000000ff16167207 */ /* 0x000fe40000000000 */
[----:B------:R-:W-:Y:S01]  /*12260*/  LOP3.LUT R24, R23, R24, RZ, 0x3c, !PT ;  /* 0x0000001817187212 */ /* 0x000fe200078e3cff */
[----:B0-----:R-:W-:Y:S06]  /*12270*/  @!P1 BRA `(.L_x_1082) ;  /* 0x0000000000049947 */ /* 0x001fec0003800000 */
[----:B------:R-:W-:Y:S01]  /*12280*/  BPT.TRAP 0x1 ;  /* 0x000000040000795c */ /* 0x000fe20000300000 */
.L_x_1082:
[----:B------:R-:W-:Y:S01]  /*12290*/  LEA R8, R22, UR46, 0x3 ;  /* 0x0000002e16087c11 */ /* 0x000fe2000f8e18ff */
[----:B------:R-:W-:Y:S01]  /*122a0*/  BSSY B1, `(.L_x_1083) ;  /* 0x0000004000017945 */ /* 0x000fe20003800000 */
[----:B------:R-:W-:-:S04]  /*122b0*/  SHF.L.U32 R3, R24, 0x1f, RZ ;  /* 0x0000001f18037819 */ /* 0x000fc800000006ff */
[----:B------:R-:W0:Y:S02]  /*122c0*/  SYNCS.PHASECHK.TRANS64.TRYWAIT P0, [R8+URZ+0x2a840], R3 ;  /* 0x02a84003080075a7 */ /* 0x000e24000800017f */
[----:B0-----:R-:W-:Y:S05]  /*122d0*/  @!P0 BRA `(.L_x_1084) ;  /* 0x0000002800f08947 */ /* 0x001fea0003800000 */
.L_x_1147:
[----:B------:R-:W-:Y:S05]  /*122e0*/  BSYNC B1 ;  /* 0x0000000000017941 */ /* 0x000fea0003800000 */
.L_x_1083:
[----:B------:R-:W-:Y:S01]  /*122f0*/  ULDC UR4, c[0x0][0x430] ;  /* 0x00010c0000047ab9 */ /* 0x000fe20000000800 */
[----:B-----5:R-:W-:Y:S01]  /*12300*/  SHF.R.S32.HI R28, RZ, 0x1f, R6 ;  /* 0x0000001fff1c7819 */ /* 0x020fe20000011406 */
[----:B------:R-:W-:Y:S01]  /*12310*/  UIADD3 UR4, -UR4, URZ, URZ ;  /* 0x0000003f04047290 */ /* 0x000fe2000fffe13f */
[----:B------:R-:W-:Y:S01]  /*12320*/  R2UR UR6, R31 ;  /* 0x000000001f0672ca */ /* 0x000fe200000e0000 */
[----:B------:R-:W-:Y:S01]  /*12330*/  IMAD R19, R22, 0x4800, R25 ;  /* 0x0000480016137824 */ /* 0x000fe200078e0219 */
[C---:B------:R-:W-:Y:S02]  /*12340*/  LOP3.LUT P3, RZ, R18.reuse, 0x4, RZ, 0xc0, !PT ;  /* 0x0000000412ff7812 */ /* 0x040fe4000786c0ff */
[----:B------:R-:W-:Y:S01]  /*12350*/  LOP3.LUT P2, RZ, R18, 0x2, RZ, 0xc0, !PT ;  /* 0x0000000212ff7812 */ /* 0x000fe2000784c0ff */
        /* <DEDUP_REMOVED lines=20> */
[----:B------:R-:W-:Y:S01]  /*124a0*/  VIADD R21, R3, UR4 ;  /* 0x0000000403157c36 */ /* 0x000fe20008000000 */
[----:B------:R-:W-:-:S04]  /*124b0*/  UMOV UR4, 0xffffffff ;  /* 0xffffffff00047882 */ /* 0x000fc80000000000 */
[----:B------:R-:W-:Y:S01]  /*124c0*/  LEA.HI.X R21, R2, UR7, R21, 0x1, P0 ;  /* 0x0000000702157c11 */ /* 0x000fe200080f0c15 */
[----:B------:R-:W-:Y:S06]  /*124d0*/  BRA.DIV UR4, `(.L_x_1085) ;  /* 0x0000002a04847947 */ /* 0x000fec000b800000 */
        /* <DEDUP_REMOVED lines=13> */
[----:B------:R-:W0:Y:S03]  /*125b0*/  SHFL.IDX PT, R14, R10, 0x3, 0x181f ;  /* 0x00781f000a0e7f89 */ /* 0x000e2600000e0000 */
[----:B------:R-:W-:Y:S01]  /*125c0*/  IMAD.X R3, RZ, RZ, R4, P0 ;  /* 0x000000ffff037224 */ /* 0x000fe200000e0604 */
        /* <DEDUP_REMOVED lines=14> */
[----:B-1----:R-:W-:-:S05]  /*126b0*/  IADD3.X R3, RZ, R3, RZ, P0, !PT ;  /* 0x00000003ff037210 */ /* 0x002fca00007fe4ff */
[----:B------:R-:W-:Y:S04]  /*126c0*/  LDGSTS.E.BYPASS.LTC128B.128 [R19+0x19c00], desc[UR56][R2.64], !P3 ;  /* 0x19c0000002137fae */ /* 0x000fe8000d901d78 */
[----:B------:R-:W-:Y:S04]  /*126d0*/  LDGSTS.E.BYPASS.LTC128B.128 [R19+0x1cc00], desc[UR56][R2.64+0x80], !P2 ;  /* 0x1cc0008002137fae */ /* 0x000fe8000d101d78 */
[----:B------:R1:W-:Y:S02]  /*126e0*/  LDGSTS.E.BYPASS.LTC128B.128 [R19+0x1fc00], desc[UR56][R2.64+0x100], !P1 ;  /* 0x1fc0010002137fae */ /* 0x0003e4000c901d78 */
[----:B-1----:R-:W-:-:S05]  /*126f0*/  IADD3 R2, P0, R12, R35, RZ ;  /* 0x000000230c027210 */ /* 0x002fca0007f1e0ff */
[----:B0-----:R-:W-:-:S05]  /*12700*/  IMAD.X R3, RZ, RZ, R4, P0 ;  /* 0x000000ffff037224 */ /* 0x001fca00000e0604 */
[----:B------:R0:W-:Y:S04]  /*12710*/  LDGSTS.E.BYPASS.LTC128B.128 [R19+0x1a400], desc[UR56][R2.64], !P3 ;  /* 0x1a40000002137fae */ /* 0x0001e8000d901d78 */
[----:B------:R0:W-:Y:S04]  /*12720*/  LDGSTS.E.BYPASS.LTC128B.128 [R19+0x1d400], desc[UR56][R2.64+0x80], !P2 ;  /* 0x1d40008002137fae */ /* 0x0001e8000d101d78 */
[----:B--2---:R0:W-:Y:S02]  /*12730*/  LDGSTS.E.BYPASS.LTC128B.128 [R19+0x20400], desc[UR56][R2.64+0x100], !P1 ;  /* 0x2040010002137fae */ /* 0x0041e4000c901d78 */
.L_x_1161:
        /* <DEDUP_REMOVED lines=10> */
.L_x_1086:
        /* <DEDUP_REMOVED lines=10> */
.L_x_1087:
[----:B------:R1:W-:Y:S01]  /*12880*/  SYNCS.ARRIVE.TRANS64.A1T0 RZ, [R8+URZ+0x2a830], RZ ;  /* 0x02a830ff08ff79a7 */ /* 0x0003e2000810003f */
[----:B------:R-:W-:Y:S05]  /*12890*/  @!P2 BRA `(.L_x_1088) ;  /* 0x000000000004a947 */ /* 0x000fea0003800000 */
[----:B------:R-:W-:Y:S01]  /*128a0*/  BPT.TRAP 0x1 ;  /* 0x000000040000795c */ /* 0x000fe20000300000 */
.L_x_1088:
[----:B0-----:R-:W-:Y:S01]  /*128b0*/  SHF.L.U32 R3, R23, 0x1f, RZ ;  /* 0x0000001f17037819 */ /* 0x001fe200000006ff */
[----:B------:R-:W-:Y:S01]  /*128c0*/  BSSY B1, `(.L_x_1089) ;  /* 0x0000004000017945 */ /* 0x000fe20003800000 */
[----:B------:R-:W-:-:S04]  /*128d0*/  LEA R4, R20, UR46, 0x3 ;  /* 0x0000002e14047c11 */ /* 0x000fc8000f8e18ff */
[----:B------:R-:W0:Y:S02]  /*128e0*/  SYNCS.PHASECHK.TRANS64.TRYWAIT P0, [R4+URZ+0x2a860], R3 ;  /* 0x02a86003040075a7 */ /* 0x000e24000800017f */
[----:B0-----:R-:W-:Y:S05]  /*128f0*/  @!P0 BRA `(.L_x_1090) ;  /* 0x0000002c00388947 */ /* 0x001fea0003800000 */
.L_x_1162:
[----:B------:R-:W-:Y:S05]  /*12900*/  BSYNC B1 ;  /* 0x0000000000017941 */ /* 0x000fea0003800000 */
.L_x_1089:
        /* <DEDUP_REMOVED lines=17> */
[----:B------:R-:W0:Y:S03]  /*12a20*/  SHFL.IDX PT, R14, R16, 0x2, 0x181f ;  /* 0x00581f00100e7f89 */ /* 0x000e2600000e0000 */
[----:B------:R-:W-:Y:S01]  /*12a30*/  IMAD.X R3, RZ, RZ, R8, P2 ;  /* 0x000000ffff037224 */ /* 0x000fe200010e0608 */
        /* <DEDUP_REMOVED lines=22> */
[----:B------:R2:W3:Y:S03]  /*12ba0*/  SHFL.IDX PT, R14, R16, 0x5, 0x181f ;  /* 0x00b81f00100e7f89 */ /* 0x0004e600000e0000 */
[----:B-1----:R-:W-:Y:S01]  /*12bb0*/  IMAD.X R3, RZ, RZ, R8, P2 ;  /* 0x000000ffff037224 */ /* 0x002fe200010e0608 */
[----:B------:R-:W-:Y:S01]  /*12bc0*/  ISETP.LT.OR P2, PT, R0, 0x41, !P1 ;  /* 0x000000410000780c */ /* 0x000fe20004f41670 */
[----:B------:R2:W1:-:S12]  /*12bd0*/  SHFL.IDX PT, R8, R17, 0x5, 0x181f ;  /* 0x00b81f0011087f89 */ /* 0x00045800000e0000 */
[----:B------:R2:W-:Y:S01]  /*12be0*/  LDGSTS.E.BYPASS.LTC128B.128 [R5+0x2400], desc[UR56][R2.64], !P2 ;  /* 0x0240000002057fae */ /* 0x0005e2000d101d78 */
[----:B------:R-:W-:-:S13]  /*12bf0*/  ISETP.LT.OR P2, PT, R0, 0x41, !P0 ;  /* 0x000000410000780c */ /* 0x000fda0004741670 */
[----:B-1-3--:R2:W-:Y:S02]  /*12c00*/  LDGSTS.E.BYPASS.LTC128B.128 [R5+0x5400], desc[UR56][R2.64+0x80], !P2 ;  /* 0x0540008002057fae */ /* 0x00a5e4000d101d78 */
.L_x_1176:
[C---:B------:R-:W-:Y:S01]  /*12c10*/  ISETP.LT.OR P1, PT, R0.reuse, 0x51, !P1 ;  /* 0x000000510000780c */ /* 0x040fe20004f21670 */
[----:B------:R-:W-:Y:S01]  /*12c20*/  ULDC.64 UR4, c[0x0][0x328] ;  /* 0x0000ca0000047ab9 */ /* 0x000fe20000000a00 */
[----:B------:R-:W-:Y:S01]  /*12c30*/  ISETP.LT.OR P0, PT, R0, 0x51, !P0 ;  /* 0x000000510000780c */ /* 0x000fe20004701670 */
[----:B------:R-:W-:Y:S01]  /*12c40*/  IMAD R26, R26, UR4, RZ ;  /* 0x000000041a1a7c24 */ /* 0x000fe2000f8e02ff */
[----:B0-2---:R-:W-:-:S03]  /*12c50*/  IADD3 R2, P2, R14, R35, RZ ;  /* 0x000000230e027210 */ /* 0x005fc60007f5e0ff */
        /* <DEDUP_REMOVED lines=16> */
.L_x_1092:
        /* <DEDUP_REMOVED lines=10> */
.L_x_1093:
        /* <DEDUP_REMOVED lines=14> */
[----:B------:R-:W-:Y:S01]  /*12ee0*/  LEA R16, P0, R2, UR6, 0x1 ;  /* 0x0000000602107c11 */ /* 0x000fe2000f8008ff */
[----:B------:R-:W-:-:S05]  /*12ef0*/  VIADD R17, R3, UR4 ;  /* 0x0000000403117c36 */ /* 0x000fca0008000000 */
[----:B------:R-:W-:Y:S02]  /*12f00*/  LEA.HI.X R17, R2, UR7, R17, 0x1, P0 ;  /* 0x0000000702117c11 */ /* 0x000fe400080f0c11 */
[----:B------:R-:W-:-:S13]  /*12f10*/  ISETP.GT.AND P0, PT, R27, UR49, PT ;  /* 0x000000311b007c0c */ /* 0x000fda000bf04270 */
[----:B0-----:R-:W-:Y:S05]  /*12f20*/  @P0 BRA `(.L_x_1094) ;  /* 0xfffffff0006c0947 */ /* 0x001fea000383ffff */
[----:B------:R-:W-:Y:S05]  /*12f30*/  BSYNC B0 ;  /* 0x0000000000007941 */ /* 0x000fea0003800000 */
.L_x_1081:
[----:B------:R-:W-:-:S13]  /*12f40*/  LOP3.LUT P0, RZ, R18, 0x10, RZ, 0xc0, !PT ;  /* 0x0000001012ff7812 */ /* 0x000fda000780c0ff */
[----:B------:R-:W-:Y:S05]  /*12f50*/  @!P0 BRA `(.L_x_1095) ;  /* 0x0000000000048947 */ /* 0x000fea0003800000 */
[----:B------:R-:W-:Y:S01]  /*12f60*/  BPT.TRAP 0x1 ;  /* 0x000000040000795c */ /* 0x000fe20000300000 */
.L_x_1095:
[----:B0-----:R-:W-:Y:S01]  /*12f70*/  LEA R0, R22, UR46, 0x3 ;  /* 0x0000002e16007c11 */ /* 0x001fe2000f8e18ff */
[----:B------:R-:W-:Y:S01]  /*12f80*/  IMAD.MOV.U32 R2, RZ, RZ, -0x60 ;  /* 0xffffffa0ff027424 */ /* 0x000fe200078e00ff */
[----:B------:R-:W-:Y:S01]  /*12f90*/  SHF.L.U32 R3, R24, 0x1f, RZ ;  /* 0x0000001f18037819 */ /* 0x000fe200000006ff */
[----:B------:R-:W-:Y:S01]  /*12fa0*/  BSSY B0, `(.L_x_1096) ;  /* 0x0000006000007945 */ /* 0x000fe20003800000 */
[----:B------:R-:W-:Y:S02]  /*12fb0*/  IMAD R25, R22, 0x3000, R25 ;  /* 0x0000300016197824 */ /* 0x000fe400078e0219 */
[----:B------:R-:W0:Y:S01]  /*12fc0*/  SYNCS.PHASECHK.TRANS64.TRYWAIT P0, [R0+URZ+0x2a860], R3 ;  /* 0x02a86003000075a7 */ /* 0x000e22000800017f */
[----:B------:R-:W-:-:S04]  /*12fd0*/  IMAD R5, R27, R2, UR41 ;  /* 0x000000291b057e24 */ /* 0x000fc8000f8e0202 */
[----:B------:R-:W-:Y:S01]  /*12fe0*/  IMAD.IADD R5, R5, 0x1, -R36 ;  /* 0x0000000105057824 */ /* 0x000fe200078e0a24 */
[----:B0-----:R-:W-:Y:S06]  /*12ff0*/  @!P0 BRA `(.L_x_1097) ;  /* 0x0000002c00948947 */ /* 0x001fec0003800000 */
.L_x_1177:
[----:B------:R-:W-:Y:S05]  /*13000*/  BSYNC B0 ;  /* 0x0000000000007941 */ /* 0x000fea0003800000 */
.L_x_1096:
        /* <DEDUP_REMOVED lines=8> */
[----:B------:R-:W-:Y:S01]  /*13090*/  SHFL.IDX PT, R6, R17, 0x1, 0x181f ;  /* 0x00381f0011067f89 */ /* 0x000fe200000e0000 */
[----:B------:R-:W-:Y:S02]  /*130a0*/  ISETP.LT.OR P2, PT, R5, 0x1, P1 ;  /* 0x000000010500780c */ /* 0x000fe40000f41670 */
[----:B------:R-:W-:Y:S01]  /*130b0*/  LEA R4, R25, UR46, 0x1 ;  /* 0x0000002e19047c11 */ /* 0x000fe2000f8e08ff */
[----:B------:R-:W1:Y:S01]  /*130c0*/  SHFL.IDX PT, R14, R16, 0x1, 0x181f ;  /* 0x00381f00100e7f89 */ /* 0x000e6200000e0000 */
[----:B------:R-:W-:-:S02]  /*130d0*/  ISETP.LT.OR P4, PT, R5, 0x11, P1 ;  /* 0x000000110500780c */ /* 0x000fc40000f81670 */
[----:B------:R-:W-:Y:S01]  /*130e0*/  ISETP.LT.OR P5, PT, R5, 0x11, !P0 ;  /* 0x000000110500780c */ /* 0x000fe200047a1670 */
[----:B------:R-:W-:Y:S04]  /*130f0*/  SHFL.IDX PT, R10, R17, 0x2, 0x181f ;  /* 0x00581f00110a7f89 */ /* 0x000fe800000e0000 */
[----:B------:R-:W2:Y:S04]  /*13100*/  SHFL.IDX PT, R19, R16, 0x2, 0x181f ;  /* 0x00581f0010137f89 */ /* 0x000ea800000e0000 */
[----:B------:R-:W-:Y:S04]  /*13110*/  SHFL.IDX PT, R9, R17, 0x3, 0x181f ;  /* 0x00781f0011097f89 */ /* 0x000fe800000e0000 */
[----:B------:R-:W3:Y:S01]  /*13120*/  SHFL.IDX PT, R20, R16, 0x3, 0x181f ;  /* 0x00781f0010147f89 */ /* 0x000ee200000e0000 */
[----:B0-----:R-:W-:-:S03]  /*13130*/  IMAD.WIDE.U32 R2, R30, 0x2, R2 ;  /* 0x000000021e027825 */ /* 0x001fc600078e0002 */
[----:B------:R-:W-:Y:S04]  /*13140*/  SHFL.IDX PT, R8, R17, 0x4, 0x181f ;  /* 0x00981f0011087f89 */ /* 0x000fe800000e0000 */
[----:B------:R-:W0:Y:S04]  /*13150*/  SHFL.IDX PT, R21, R16, 0x4, 0x181f ;  /* 0x00981f0010157f89 */ /* 0x000e2800000e0000 */
[----:B------:R-:W-:Y:S01]  /*13160*/  LDGSTS.E.BYPASS.LTC128B.128 [R4+0x400], desc[UR56][R2.64], !P2 ;  /* 0x0040000002047fae */ /* 0x000fe2000d101d78 */
[----:B------:R-:W-:-:S03]  /*13170*/  ISETP.LT.OR P2, PT, R5, 0x21, P1 ;  /* 0x000000210500780c */ /* 0x000fc60000f41670 */
[----:B------:R1:W-:Y:S01]  /*13180*/  LDGSTS.E.BYPASS.LTC128B.128 [R4+0x3400], desc[UR56][R2.64+0x80], !P3 ;  /* 0x0340008002047fae */ /* 0x0003e2000d901d78 */
[----:B------:R-:W-:-:S03]  /*13190*/  ISETP.LT.OR P3, PT, R5, 0x21, !P0 ;  /* 0x000000210500780c */ /* 0x000fc60004761670 */
[----:B------:R-:W4:Y:S01]  /*131a0*/  SHFL.IDX PT, R17, R17, 0x5, 0x181f ;  /* 0x00b81f0011117f89 */ /* 0x000f2200000e0000 */
[----:B-1----:R-:W-:Y:S02]  /*131b0*/  IMAD.MOV.U32 R2, RZ, RZ, R14 ;  /* 0x000000ffff027224 */ /* 0x002fe400078e000e */
[----:B------:R-:W-:Y:S01]  /*131c0*/  IMAD.MOV.U32 R3, RZ, RZ, R6 ;  /* 0x000000ffff037224 */ /* 0x000fe200078e0006 */
[----:B------:R1:W0:Y:S01]  /*131d0*/  SHFL.IDX PT, R14, R16, 0x5, 0x181f ;  /* 0x00b81f00100e7f89 */ /* 0x00022200000e0000 */
[----:B------:R-:W-:-:S04]  /*131e0*/  IMAD.WIDE.U32 R6, R30, 0x2, R2 ;  /* 0x000000021e067825 */ /* 0x000fc800078e0002 */
[----:B--2---:R-:W-:Y:S01]  /*131f0*/  IMAD.MOV.U32 R2, RZ, RZ, R19 ;  /* 0x000000ffff027224 */ /* 0x004fe200078e0013 */
[----:B------:R-:W-:Y:S01]  /*13200*/  LDGSTS.E.BYPASS.LTC128B.128 [R4+0xc00], desc[UR56][R6.64], !P4 ;  /* 0x00c0000006047fae */ /* 0x000fe2000e101d78 */
[----:B------:R-:W-:Y:S01]  /*13210*/  IMAD.MOV.U32 R3, RZ, RZ, R10 ;  /* 0x000000ffff037224 */ /* 0x000fe200078e000a */
[C---:B------:R-:W-:Y:S02]  /*13220*/  ISETP.LT.OR P4, PT, R5.reuse, 0x31, P1 ;  /* 0x000000310500780c */ /* 0x040fe40000f81670 */
[----:B------:R-:W-:Y:S01]  /*13230*/  LDGSTS.E.BYPASS.LTC128B.128 [R4+0x3c00], desc[UR56][R6.64+0x80], !P5 ;  /* 0x03c0008006047fae */ /* 0x000fe2000e901d78 */
[----:B------:R-:W-:Y:S01]  /*13240*/  IMAD.WIDE.U32 R2, R30, 0x2, R2 ;  /* 0x000000021e027825 */ /* 0x000fe200078e0002 */
[----:B------:R-:W-:-:S04]  /*13250*/  ISETP.LT.OR P5, PT, R5, 0x31, !P0 ;  /* 0x000000310500780c */ /* 0x000fc800047a1670 */
[----:B------:R-:W-:Y:S01]  /*13260*/  LDGSTS.E.BYPASS.LTC128B.128 [R4+0x1400], desc[UR56][R2.64], !P2 ;  /* 0x0140000002047fae */ /* 0x000fe2000d101d78 */
[----:B------:R-:W-:-:S03]  /*13270*/  ISETP.LT.OR P2, PT, R5, 0x41, P1 ;  /* 0x000000410500780c */ /* 0x000fc60000f41670 */
[----:B------:R3:W-:Y:S01]  /*13280*/  LDGSTS.E.BYPASS.LTC128B.128 [R4+0x4400], desc[UR56][R2.64+0x80], !P3 ;  /* 0x0440008002047fae */ /* 0x0007e2000d901d78 */
[----:B------:R-:W-:Y:S01]  /*13290*/  ISETP.LT.OR P3, PT, R5, 0x41, !P0 ;  /* 0x000000410500780c */ /* 0x000fe20004761670 */
[----:B---3--:R-:W-:Y:S02]  /*132a0*/  IMAD.MOV.U32 R2, RZ, RZ, R20 ;  /* 0x000000ffff027224 */ /* 0x008fe400078e0014 */
[----:B------:R-:W-:Y:S02]  /*132b0*/  IMAD.MOV.U32 R3, RZ, RZ, R9 ;  /* 0x000000ffff037224 */ /* 0x000fe400078e0009 */
[----:B------:R-:W-:-:S04]  /*132c0*/  IMAD.WIDE.U32 R6, R30, 0x2, R2 ;  /* 0x000000021e067825 */ /* 0x000fc800078e0002 */
[----:B0-----:R-:W-:Y:S01]  /*132d0*/  IMAD.MOV.U32 R2, RZ, RZ, R21 ;  /* 0x000000ffff027224 */ /* 0x001fe200078e0015 */
[----:B------:R1:W-:Y:S01]  /*132e0*/  LDGSTS.E.BYPASS.LTC128B.128 [R4+0x1c00], desc[UR56][R6.64], !P4 ;  /* 0x01c0000006047fae */ /* 0x0003e2000e101d78 */
[----:B------:R-:W-:Y:S02]  /*132f0*/  IMAD.MOV.U32 R3, RZ, RZ, R8 ;  /* 0x000000ffff037224 */ /* 0x000fe400078e0008 */
[----:B------:R-:W-:Y:S01]  /*13300*/  IMAD.MOV.U32 R8, RZ, RZ, RZ ;  /* 0x000000ffff087224 */ /* 0x000fe200078e00ff */
[----:B------:R1:W-:Y:S01]  /*13310*/  LDGSTS.E.BYPASS.LTC128B.128 [R4+0x4c00], desc[UR56][R6.64+0x80], !P5 ;  /* 0x04c0008006047fae */ /* 0x0003e2000e901d78 */
[----:B------:R-:W-:-:S05]  /*13320*/  IMAD.WIDE.U32 R2, R30, 0x2, R2 ;  /* 0x000000021e027825 */ /* 0x000fca00078e0002 */
[----:B------:R1:W-:Y:S04]  /*13330*/  LDGSTS.E.BYPASS.LTC128B.128 [R4+0x2400], desc[UR56][R2.64], !P2 ;  /* 0x0240000002047fae */ /* 0x0003e8000d101d78 */
[----:B----4-:R1:W-:Y:S02]  /*13340*/  LDGSTS.E.BYPASS.LTC128B.128 [R4+0x5400], desc[UR56][R2.64+0x80], !P3 ;  /* 0x0540008002047fae */ /* 0x0103e4000d901d78 */
.L_x_1191:
[C---:B------:R-:W-:Y:S01]  /*13350*/  ISETP.LT.OR P1, PT, R5.reuse, 0x51, P1 ;  /* 0x000000510500780c */ /* 0x040fe20000f21670 */
[----:B-1----:R-:W-:Y:S01]  /*13360*/  IMAD.MOV.U32 R2, RZ, RZ, R14 ;  /* 0x000000ffff027224 */ /* 0x002fe200078e000e */
[----:B------:R-:W-:Y:S01]  /*13370*/  ISETP.LT.OR P0, PT, R5, 0x51, !P0 ;  /* 0x000000510500780c */ /* 0x000fe20004701670 */
[----:B------:R-:W-:Y:S02]  /*13380*/  IMAD.MOV.U32 R3, RZ, RZ, R17 ;  /* 0x000000ffff037224 */ /* 0x000fe400078e0011 */
[----:B------:R-:W-:-:S08]  /*13390*/  IMAD.WIDE.U32 R2, R30, 0x2, R2 ;  /* 0x000000021e027825 */ /* 0x000fd000078e0002 */
[----:B------:R-:W-:Y:S01]  /*133a0*/  @!PT LDS RZ, [RZ] ;  /* 0x00000000fffff984 */ /* 0x000fe20000000800 */
[----:B------:R-:W-:Y:S01]  /*133b0*/  @!PT LDS RZ, [RZ] ;  /* 0x00000000fffff984 */ /* 0x000fe20000000800 */
[----:B------:R-:W-:Y:S01]  /*133c0*/  @!PT LDS RZ, [RZ] ;  /* 0x00000000fffff984 */ /* 0x000fe20000000800 */
[----:B------:R0:W-:Y:S04]  /*133d0*/  LDGSTS.E.BYPASS.LTC128B.128 [R4+0x2c00], desc[UR56][R2.64], !P1 ;  /* 0x02c0000002047fae */ /* 0x0001e8000c901d78 */
[----:B------:R0:W-:Y:S01]  /*133e0*/  LDGSTS.E.BYPASS.LTC128B.128 [R4+0x5c00], desc[UR56][R2.64+0x80], !P0 ;  /* 0x05c0008002047fae */ /* 0x0001e2000c101d78 */
[----:B------:R-:W-:Y:S01]  /*133f0*/  PLOP3.LUT P0, PT, PT, PT, PT, 0x80, 0x0 ;  /* 0x000000000000781c */ /* 0x000fe20003f0f070 */
[----:B------:R-:W-:-:S12]  /*13400*/  NOP ;  /* 0x0000000000007918 */ /* 0x000fd80000000000 */
.L_x_1099:
        /* <DEDUP_REMOVED lines=10> */
.L_x_1100:
[----:B------:R1:W-:Y:S02]  /*134b0*/  SYNCS.ARRIVE.TRANS64.A1T0 RZ, [R0+URZ+0x2a850], RZ ;  /* 0x02a850ff00ff79a7 */ /* 0x0003e4000810003f */
[----:B-1----:R-:W-:-:S04]  /*134c0*/  IADD3 R0, R22, 0x1, RZ ;  /* 0x0000000116007810 */ /* 0x002fc80007ffe0ff */
[----:B------:R-:W-:-:S04]  /*134d0*/  ISETP.NE.AND P0, PT, R0, 0x2, PT ;  /* 0x000000020000780c */ /* 0x000fc80003f05270 */
[----:B0-----:R-:W-:Y:S02]  /*134e0*/  SEL R3, RZ, 0x1, P0 ;  /* 0x00000001ff037807 */ /* 0x001fe40000000000 */
[----:B------:R-:W-:Y:S02]  /*134f0*/  SEL R0, R0, RZ, P0 ;  /* 0x000000ff00007207 */ /* 0x000fe40000000000 */
[----:B------:R-:W-:-:S07]  /*13500*/  LOP3.LUT R24, R24, R3, RZ, 0x3c, !PT ;  /* 0x0000000318187212 */ /* 0x000fce00078e3cff */
.L_x_1060:
[----:B------:R-:W0:Y:S01]  /*13510*/  S2R R3, SR_CgaCtaId ;  /* 0x0000000000037919 */ /* 0x000e220000008800 */
[----:B------:R-:W-:Y:S02]  /*13520*/  MOV R2, 0x400 ;  /* 0x0000040000027802 */ /* 0x000fe40000000f00 */
[----:B------:R-:W-:Y:S02]  /*13530*/  SHF.L.U32 R8, R8, 0x1f, RZ ;  /* 0x0000001f08087819 */ /* 0x000fe400000006ff */
[----:B0-----:R-:W-:-:S04]  /*13540*/  LEA R7, R3, R2, 0x18 ;  /* 0x0000000203077211 */ /* 0x001fc800078ec0ff */
[----:B------:R-:W0:Y:S02]  /*13550*/  SYNCS.PHASECHK.TRANS64.TRYWAIT P0, [R7+URZ+0x2a820], R8 ;  /* 0x02a82008070075a7 */ /* 0x000e24000800017f */
[----:B0-----:R-:W-:Y:S05]  /*13560*/  @!P0 BRA `(.L_x_1101) ;  /* 0x0000003000408947 */ /* 0x001fea0003800000 */
.L_x_1192:
[----:B------:R-:W-:-:S03]  /*13570*/  UMOV UR4, 0xffffffff ;  /* 0xffffffff00047882 */ /* 0x000fc60000000000 */
[----:B------:R-:W-:Y:S05]  /*13580*/  BRA.DIV UR4, `(.L_x_1102) ;  /* 0x00000032044c7947 */ /* 0x000fea000b800000 */
[----:B------:R-:W1:Y:S02]  /*13590*/  S2R R2, SR_TID.X ;  /* 0x0000000000027919 */ /* 0x000e640000002100 */
[----:B-1----:R-:W-:-:S04]  /*135a0*/  SHF.R.U32.HI R2, RZ, 0x5, R2 ;  /* 0x00000005ff027819 */ /* 0x002fc80000011602 */
[----:B------:R-:W-:-:S05]  /*135b0*/  LOP3.LUT R2, R2, 0x3, RZ, 0xc0, !PT ;  /* 0x0000000302027812 */ /* 0x000fca00078ec0ff */
[----:B------:R1:W2:Y:S02]  /*135c0*/  SHFL.IDX PT, R14, R2, RZ, 0x1f ;  /* 0x00001fff020e7589 */ /* 0x0002a400000e0000 */
.L_x_1195:
[----:B--2---:R-:W-:-:S13]  /*135d0*/  ISETP.NE.AND P0, PT, R14, RZ, PT ;  /* 0x000000ff0e00720c */ /* 0x004fda0003f05270 */
[----:B------:R-:W-:Y:S05]  /*135e0*/  @P0 BRA `(.L_x_968) ;  /* 0x0000000000900947 */ /* 0x000fea0003800000 */
[----:B------:R-:W-:-:S03]  /*135f0*/  UMOV UR4, 0xffffffff ;  /* 0xffffffff00047882 */ /* 0x000fc60000000000 */
[----:B------:R-:W-:Y:S05]  /*13600*/  BRA.DIV UR4, `(.L_x_1103) ;  /* 0x0000003204607947 */ /* 0x000fea000b800000 */
[----:B------:R-:W-:-:S13]  /*13610*/  ELECT P6, URZ, PT ;  /* 0x00000000003f782f */ /* 0x000fda00038c0000 */
.L_x_1198:
[----:B------:R-:W-:Y:S05]  /*13620*/  @!P6 BRA `(.L_x_968) ;  /* 0x000000000080e947 */ /* 0x000fea0003800000 */
[----:B-1----:R-:W2:Y:S02]  /*13630*/  LDL R2, [R1] ;  /* 0x0000000001027983 */ /* 0x002ea40000100800 */
[----:B--2---:R-:W-:-:S13]  /*13640*/  R2UR UR4, R2 ;  /* 0x00000000020472ca */ /* 0x004fda00000e0000 */
[----:B------:R-:W-:-:S06]  /*13650*/  ULOP3.LUT UR4, UR4, 0x2, URZ, 0xfc, !UPT ;  /* 0x0000000204047892 */ /* 0x000fcc000f8efc3f */
[----:B------:R-:W-:-:S05]  /*13660*/  IMAD.U32 R2, RZ, RZ, UR4 ;  /* 0x00000004ff027e24 */ /* 0x000fca000f8e00ff */
[----:B------:R-:W-:-:S13]  /*13670*/  ISETP.NE.AND P0, PT, R2, 0x3, PT ;  /* 0x000000030200780c */ /* 0x000fda0003f05270 */
[----:B------:R-:W-:Y:S05]  /*13680*/  @!P0 BRA `(.L_x_1104) ;  /* 0x0000000000048947 */ /* 0x000fea0003800000 */
[----:B------:R-:W-:Y:S01]  /*13690*/  BPT.TRAP 0x1 ;  /* 0x000000040000795c */ /* 0x000fe20000300000 */
.L_x_1104:
[----:B------:R-:W-:Y:S01]  /*136a0*/  IMAD R5, R0, 0x8, R7 ;  /* 0x0000000800057824 */ /* 0x000fe200078e0207 */
[----:B------:R-:W-:Y:S01]  /*136b0*/  SHF.L.U32 R2, R24, 0x1f, RZ ;  /* 0x0000001f18027819 */ /* 0x000fe200000006ff */
[----:B------:R-:W-:-:S03]  /*136c0*/  VIADD R0, R0, 0x1 ;  /* 0x0000000100007836 */ /* 0x000fc60000000000 */
[----:B------:R-:W1:Y:S02]  /*136d0*/  SYNCS.PHASECHK.TRANS64.TRYWAIT P1, [R5+URZ+0x2a840], R2 ;  /* 0x02a84002050075a7 */ /* 0x000e64000802017f */
[----:B------:R-:W-:-:S04]  /*136e0*/  ISETP.NE.AND P2, PT, R0, 0x2, PT ;  /* 0x000000020000780c */ /* 0x000fc80003f45270 */
[----:B------:R-:W-:Y:S01]  /*136f0*/  SEL R3, RZ, 0x1, P2 ;  /* 0x00000001ff037807 */ /* 0x000fe20001000000 */
[----:B-1----:R-:W-:Y:S08]  /*13700*/  @!P1 BRA `(.L_x_1105) ;  /* 0x0000003000409947 */ /* 0x002ff00003800000 */
.L_x_1199:
[----:B------:R-:W-:Y:S02]  /*13710*/  SEL R0, R0, RZ, P2 ;  /* 0x000000ff00007207 */ /* 0x000fe40001000000 */
[----:B------:R-:W-:Y:S01]  /*13720*/  LOP3.LUT R3, R24, R3, RZ, 0x3c, !PT ;  /* 0x0000000318037212 */ /* 0x000fe200078e3cff */
[----:B------:R-:W-:Y:S06]  /*13730*/  @!P0 BRA `(.L_x_1106) ;  /* 0x0000000000048947 */ /* 0x000fec0003800000 */
[----:B------:R-:W-:Y:S01]  /*13740*/  BPT.TRAP 0x1 ;  /* 0x000000040000795c */ /* 0x000fe20000300000 */
.L_x_1106:
[----:B0-----:R-:W-:Y:S01]  /*13750*/  IMAD R7, R0, 0x8, R7 ;  /* 0x0000000800077824 */ /* 0x001fe200078e0207 */
[----:B------:R-:W-:-:S04]  /*13760*/  SHF.L.U32 R0, R3, 0x1f, RZ ;  /* 0x0000001f03007819 */ /* 0x000fc800000006ff */
[----:B------:R-:W0:Y:S02]  /*13770*/  SYNCS.PHASECHK.TRANS64.TRYWAIT P1, [R7+URZ+0x2a840], R0 ;  /* 0x02a84000070075a7 */ /* 0x000e24000802017f */
[----:B0-----:R-:W-:Y:S05]  /*13780*/  @!P1 BRA `(.L_x_1107) ;  /* 0x0000003000349947 */ /* 0x001fea0003800000 */
.L_x_1200:
[----:B------:R-:W-:Y:S05]  /*13790*/  @!P0 BRA `(.L_x_1108) ;  /* 0x0000000000048947 */ /* 0x000fea0003800000 */
[----:B------:R-:W-:Y:S01]  /*137a0*/  BPT.TRAP 0x1 ;  /* 0x000000040000795c */ /* 0x000fe20000300000 */
.L_x_1108:
[----:B------:R-:W2:Y:S02]  /*137b0*/  SYNCS.PHASECHK.TRANS64.TRYWAIT P1, [R5+URZ+0x2a860], R2 ;  /* 0x02a86002050075a7 */ /* 0x000ea4000802017f */
[----:B--2---:R-:W-:Y:S05]  /*137c0*/  @!P1 BRA `(.L_x_1109) ;  /* 0x0000003000389947 */ /* 0x004fea0003800000 */
.L_x_1201:
[----:B------:R-:W-:Y:S05]  /*137d0*/  @!P0 BRA `(.L_x_1110) ;  /* 0x0000000000048947 */ /* 0x000fea0003800000 */
[----:B------:R-:W-:Y:S01]  /*137e0*/  BPT.TRAP 0x1 ;  /* 0x000000040000795c */ /* 0x000fe20000300000 */
.L_x_1110:
[----:B---3--:R3:W4:Y:S02]  /*137f0*/  SYNCS.PHASECHK.TRANS64.TRYWAIT P0, [R7+URZ+0x2a860], R0 ;  /* 0x02a86000070075a7 */ /* 0x008724000800017f */
[----:B----4-:R-:W-:Y:S05]  /*13800*/  @!P0 NANOSLEEP.SYNCS 0x989680 ;  /* 0x009896800000895d */ /* 0x010fea0003900000 */
[----:B------:R-:W4:Y:S02]  /*13810*/  @!P0 SYNCS.PHASECHK.TRANS64 P0, [R7+URZ+0x2a860], R0 ;  /* 0x02a86000070085a7 */ /* 0x000f24000800007f */
[----:B----4-:R-:W-:Y:S05]  /*13820*/  @!P0 BRA `(.L_x_1110) ;  /* 0xfffffffc00f08947 */ /* 0x010fea000383ffff */
.L_x_968:
[----:B------:R-:W-:Y:S05]  /*13830*/  BSYNC B6 ;  /* 0x0000000000067941 */ /* 0x000fea0003800000 */
.L_x_965:
[----:B------:R-:W-:Y:S05]  /*13840*/  EXIT ;  /* 0x000000000000794d */ /* 0x000fea0003800000 */
.L_x_978:
[----:B0-----:R-:W-:-:S04]  /*13850*/  IMAD.U32 R3, RZ, RZ, UR58 ;  /* 0x0000003aff037e24 */ /* 0x001fc8000f8e00ff */
[----:B------:R0:W1:Y:S03]  /*13860*/  SYNCS.PHASECHK.TRANS64.TRYWAIT P0, [R3+URZ+0x2a800], R0 ;  /* 0x02a80000030075a7 */ /* 0x000066000800017f */
[----:B-1----:R-:W-:Y:S05]  /*13870*/  @!P0 NANOSLEEP.SYNCS 0x989680 ;  /* 0x009896800000895d */ /* 0x002fea0003900000 */
[----:B------:R-:W1:Y:S02]  /*13880*/  @!P0 SYNCS.PHASECHK.TRANS64 P0, [R3+URZ+0x2a800], R0 ;  /* 0x02a80000030085a7 */ /* 0x000e64000800007f */
[----:B-1----:R-:W-:Y:S05]  /*13890*/  @!P0 BRA `(.L_x_978) ;  /* 0xfffffffc00ec8947 */ /* 0x002fea000383ffff */
[----:B------:R-:W-:Y:S05]  /*138a0*/  BRA `(.L_x_1111) ;  /* 0xfffffedc00587947 */ /* 0x000fea000383ffff */
.L_x_982:
[----:B0-----:R-:W-:-:S04]  /*138b0*/  IMAD.U32 R3, RZ, RZ, UR58 ;  /* 0x0000003aff037e24 */ /* 0x001fc8000f8e00ff */
[----:B------:R0:W2:Y:S03]  /*138c0*/  SYNCS.PHASECHK.TRANS64.TRYWAIT P1, [R3+URZ+0x2a830], R0 ;  /* 0x02a83000030075a7 */ /* 0x0000a6000802017f */
[----:B--2---:R-:W-:Y:S05]  /*138d0*/  @!P1 NANOSLEEP.SYNCS 0x989680 ;  /* 0x009896800000995d */ /* 0x004fea0003900000 */
[----:B------:R-:W2:Y:S02]  /*138e0*/  @!P1 SYNCS.PHASECHK.TRANS64 P1, [R3+URZ+0x2a830], R0 ;  /* 0x02a83000030095a7 */ /* 0x000ea4000802007f */
[----:B--2---:R-:W-:Y:S05]  /*138f0*/  @!P1 BRA `(.L_x_982) ;  /* 0xfffffffc00ec9947 */ /* 0x004fea000383ffff */
[----:B------:R-:W-:Y:S05]  /*13900*/  BRA `(.L_x_981) ;  /* 0xfffffedc007c7947 */ /* 0x000fea000383ffff */
.L_x_999:
[----:B-1----:R-:W-:-:S04]  /*13910*/  IMAD.U32 R12, RZ, RZ, UR61 ;  /* 0x0000003dff0c7e24 */ /* 0x002fc8000f8e00ff */
[----:B------:R1:W2:Y:S03]  /*13920*/  SYNCS.PHASECHK.TRANS64.TRYWAIT P1, [R12+URZ+0x2a830], R11 ;  /* 0x02a8300b0c0075a7 */ /* 0x0002a6000802017f */
[----:B--2---:R-:W-:Y:S05]  /*13930*/  @!P1 NANOSLEEP.SYNCS 0x989680 ;  /* 0x009896800000995d */ /* 0x004fea0003900000 */
[----:B------:R-:W2:Y:S02]  /*13940*/  @!P1 SYNCS.PHASECHK.TRANS64 P1, [R12+URZ+0x2a830], R11 ;  /* 0x02a8300b0c0095a7 */ /* 0x000ea4000802007f */
[----:B--2---:R-:W-:Y:S05]  /*13950*/  @!P1 BRA `(.L_x_999) ;  /* 0xfffffffc00ec9947 */ /* 0x004fea000383ffff */
[----:B------:R-:W-:Y:S05]  /*13960*/  BRA `(.L_x_998) ;  /* 0xffffff1000547947 */ /* 0x000fea000383ffff */
.L_x_1003:
[----:B01----:R-:W-:-:S04]  /*13970*/  IMAD.U32 R11, RZ, RZ, UR14 ;  /* 0x0000000eff0b7e24 */ /* 0x003fc8000f8e00ff */
[----:B------:R0:W1:Y:S03]  /*13980*/  SYNCS.PHASECHK.TRANS64.TRYWAIT P1, [R11+URZ+0x2a850], R0 ;  /* 0x02a850000b0075a7 */ /* 0x000066000802017f */
[----:B-1----:R-:W-:Y:S05]  /*13990*/  @!P1 NANOSLEEP.SYNCS 0x989680 ;  /* 0x009896800000995d */ /* 0x002fea0003900000 */
[----:B------:R-:W1:Y:S02]  /*139a0*/  @!P1 SYNCS.PHASECHK.TRANS64 P1, [R11+URZ+0x2a850], R0 ;  /* 0x02a850000b0095a7 */ /* 0x000e64000802007f */
[----:B-1----:R-:W-:Y:S05]  /*139b0*/  @!P1 BRA `(.L_x_1003) ;  /* 0xfffffffc00ec9947 */ /* 0x002fea000383ffff */
[----:B------:R-:W-:Y:S05]  /*139c0*/  BRA `(.L_x_1002) ;  /* 0xffffff1800607947 */ /* 0x000fea000383ffff */
.L_x_1022:
[----:B-1----:R-:W-:-:S04]  /*139d0*/  IMAD.U32 R12, RZ, RZ, UR6 ;  /* 0x00000006ff0c7e24 */ /* 0x002fc8000f8e00ff */
[----:B------:R1:W2:Y:S03]  /*139e0*/  SYNCS.PHASECHK.TRANS64.TRYWAIT P1, [R12+URZ+0x2a830], R11 ;  /* 0x02a8300b0c0075a7 */ /* 0x0002a6000802017f */
[----:B--2---:R-:W-:Y:S05]  /*139f0*/  @!P1 NANOSLEEP.SYNCS 0x989680 ;  /* 0x009896800000995d */ /* 0x004fea0003900000 */
[----:B------:R-:W2:Y:S02]  /*13a00*/  @!P1 SYNCS.PHASECHK.TRANS64 P1, [R12+URZ+0x2a830], R11 ;  /* 0x02a8300b0c0095a7 */ /* 0x000ea4000802007f */
[----:B--2---:R-:W-:Y:S05]  /*13a10*/  @!P1 BRA `(.L_x_1022) ;  /* 0xfffffffc00ec9947 */ /* 0x004fea000383ffff */
[----:B------:R-:W-:Y:S05]  /*13a20*/  BRA `(.L_x_1021) ;  /* 0xffffff44009c7947 */ /* 0x000fea000383ffff */
.L_x_1026:
[----:B01----:R-:W-:-:S04]  /*13a30*/  IMAD.U32 R11, RZ, RZ, UR6 ;  /* 0x00000006ff0b7e24 */ /* 0x003fc8000f8e00ff */
[----:B------:R0:W1:Y:S03]  /*13a40*/  SYNCS.PHASECHK.TRANS64.TRYWAIT P1, [R11+URZ+0x2a850], R0 ;  /* 0x02a850000b0075a7 */ /* 0x000066000802017f */
[----:B-1----:R-:W-:Y:S05]  /*13a50*/  @!P1 NANOSLEEP.SYNCS 0x989680 ;  /* 0x009896800000995d */ /* 0x002fea0003900000 */
[----:B------:R-:W1:Y:S02]  /*13a60*/  @!P1 SYNCS.PHASECHK.TRANS64 P1, [R11+URZ+0x2a850], R0 ;  /* 0x02a850000b0095a7 */ /* 0x000e64000802007f */
[----:B-1----:R-:W-:Y:S05]  /*13a70*/  @!P1 BRA `(.L_x_1026) ;  /* 0xfffffffc00ec9947 */ /* 0x002fea000383ffff */
[----:B------:R-:W-:Y:S05]  /*13a80*/  BRA `(.L_x_1025) ;  /* 0xffffff4c00a87947 */ /* 0x000fea000383ffff */
.L_x_1034:
[----:B-1----:R-:W-:-:S04]  /*13a90*/  IMAD.U32 R12, RZ, RZ, UR59 ;  /* 0x0000003bff0c7e24 */ /* 0x002fc8000f8e00ff */
[----:B------:R1:W2:Y:S03]  /*13aa0*/  SYNCS.PHASECHK.TRANS64.TRYWAIT P1, [R12+URZ+0x2a830], R11 ;  /* 0x02a8300b0c0075a7 */ /* 0x0002a6000802017f */
[----:B--2---:R-:W-:Y:S05]  /*13ab0*/  @!P1 NANOSLEEP.SYNCS 0x989680 ;  /* 0x009896800000995d */ /* 0x004fea0003900000 */
[----:B------:R-:W2:Y:S02]  /*13ac0*/  @!P1 SYNCS.PHASECHK.TRANS64 P1, [R12+URZ+0x2a830], R11 ;  /* 0x02a8300b0c0095a7 */ /* 0x000ea4000802007f */
[----:B--2---:R-:W-:Y:S05]  /*13ad0*/  @!P1 BRA `(.L_x_1034) ;  /* 0xfffffffc00ec9947 */ /* 0x004fea000383ffff */
[----:B------:R-:W-:Y:S05]  /*13ae0*/  BRA `(.L_x_1033) ;  /* 0xffffff6400e87947 */ /* 0x000fea000383ffff */
.L_x_1038:
[----:B01----:R-:W-:-:S04]  /*13af0*/  IMAD.U32 R11, RZ, RZ, UR10 ;  /* 0x0000000aff0b7e24 */ /* 0x003fc8000f8e00ff */
[----:B------:R0:W1:Y:S03]  /*13b00*/  SYNCS.PHASECHK.TRANS64.TRYWAIT P1, [R11+URZ+0x2a850], R0 ;  /* 0x02a850000b0075a7 */ /* 0x000066000802017f */
[----:B-1----:R-:W-:Y:S05]  /*13b10*/  @!P1 NANOSLEEP.SYNCS 0x989680 ;  /* 0x009896800000995d */ /* 0x002fea0003900000 */
[----:B------:R-:W1:Y:S02]  /*13b20*/  @!P1 SYNCS.PHASECHK.TRANS64 P1, [R11+URZ+0x2a850], R0 ;  /* 0x02a850000b0095a7 */ /* 0x000e64000802007f */
[----:B-1----:R-:W-:Y:S05]  /*13b30*/  @!P1 BRA `(.L_x_1038) ;  /* 0xfffffffc00ec9947 */ /* 0x002fea000383ffff */
[----:B------:R-:W-:Y:S05]  /*13b40*/  BRA `(.L_x_1037) ;  /* 0xffffff6c00f47947 */ /* 0x000fea000383ffff */
.L_x_1053:
[----:B-1----:R-:W-:-:S04]  /*13b50*/  IMAD.U32 R0, RZ, RZ, UR5 ;  /* 0x00000005ff007e24 */ /* 0x002fc8000f8e00ff */
[----:B------:R1:W2:Y:S03]  /*13b60*/  SYNCS.PHASECHK.TRANS64.TRYWAIT P1, [R0+URZ+0x2a850], R3 ;  /* 0x02a85003000075a7 */ /* 0x0002a6000802017f */
[----:B--2---:R-:W-:Y:S05]  /*13b70*/  @!P1 NANOSLEEP.SYNCS 0x989680 ;  /* 0x009896800000995d */ /* 0x004fea0003900000 */
[----:B------:R-:W2:Y:S02]  /*13b80*/  @!P1 SYNCS.PHASECHK.TRANS64 P1, [R0+URZ+0x2a850], R3 ;  /* 0x02a85003000095a7 */ /* 0x000ea4000802007f */
[----:B--2---:R-:W-:Y:S05]  /*13b90*/  @!P1 BRA `(.L_x_1053) ;  /* 0xfffffffc00ec9947 */ /* 0x004fea000383ffff */
[----:B------:R-:W-:Y:S05]  /*13ba0*/  BRA `(.L_x_1052) ;  /* 0xffffff9c007c7947 */ /* 0x000fea000383ffff */
.L_x_1071:
[----:B------:R-:W-:Y:S01]  /*13bb0*/  IMAD.MOV.U32 R13, RZ, RZ, R17 ;  /* 0x000000ffff0d7224 */ /* 0x000fe200078e0011 */
[----:B------:R-:W-:Y:S01]  /*13bc0*/  MOV R11, 0x1f ;  /* 0x0000001f000b7802 */ /* 0x000fe20000000f00 */
[----:B------:R-:W-:Y:S02]  /*13bd0*/  IMAD.MOV.U32 R12, RZ, RZ, RZ ;  /* 0x000000ffff0c7224 */ /* 0x000fe400078e00ff */
[----:B------:R-:W-:-:S07]  /*13be0*/  IMAD.MOV.U32 R15, RZ, RZ, -0x1 ;  /* 0xffffffffff0f7424 */ /* 0x000fce00078e00ff */
[----:B-----5:R-:W-:Y:S05]  /*13bf0*/  WARPSYNC.COLLECTIVE R15, `(.L_x_1112) ;  /* 0x000000000f087348 */ /* 0x020fea0003c00000 */
[----:B------:R0:W1:Y:S02]  /*13c00*/  SHFL.IDX P6, R14, R13, R12, R11 ;  /* 0x0000000c0d0e7389 */ /* 0x00006400000c000b */
[----:B01---5:R-:W-:Y:S01]  /*13c10*/  ENDCOLLECTIVE ;  /* 0x000000000000791b */ /* 0x023fe20003800000 */
.L_x_1112:
[----:B------:R-:W-:Y:S05]  /*13c20*/  BRA `(.L_x_1113) ;  /* 0xffffffd000007947 */ /* 0x000fea000383ffff */
.L_x_1073:
[----:B0-----:R-:W-:-:S04]  /*13c30*/  IMAD.U32 R3, RZ, RZ, UR46 ;  /* 0x0000002eff037e24 */ /* 0x001fc8000f8e00ff */
[----:B------:R0:W1:Y:S03]  /*13c40*/  SYNCS.PHASECHK.TRANS64.TRYWAIT P0, [R3+URZ+0x2a840], R2 ;  /* 0x02a84002030075a7 */ /* 0x000066000800017f */
[----:B-1----:R-:W-:Y:S05]  /*13c50*/  @!P0 NANOSLEEP.SYNCS 0x989680 ;  /* 0x009896800000895d */ /* 0x002fea0003900000 */
[----:B------:R-:W1:Y:S02]  /*13c60*/  @!P0 SYNCS.PHASECHK.TRANS64 P0, [R3+URZ+0x2a840], R2 ;  /* 0x02a84002030085a7 */ /* 0x000e64000800007f */
[----:B-1----:R-:W-:Y:S05]  /*13c70*/  @!P0 BRA `(.L_x_1073) ;  /* 0xfffffffc00ec8947 */ /* 0x002fea000383ffff */
[----:B------:R-:W-:Y:S05]  /*13c80*/  BRA `(.L_x_1114) ;  /* 0xffffffd000a07947 */ /* 0x000fea000383ffff */
.L_x_1074:
        /* <DEDUP_REMOVED lines=8> */
.L_x_1116:
[----:B------:R-:W-:Y:S05]  /*13d10*/  BSYNC B0 ;  /* 0x0000000000007941 */ /* 0x000fea0003800000 */
.L_x_1115:
[----:B------:R-:W-:Y:S01]  /*13d20*/  IMAD.MOV.U32 R13, RZ, RZ, R0 ;  /* 0x000000ffff0d7224 */ /* 0x000fe200078e0000 */
[----:B------:R-:W-:Y:S01]  /*13d30*/  @P0 LEA R9, R25, UR46, 0x1 ;  /* 0x0000002e19090c11 */ /* 0x000fe2000f8e08ff */
[----:B------:R-:W-:Y:S02]  /*13d40*/  IMAD.MOV.U32 R12, RZ, RZ, RZ ;  /* 0x000000ffff0c7224 */ /* 0x000fe400078e00ff */
[----:B------:R-:W-:Y:S02]  /*13d50*/  IMAD.MOV.U32 R11, RZ, RZ, 0x181f ;  /* 0x0000181fff0b7424 */ /* 0x000fe400078e00ff */
[----:B------:R-:W-:Y:S02]  /*13d60*/  IMAD.MOV.U32 R15, RZ, RZ, -0x1 ;  /* 0xffffffffff0f7424 */ /* 0x000fe400078e00ff */
[----:B------:R-:W-:-:S07]  /*13d70*/  IMAD.MOV.U32 R3, RZ, RZ, R14 ;  /* 0x000000ffff037224 */ /* 0x000fce00078e000e */
[----:B------:R-:W-:Y:S05]  /*13d80*/  WARPSYNC.COLLECTIVE R15, `(.L_x_1117) ;  /* 0x000000000f087348 */ /* 0x000fea0003c00000 */
[----:B------:R0:W1:Y:S02]  /*13d90*/  SHFL.IDX P6, R14, R13, R12, R11 ;  /* 0x0000000c0d0e7389 */ /* 0x00006400000c000b */
[----:B01----:R-:W-:Y:S01]  /*13da0*/  ENDCOLLECTIVE ;  /* 0x000000000000791b */ /* 0x003fe20003800000 */
.L_x_1117:
[----:B------:R-:W-:Y:S02]  /*13db0*/  IMAD.MOV.U32 R13, RZ, RZ, R7 ;  /* 0x000000ffff0d7224 */ /* 0x000fe400078e0007 */
[----:B------:R-:W-:Y:S02]  /*13dc0*/  IMAD.MOV.U32 R12, RZ, RZ, 0x1 ;  /* 0x00000001ff0c7424 */ /* 0x000fe400078e00ff */
[----:B------:R-:W-:-:S07]  /*13dd0*/  IMAD.MOV.U32 R2, RZ, RZ, R14 ;  /* 0x000000ffff027224 */ /* 0x000fce00078e000e */
[----:B------:R-:W-:Y:S05]  /*13de0*/  WARPSYNC.COLLECTIVE R15, `(.L_x_1118) ;  /* 0x000000000f087348 */ /* 0x000fea0003c00000 */
[----:B------:R0:W1:Y:S02]  /*13df0*/  SHFL.IDX P6, R14, R13, R12, R11 ;  /* 0x0000000c0d0e7389 */ /* 0x00006400000c000b */
[----:B01----:R-:W-:Y:S01]  /*13e00*/  ENDCOLLECTIVE ;  /* 0x000000000000791b */ /* 0x003fe20003800000 */
.L_x_1118:
        /* <DEDUP_REMOVED lines=13> */
.L_x_1119:
[----:B------:R-:W-:Y:S01]  /*13ee0*/  @P0 LEA R21, R25, UR46, 0x1 ;  /* 0x0000002e19150c11 */ /* 0x000fe2000f8e08ff */
[----:B------:R-:W-:Y:S02]  /*13ef0*/  IMAD.MOV.U32 R13, RZ, RZ, R7 ;  /* 0x000000ffff0d7224 */ /* 0x000fe400078e0007 */
[----:B------:R-:W-:Y:S02]  /*13f00*/  IMAD.MOV.U32 R12, RZ, RZ, 0x2 ;  /* 0x00000002ff0c7424 */ /* 0x000fe400078e00ff */
[----:B------:R-:W-:-:S07]  /*13f10*/  IMAD.MOV.U32 R4, RZ, RZ, R14 ;  /* 0x000000ffff047224 */ /* 0x000fce00078e000e */
[----:B------:R-:W-:Y:S05]  /*13f20*/  WARPSYNC.COLLECTIVE R15, `(.L_x_1120) ;  /* 0x000000000f087348 */ /* 0x000fea0003c00000 */
[----:B------:R0:W1:Y:S02]  /*13f30*/  SHFL.IDX P6, R14, R13, R12, R11 ;  /* 0x0000000c0d0e7389 */ /* 0x00006400000c000b */
[----:B01----:R-:W-:Y:S01]  /*13f40*/  ENDCOLLECTIVE ;  /* 0x000000000000791b */ /* 0x003fe20003800000 */
.L_x_1120:
        /* <DEDUP_REMOVED lines=8> */
[----:B------:R-:W-:Y:S01]  /*13fd0*/  ISETP.GE.AND P0, PT, R6, 0x21, PT ;  /* 0x000000210600780c */ /* 0x000fe20003f06270 */
[----:B------:R-:W-:-:S12]  /*13fe0*/  IMAD.MOV.U32 R8, RZ, RZ, R14 ;  /* 0x000000ffff087224 */ /* 0x000fd800078e000e */
[----:B0-----:R-:W-:Y:S05]  /*13ff0*/  WARPSYNC.COLLECTIVE R15, `(.L_x_1121) ;  /* 0x000000000f087348 */ /* 0x001fea0003c00000 */
[----:B------:R1:W2:Y:S02]  /*14000*/  SHFL.IDX P6, R14, R13, R12, R11 ;  /* 0x0000000c0d0e7389 */ /* 0x0002a400000c000b */
[----:B012---:R-:W-:Y:S01]  /*14010*/  ENDCOLLECTIVE ;  /* 0x000000000000791b */ /* 0x007fe20003800000 */
.L_x_1121:
[----:B------:R-:W-:Y:S01]  /*14020*/  IMAD.MOV.U32 R3, RZ, RZ, R8 ;  /* 0x000000ffff037224 */ /* 0x000fe200078e0008 */
[----:B------:R-:W-:Y:S01]  /*14030*/  @P0 LEA R35, R25, UR46, 0x1 ;  /* 0x0000002e19230c11 */ /* 0x000fe2000f8e08ff */
[----:B------:R-:W-:Y:S02]  /*14040*/  IMAD.MOV.U32 R13, RZ, RZ, R7 ;  /* 0x000000ffff0d7224 */ /* 0x000fe400078e0007 */
[----:B------:R-:W-:Y:S02]  /*14050*/  IMAD.MOV.U32 R12, RZ, RZ, 0x3 ;  /* 0x00000003ff0c7424 */ /* 0x000fe400078e00ff */
[----:B------:R-:W-:-:S07]  /*14060*/  IMAD.MOV.U32 R2, RZ, RZ, R14 ;  /* 0x000000ffff027224 */ /* 0x000fce00078e000e */
[----:B------:R-:W-:Y:S05]  /*14070*/  WARPSYNC.COLLECTIVE R15, `(.L_x_1122) ;  /* 0x000000000f087348 */ /* 0x000fea0003c00000 */
[----:B------:R0:W1:Y:S02]  /*14080*/  SHFL.IDX P6, R14, R13, R12, R11 ;  /* 0x0000000c0d0e7389 */ /* 0x00006400000c000b */
[----:B01----:R-:W-:Y:S01]  /*14090*/  ENDCOLLECTIVE ;  /* 0x000000000000791b */ /* 0x003fe20003800000 */
.L_x_1122:
        /* <DEDUP_REMOVED lines=13> */
.L_x_1123:
[----:B------:R-:W-:Y:S01]  /*14170*/  IMAD.MOV.U32 R5, RZ, RZ, R9 ;  /* 0x000000ffff057224 */ /* 0x000fe200078e0009 */
[----:B------:R-:W-:Y:S01]  /*14180*/  @P0 LEA R9, R25, UR46, 0x1 ;  /* 0x0000002e19090c11 */ /* 0x000fe2000f8e08ff */
[----:B------:R-:W-:Y:S01]  /*14190*/  IMAD.MOV.U32 R13, RZ, RZ, R7 ;  /* 0x000000ffff0d7224 */ /* 0x000fe200078e0007 */
[----:B------:R-:W-:Y:S01]  /*141a0*/  MOV R12, 0x4 ;  /* 0x00000004000c7802 */ /* 0x000fe20000000f00 */
[----:B------:R-:W-:-:S07]  /*141b0*/  IMAD.MOV.U32 R10, RZ, RZ, R14 ;  /* 0x000000ffff0a7224 */ /* 0x000fce00078e000e */
[----:B------:R-:W-:Y:S05]  /*141c0*/  WARPSYNC.COLLECTIVE R15, `(.L_x_1124) ;  /* 0x000000000f087348 */ /* 0x000fea0003c00000 */
[----:B------:R0:W1:Y:S02]  /*141d0*/  SHFL.IDX P6, R14, R13, R12, R11 ;  /* 0x0000000c0d0e7389 */ /* 0x00006400000c000b */
[----:B01----:R-:W-:Y:S01]  /*141e0*/  ENDCOLLECTIVE ;  /* 0x000000000000791b */ /* 0x003fe20003800000 */
.L_x_1124:
[----:B------:R-:W-:-:S04]  /*141f0*/  IMAD.MOV.U32 R4, RZ, RZ, R10 ;  /* 0x000000ffff047224 */ /* 0x000fc800078e000a */
[----:B------:R-:W-:-:S05]  /*14200*/  @P0 IMAD.WIDE.U32 R4, R30, 0x2, R4 ;  /* 0x000000021e040825 */ /* 0x000fca00078e0004 */
[----:B------:R-:W-:Y:S01]  /*14210*/  @!PT LDS RZ, [RZ] ;  /* 0x00000000fffff984 */ /* 0x000fe20000000800 */
[----:B------:R-:W-:Y:S01]  /*14220*/  @!PT LDS RZ, [RZ] ;  /* 0x00000000fffff984 */ /* 0x000fe20000000800 */
[----:B------:R-:W-:Y:S01]  /*14230*/  @!PT LDS RZ, [RZ] ;  /* 0x00000000fffff984 */ /* 0x000fe20000000800 */
[----:B------:R0:W-:Y:S01]  /*14240*/  @P0 LDGSTS.E.BYPASS.LTC128B.128 [R9+0x19c00], desc[UR56][R4.64], !P3 ;  /* 0x19c0000004090fae */ /* 0x0001e2000d901d78 */
[----:B------:R-:W-:-:S03]  /*14250*/  IMAD.MOV.U32 R13, RZ, RZ, R0 ;  /* 0x000000ffff0d7224 */ /* 0x000fc600078e0000 */
[----:B------:R0:W-:Y:S04]  /*14260*/  @P0 LDGSTS.E.BYPASS.LTC128B.128 [R9+0x1cc00], desc[UR56][R4.64+0x80], !P2 ;  /* 0x1cc0008004090fae */ /* 0x0001e8000d101d78 */
[----:B------:R0:W-:Y:S01]  /*14270*/  @P0 LDGSTS.E.BYPASS.LTC128B.128 [R9+0x1fc00], desc[UR56][R4.64+0x100], !P1 ;  /* 0x1fc0010004090fae */ /* 0x0001e2000c901d78 */
[----:B------:R-:W-:Y:S01]  /*14280*/  ISETP.GE.AND P0, PT, R6, 0x41, PT ;  /* 0x000000410600780c */ /* 0x000fe20003f06270 */
[----:B------:R-:W-:-:S12]  /*14290*/  IMAD.MOV.U32 R8, RZ, RZ, R14 ;  /* 0x000000ffff087224 */ /* 0x000fd800078e000e */
[----:B0-----:R-:W-:Y:S05]  /*142a0*/  WARPSYNC.COLLECTIVE R15, `(.L_x_1125) ;  /* 0x000000000f087348 */ /* 0x001fea0003c00000 */
[----:B------:R1:W2:Y:S02]  /*142b0*/  SHFL.IDX P6, R14, R13, R12, R11 ;  /* 0x0000000c0d0e7389 */ /* 0x0002a400000c000b */
[----:B012---:R-:W-:Y:S01]  /*142c0*/  ENDCOLLECTIVE ;  /* 0x000000000000791b */ /* 0x007fe20003800000 */
.L_x_1125:
        /* <DEDUP_REMOVED lines=8> */
.L_x_1126:
        /* <DEDUP_REMOVED lines=8> */
[----:B------:R-:W-:-:S07]  /*143d0*/  IMAD.MOV.U32 R7, RZ, RZ, R14 ;  /* 0x000000ffff077224 */ /* 0x000fce00078e000e */
[----:B0-----:R-:W-:Y:S05]  /*143e0*/  WARPSYNC.COLLECTIVE R15, `(.L_x_1127) ;  /* 0x000000000f087348 */ /* 0x001fea0003c00000 */
[----:B------:R1:W2:Y:S02]  /*143f0*/  SHFL.IDX P6, R14, R13, R12, R11 ;  /* 0x0000000c0d0e7389 */ /* 0x0002a400000c000b */
[----:B012---:R-:W-:Y:S01]  /*14400*/  ENDCOLLECTIVE ;  /* 0x000000000000791b */ /* 0x007fe20003800000 */
.L_x_1127:
[----:B------:R-:W-:Y:S05]  /*14410*/  BRA `(.L_x_1128) ;  /* 0xffffffd000007947 */ /* 0x000fea000383ffff */
.L_x_1077:
[----:B------:R-:W-:Y:S01]  /*14420*/  IMAD.MOV.U32 R13, RZ, RZ, R8 ;  /* 0x000000ffff0d7224 */ /* 0x000fe200078e0008 */
[----:B------:R-:W-:Y:S01]  /*14430*/  IADD3 R7, R36, UR40, RZ ;  /* 0x0000002824077c10 */ /* 0x000fe2000fffe0ff */
[----:B------:R-:W-:Y:S02]  /*14440*/  IMAD.MOV.U32 R12, RZ, RZ, RZ ;  /* 0x000000ffff0c7224 */ /* 0x000fe400078e00ff */
[----:B------:R-:W-:Y:S02]  /*14450*/  IMAD.MOV.U32 R11, RZ, RZ, 0x181f ;  /* 0x0000181fff0b7424 */ /* 0x000fe400078e00ff */
[----:B------:R-:W-:Y:S02]  /*14460*/  IMAD.MOV.U32 R15, RZ, RZ, -0x1 ;  /* 0xffffffffff0f7424 */ /* 0x000fe400078e00ff */
[----:B------:R-:W-:-:S07]  /*14470*/  VIADD R5, R7, 0x10 ;  /* 0x0000001007057836 */ /* 0x000fce0000000000 */
[----:B------:R-:W-:Y:S05]  /*14480*/  WARPSYNC.COLLECTIVE R15, `(.L_x_1129) ;  /* 0x000000000f087348 */ /* 0x000fea0003c00000 */
[----:B------:R0:W1:Y:S02]  /*14490*/  SHFL.IDX P6, R14, R13, R12, R11 ;  /* 0x0000000c0d0e7389 */ /* 0x00006400000c000b */
[----:B01----:R-:W-:Y:S01]  /*144a0*/  ENDCOLLECTIVE ;  /* 0x000000000000791b */ /* 0x003fe20003800000 */
.L_x_1129:
[----:B------:R-:W-:Y:S02]  /*144b0*/  IMAD.MOV.U32 R13, RZ, RZ, R0 ;  /* 0x000000ffff0d7224 */ /* 0x000fe400078e0000 */
[----:B------:R-:W-:-:S07]  /*144c0*/  IMAD.MOV.U32 R3, RZ, RZ, R14 ;  /* 0x000000ffff037224 */ /* 0x000fce00078e000e */
[----:B------:R-:W-:Y:S05]  /*144d0*/  WARPSYNC.COLLECTIVE R15, `(.L_x_1130) ;  /* 0x000000000f087348 */ /* 0x000fea0003c00000 */
[----:B------:R0:W1:Y:S02]  /*144e0*/  SHFL.IDX P6, R14, R13, R12, R11 ;  /* 0x0000000c0d0e7389 */ /* 0x00006400000c000b */
[----:B01----:R-:W-:Y:S01]  /*144f0*/  ENDCOLLECTIVE ;  /* 0x000000000000791b */ /* 0x003fe20003800000 */
.L_x_1130:
[----:B------:R-:W-:Y:S02]  /*14500*/  ULDC UR4, c[0x0][0x288] ;  /* 0x0000a20000047ab9 */ /* 0x000fe40000000800 */
[----:B------:R-:W-:-:S05]  /*14510*/  IMAD R6, R6, UR4, RZ ;  /* 0x0000000406067c24 */ /* 0x000fca000f8e02ff */
[----:B------:R-:W-:Y:S01]  /*14520*/  ISETP.GE.AND P1, PT, R7, R6, PT ;  /* 0x000000060700720c */ /* 0x000fe20003f26270 */
[----:B------:R-:W-:Y:S02]  /*14530*/  IMAD.MOV.U32 R13, RZ, RZ, R8 ;  /* 0x000000ffff0d7224 */ /* 0x000fe400078e0008 */
[----:B------:R-:W-:-:S10]  /*14540*/  IMAD.MOV.U32 R12, RZ, RZ, 0x1 ;  /* 0x00000001ff0c7424 */ /* 0x000fd400078e00ff */
[----:B------:R-:W-:Y:S01]  /*14550*/  @!P1 LEA R9, R25, UR46, 0x1 ;  /* 0x0000002e19099c11 */ /* 0x000fe2000f8e08ff */
[----:B------:R-:W-:-:S07]  /*14560*/  IMAD.MOV.U32 R2, RZ, RZ, R14 ;  /* 0x000000ffff027224 */ /* 0x000fce00078e000e */
[----:B------:R-:W-:Y:S05]  /*14570*/  WARPSYNC.COLLECTIVE R15, `(.L_x_1131) ;  /* 0x000000000f087348 */ /* 0x000fea0003c00000 */
[----:B------:R0:W1:Y:S02]  /*14580*/  SHFL.IDX P6, R14, R13, R12, R11 ;  /* 0x0000000c0d0e7389 */ /* 0x00006400000c000b */
[----:B01----:R-:W-:Y:S01]  /*14590*/  ENDCOLLECTIVE ;  /* 0x000000000000791b */ /* 0x003fe20003800000 */
.L_x_1131:
        /* <DEDUP_REMOVED lines=8> */
[----:B------:R-:W-:Y:S01]  /*14620*/  ISETP.GE.AND P1, PT, R5, R6, PT ;  /* 0x000000060500720c */ /* 0x000fe20003f26270 */
[----:B------:R-:W-:-:S12]  /*14630*/  IMAD.MOV.U32 R5, RZ, RZ, R14 ;  /* 0x000000ffff057224 */ /* 0x000fd800078e000e */
[----:B0-----:R-:W-:Y:S05]  /*14640*/  WARPSYNC.COLLECTIVE R15, `(.L_x_1132) ;  /* 0x000000000f087348 */ /* 0x001fea0003c00000 */
[----:B------:R1:W2:Y:S02]  /*14650*/  SHFL.IDX P6, R14, R13, R12, R11 ;  /* 0x0000000c0d0e7389 */ /* 0x0002a400000c000b */
[----:B012---:R-:W-:Y:S01]  /*14660*/  ENDCOLLECTIVE ;  /* 0x000000000000791b */ /* 0x007fe20003800000 */
.L_x_1132:
[----:B------:R-:W-:Y:S01]  /*14670*/  VIADD R3, R7, 0x20 ;  /* 0x0000002007037836 */ /* 0x000fe20000000000 */
[----:B------:R-:W-:Y:S01]  /*14680*/  @!P1 LEA R21, R25, UR46, 0x1 ;  /* 0x0000002e19159c11 */ /* 0x000fe2000f8e08ff */
[----:B------:R-:W-:Y:S02]  /*14690*/  IMAD.MOV.U32 R13, RZ, RZ, R8 ;  /* 0x000000ffff0d7224 */ /* 0x000fe400078e0008 */
[----:B------:R-:W-:Y:S02]  /*146a0*/  IMAD.MOV.U32 R12, RZ, RZ, 0x2 ;  /* 0x00000002ff0c7424 */ /* 0x000fe400078e00ff */
[----:B------:R-:W-:-:S07]  /*146b0*/  IMAD.MOV.U32 R4, RZ, RZ, R14 ;  /* 0x000000ffff047224 */ /* 0x000fce00078e000e */
[----:B------:R-:W-:Y:S05]  /*146c0*/  WARPSYNC.COLLECTIVE R15, `(.L_x_1133) ;  /* 0x000000000f087348 */ /* 0x000fea0003c00000 */
[----:B------:R0:W1:Y:S02]  /*146d0*/  SHFL.IDX P6, R14, R13, R12, R11 ;  /* 0x0000000c0d0e7389 */ /* 0x00006400000c000b */
[----:B01----:R-:W-:Y:S01]  /*146e0*/  ENDCOLLECTIVE ;  /* 0x000000000000791b */ /* 0x003fe20003800000 */
.L_x_1133:
        /* <DEDUP_REMOVED lines=13> */
.L_x_1134:
        /* <DEDUP_REMOVED lines=8> */
.L_x_1135:
        /* <DEDUP_REMOVED lines=13> */
.L_x_1136:
        /* <DEDUP_REMOVED lines=8> */
.L_x_1137:
        /* <DEDUP_REMOVED lines=13> */
.L_x_1138:
        /* <DEDUP_REMOVED lines=8> */
.L_x_1139:
        /* <DEDUP_REMOVED lines=13> */
.L_x_1140:
[----:B------:R-:W-:Y:S01]  /*14bb0*/  VIADD R3, R7, 0x60 ;  /* 0x0000006007037836 */ /* 0x000fe20000000000 */
[----:B------:R-:W-:Y:S02]  /*14bc0*/  @!P1 LEA R21, R25, UR46, 0x1 ;  /* 0x0000002e19159c11 */ /* 0x000fe4000f8e08ff */
[----:B------:R-:W-:Y:S01]  /*14bd0*/  MOV R13, R8 ;  /* 0x00000008000d7202 */ /* 0x000fe20000000f00 */
[----:B------:R-:W-:Y:S02]  /*14be0*/  IMAD.MOV.U32 R12, RZ, RZ, 0x6 ;  /* 0x00000006ff0c7424 */ /* 0x000fe400078e00ff */
[----:B------:R-:W-:-:S07]  /*14bf0*/  IMAD.MOV.U32 R4, RZ, RZ, R14 ;  /* 0x000000ffff047224 */ /* 0x000fce00078e000e */
[----:B------:R-:W-:Y:S05]  /*14c00*/  WARPSYNC.COLLECTIVE R15, `(.L_x_1141) ;  /* 0x000000000f087348 */ /* 0x000fea0003c00000 */
[----:B------:R0:W1:Y:S02]  /*14c10*/  SHFL.IDX P6, R14, R13, R12, R11 ;  /* 0x0000000c0d0e7389 */ /* 0x00006400000c000b */
[----:B01----:R-:W-:Y:S01]  /*14c20*/  ENDCOLLECTIVE ;  /* 0x000000000000791b */ /* 0x003fe20003800000 */
.L_x_1141:
        /* <DEDUP_REMOVED lines=13> */
.L_x_1142:
[----:B------:R-:W-:Y:S01]  /*14d00*/  @!P1 LEA R9, R25, UR46, 0x1 ;  /* 0x0000002e19099c11 */ /* 0x000fe2000f8e08ff */
[----:B------:R-:W-:Y:S02]  /*14d10*/  IMAD.MOV.U32 R13, RZ, RZ, R8 ;  /* 0x000000ffff0d7224 */ /* 0x000fe400078e0008 */
[----:B------:R-:W-:Y:S02]  /*14d20*/  IMAD.MOV.U32 R12, RZ, RZ, 0x7 ;  /* 0x00000007ff0c7424 */ /* 0x000fe400078e00ff */
[----:B------:R-:W-:-:S07]  /*14d30*/  IMAD.MOV.U32 R2, RZ, RZ, R14 ;  /* 0x000000ffff027224 */ /* 0x000fce00078e000e */
[----:B------:R-:W-:Y:S05]  /*14d40*/  WARPSYNC.COLLECTIVE R15, `(.L_x_1143) ;  /* 0x000000000f087348 */ /* 0x000fea0003c00000 */
[----:B------:R0:W1:Y:S02]  /*14d50*/  SHFL.IDX P6, R14, R13, R12, R11 ;  /* 0x0000000c0d0e7389 */ /* 0x00006400000c000b */
[----:B01----:R-:W-:Y:S01]  /*14d60*/  ENDCOLLECTIVE ;  /* 0x000000000000791b */ /* 0x003fe20003800000 */
.L_x_1143:
        /* <DEDUP_REMOVED lines=12> */
.L_x_1144:
[----:B------:R-:W-:Y:S05]  /*14e30*/  BRA `(.L_x_1145) ;  /* 0xffffffcc00ec7947 */ /* 0x000fea000383ffff */
.L_x_1080:
[----:B0-----:R-:W-:-:S04]  /*14e40*/  IMAD.U32 R3, RZ, RZ, UR46 ;  /* 0x0000002eff037e24 */ /* 0x001fc8000f8e00ff */
[----:B------:R0:W1:Y:S03]  /*14e50*/  SYNCS.PHASECHK.TRANS64.TRYWAIT P0, [R3+URZ+0x2a820], R0 ;  /* 0x02a82000030075a7 */ /* 0x000066000800017f */
[----:B-1----:R-:W-:Y:S05]  /*14e60*/  @!P0 NANOSLEEP.SYNCS 0x989680 ;  /* 0x009896800000895d */ /* 0x002fea0003900000 */
[----:B------:R-:W1:Y:S02]  /*14e70*/  @!P0 SYNCS.PHASECHK.TRANS64 P0, [R3+URZ+0x2a820], R0 ;  /* 0x02a82000030085a7 */ /* 0x000e64000800007f */
[----:B-1----:R-:W-:Y:S05]  /*14e80*/  @!P0 BRA `(.L_x_1080) ;  /* 0xfffffffc00ec8947 */ /* 0x002fea000383ffff */
[----:B------:R-:W-:Y:S05]  /*14e90*/  BRA `(.L_x_1146) ;  /* 0xffffffd000387947 */ /* 0x000fea000383ffff */
.L_x_1084:
[----:B0-----:R0:W1:Y:S02]  /*14ea0*/  SYNCS.PHASECHK.TRANS64.TRYWAIT P0, [R8+URZ+0x2a840], R3 ;  /* 0x02a84003080075a7 */ /* 0x001064000800017f */
[----:B-1----:R-:W-:Y:S05]  /*14eb0*/  @!P0 NANOSLEEP.SYNCS 0x989680 ;  /* 0x009896800000895d */ /* 0x002fea0003900000 */
[----:B------:R-:W1:Y:S02]  /*14ec0*/  @!P0 SYNCS.PHASECHK.TRANS64 P0, [R8+URZ+0x2a840], R3 ;  /* 0x02a84003080085a7 */ /* 0x000e64000800007f */
[----:B-1----:R-:W-:Y:S05]  /*14ed0*/  @!P0 BRA `(.L_x_1084) ;  /* 0xfffffffc00f08947 */ /* 0x002fea000383ffff */
[----:B------:R-:W-:Y:S05]  /*14ee0*/  BRA `(.L_x_1147) ;  /* 0xffffffd000fc7947 */ /* 0x000fea000383ffff */
.L_x_1085:
        /* <DEDUP_REMOVED lines=8> */
.L_x_1149:
[----:B------:R-:W-:Y:S05]  /*14f70*/  BSYNC B1 ;  /* 0x0000000000017941 */ /* 0x000fea0003800000 */
.L_x_1148:
[----:B------:R-:W-:Y:S01]  /*14f80*/  IMAD.MOV.U32 R13, RZ, RZ, R10 ;  /* 0x000000ffff0d7224 */ /* 0x000fe200078e000a */
[----:B------:R-:W-:Y:S01]  /*14f90*/  MOV R12, RZ ;  /* 0x000000ff000c7202 */ /* 0x000fe20000000f00 */
[----:B------:R-:W-:Y:S01]  /*14fa0*/  IMAD.MOV.U32 R11, RZ, RZ, 0x181f ;  /* 0x0000181fff0b7424 */ /* 0x000fe200078e00ff */
[----:B------:R-:W-:Y:S01]  /*14fb0*/  LEA R19, R19, UR46, 0x1 ;  /* 0x0000002e13137c11 */ /* 0x000fe2000f8e08ff */
[----:B------:R-:W-:Y:S02]  /*14fc0*/  IMAD.MOV.U32 R15, RZ, RZ, -0x1 ;  /* 0xffffffffff0f7424 */ /* 0x000fe400078e00ff */
[----:B------:R-:W-:-:S07]  /*14fd0*/  IMAD.MOV.U32 R3, RZ, RZ, R14 ;  /* 0x000000ffff037224 */ /* 0x000fce00078e000e */
[----:B------:R-:W-:Y:S05]  /*14fe0*/  WARPSYNC.COLLECTIVE R15, `(.L_x_1150) ;  /* 0x000000000f087348 */ /* 0x000fea0003c00000 */
[----:B------:R0:W1:Y:S02]  /*14ff0*/  SHFL.IDX P6, R14, R13, R12, R11 ;  /* 0x0000000c0d0e7389 */ /* 0x00006400000c000b */
[----:B01----:R-:W-:Y:S01]  /*15000*/  ENDCOLLECTIVE ;  /* 0x000000000000791b */ /* 0x003fe20003800000 */
.L_x_1150:
[----:B------:R-:W-:Y:S02]  /*15010*/  IMAD.MOV.U32 R13, RZ, RZ, R21 ;  /* 0x000000ffff0d7224 */ /* 0x000fe400078e0015 */
[----:B------:R-:W-:Y:S01]  /*15020*/  IMAD.MOV.U32 R12, RZ, RZ, 0x1 ;  /* 0x00000001ff0c7424 */ /* 0x000fe200078e00ff */
[----:B------:R-:W-:-:S13]  /*15030*/  IADD3 R2, P0, R14, R35, RZ ;  /* 0x000000230e027210 */ /* 0x000fda0007f1e0ff */
[----:B------:R-:W-:Y:S05]  /*15040*/  WARPSYNC.COLLECTIVE R15, `(.L_x_1151) ;  /* 0x000000000f087348 */ /* 0x000fea0003c00000 */
[----:B------:R0:W1:Y:S02]  /*15050*/  SHFL.IDX P6, R14, R13, R12, R11 ;  /* 0x0000000c0d0e7389 */ /* 0x00006400000c000b */
[----:B01----:R-:W-:Y:S01]  /*15060*/  ENDCOLLECTIVE ;  /* 0x000000000000791b */ /* 0x003fe20003800000 */
.L_x_1151:
        /* <DEDUP_REMOVED lines=8> */
[----:B------:R-:W-:-:S07]  /*150f0*/  IMAD.MOV.U32 R4, RZ, RZ, R14 ;  /* 0x000000ffff047224 */ /* 0x000fce00078e000e */
[----:B0-----:R-:W-:Y:S05]  /*15100*/  WARPSYNC.COLLECTIVE R15, `(.L_x_1152) ;  /* 0x000000000f087348 */ /* 0x001fea0003c00000 */
[----:B------:R1:W2:Y:S02]  /*15110*/  SHFL.IDX P6, R14, R13, R12, R11 ;  /* 0x0000000c0d0e7389 */ /* 0x0002a400000c000b */
[----:B012---:R-:W-:Y:S01]  /*15120*/  ENDCOLLECTIVE ;  /* 0x000000000000791b */ /* 0x007fe20003800000 */
.L_x_1152:
[----:B------:R-:W-:Y:S02]  /*15130*/  IMAD.MOV.U32 R13, RZ, RZ, R21 ;  /* 0x000000ffff0d7224 */ /* 0x000fe400078e0015 */
[----:B------:R-:W-:Y:S01]  /*15140*/  IMAD.MOV.U32 R12, RZ, RZ, 0x2 ;  /* 0x00000002ff0c7424 */ /* 0x000fe200078e00ff */
[----:B------:R-:W-:-:S13]  /*15150*/  IADD3 R2, P0, R14, R35, RZ ;  /* 0x000000230e027210 */ /* 0x000fda0007f1e0ff */
[----:B------:R-:W-:Y:S05]  /*15160*/  WARPSYNC.COLLECTIVE R15, `(.L_x_1153) ;  /* 0x000000000f087348 */ /* 0x000fea0003c00000 */
[----:B------:R0:W1:Y:S02]  /*15170*/  SHFL.IDX P6, R14, R13, R12, R11 ;  /* 0x0000000c0d0e7389 */ /* 0x00006400000c000b */
[----:B01----:R-:W-:Y:S01]  /*15180*/  ENDCOLLECTIVE ;  /* 0x000000000000791b */ /* 0x003fe20003800000 */
.L_x_1153:
        /* <DEDUP_REMOVED lines=12> */
.L_x_1154:
[----:B------:R-:W-:Y:S02]  /*15250*/  IMAD.MOV.U32 R13, RZ, RZ, R21 ;  /* 0x000000ffff0d7224 */ /* 0x000fe400078e0015 */
[----:B------:R-:W-:-:S05]  /*15260*/  IMAD.MOV.U32 R12, RZ, RZ, R14 ;  /* 0x000000ffff0c7224 */ /* 0x000fca00078e000e */
[----:B------:R-:W-:Y:S02]  /*15270*/  IADD3 R2, P0, R12, R35, RZ ;  /* 0x000000230c027210 */ /* 0x000fe40007f1e0ff */
[----:B------:R-:W-:-:S03]  /*15280*/  MOV R12, 0x3 ;  /* 0x00000003000c7802 */ /* 0x000fc60000000f00 */
[----:B------:R-:W-:-:S08]  /*15290*/  IMAD.X R3, RZ, RZ, R5, P0 ;  /* 0x000000ffff037224 */ /* 0x000fd000000e0605 */
[----:B------:R-:W-:Y:S05]  /*152a0*/  WARPSYNC.COLLECTIVE R15, `(.L_x_1155) ;  /* 0x000000000f087348 */ /* 0x000fea0003c00000 */
[----:B------:R0:W1:Y:S02]  /*152b0*/  SHFL.IDX P6, R14, R13, R12, R11 ;  /* 0x0000000c0d0e7389 */ /* 0x00006400000c000b */
[----:B01----:R-:W-:Y:S01]  /*152c0*/  ENDCOLLECTIVE ;  /* 0x000000000000791b */ /* 0x003fe20003800000 */
.L_x_1155:
[----:B------:R-:W-:Y:S01]  /*152d0*/  @!PT LDS RZ, [RZ] ;  /* 0x00000000fffff984 */ /* 0x000fe20000000800 */
[----:B------:R-:W-:Y:S01]  /*152e0*/  @!PT LDS RZ, [RZ] ;  /* 0x00000000fffff984 */ /* 0x000fe20000000800 */
[----:B------:R-:W-:Y:S01]  /*152f0*/  @!PT LDS RZ, [RZ] ;  /* 0x00000000fffff984 */ /* 0x000fe20000000800 */
[----:B------:R-:W-:Y:S04]  /*15300*/  LDGSTS.E.BYPASS.LTC128B.128 [R19+0x19400], desc[UR56][R2.64], !P3 ;  /* 0x1940000002137fae */ /* 0x000fe8000d901d78 */
[----:B------:R-:W-:Y:S04]  /*15310*/  LDGSTS.E.BYPASS.LTC128B.128 [R19+0x1c400], desc[UR56][R2.64+0x80], !P2 ;  /* 0x1c40008002137fae */ /* 0x000fe8000d101d78 */
[----:B------:R0:W-:Y:S01]  /*15320*/  LDGSTS.E.BYPASS.LTC128B.128 [R19+0x1f400], desc[UR56][R2.64+0x100], !P1 ;  /* 0x1f40010002137fae */ /* 0x0001e2000c901d78 */
[----:B------:R-:W-:Y:S02]  /*15330*/  IMAD.MOV.U32 R13, RZ, RZ, R10 ;  /* 0x000000ffff0d7224 */ /* 0x000fe400078e000a */
[----:B0-----:R-:W-:-:S07]  /*15340*/  IMAD.MOV.U32 R3, RZ, RZ, R14 ;  /* 0x000000ffff037224 */ /* 0x001fce00078e000e */
[----:B------:R-:W-:Y:S05]  /*15350*/  WARPSYNC.COLLECTIVE R15, `(.L_x_1156) ;  /* 0x000000000f087348 */ /* 0x000fea0003c00000 */
[----:B------:R0:W1:Y:S02]  /*15360*/  SHFL.IDX P6, R14, R13, R12, R11 ;  /* 0x0000000c0d0e7389 */ /* 0x00006400000c000b */
[----:B01----:R-:W-:Y:S01]  /*15370*/  ENDCOLLECTIVE ;  /* 0x000000000000791b */ /* 0x003fe20003800000 */
.L_x_1156:
[----:B------:R-:W-:Y:S02]  /*15380*/  IMAD.MOV.U32 R13, RZ, RZ, R21 ;  /* 0x000000ffff0d7224 */ /* 0x000fe400078e0015 */
[----:B------:R-:W-:Y:S01]  /*15390*/  IMAD.MOV.U32 R12, RZ, RZ, 0x4 ;  /* 0x00000004ff0c7424 */ /* 0x000fe200078e00ff */
[----:B------:R-:W-:-:S13]  /*153a0*/  IADD3 R2, P0, R14, R35, RZ ;  /* 0x000000230e027210 */ /* 0x000fda0007f1e0ff */
[----:B------:R-:W-:Y:S05]  /*153b0*/  WARPSYNC.COLLECTIVE R15, `(.L_x_1157) ;  /* 0x000000000f087348 */ /* 0x000fea0003c00000 */
[----:B------:R0:W1:Y:S02]  /*153c0*/  SHFL.IDX P6, R14, R13, R12, R11 ;  /* 0x0000000c0d0e7389 */ /* 0x00006400000c000b */
[----:B01----:R-:W-:Y:S01]  /*153d0*/  ENDCOLLECTIVE ;  /* 0x000000000000791b */ /* 0x003fe20003800000 */
.L_x_1157:
        /* <DEDUP_REMOVED lines=12> */
.L_x_1158:
[----:B------:R-:W-:Y:S02]  /*154a0*/  IMAD.MOV.U32 R13, RZ, RZ, R21 ;  /* 0x000000ffff0d7224 */ /* 0x000fe400078e0015 */
[----:B------:R-:W-:-:S05]  /*154b0*/  IMAD.MOV.U32 R12, RZ, RZ, R14 ;  /* 0x000000ffff0c7224 */ /* 0x000fca00078e000e */
[----:B------:R-:W-:Y:S01]  /*154c0*/  IADD3 R2, P0, R12, R35, RZ ;  /* 0x000000230c027210 */ /* 0x000fe20007f1e0ff */
[----:B------:R-:W-:-:S04]  /*154d0*/  IMAD.MOV.U32 R12, RZ, RZ, 0x5 ;  /* 0x00000005ff0c7424 */ /* 0x000fc800078e00ff */
[----:B------:R-:W-:-:S08]  /*154e0*/  IMAD.X R3, RZ, RZ, R4, P0 ;  /* 0x000000ffff037224 */ /* 0x000fd000000e0604 */
[----:B------:R-:W-:Y:S05]  /*154f0*/  WARPSYNC.COLLECTIVE R15, `(.L_x_1159) ;  /* 0x000000000f087348 */ /* 0x000fea0003c00000 */
[----:B------:R0:W1:Y:S02]  /*15500*/  SHFL.IDX P6, R14, R13, R12, R11 ;  /* 0x0000000c0d0e7389 */ /* 0x00006400000c000b */
[----:B01----:R-:W-:Y:S01]  /*15510*/  ENDCOLLECTIVE ;  /* 0x000000000000791b */ /* 0x003fe20003800000 */
.L_x_1159:
[----:B------:R-:W-:Y:S01]  /*15520*/  @!PT LDS RZ, [RZ] ;  /* 0x00000000fffff984 */ /* 0x000fe20000000800 */
[----:B------:R-:W-:Y:S01]  /*15530*/  @!PT LDS RZ, [RZ] ;  /* 0x00000000fffff984 */ /* 0x000fe20000000800 */
[----:B------:R-:W-:Y:S01]  /*15540*/  @!PT LDS RZ, [RZ] ;  /* 0x00000000fffff984 */ /* 0x000fe20000000800 */
[----:B------:R0:W-:Y:S04]  /*15550*/  LDGSTS.E.BYPASS.LTC128B.128 [R19+0x1a400], desc[UR56][R2.64], !P3 ;  /* 0x1a40000002137fae */ /* 0x0001e8000d901d78 */
[----:B------:R0:W-:Y:S04]  /*15560*/  LDGSTS.E.BYPASS.LTC128B.128 [R19+0x1d400], desc[UR56][R2.64+0x80], !P2 ;  /* 0x1d40008002137fae */ /* 0x0001e8000d101d78 */
[----:B------:R0:W-:Y:S01]  /*15570*/  LDGSTS.E.BYPASS.LTC128B.128 [R19+0x20400], desc[UR56][R2.64+0x100], !P1 ;  /* 0x2040010002137fae */ /* 0x0001e2000c901d78 */
[----:B------:R-:W-:Y:S02]  /*15580*/  IMAD.MOV.U32 R13, RZ, RZ, R10 ;  /* 0x000000ffff0d7224 */ /* 0x000fe400078e000a */
[----:B------:R-:W-:-:S07]  /*15590*/  IMAD.MOV.U32 R21, RZ, RZ, R14 ;  /* 0x000000ffff157224 */ /* 0x000fce00078e000e */
[----:B0-----:R-:W-:Y:S05]  /*155a0*/  WARPSYNC.COLLECTIVE R15, `(.L_x_1160) ;  /* 0x000000000f087348 */ /* 0x001fea0003c00000 */
[----:B------:R1:W2:Y:S02]  /*155b0*/  SHFL.IDX P6, R14, R13, R12, R11 ;  /* 0x0000000c0d0e7389 */ /* 0x0002a400000c000b */
[----:B012---:R-:W-:Y:S01]  /*155c0*/  ENDCOLLECTIVE ;  /* 0x000000000000791b */ /* 0x007fe20003800000 */
.L_x_1160:
[----:B------:R-:W-:Y:S05]  /*155d0*/  BRA `(.L_x_1161) ;  /* 0xffffffd000587947 */ /* 0x000fea000383ffff */
.L_x_1090:
[----:B0-----:R0:W2:Y:S02]  /*155e0*/  SYNCS.PHASECHK.TRANS64.TRYWAIT P0, [R4+URZ+0x2a860], R3 ;  /* 0x02a86003040075a7 */ /* 0x0010a4000800017f */
[----:B--2---:R-:W-:Y:S05]  /*155f0*/  @!P0 NANOSLEEP.SYNCS 0x989680 ;  /* 0x009896800000895d */ /* 0x004fea0003900000 */
[----:B------:R-:W2:Y:S02]  /*15600*/  @!P0 SYNCS.PHASECHK.TRANS64 P0, [R4+URZ+0x2a860], R3 ;  /* 0x02a86003040085a7 */ /* 0x000ea4000800007f */
[----:B--2---:R-:W-:Y:S05]  /*15610*/  @!P0 BRA `(.L_x_1090) ;  /* 0xfffffffc00f08947 */ /* 0x004fea000383ffff */
[----:B------:R-:W-:Y:S05]  /*15620*/  BRA `(.L_x_1162) ;  /* 0xffffffd000b47947 */ /* 0x000fea000383ffff */
.L_x_1091:
[----:B------:R-:W-:Y:S01]  /*15630*/  BSSY B1, `(.L_x_1163) ;  /* 0x0000008000017945 */ /* 0x000fe20003800000 */
[----:B------:R-:W-:Y:S01]  /*15640*/  IMAD.MOV.U32 R13, RZ, RZ, R17 ;  /* 0x000000ffff0d7224 */ /* 0x000fe200078e0011 */
[----:B------:R-:W-:Y:S01]  /*15650*/  MOV R11, 0x181f ;  /* 0x0000181f000b7802 */ /* 0x000fe20000000f00 */
[----:B------:R-:W-:Y:S02]  /*15660*/  IMAD.MOV.U32 R12, RZ, RZ, RZ ;  /* 0x000000ffff0c7224 */ /* 0x000fe400078e00ff */
[----:B------:R-:W-:-:S07]  /*15670*/  IMAD.MOV.U32 R15, RZ, RZ, -0x1 ;  /* 0xffffffffff0f7424 */ /* 0x000fce00078e00ff */
[----:B01----:R-:W-:Y:S05]  /*15680*/  WARPSYNC.COLLECTIVE R15, `(.L_x_1164) ;  /* 0x000000000f087348 */ /* 0x003fea0003c00000 */
[----:B------:R2:W3:Y:S02]  /*15690*/  SHFL.IDX P6, R14, R13, R12, R11 ;  /* 0x0000000c0d0e7389 */ /* 0x0004e400000c000b */
[----:B0123--:R-:W-:Y:S01]  /*156a0*/  ENDCOLLECTIVE ;  /* 0x000000000000791b */ /* 0x00ffe20003800000 */
.L_x_1164:
[----:B------:R-:W-:Y:S05]  /*156b0*/  BSYNC B1 ;  /* 0x0000000000017941 */ /* 0x000fea0003800000 */
.L_x_1163:
[----:B------:R-:W-:Y:S01]  /*156c0*/  IMAD.MOV.U32 R13, RZ, RZ, R16 ;  /* 0x000000ffff0d7224 */ /* 0x000fe200078e0010 */
[----:B------:R-:W-:Y:S01]  /*156d0*/  LEA R5, R5, UR46, 0x1 ;  /* 0x0000002e05057c11 */ /* 0x000fe2000f8e08ff */
[----:B------:R-:W-:Y:S02]  /*156e0*/  IMAD.MOV.U32 R12, RZ, RZ, RZ ;  /* 0x000000ffff0c7224 */ /* 0x000fe400078e00ff */
[----:B------:R-:W-:Y:S02]  /*156f0*/  IMAD.MOV.U32 R11, RZ, RZ, 0x181f ;  /* 0x0000181fff0b7424 */ /* 0x000fe400078e00ff */
[----:B------:R-:W-:Y:S02]  /*15700*/  IMAD.MOV.U32 R15, RZ, RZ, -0x1 ;  /* 0xffffffffff0f7424 */ /* 0x000fe400078e00ff */
[----:B------:R-:W-:-:S07]  /*15710*/  IMAD.MOV.U32 R3, RZ, RZ, R14 ;  /* 0x000000ffff037224 */ /* 0x000fce00078e000e */
[----:B------:R-:W-:Y:S05]  /*15720*/  WARPSYNC.COLLECTIVE R15, `(.L_x_1165) ;  /* 0x000000000f087348 */ /* 0x000fea0003c00000 */
[----:B------:R0:W1:Y:S02]  /*15730*/  SHFL.IDX P6, R14, R13, R12, R11 ;  /* 0x0000000c0d0e7389 */ /* 0x00006400000c000b */
[----:B01----:R-:W-:Y:S01]  /*15740*/  ENDCOLLECTIVE ;  /* 0x000000000000791b */ /* 0x003fe20003800000 */
.L_x_1165:
[----:B------:R-:W-:Y:S02]  /*15750*/  IMAD.MOV.U32 R13, RZ, RZ, R17 ;  /* 0x000000ffff0d7224 */ /* 0x000fe400078e0011 */
[----:B------:R-:W-:Y:S01]  /*15760*/  IMAD.MOV.U32 R12, RZ, RZ, 0x1 ;  /* 0x00000001ff0c7424 */ /* 0x000fe200078e00ff */
[----:B------:R-:W-:-:S13]  /*15770*/  IADD3 R2, P1, R14, R35, RZ ;  /* 0x000000230e027210 */ /* 0x000fda0007f3e0ff */
[----:B------:R-:W-:Y:S05]  /*15780*/  WARPSYNC.COLLECTIVE R15, `(.L_x_1166) ;  /* 0x000000000f087348 */ /* 0x000fea0003c00000 */
[----:B------:R0:W1:Y:S02]  /*15790*/  SHFL.IDX P6, R14, R13, R12, R11 ;  /* 0x0000000c0d0e7389 */ /* 0x00006400000c000b */
[----:B01----:R-:W-:Y:S01]  /*157a0*/  ENDCOLLECTIVE ;  /* 0x000000000000791b */ /* 0x003fe20003800000 */
.L_x_1166:
        /* <DEDUP_REMOVED lines=13> */
.L_x_1167:
[----:B------:R-:W-:Y:S01]  /*15880*/  @!PT LDS RZ, [RZ] ;  /* 0x00000000fffff984 */ /* 0x000fe20000000800 */
[----:B------:R-:W-:Y:S01]  /*15890*/  @!PT LDS RZ, [RZ] ;  /* 0x00000000fffff984 */ /* 0x000fe20000000800 */
[----:B------:R-:W-:Y:S01]  /*158a0*/  @!PT LDS RZ, [RZ] ;  /* 0x00000000fffff984 */ /* 0x000fe20000000800 */
[----:B------:R0:W-:Y:S01]  /*158b0*/  LDGSTS.E.BYPASS.LTC128B.128 [R5+0x3400], desc[UR56][R2.64+0x80], !P2 ;  /* 0x0340008002057fae */ /* 0x0001e2000d101d78 */
[----:B------:R-:W-:Y:S02]  /*158c0*/  IMAD.MOV.U32 R13, RZ, RZ, R17 ;  /* 0x000000ffff0d7224 */ /* 0x000fe400078e0011 */
[----:B------:R-:W-:Y:S01]  /*158d0*/  IMAD.MOV.U32 R12, RZ, RZ, 0x2 ;  /* 0x00000002ff0c7424 */ /* 0x000fe200078e00ff */
[----:B0-----:R-:W-:-:S13]  /*158e0*/  IADD3 R2, P2, R14, R35, RZ ;  /* 0x000000230e027210 */ /* 0x001fda0007f5e0ff */
[----:B------:R-:W-:Y:S05]  /*158f0*/  WARPSYNC.COLLECTIVE R15, `(.L_x_1168) ;  /* 0x000000000f087348 */ /* 0x000fea0003c00000 */
[----:B------:R0:W1:Y:S02]  /*15900*/  SHFL.IDX P6, R14, R13, R12, R11 ;  /* 0x0000000c0d0e7389 */ /* 0x00006400000c000b */
[----:B01----:R-:W-:Y:S01]  /*15910*/  ENDCOLLECTIVE ;  /* 0x000000000000791b */ /* 0x003fe20003800000 */
.L_x_1168:
[----:B------:R-:W-:Y:S01]  /*15920*/  IMAD.X R3, RZ, RZ, R8, P2 ;  /* 0x000000ffff037224 */ /* 0x000fe200010e0608 */
        /* <DEDUP_REMOVED lines=11> */
.L_x_1169:
        /* <DEDUP_REMOVED lines=10> */
.L_x_1170:
[----:B------:R-:W-:Y:S01]  /*15a80*/  IMAD.X R3, RZ, RZ, R8, P2 ;  /* 0x000000ffff037224 */ /* 0x000fe200010e0608 */
        /* <DEDUP_REMOVED lines=11> */
.L_x_1171:
        /* <DEDUP_REMOVED lines=10> */
.L_x_1172:
        /* <DEDUP_REMOVED lines=12> */
.L_x_1173:
        /* <DEDUP_REMOVED lines=10> */
.L_x_1174:
        /* <DEDUP_REMOVED lines=12> */
.L_x_1175:
[----:B------:R-:W-:Y:S01]  /*15e00*/  @!PT LDS RZ, [RZ] ;  /* 0x00000000fffff984 */ /* 0x000fe20000000800 */
[----:B------:R-:W-:Y:S01]  /*15e10*/  @!PT LDS RZ, [RZ] ;  /* 0x00000000fffff984 */ /* 0x000fe20000000800 */
[----:B------:R-:W-:Y:S01]  /*15e20*/  @!PT LDS RZ, [RZ] ;  /* 0x00000000fffff984 */ /* 0x000fe20000000800 */
[----:B------:R0:W-:Y:S01]  /*15e30*/  LDGSTS.E.BYPASS.LTC128B.128 [R5+0x5400], desc[UR56][R2.64+0x80], !P2 ;  /* 0x0540008002057fae */ /* 0x0001e2000d101d78 */
[----:B------:R-:W-:Y:S05]  /*15e40*/  BRA `(.L_x_1176) ;  /* 0xffffffcc00707947 */ /* 0x000fea000383ffff */
.L_x_1097:
[----:B0-----:R0:W1:Y:S02]  /*15e50*/  SYNCS.PHASECHK.TRANS64.TRYWAIT P0, [R0+URZ+0x2a860], R3 ;  /* 0x02a86003000075a7 */ /* 0x001064000800017f */
[----:B-1----:R-:W-:Y:S05]  /*15e60*/  @!P0 NANOSLEEP.SYNCS 0x989680 ;  /* 0x009896800000895d */ /* 0x002fea0003900000 */
[----:B------:R-:W1:Y:S02]  /*15e70*/  @!P0 SYNCS.PHASECHK.TRANS64 P0, [R0+URZ+0x2a860], R3 ;  /* 0x02a86003000085a7 */ /* 0x000e64000800007f */
[----:B-1----:R-:W-:Y:S05]  /*15e80*/  @!P0 BRA `(.L_x_1097) ;  /* 0xfffffffc00f08947 */ /* 0x002fea000383ffff */
[----:B------:R-:W-:Y:S05]  /*15e90*/  BRA `(.L_x_1177) ;  /* 0xffffffd000587947 */ /* 0x000fea000383ffff */
.L_x_1098:
[----:B------:R-:W-:Y:S01]  /*15ea0*/  BSSY B0, `(.L_x_1178) ;  /* 0x0000008000007945 */ /* 0x000fe20003800000 */
[----:B------:R-:W-:Y:S01]  /*15eb0*/  MOV R13, R17 ;  /* 0x00000011000d7202 */ /* 0x000fe20000000f00 */
[----:B------:R-:W-:Y:S02]  /*15ec0*/  IMAD.MOV.U32 R12, RZ, RZ, RZ ;  /* 0x000000ffff0c7224 */ /* 0x000fe400078e00ff */
[----:B------:R-:W-:Y:S02]  /*15ed0*/  IMAD.MOV.U32 R11, RZ, RZ, 0x181f ;  /* 0x0000181fff0b7424 */ /* 0x000fe400078e00ff */
[----:B------:R-:W-:-:S07]  /*15ee0*/  IMAD.MOV.U32 R15, RZ, RZ, -0x1 ;  /* 0xffffffffff0f7424 */ /* 0x000fce00078e00ff */
[----:B0-----:R-:W-:Y:S05]  /*15ef0*/  WARPSYNC.COLLECTIVE R15, `(.L_x_1179) ;  /* 0x000000000f087348 */ /* 0x001fea0003c00000 */
[----:B------:R1:W2:Y:S02]  /*15f00*/  SHFL.IDX P6, R14, R13, R12, R11 ;  /* 0x0000000c0d0e7389 */ /* 0x0002a400000c000b */
[----:B012---:R-:W-:Y:S01]  /*15f10*/  ENDCOLLECTIVE ;  /* 0x000000000000791b */ /* 0x007fe20003800000 */
.L_x_1179:
[----:B------:R-:W-:Y:S05]  /*15f20*/  BSYNC B0 ;  /* 0x0000000000007941 */ /* 0x000fea0003800000 */
.L_x_1178:
[----:B------:R-:W-:Y:S01]  /*15f30*/  IMAD.MOV.U32 R13, RZ, RZ, R16 ;  /* 0x000000ffff0d7224 */ /* 0x000fe200078e0010 */
[C---:B------:R-:W-:Y:S01]  /*15f40*/  LOP3.LUT R4, R29.reuse, 0x1, RZ, 0xc0, !PT ;  /* 0x000000011d047812 */ /* 0x040fe200078ec0ff */
[----:B------:R-:W-:Y:S01]  /*15f50*/  IMAD.MOV.U32 R12, RZ, RZ, RZ ;  /* 0x000000ffff0c7224 */ /* 0x000fe200078e00ff */
[----:B------:R-:W-:Y:S01]  /*15f60*/  LOP3.LUT P0, RZ, R29, 0x2, RZ, 0xc0, !PT ;  /* 0x000000021dff7812 */ /* 0x000fe2000780c0ff */
[----:B------:R-:W-:Y:S01]  /*15f70*/  IMAD.MOV.U32 R11, RZ, RZ, 0x181f ;  /* 0x0000181fff0b7424 */ /* 0x000fe200078e00ff */
[----:B------:R-:W-:Y:S01]  /*15f80*/  ISETP.NE.U32.AND P1, PT, R4, 0x1, PT ;  /* 0x000000010400780c */ /* 0x000fe20003f25070 */
[----:B------:R-:W-:Y:S01]  /*15f90*/  IMAD.MOV.U32 R15, RZ, RZ, -0x1 ;  /* 0xffffffffff0f7424 */ /* 0x000fe200078e00ff */
[C---:B------:R-:W-:Y:S01]  /*15fa0*/  ISETP.LT.OR P3, PT, R5.reuse, 0x1, !P0 ;  /* 0x000000010500780c */ /* 0x040fe20004761670 */
[----:B------:R-:W-:Y:S01]  /*15fb0*/  IMAD.MOV.U32 R3, RZ, RZ, R14 ;  /* 0x000000ffff037224 */ /* 0x000fe200078e000e */
[----:B------:R-:W-:-:S13]  /*15fc0*/  ISETP.LT.OR P2, PT, R5, 0x1, P1 ;  /* 0x000000010500780c */ /* 0x000fda0000f41670 */
[----:B------:R-:W-:Y:S05]  /*15fd0*/  WARPSYNC.COLLECTIVE R15, `(.L_x_1180) ;  /* 0x000000000f087348 */ /* 0x000fea0003c00000 */
[----:B------:R0:W1:Y:S02]  /*15fe0*/  SHFL.IDX P6, R14, R13, R12, R11 ;  /* 0x0000000c0d0e7389 */ /* 0x00006400000c000b */
[----:B01----:R-:W-:Y:S01]  /*15ff0*/  ENDCOLLECTIVE ;  /* 0x000000000000791b */ /* 0x003fe20003800000 */
.L_x_1180:
[----:B------:R-:W-:Y:S01]  /*16000*/  LEA R4, R25, UR46, 0x1 ;  /* 0x0000002e19047c11 */ /* 0x000fe2000f8e08ff */
[----:B------:R-:W-:Y:S02]  /*16010*/  IMAD.MOV.U32 R13, RZ, RZ, R17 ;  /* 0x000000ffff0d7224 */ /* 0x000fe400078e0011 */
[----:B------:R-:W-:Y:S02]  /*16020*/  IMAD.MOV.U32 R12, RZ, RZ, 0x1 ;  /* 0x00000001ff0c7424 */ /* 0x000fe400078e00ff */
[----:B------:R-:W-:-:S07]  /*16030*/  IMAD.MOV.U32 R2, RZ, RZ, R14 ;  /* 0x000000ffff027224 */ /* 0x000fce00078e000e */
[----:B------:R-:W-:Y:S05]  /*16040*/  WARPSYNC.COLLECTIVE R15, `(.L_x_1181) ;  /* 0x000000000f087348 */ /* 0x000fea0003c00000 */
[----:B------:R0:W1:Y:S02]  /*16050*/  SHFL.IDX P6, R14, R13, R12, R11 ;  /* 0x0000000c0d0e7389 */ /* 0x00006400000c000b */
[----:B01----:R-:W-:Y:S01]  /*16060*/  ENDCOLLECTIVE ;  /* 0x000000000000791b */ /* 0x003fe20003800000 */
.L_x_1181:
        /* <DEDUP_REMOVED lines=13> */
.L_x_1182:
[----:B------:R-:W-:Y:S01]  /*16140*/  IMAD.MOV.U32 R3, RZ, RZ, R6 ;  /* 0x000000ffff037224 */ /* 0x000fe200078e0006 */
[----:B------:R-:W-:Y:S01]  /*16150*/  MOV R13, R17 ;  /* 0x00000011000d7202 */ /* 0x000fe20000000f00 */
[----:B------:R-:W-:Y:S02]  /*16160*/  IMAD.MOV.U32 R12, RZ, RZ, 0x2 ;  /* 0x00000002ff0c7424 */ /* 0x000fe400078e00ff */
[----:B------:R-:W-:-:S07]  /*16170*/  IMAD.MOV.U32 R2, RZ, RZ, R14 ;  /* 0x000000ffff027224 */ /* 0x000fce00078e000e */
[----:B------:R-:W-:Y:S05]  /*16180*/  WARPSYNC.COLLECTIVE R15, `(.L_x_1183) ;  /* 0x000000000f087348 */ /* 0x000fea0003c00000 */
[----:B------:R0:W1:Y:S02]  /*16190*/  SHFL.IDX P6, R14, R13, R12, R11 ;  /* 0x0000000c0d0e7389 */ /* 0x00006400000c000b */
[----:B01----:R-:W-:Y:S01]  /*161a0*/  ENDCOLLECTIVE ;  /* 0x000000000000791b */ /* 0x003fe20003800000 */
.L_x_1183:
        /* <DEDUP_REMOVED lines=13> */
.L_x_1184:
[----:B------:R-:W-:Y:S02]  /*16280*/  IMAD.MOV.U32 R3, RZ, RZ, R10 ;  /* 0x000000ffff037224 */ /* 0x000fe400078e000a */
[----:B------:R-:W-:Y:S02]  /*16290*/  IMAD.MOV.U32 R13, RZ, RZ, R17 ;  /* 0x000000ffff0d7224 */ /* 0x000fe400078e0011 */
[----:B------:R-:W-:Y:S02]  /*162a0*/  IMAD.MOV.U32 R12, RZ, RZ, 0x3 ;  /* 0x00000003ff0c7424 */ /* 0x000fe400078e00ff */
[----:B------:R-:W-:-:S07]  /*162b0*/  IMAD.MOV.U32 R19, RZ, RZ, R14 ;  /* 0x000000ffff137224 */ /* 0x000fce00078e000e */
[----:B------:R-:W-:Y:S05]  /*162c0*/  WARPSYNC.COLLECTIVE R15, `(.L_x_1185) ;  /* 0x000000000f087348 */ /* 0x000fea0003c00000 */
[----:B------:R0:W1:Y:S02]  /*162d0*/  SHFL.IDX P6, R14, R13, R12, R11 ;  /* 0x0000000c0d0e7389 */ /* 0x00006400000c000b */
[----:B01----:R-:W-:Y:S01]  /*162e0*/  ENDCOLLECTIVE ;  /* 0x000000000000791b */ /* 0x003fe20003800000 */
.L_x_1185:
[----:B------:R-:W-:-:S04]  /*162f0*/  IMAD.MOV.U32 R2, RZ, RZ, R19 ;  /* 0x000000ffff027224 */ /* 0x000fc800078e0013 */
[----:B------:R-:W-:-:S05]  /*16300*/  IMAD.WIDE.U32 R2, R30, 0x2, R2 ;  /* 0x000000021e027825 */ /* 0x000fca00078e0002 */
[----:B------:R-:W-:Y:S01]  /*16310*/  @!PT LDS RZ, [RZ] ;  /* 0x00000000fffff984 */ /* 0x000fe20000000800 */
[----:B------:R-:W-:Y:S01]  /*16320*/  @!PT LDS RZ, [RZ] ;  /* 0x00000000fffff984 */ /* 0x000fe20000000800 */
[----:B------:R-:W-:Y:S01]  /*16330*/  @!PT LDS RZ, [RZ] ;  /* 0x00000000fffff984 */ /* 0x000fe20000000800 */
[----:B------:R0:W-:Y:S01]  /*16340*/  LDGSTS.E.BYPASS.LTC128B.128 [R4+0x1400], desc[UR56][R2.64], !P2 ;  /* 0x0140000002047fae */ /* 0x0001e2000d101d78 */
[C---:B------:R-:W-:Y:S01]  /*16350*/  ISETP.LT.OR P2, PT, R5.reuse, 0x31, P1 ;  /* 0x000000310500780c */ /* 0x040fe20000f41670 */
[----:B------:R-:W-:Y:S02]  /*16360*/  IMAD.MOV.U32 R13, RZ, RZ, R16 ;  /* 0x000000ffff0d7224 */ /* 0x000fe400078e0010 */
[----:B------:R0:W-:Y:S01]  /*16370*/  LDGSTS.E.BYPASS.LTC128B.128 [R4+0x4400], desc[UR56][R2.64+0x80], !P3 ;  /* 0x0440008002047fae */ /* 0x0001e2000d901d78 */
[----:B------:R-:W-:Y:S01]  /*16380*/  ISETP.LT.OR P3, PT, R5, 0x31, !P0 ;  /* 0x000000310500780c */ /* 0x000fe20004761670 */
[----:B------:R-:W-:-:S12]  /*16390*/  IMAD.MOV.U32 R9, RZ, RZ, R14 ;  /* 0x000000ffff097224 */ /* 0x000fd800078e000e */
[----:B0-----:R-:W-:Y:S05]  /*163a0*/  WARPSYNC.COLLECTIVE R15, `(.L_x_1186) ;  /* 0x000000000f087348 */ /* 0x001fea0003c00000 */
[----:B------:R1:W2:Y:S02]  /*163b0*/  SHFL.IDX P6, R14, R13, R12, R11 ;  /* 0x0000000c0d0e7389 */ /* 0x0002a400000c000b */
[----:B012---:R-:W-:Y:S01]  /*163c0*/  ENDCOLLECTIVE ;  /* 0x000000000000791b */ /* 0x007fe20003800000 */
.L_x_1186:
[----:B------:R-:W-:Y:S02]  /*163d0*/  IMAD.MOV.U32 R3, RZ, RZ, R9 ;  /* 0x000000ffff037224 */ /* 0x000fe400078e0009 */
[----:B------:R-:W-:Y:S02]  /*163e0*/  IMAD.MOV.U32 R13, RZ, RZ, R17 ;  /* 0x000000ffff0d7224 */ /* 0x000fe400078e0011 */
[----:B------:R-:W-:Y:S02]  /*163f0*/  IMAD.MOV.U32 R12, RZ, RZ, 0x4 ;  /* 0x00000004ff0c7424 */ /* 0x000fe400078e00ff */
[----:B------:R-:W-:-:S07]  /*16400*/  IMAD.MOV.U32 R20, RZ, RZ, R14 ;  /* 0x000000ffff147224 */ /* 0x000fce00078e000e */
[----:B------:R-:W-:Y:S05]  /*16410*/  WARPSYNC.COLLECTIVE R15, `(.L_x_1187) ;  /* 0x000000000f087348 */ /* 0x000fea0003c00000 */
[----:B------:R0:W1:Y:S02]  /*16420*/  SHFL.IDX P6, R14, R13, R12, R11 ;  /* 0x0000000c0d0e7389 */ /* 0x00006400000c000b */
[----:B01----:R-:W-:Y:S01]  /*16430*/  ENDCOLLECTIVE ;  /* 0x000000000000791b */ /* 0x003fe20003800000 */
.L_x_1187:
        /* <DEDUP_REMOVED lines=9> */
[----:B------:R-:W-:Y:S02]  /*164d0*/  ISETP.LT.OR P3, PT, R5, 0x41, !P0 ;  /* 0x000000410500780c */ /* 0x000fe40004761670 */
[----:B------:R-:W-:-:S11]  /*164e0*/  MOV R8, R14 ;  /* 0x0000000e00087202 */ /* 0x000fd60000000f00 */
[----:B0-----:R-:W-:Y:S05]  /*164f0*/  WARPSYNC.COLLECTIVE R15, `(.L_x_1188) ;  /* 0x000000000f087348 */ /* 0x001fea0003c00000 */
[----:B------:R1:W2:Y:S02]  /*16500*/  SHFL.IDX P6, R14, R13, R12, R11 ;  /* 0x0000000c0d0e7389 */ /* 0x0002a400000c000b */
[----:B012---:R-:W-:Y:S01]  /*16510*/  ENDCOLLECTIVE ;  /* 0x000000000000791b */ /* 0x007fe20003800000 */
.L_x_1188:
[----:B------:R-:W-:Y:S02]  /*16520*/  IMAD.MOV.U32 R3, RZ, RZ, R8 ;  /* 0x000000ffff037224 */ /* 0x000fe400078e0008 */
[----:B------:R-:W-:Y:S02]  /*16530*/  IMAD.MOV.U32 R8, RZ, RZ, RZ ;  /* 0x000000ffff087224 */ /* 0x000fe400078e00ff */
[----:B------:R-:W-:Y:S02]  /*16540*/  IMAD.MOV.U32 R13, RZ, RZ, R17 ;  /* 0x000000ffff0d7224 */ /* 0x000fe400078e0011 */
[----:B------:R-:W-:Y:S02]  /*16550*/  IMAD.MOV.U32 R12, RZ, RZ, 0x5 ;  /* 0x00000005ff0c7424 */ /* 0x000fe400078e00ff */
[----:B------:R-:W-:-:S07]  /*16560*/  IMAD.MOV.U32 R21, RZ, RZ, R14 ;  /* 0x000000ffff157224 */ /* 0x000fce00078e000e */
[----:B------:R-:W-:Y:S05]  /*16570*/  WARPSYNC.COLLECTIVE R15, `(.L_x_1189) ;  /* 0x000000000f087348 */ /* 0x000fea0003c00000 */
[----:B------:R0:W1:Y:S02]  /*16580*/  SHFL.IDX P6, R14, R13, R12, R11 ;  /* 0x0000000c0d0e7389 */ /* 0x00006400000c000b */
[----:B01----:R-:W-:Y:S01]  /*16590*/  ENDCOLLECTIVE ;  /* 0x000000000000791b */ /* 0x003fe20003800000 */
.L_x_1189:
[----:B------:R-:W-:-:S04]  /*165a0*/  IMAD.MOV.U32 R2, RZ, RZ, R21 ;  /* 0x000000ffff027224 */ /* 0x000fc800078e0015 */
[----:B------:R-:W-:-:S05]  /*165b0*/  IMAD.WIDE.U32 R2, R30, 0x2, R2 ;  /* 0x000000021e027825 */ /* 0x000fca00078e0002 */
[----:B------:R-:W-:Y:S01]  /*165c0*/  @!PT LDS RZ, [RZ] ;  /* 0x00000000fffff984 */ /* 0x000fe20000000800 */
[----:B------:R-:W-:Y:S01]  /*165d0*/  @!PT LDS RZ, [RZ] ;  /* 0x00000000fffff984 */ /* 0x000fe20000000800 */
[----:B------:R-:W-:Y:S01]  /*165e0*/  @!PT LDS RZ, [RZ] ;  /* 0x00000000fffff984 */ /* 0x000fe20000000800 */
[----:B------:R0:W-:Y:S01]  /*165f0*/  LDGSTS.E.BYPASS.LTC128B.128 [R4+0x2400], desc[UR56][R2.64], !P2 ;  /* 0x0240000002047fae */ /* 0x0001e2000d101d78 */
[----:B------:R-:W-:-:S03]  /*16600*/  IMAD.MOV.U32 R13, RZ, RZ, R16 ;  /* 0x000000ffff0d7224 */ /* 0x000fc600078e0010 */
[----:B------:R0:W-:Y:S01]  /*16610*/  LDGSTS.E.BYPASS.LTC128B.128 [R4+0x5400], desc[UR56][R2.64+0x80], !P3 ;  /* 0x0540008002047fae */ /* 0x0001e2000d901d78 */
[----:B------:R-:W-:-:S07]  /*16620*/  IMAD.MOV.U32 R17, RZ, RZ, R14 ;  /* 0x000000ffff117224 */ /* 0x000fce00078e000e */
[----:B0-----:R-:W-:Y:S05]  /*16630*/  WARPSYNC.COLLECTIVE R15, `(.L_x_1190) ;  /* 0x000000000f087348 */ /* 0x001fea0003c00000 */
[----:B------:R1:W2:Y:S02]  /*16640*/  SHFL.IDX P6, R14, R13, R12, R11 ;  /* 0x0000000c0d0e7389 */ /* 0x0002a400000c000b */
[----:B012---:R-:W-:Y:S01]  /*16650*/  ENDCOLLECTIVE ;  /* 0x000000000000791b */ /* 0x007fe20003800000 */
.L_x_1190:
[----:B------:R-:W-:Y:S05]  /*16660*/  BRA `(.L_x_1191) ;  /* 0xffffffcc00387947 */ /* 0x000fea000383ffff */
.L_x_1101:
[----:B0-----:R0:W1:Y:S02]  /*16670*/  SYNCS.PHASECHK.TRANS64.TRYWAIT P0, [R7+URZ+0x2a820], R8 ;  /* 0x02a82008070075a7 */ /* 0x001064000800017f */
[----:B-1----:R-:W-:Y:S05]  /*16680*/  @!P0 NANOSLEEP.SYNCS 0x989680 ;  /* 0x009896800000895d */ /* 0x002fea0003900000 */
[----:B------:R-:W1:Y:S02]  /*16690*/  @!P0 SYNCS.PHASECHK.TRANS64 P0, [R7+URZ+0x2a820], R8 ;  /* 0x02a82008070085a7 */ /* 0x000e64000800007f */
[----:B-1----:R-:W-:Y:S05]  /*166a0*/  @!P0 BRA `(.L_x_1101) ;  /* 0xfffffffc00f08947 */ /* 0x002fea000383ffff */
[----:B------:R-:W-:Y:S05]  /*166b0*/  BRA `(.L_x_1192) ;  /* 0xffffffcc00ac7947 */ /* 0x000fea000383ffff */
.L_x_1102:
[----:B------:R-:W1:Y:S01]  /*166c0*/  S2R R2, SR_TID.X ;  /* 0x0000000000027919 */ /* 0x000e620000002100 */
[----:B------:R-:W-:Y:S01]  /*166d0*/  BSSY B0, `(.L_x_1193) ;  /* 0x000000a000007945 */ /* 0x000fe20003800000 */
[----:B------:R-:W-:Y:S02]  /*166e0*/  IMAD.MOV.U32 R12, RZ, RZ, RZ ;  /* 0x000000ffff0c7224 */ /* 0x000fe400078e00ff */
[----:B------:R-:W-:Y:S02]  /*166f0*/  IMAD.MOV.U32 R11, RZ, RZ, 0x1f ;  /* 0x0000001fff0b7424 */ /* 0x000fe400078e00ff */
[----:B------:R-:W-:Y:S01]  /*16700*/  IMAD.MOV.U32 R15, RZ, RZ, -0x1 ;  /* 0xffffffffff0f7424 */ /* 0x000fe200078e00ff */
[----:B-1----:R-:W-:-:S04]  /*16710*/  SHF.R.U32.HI R2, RZ, 0x5, R2 ;  /* 0x00000005ff027819 */ /* 0x002fc80000011602 */
[----:B------:R-:W-:-:S05]  /*16720*/  LOP3.LUT R2, R2, 0x3, RZ, 0xc0, !PT ;  /* 0x0000000302027812 */ /* 0x000fca00078ec0ff */
[----:B------:R-:W-:-:S07]  /*16730*/  IMAD.MOV.U32 R13, RZ, RZ, R2 ;  /* 0x000000ffff0d7224 */ /* 0x000fce00078e0002 */
[----:B0----5:R-:W-:Y:S05]  /*16740*/  WARPSYNC.COLLECTIVE R15, `(.L_x_1194) ;  /* 0x000000000f087348 */ /* 0x021fea0003c00000 */
[----:B------:R1:W2:Y:S02]  /*16750*/  SHFL.IDX P6, R14, R13, R12, R11 ;  /* 0x0000000c0d0e7389 */ /* 0x0002a400000c000b */
[----:B012--5:R-:W-:Y:S01]  /*16760*/  ENDCOLLECTIVE ;  /* 0x000000000000791b */ /* 0x027fe20003800000 */
.L_x_1194:
[----:B------:R-:W-:Y:S05]  /*16770*/  BSYNC B0 ;  /* 0x0000000000007941 */ /* 0x000fea0003800000 */
.L_x_1193:
[----:B------:R-:W-:Y:S05]  /*16780*/  BRA `(.L_x_1195) ;  /* 0xffffffcc00907947 */ /* 0x000fea000383ffff */
.L_x_1103:
[----:B------:R-:W-:Y:S01]  /*16790*/  BSSY B0, `(.L_x_1196) ;  /* 0x0000006000007945 */ /* 0x000fe20003800000 */
[----:B------:R-:W-:-:S07]  /*167a0*/  IMAD.MOV.U32 R15, RZ, RZ, -0x1 ;  /* 0xffffffffff0f7424 */ /* 0x000fce00078e00ff */
[----:B01---5:R-:W-:Y:S05]  /*167b0*/  WARPSYNC.COLLECTIVE R15, `(.L_x_1197) ;  /* 0x000000000f0c7348 */ /* 0x023fea0003c00000 */
[----:B------:R-:W-:Y:S02]  /*167c0*/  ELECT P6, UR62, PT ;  /* 0x00000000003e782f */ /* 0x000fe400038c0000 */
[----:B------:R-:W-:Y:S01]  /*167d0*/  MOV R14, UR62 ;  /* 0x0000003e000e7c02 */ /* 0x000fe20008000f00 */
[----:B01---5:R-:W-:Y:S10]  /*167e0*/  ENDCOLLECTIVE ;  /* 0x000000000000791b */ /* 0x023ff40003800000 */
.L_x_1197:
[----:B------:R-:W-:Y:S05]  /*167f0*/  BSYNC B0 ;  /* 0x0000000000007941 */ /* 0x000fea0003800000 */
.L_x_1196:
[----:B------:R-:W-:Y:S05]  /*16800*/  BRA `(.L_x_1198) ;  /* 0xffffffcc00847947 */ /* 0x000fea000383ffff */
.L_x_1105:
[----:B-1----:R1:W2:Y:S02]  /*16810*/  SYNCS.PHASECHK.TRANS64.TRYWAIT P1, [R5+URZ+0x2a840], R2 ;  /* 0x02a84002050075a7 */ /* 0x0022a4000802017f */
[----:B--2---:R-:W-:Y:S05]  /*16820*/  @!P1 NANOSLEEP.SYNCS 0x989680 ;  /* 0x009896800000995d */ /* 0x004fea0003900000 */
[----:B------:R-:W2:Y:S02]  /*16830*/  @!P1 SYNCS.PHASECHK.TRANS64 P1, [R5+URZ+0x2a840], R2 ;  /* 0x02a84002050095a7 */ /* 0x000ea4000802007f */
[----:B--2---:R-:W-:Y:S05]  /*16840*/  @!P1 BRA `(.L_x_1105) ;  /* 0xfffffffc00f09947 */ /* 0x004fea000383ffff */
[----:B------:R-:W-:Y:S05]  /*16850*/  BRA `(.L_x_1199) ;  /* 0xffffffcc00ac7947 */ /* 0x000fea000383ffff */
.L_x_1107:
[----:B0-----:R0:W2:Y:S02]  /*16860*/  SYNCS.PHASECHK.TRANS64.TRYWAIT P1, [R7+URZ+0x2a840], R0 ;  /* 0x02a84000070075a7 */ /* 0x0010a4000802017f */
[----:B--2---:R-:W-:Y:S05]  /*16870*/  @!P1 NANOSLEEP.SYNCS 0x989680 ;  /* 0x009896800000995d */ /* 0x004fea0003900000 */
[----:B------:R-:W2:Y:S02]  /*16880*/  @!P1 SYNCS.PHASECHK.TRANS64 P1, [R7+URZ+0x2a840], R0 ;  /* 0x02a84000070095a7 */ /* 0x000ea4000802007f */
[----:B--2---:R-:W-:Y:S05]  /*16890*/  @!P1 BRA `(.L_x_1107) ;  /* 0xfffffffc00f09947 */ /* 0x004fea000383ffff */
[----:B------:R-:W-:Y:S05]  /*168a0*/  BRA `(.L_x_1200) ;  /* 0xffffffcc00b87947 */ /* 0x000fea000383ffff */
.L_x_1109:
[----:B--2---:R2:W3:Y:S02]  /*168b0*/  SYNCS.PHASECHK.TRANS64.TRYWAIT P1, [R5+URZ+0x2a860], R2 ;  /* 0x02a86002050075a7 */ /* 0x0044e4000802017f */
[----:B---3--:R-:W-:Y:S05]  /*168c0*/  @!P1 NANOSLEEP.SYNCS 0x989680 ;  /* 0x009896800000995d */ /* 0x008fea0003900000 */
[----:B------:R-:W3:Y:S02]  /*168d0*/  @!P1 SYNCS.PHASECHK.TRANS64 P1, [R5+URZ+0x2a860], R2 ;  /* 0x02a86002050095a7 */ /* 0x000ee4000802007f */
[----:B---3--:R-:W-:Y:S05]  /*168e0*/  @!P1 BRA `(.L_x_1109) ;  /* 0xfffffffc00f09947 */ /* 0x008fea000383ffff */
[----:B------:R-:W-:Y:S05]  /*168f0*/  BRA `(.L_x_1201) ;  /* 0xffffffcc00b47947 */ /* 0x000fea000383ffff */
.L_x_1202:
        /* <DEDUP_REMOVED lines=16> */
.L_x_3207:


//--------------------- .text._ZN7cutlass13device_kernelIN5flash11enable_sm90INS1_16FlashAttnFwdSm90INS1_25CollectiveMainloopFwdSm90ILi2EN4cute5tupleIJNS5_1CILi1EEES8_S8_EEENS6_IJNS7_ILi128EEENS7_ILi96EEENS7_ILi192EEEEEELi128ENS_6half_tEfNS_4arch4Sm90ELb0ELb1ELb1ELb1ELb1ELb0ELb0ELb1ELb1ELb1ELb1ELb0EEENS1_21CollectiveEpilogueFwdINS6_IJSA_SA_SB_EEES9_SE_SG_Li256ELb1ELb1ELb1ELb0EEENS1_36VarlenDynamicPersistentTileSchedulerILi128ELi96ELi256ELi128ELb1ELb1ELb1ELb1ELb0ELb1EEEEEEEEEvNT_6ParamsE --------------------------
	.section	.text._ZN7cutlass13device_kernelIN5flash11enable_sm90INS1_16FlashAttnFwdSm90INS1_25CollectiveMainloopFwdSm90ILi2EN4cute5tupleIJNS5_1CILi1EEES8_S8_EEENS6_IJNS7_ILi128EEENS7_ILi96EEENS7_ILi192EEEEEELi128ENS_6half_tEfNS_4arch4Sm90ELb0ELb1ELb1ELb1ELb1ELb0ELb0ELb1ELb1ELb1ELb1ELb0EEENS1_21CollectiveEpilogueFwdINS6_IJSA_SA_SB_EEES9_SE_SG_Li256ELb1ELb1ELb1ELb0EEENS1_36VarlenDynamicPersistentTileSchedulerILi128ELi96ELi256ELi128ELb1ELb1ELb1ELb1ELb0ELb1EEEEEEEEEvNT_6ParamsE,"ax",@progbits
	.align	128
.text._ZN7cutlass13device_kernelIN5flash11enable_sm90INS1_16FlashAttnFwdSm90INS1_25CollectiveMainloopFwdSm90ILi2EN4cute5tupleIJNS5_1CILi1EEES8_S8_EEENS6_IJNS7_ILi128EEENS7_ILi96EEENS7_ILi192EEEEEELi128ENS_6half_tEfNS_4arch4Sm90ELb0ELb1ELb1ELb1ELb1ELb0ELb0ELb1ELb1ELb1ELb1ELb0EEENS1_21CollectiveEpilogueFwdINS6_IJSA_SA_SB_EEES9_SE_SG_Li256ELb1ELb1ELb1ELb0EEENS1_36VarlenDynamicPersistentTileSchedulerILi128ELi96ELi256ELi128ELb1ELb1ELb1ELb1ELb0ELb1EEEEEEEEEvNT_6ParamsE:
        .type           _ZN7cutlass13device_kernelIN5flash11enable_sm90INS1_16FlashAttnFwdSm90INS1_25CollectiveMainloopFwdSm90ILi2EN4cute5tupleIJNS5_1CILi1EEES8_S8_EEENS6_IJNS7_ILi128EEENS7_ILi96EEENS7_ILi192EEEEEELi128ENS_6half_tEfNS_4arch4Sm90ELb0ELb1ELb1ELb1ELb1ELb0ELb0ELb1ELb1ELb1ELb1ELb0EEENS1_21CollectiveEpilogueFwdINS6_IJSA_SA_SB_EEES9_SE_SG_Li256ELb1ELb1ELb1ELb0EEENS1_36VarlenDynamicPersistentTileSchedulerILi128ELi96ELi256ELi128ELb1ELb1ELb1ELb1ELb0ELb1EEEEEEEEEvNT_6ParamsE,@function
        .size           _ZN7cutlass13device_kernelIN5flash11enable_sm90INS1_16FlashAttnFwdSm90INS1_25CollectiveMainloopFwdSm90ILi2EN4cute5tupleIJNS5_1CILi1EEES8_S8_EEENS6_IJNS7_ILi128EEENS7_ILi96EEENS7_ILi192EEEEEELi128ENS_6half_tEfNS_4arch4Sm90ELb0ELb1ELb1ELb1ELb1ELb0ELb0ELb1ELb1ELb1ELb1ELb0EEENS1_21CollectiveEpilogueFwdINS6_IJSA_SA_SB_EEES9_SE_SG_Li256ELb1ELb1ELb1ELb0EEENS1_36VarlenDynamicPersistentTileSchedulerILi128ELi96ELi256ELi128ELb1ELb1ELb1ELb1ELb0ELb1EEEEEEEEEvNT_6ParamsE,(.L_x_3208 - _ZN7cutlass13device_kernelIN5flash11enable_sm90INS1_16FlashAttnFwdSm90INS1_25CollectiveMainloopFwdSm90ILi2EN4cute5tupleIJNS5_1CILi1EEES8_S8_EEENS6_IJNS7_ILi128EEENS7_ILi96EEENS7_ILi192EEEEEELi128ENS_6half_tEfNS_4arch4Sm90ELb0ELb1ELb1ELb1ELb1ELb0ELb0ELb1ELb1ELb1ELb1ELb0EEENS1_21CollectiveEpilogueFwdINS6_IJSA_SA_SB_EEES9_SE_SG_Li256ELb1ELb1ELb1ELb0EEENS1_36VarlenDynamicPersistentTileSchedulerILi128ELi96ELi256ELi128ELb1ELb1ELb1ELb1ELb0ELb1EEEEEEEEEvNT_6ParamsE)
        .other          _ZN7cutlass13device_kernelIN5flash11enable_sm90INS1_16FlashAttnFwdSm90INS1_25CollectiveMainloopFwdSm90ILi2EN4cute5tupleIJNS5_1CILi1EEES8_S8_EEENS6_IJNS7_ILi128EEENS7_ILi96EEENS7_ILi192EEEEEELi128ENS_6half_tEfNS_4arch4Sm90ELb0ELb1ELb1ELb1ELb1ELb0ELb0ELb1ELb1ELb1ELb1ELb0EEENS1_21CollectiveEpilogueFwdINS6_IJSA_SA_SB_EEES9_SE_SG_Li256ELb1ELb1ELb1ELb0EEENS1_36VarlenDynamicPersistentTileSchedulerILi128ELi96ELi256ELi128ELb1ELb1ELb1ELb1ELb0ELb1EEEEEEEEEvNT_6ParamsE,@"STO_CUDA_ENTRY STV_DEFAULT"
_ZN7cutlass13device_kernelIN5flash11enable_sm90INS1_16FlashAttnFwdSm90INS1_25CollectiveMainloopFwdSm90ILi2EN4cute5tupleIJNS5_1CILi1EEES8_S8_EEENS6_IJNS7_ILi128EEENS7_ILi96EEENS7_ILi192EEEEEELi128ENS_6half_tEfNS_4arch4Sm90ELb0ELb1ELb1ELb1ELb1ELb0ELb0ELb1ELb1ELb1ELb1ELb0EEENS1_21CollectiveEpilogueFwdINS6_IJSA_SA_SB_EEES9_SE_SG_Li256ELb1ELb1ELb1ELb0EEENS1_36VarlenDynamicPersistentTileSchedulerILi128ELi96ELi256ELi128ELb1ELb1ELb1ELb1ELb0ELb1EEEEEEEEEvNT_6ParamsE:
        /* <DEDUP_REMOVED lines=45> */
.L_x_1203:
        /* <DEDUP_REMOVED lines=22> */
.L_x_1204:
        /* <DEDUP_REMOVED lines=18> */
.L_x_1205:
        /* <DEDUP_REMOVED lines=22> */
.L_x_1206:
        /* <DEDUP_REMOVED lines=23> */
.L_x_1207:
        /* <DEDUP_REMOVED lines=10> */
.L_x_1209:
        /* <DEDUP_REMOVED lines=14> */
[----:B------:R-:W2:Y:S01]  /*09a0*/  LDL R2, [R1+0x14] ;  /* 0x0000140001027983 */ /* 0x000ea20000100800 */
[----:B------:R-:W-:Y:S01]  /*09b0*/  VIADD R207, R0, 0xffffff80 ;  /* 0xffffff8000cf7836 */ /* 0x000fe20000000000 */
[----:B------:R-:W-:Y:S01]  /*09c0*/  R2UR UR6, R13 ;  /* 0x000000000d0672ca */ /* 0x000fe200000e0000 */
[----:B------:R-:W-:Y:S01]  /*09d0*/  UMOV UR39, URZ ;  /* 0x0000003f00277c82 */ /* 0x000fe20008000000 */
[----:B------:R-:W-:Y:S01]  /*09e0*/  R2UR UR5, R14 ;  /* 0x000000000e0572ca */ /* 0x000fe200000e0000 */
[----:B------:R-:W-:Y:S01]  /*09f0*/  UMOV UR38, URZ ;  /* 0x0000003f00267c82 */ /* 0x000fe20008000000 */
[----:B------:R-:W-:Y:S02]  /*0a00*/  SHF.R.S32.HI R0, RZ, 0x1f, R207 ;  /* 0x0000001fff007819 */ /* 0x000fe400000114cf */
[----:B------:R-:W-:Y:S02]  /*0a10*/  R2UR UR7, R15 ;  /* 0x000000000f0772ca */ /* 0x000fe400000e0000 */
[----:B0-----:R-:W-:-:S04]  /*0a20*/  LEA.HI R3, R0, R207, RZ, 0x4 ;  /* 0x000000cf00037211 */ /* 0x001fc800078f20ff */
[----:B------:R-:W-:Y:S02]  /*0a30*/  SHF.R.S32.HI R6, RZ, 0x4, R3 ;  /* 0x00000004ff067819 */ /* 0x000fe40000011403 */
[----:B--2---:R-:W-:Y:S02]  /*0a40*/  R2UR UR4, R2 ;  /* 0x00000000020472ca */ /* 0x004fe400000e0000 */
[----:B------:R-:W-:-:S04]  /*0a50*/  LEA.HI R2, R0, R207, RZ, 0x7 ;  /* 0x000000cf00027211 */ /* 0x000fc800078f38ff */
[----:B------:R-:W-:Y:S02]  /*0a60*/  LOP3.LUT R4, R2, 0xffffff80, RZ, 0xc0, !PT ;  /* 0xffffff8002047812 */ /* 0x000fe400078ec0ff */
[----:B------:R-:W-:-:S03]  /*0a70*/  SHF.R.S32.HI R201, RZ, 0x7, R2 ;  /* 0x00000007ffc97819 */ /* 0x000fc60000011402 */
[----:B------:R-:W-:Y:S01]  /*0a80*/  IMAD.IADD R185, R207, 0x1, -R4 ;  /* 0x00000001cfb97824 */ /* 0x000fe200078e0a04 */
[----:B------:R-:W-:Y:S01]  /*0a90*/  LEA.HI R4, R0, R207, RZ, 0x5 ;  /* 0x000000cf00047211 */ /* 0x000fe200078f28ff */
[----:B------:R-:W-:Y:S01]  /*0aa0*/  ULOP3.LUT UR8, UR4, 0x1, URZ, 0xfc, !UPT ;  /* 0x0000000104087892 */ /* 0x000fe2000f8efc3f */
[----:B------:R-:W-:Y:S02]  /*0ab0*/  LEA.HI R2, R2, R201, RZ, 0x1 ;  /* 0x000000c902027211 */ /* 0x000fe400078f08ff */
[----:B------:R-:W-:Y:S01]  /*0ac0*/  SHF.R.S32.HI R8, RZ, 0x1f, R185 ;  /* 0x0000001fff087819 */ /* 0x000fe200000114b9 */
[----:B------:R-:W-:Y:S01]  /*0ad0*/  IMAD.SHL.U32 R5, R4, 0x20, RZ ;  /* 0x0000002004057824 */ /* 0x000fe200078e00ff */
[C---:B------:R-:W-:Y:S01]  /*0ae0*/  LOP3.LUT R4, R3.reuse, 0x3fffff0, RZ, 0xc0, !PT ;  /* 0x03fffff003047812 */ /* 0x040fe200078ec0ff */
[----:B------:R-:W-:Y:S01]  /*0af0*/  UMOV UR4, URZ ;  /* 0x0000003f00047c82 */ /* 0x000fe20008000000 */
[----:B------:R-:W-:Y:S01]  /*0b00*/  LEA.HI R3, R3, R6, RZ, 0x1 ;  /* 0x0000000603037211 */ /* 0x000fe200078f08ff */
[----:B------:R-:W-:Y:S01]  /*0b10*/  IMAD.U32 R204, RZ, RZ, UR8 ;  /* 0x00000008ffcc7e24 */ /* 0x000fe2000f8e00ff */
[----:B------:R-:W-:Y:S01]  /*0b20*/  LOP3.LUT R5, R5, 0xfffffc00, RZ, 0xc0, !PT ;  /* 0xfffffc0005057812 */ /* 0x000fe200078ec0ff */
[----:B------:R-:W-:Y:S01]  /*0b30*/  IMAD.IADD R4, R207, 0x1, -R4 ;  /* 0x00000001cf047824 */ /* 0x000fe200078e0a04 */
[----:B------:R-:W-:Y:S01]  /*0b40*/  LOP3.LUT R3, R3, 0x1ffffffe, RZ, 0xc0, !PT ;  /* 0x1ffffffe03037812 */ /* 0x000fe200078ec0ff */
[----:B------:R-:W-:Y:S01]  /*0b50*/  IMAD.U32 R184, RZ, RZ, UR4 ;  /* 0x00000004ffb87e24 */ /* 0x000fe2000f8e00ff */
[----:B------:R-:W-:Y:S01]  /*0b60*/  LEA.HI R7, R8, R185, RZ, 0x2 ;  /* 0x000000b908077211 */ /* 0x000fe200078f10ff */
[----:B------:R-:W-:Y:S01]  /*0b70*/  IMAD R4, R4, 0x40, R5 ;  /* 0x0000004004047824 */ /* 0x000fe200078e0205 */
[-C--:B------:R-:W-:Y:S01]  /*0b80*/  LEA.HI R5, R0, R207.reuse, RZ, 0x2 ;  /* 0x000000cf00057211 */ /* 0x080fe200078f10ff */
[----:B------:R-:W-:Y:S01]  /*0b90*/  IMAD.IADD R3, R6, 0x1, -R3 ;  /* 0x0000000106037824 */ /* 0x000fe200078e0a03 */
[----:B------:R-:W-:-:S02]  /*0ba0*/  LEA.HI R0, R0, R207, RZ, 0x3 ;  /* 0x000000cf00007211 */ /* 0x000fc400078f18ff */
[--C-:B------:R-:W-:Y:S01]  /*0bb0*/  SHF.R.S32.HI R9, RZ, 0x2, R7.reuse ;  /* 0x00000002ff097819 */ /* 0x100fe20000011407 */
[----:B------:R-:W-:Y:S01]  /*0bc0*/  IMAD R203, R3, 0x8, R4 ;  /* 0x0000000803cb7824 */ /* 0x000fe200078e0204 */
[----:B------:R-:W-:Y:S02]  /*0bd0*/  LOP3.LUT R4, R5, 0xfffffffc, RZ, 0xc0, !PT ;  /* 0xfffffffc05047812 */ /* 0x000fe400078ec0ff */
[----:B------:R-:W-:Y:S02]  /*0be0*/  SHF.R.S32.HI R10, RZ, 0x1f, R7 ;  /* 0x0000001fff0a7819 */ /* 0x000fe40000011407 */
[----:B------:R-:W-:Y:S01]  /*0bf0*/  LEA.HI R8, R8, R185, RZ, 0x5 ;  /* 0x000000b908087211 */ /* 0x000fe200078f28ff */
[----:B------:R-:W-:Y:S01]  /*0c00*/  IMAD.IADD R3, R207, 0x1, -R4 ;  /* 0x00000001cf037824 */ /* 0x000fe200078e0a04 */
[----:B------:R-:W-:Y:S02]  /*0c10*/  LOP3.LUT R4, R2, 0x3fffffe, RZ, 0xc0, !PT ;  /* 0x03fffffe02047812 */ /* 0x000fe400078ec0ff */
[----:B------:R-:W-:-:S02]  /*0c20*/  LOP3.LUT R2, R0, 0xfffffff8, RZ, 0xc0, !PT ;  /* 0xfffffff800027812 */ /* 0x000fc400078ec0ff */
[----:B------:R-:W-:Y:S01]  /*0c30*/  LEA.HI R10, R10, R9, RZ, 0x3 ;  /* 0x000000090a0a7211 */ /* 0x000fe200078f18ff */
[----:B------:R-:W-:Y:S01]  /*0c40*/  IMAD.IADD R4, R201, 0x1, -R4 ;  /* 0x00000001c9047824 */ /* 0x000fe200078e0a04 */
[----:B------:R-:W-:Y:S01]  /*0c50*/  SHF.R.S32.HI R8, RZ, 0x5, R8 ;  /* 0x00000005ff087819 */ /* 0x000fe20000011408 */
[----:B------:R-:W-:Y:S01]  /*0c60*/  IMAD.IADD R163, R207, 0x1, -R2 ;  /* 0x00000001cfa37824 */ /* 0x000fe200078e0a02 */
[----:B------:R-:W-:Y:S02]  /*0c70*/  LOP3.LUT R2, R7, 0x7ffffffc, RZ, 0xc0, !PT ;  /* 0x7ffffffc07027812 */ /* 0x000fe400078ec0ff */
[----:B------:R-:W-:Y:S01]  /*0c80*/  LOP3.LUT R10, R10, 0xfffffff8, RZ, 0xc0, !PT ;  /* 0xfffffff80a0a7812 */ /* 0x000fe200078ec0ff */
[----:B------:R-:W-:Y:S01]  /*0c90*/  IMAD.SHL.U32 R160, R163, 0x8, RZ ;  /* 0x00000008a3a07824 */ /* 0x000fe200078e00ff */
[----:B------:R-:W-:Y:S01]  /*0ca0*/  LEA.HI R5, R3, R3, RZ, 0x1 ;  /* 0x0000000303057211 */ /* 0x000fe200078f08ff */
[----:B------:R-:W-:Y:S01]  /*0cb0*/  IMAD.IADD R2, R185, 0x1, -R2 ;  /* 0x00000001b9027824 */ /* 0x000fe200078e0a02 */
[----:B------:R-:W-:Y:S01]  /*0cc0*/  SHF.R.S32.HI R182, RZ, 0x3, R0 ;  /* 0x00000003ffb67819 */ /* 0x000fe20000011400 */
[----:B------:R-:W-:Y:S01]  /*0cd0*/  IMAD.IADD R9, R9, 0x1, -R10 ;  /* 0x0000000109097824 */ /* 0x000fe200078e0a0a */
[----:B------:R-:W-:Y:S01]  /*0ce0*/  LOP3.LUT R6, R5, 0x1ffffffe, RZ, 0xc0, !PT ;  /* 0x1ffffffe05067812 */ /* 0x000fe200078ec0ff */
[----:B------:R-:W-:Y:S01]  /*0cf0*/  IMAD.SHL.U32 R18, R2, 0x2, RZ ;  /* 0x0000000202127824 */ /* 0x000fe200078e00ff */
[----:B------:R-:W-:Y:S01]  /*0d00*/  SHF.R.S32.HI R206, RZ, 0x1f, R160 ;  /* 0x0000001fffce7819 */ /* 0x000fe200000114a0 */
[----:B------:R-:W-:-:S02]  /*0d10*/  IMAD R9, R8, 0x10, R9 ;  /* 0x0000001008097824 */ /* 0x000fc400078e0209 */
[----:B------:R-:W-:Y:S02]  /*0d20*/  VIADD R162, R160, 0x40 ;  /* 0x00000040a0a27836 */ /* 0x000fe40000000000 */
[C---:B------:R-:W-:Y:S02]  /*0d30*/  VIADD R181, R18.reuse, 0x8 ;  /* 0x0000000812b57836 */ /* 0x040fe40000000000 */
        /* <DEDUP_REMOVED lines=28> */
[----:B------:R-:W-:Y:S01]  /*0f00*/  IMAD.IADD R23, R3, 0x1, -R6 ;  /* 0x0000000103177824 */ /* 0x000fe200078e0a06 */
[----:B------:R-:W-:Y:S01]  /*0f10*/  SHF.R.S32.HI R187, RZ, 0x1f, R168 ;  /* 0x0000001fffbb7819 */ /* 0x000fe200000114a8 */
[----:B------:R-:W-:Y:S01]  /*0f20*/  IMAD R202, R4, 0x40, R9 ;  /* 0x0000004004ca7824 */ /* 0x000fe200078e0209 */
[----:B------:R-:W-:-:S03]  /*0f30*/  SHF.R.S32.HI R186, RZ, 0x1f, R167 ;  /* 0x0000001fffba7819 */ /* 0x000fc600000114a7 */
[----:B------:R-:W-:-:S07]  /*0f40*/  IMAD R23, R23, 0x8, R202 ;  /* 0x0000000817177824 */ /* 0x000fce00078e02ca */
.L_x_1321:
[----:B0--34-:R-:W0:Y:S01]  /*0f50*/  LDC.64 R4, c[0x0][0xa18] ;  /* 0x00028600ff047b82 */ /* 0x019e220000000a00 */
[----:B------:R-:W-:Y:S01]  /*0f60*/  IMAD.U32 R9, RZ, RZ, UR7 ;  /* 0x00000007ff097e24 */ /* 0x000fe2000f8e00ff */
[----:B------:R-:W-:Y:S01]  /*0f70*/  ULDC.64 UR8, c[0x0][0xa20] ;  /* 0x0002880000087ab9 */ /* 0x000fe20000000a00 */
[----:B------:R-:W-:-:S05]  /*0f80*/  IMAD.MOV.U32 R7, RZ, RZ, RZ ;  /* 0x000000ffff077224 */ /* 0x000fca00078e00ff */
[----:B-12---:R-:W1:Y:S08]  /*0f90*/  LDC.64 R2, c[0x0][0xa28] ;  /* 0x00028a00ff027b82 */ /* 0x006e700000000a00 */
[----:B------:R-:W2:Y:S01]  /*0fa0*/  LDC R0, c[0x0][0x424] ;  /* 0x00010900ff007b82 */ /* 0x000ea20000000800 */
[----:B0-----:R-:W-:-:S07]  /*0fb0*/  ISETP.NE.U32.AND P1, PT, R4, RZ, PT ;  /* 0x000000ff0400720c */ /* 0x001fce0003f25070 */
[----:B------:R-:W0:Y:S01]  /*0fc0*/  LDC R11, c[0x0][0x2f0] ;  /* 0x0000bc00ff0b7b82 */ /* 0x000e220000000800 */
[----:B------:R-:W-:Y:S02]  /*0fd0*/  ISETP.NE.AND.EX P1, PT, R5, RZ, PT, P1 ;  /* 0x000000ff0500720c */ /* 0x000fe40003f25310 */
[----:B-1----:R-:W-:-:S04]  /*0fe0*/  ISETP.NE.U32.AND P0, PT, R2, RZ, PT ;  /* 0x000000ff0200720c */ /* 0x002fc80003f05070 */
[----:B------:R-:W-:-:S07]  /*0ff0*/  ISETP.NE.AND.EX P0, PT, R3, RZ, PT, P0 ;  /* 0x000000ff0300720c */ /* 0x000fce0003f05300 */
[----:B------:R-:W1:Y:S08]  /*1000*/  @P1 LDC.64 R4, c[0x0][0xa18] ;  /* 0x00028600ff041b82 */ /* 0x000e700000000a00 */
[----:B------:R-:W3:Y:S01]  /*1010*/  @P0 LDC.64 R2, c[0x0][0xa28] ;  /* 0x00028a00ff020b82 */ /* 0x000ee20000000a00 */
[----:B-1----:R-:W-:-:S05]  /*1020*/  @P1 IMAD.WIDE R4, R9, 0x4, R4 ;  /* 0x0000000409041825 */ /* 0x002fca00078e0204 */
[----:B------:R1:W5:Y:S01]  /*1030*/  @P1 LDG.E R17, desc[UR36][R4.64] ;  /* 0x0000002404111981 */ /* 0x000362000c1e1900 */
[----:B---3--:R-:W-:Y:S02]  /*1040*/  @P0 IMAD.WIDE R2, R9, 0x4, R2 ;  /* 0x0000000409020825 */ /* 0x008fe400078e0202 */
[----:B------:R-:W3:Y:S01]  /*1050*/  LDC.64 R8, c[0x0][0x418] ;  /* 0x00010600ff087b82 */ /* 0x000ee20000000a00 */
[----:B------:R-:W-:Y:S02]  /*1060*/  ULOP3.LUT UR4, UR5, 0xffff, URZ, 0xc0, !UPT ;  /* 0x0000ffff05047892 */ /* 0x000fe4000f8ec03f */
[----:B------:R1:W5:Y:S01]  /*1070*/  @P0 LDG.E R7, desc[UR36][R2.64] ;  /* 0x0000002402070981 */ /* 0x000362000c1e1900 */
[----:B------:R-:W-:-:S03]  /*1080*/  ISETP.NE.U32.AND P2, PT, RZ, UR8, PT ;  /* 0x00000008ff007c0c */ /* 0x000fc6000bf45070 */
[----:B------:R-:W-:Y:S01]  /*1090*/  IMAD.U32 R166, RZ, RZ, UR4 ;  /* 0x00000004ffa67e24 */ /* 0x000fe2000f8e00ff */
[----:B------:R-:W-:Y:S02]  /*10a0*/  ISETP.NE.AND.EX P2, PT, RZ, UR9, PT, P2 ;  /* 0x00000009ff007c0c */ /* 0x000fe4000bf45320 */
[----:B---3--:R-:W-:-:S04]  /*10b0*/  ISETP.NE.U32.AND P0, PT, R8, RZ, PT ;  /* 0x000000ff0800720c */ /* 0x008fc80003f05070 */
[----:B------:R-:W-:-:S04]  /*10c0*/  ISETP.NE.AND.EX P0, PT, R9, RZ, PT, P0 ;  /* 0x000000ff0900720c */ /* 0x000fc80003f05300 */
[----:B--2---:R-:W-:Y:S01]  /*10d0*/  SEL R0, R0, 0x1, P0 ;  /* 0x0000000100007807 */ /* 0x004fe20000000000 */
[----:B01----:R-:W-:Y:S08]  /*10e0*/  @P1 BRA `(.L_x_1210) ;  /* 0x00000000002c1947 */ /* 0x003ff00003800000 */
[----:B------:R-:W-:Y:S01]  /*10f0*/  ULDC.64 UR8, c[0x0][0xa00] ;  /* 0x0002800000087ab9 */ /* 0x000fe20000000a00 */
[----:B-----5:R-:W0:Y:S01]  /*1100*/  LDC R17, c[0x0][0x288] ;  /* 0x0000a200ff117b82 */ /* 0x020e220000000800 */
[----:B------:R-:W-:-:S04]  /*1110*/  ISETP.NE.U32.AND P0, PT, RZ, UR8, PT ;  /* 0x00000008ff007c0c */ /* 0x000fc8000bf05070 */
[----:B------:R-:W-:-:S13]  /*1120*/  ISETP.NE.AND.EX P0, PT, RZ, UR9, PT, P0 ;  /* 0x00000009ff007c0c */ /* 0x000fda000bf05300 */
[----:B------:R-:W-:Y:S05]  /*1130*/  @!P0 BRA `(.L_x_1210) ;  /* 0x0000000000188947 */ /* 0x000fea0003800000 */
[----:B------:R-:W1:Y:S01]  /*1140*/  LDC.64 R2, c[0x0][0xa00] ;  /* 0x00028000ff027b82 */ /* 0x000e620000000a00 */
[----:B------:R-:W-:-:S04]  /*1150*/  IMAD.U32 R5, RZ, RZ, UR7 ;  /* 0x00000007ff057e24 */ /* 0x000fc8000f8e00ff */
[----:B-1----:R-:W-:-:S05]  /*1160*/  IMAD.WIDE R2, R5, 0x4, R2 ;  /* 0x0000000405027825 */ /* 0x002fca00078e0202 */
[----:B0-----:R-:W2:Y:S04]  /*1170*/  LDG.E R17, desc[UR36][R2.64] ;  /* 0x0000002402117981 */ /* 0x001ea8000c1e1900 */
[----:B------:R-:W2:Y:S02]  /*1180*/  LDG.E R4, desc[UR36][R2.64+0x4] ;  /* 0x0000042402047981 */ /* 0x000ea4000c1e1900 */
[----:B--2---:R-:W-:-:S07]  /*1190*/  IMAD.IADD R17, R4, 0x1, -R17 ;  /* 0x0000000104117824 */ /* 0x004fce00078e0a11 */
.L_x_1210:
[----:B------:R-:W-:Y:S02]  /*11a0*/  IMAD R16, R0, R11, RZ ;  /* 0x0000000b00107224 */ /* 0x000fe400078e02ff */
[----:B------:R-:W-:Y:S01]  /*11b0*/  IMAD.U32 R183, RZ, RZ, UR7 ;  /* 0x00000007ffb77e24 */ /* 0x000fe2000f8e00ff */
[----:B------:R-:W-:Y:S06]  /*11c0*/  @!P2 BRA `(.L_x_1211) ;  /* 0x000000000018a947 */ /* 0x000fec0003800000 */
[----:B------:R-:W-:Y:S02]  /*11d0*/  ULDC.64 UR8, c[0x0][0xa20] ;  /* 0x0002880000087ab9 */ /* 0x000fe40000000a00 */
[----:B------:R-:W-:-:S06]  /*11e0*/  UIMAD.WIDE UR8, UR7, 0x4, UR8 ;  /* 0x00000004070878a5 */ /* 0x000fcc000f8e0208 */
[----:B------:R-:W-:Y:S02]  /*11f0*/  IMAD.U32 R2, RZ, RZ, UR8 ;  /* 0x00000008ff027e24 */ /* 0x000fe4000f8e00ff */
[----:B------:R-:W-:-:S05]  /*1200*/  IMAD.U32 R3, RZ, RZ, UR9 ;  /* 0x00000009ff037e24 */ /* 0x000fca000f8e00ff */
[----:B------:R1:W5:Y:S01]  /*1210*/  LDG.E R16, desc[UR36][R2.64] ;  /* 0x0000002402107981 */ /* 0x000362000c1e1900 */
[----:B------:R-:W-:Y:S05]  /*1220*/  BRA `(.L_x_1212) ;  /* 0x0000000000287947 */ /* 0x000fea0003800000 */
.L_x_1211:
[----:B------:R-:W-:Y:S02]  /*1230*/  ULDC.64 UR8, c[0x0][0xa08] ;  /* 0x0002820000087ab9 */ /* 0x000fe40000000a00 */
[----:B------:R-:W-:-:S04]  /*1240*/  ISETP.NE.U32.AND P0, PT, RZ, UR8, PT ;  /* 0x00000008ff007c0c */ /* 0x000fc8000bf05070 */
[----:B------:R-:W-:-:S13]  /*1250*/  ISETP.NE.AND.EX P0, PT, RZ, UR9, PT, P0 ;  /* 0x00000009ff007c0c */ /* 0x000fda000bf05300 */
[----:B------:R-:W-:Y:S05]  /*1260*/  @!P0 BRA `(.L_x_1212) ;  /* 0x0000000000188947 */ /* 0x000fea0003800000 */
[----:B------:R-:W1:Y:S01]  /*1270*/  LDC.64 R2, c[0x0][0xa08] ;  /* 0x00028200ff027b82 */ /* 0x000e620000000a00 */
[----:B------:R-:W-:-:S04]  /*1280*/  IMAD.U32 R5, RZ, RZ, UR7 ;  /* 0x00000007ff057e24 */ /* 0x000fc8000f8e00ff */
[----:B-1----:R-:W-:-:S05]  /*1290*/  IMAD.WIDE R2, R5, 0x4, R2 ;  /* 0x0000000405027825 */ /* 0x002fca00078e0202 */
[----:B------:R-:W2:Y:S04]  /*12a0*/  LDG.E R16, desc[UR36][R2.64] ;  /* 0x0000002402107981 */ /* 0x000ea8000c1e1900 */
[----:B------:R-:W2:Y:S02]  /*12b0*/  LDG.E R5, desc[UR36][R2.64+0x4] ;  /* 0x0000042402057981 */ /* 0x000ea4000c1e1900 */
[----:B--2---:R-:W-:-:S07]  /*12c0*/  IMAD.IADD R16, R5, 0x1, -R16 ;  /* 0x0000000105107824 */ /* 0x004fce00078e0a10 */
.L_x_1212:
[----:B------:R-:W-:Y:S01]  /*12d0*/  ULDC UR4, c[0x0][0x448] ;  /* 0x0001120000047ab9 */ /* 0x000fe20000000800 */
[----:B-----5:R-:W-:Y:S01]  /*12e0*/  IMAD.IADD R16, R16, 0x1, -R7 ;  /* 0x0000000110107824 */ /* 0x020fe200078e0a07 */
[----:B------:R-:W-:Y:S02]  /*12f0*/  UISETP.NE.AND UP0, UPT, UR4, 0x1, UPT ;  /* 0x000000010400788c */ /* 0x000fe4000bf05270 */
[----:B------:R-:W-:Y:S02]  /*1300*/  USHF.L.U32 UR6, UR6, 0x7, URZ ;  /* 0x0000000706067899 */ /* 0x000fe4000800063f */
[----:B0-----:R-:W-:Y:S01]  /*1310*/  IADD3 R0, R16, 0x1, -R17 ;  /* 0x0000000110007810 */ /* 0x001fe20007ffe811 */
[----:B------:R-:W-:Y:S02]  /*1320*/  UP2UR UR7, UPR, URZ, 0x1 ;  /* 0x000000013f077883 */ /* 0x000fe40008000000 */
[----:B------:R-:W-:Y:S01]  /*1330*/  UIADD3 UR4, UR6, 0x7f, URZ ;  /* 0x0000007f06047890 */ /* 0x000fe2000fffe03f */
[----:B------:R-:W-:Y:S01]  /*1340*/  R2UR UR10, R0 ;  /* 0x00000000000a72ca */ /* 0x000fe200000e0000 */
[----:B------:R-:W-:-:S02]  /*1350*/  IMAD.U32 R22, RZ, RZ, UR6 ;  /* 0x00000006ff167e24 */ /* 0x000fc4000f8e00ff */
[----:B------:R-:W-:Y:S01]  /*1360*/  @UP0 ULDC UR8, c[0x0][0x44c] ;  /* 0x0001130000080ab9 */ /* 0x000fe20000000800 */
[----:B------:R-:W-:Y:S01]  /*1370*/  IMAD.U32 R19, RZ, RZ, UR7 ;  /* 0x00000007ff137e24 */ /* 0x000fe2000f8e00ff */
[----:B------:R-:W-:Y:S01]  /*1380*/  UIMAD.WIDE.U32 UR8, UR4, UR8, URZ ;  /* 0x00000008040872a5 */ /* 0x000fe2000f8e003f */
[----:B------:R-:W-:Y:S01]  /*1390*/  @UP0 ULDC UR11, c[0x0][0x450] ;  /* 0x00011400000b0ab9 */ /* 0x000fe20000000800 */
[----:B------:R-:W-:Y:S02]  /*13a0*/  ULDC.64 UR6, c[0x0][0x9e0] ;  /* 0x0002780000067ab9 */ /* 0x000fe40000000a00 */
[----:B------:R-:W-:Y:S02]  /*13b0*/  @UP0 USHF.R.U32.HI UR4, URZ, UR11, UR9 ;  /* 0x0000000b3f040299 */ /* 0x000fe40008011609 */
[----:B------:R-:W-:Y:S02]  /*13c0*/  UISETP.GE.AND UP0, UPT, UR7, 0x1, UPT ;  /* 0x000000010700788c */ /* 0x000fe4000bf06270 */
[----:B------:R-:W-:-:S02]  /*13d0*/  UIADD3 UR8, UR10, UR4, URZ ;  /* 0x000000040a087290 */ /* 0x000fc4000fffe03f */
[----:B------:R-:W-:Y:S02]  /*13e0*/  UP2UR UR61, UPR, URZ, 0x1 ;  /* 0x000000013f3d7883 */ /* 0x000fe40008000000 */
[----:B------:R-:W-:Y:S01]  /*13f0*/  PLOP3.LUT P0, PT, PT, PT, UP0, 0x40, 0x0 ;  /* 0x000000000000781c */ /* 0x000fe20003f0e808 */
[----:B------:R-:W-:-:S06]  /*1400*/  UIADD3 UR6, UR8, UR6, URZ ;  /* 0x0000000608067290 */ /* 0x000fcc000fffe03f */
[----:B------:R-:W-:-:S06]  /*1410*/  IMAD.U32 R0, RZ, RZ, UR6 ;  /* 0x00000006ff007e24 */ /* 0x000fcc000f8e00ff */
[----:B------:R-:W-:Y:S05]  /*1420*/  @P0 BRA `(.L_x_1213) ;  /* 0x0000000000400947 */ /* 0x000fea0003800000 */
        /* <DEDUP_REMOVED lines=10> */
.L_x_1214:
[----:B------:R-:W-:-:S11]  /*14d0*/  UISETP.NE.AND UP0, UPT, UR7, 0x1, UPT ;  /* 0x000000010700788c */ /* 0x000fd6000bf05270 */
[----:B------:R-:W-:Y:S02]  /*14e0*/  @UP0 ULDC.64 UR10, c[0x0][0x9e8] ;  /* 0x00027a00000a0ab9 */ /* 0x000fe40000000a00 */
[----:B------:R-:W-:-:S04]  /*14f0*/  UIMAD.WIDE.U32 UR8, UR4, UR10, URZ ;  /* 0x0000000a040872a5 */ /* 0x000fc8000f8e003f */
[----:B------:R-:W-:-:S12]  /*1500*/  @UP0 USHF.R.U32.HI UR4, URZ, UR11, UR9 ;  /* 0x0000000b3f040299 */ /* 0x000fd80008011609 */
.L_x_1215:
[----:B------:R-:W-:-:S06]  /*1510*/  UIMAD UR4, UR4, UR7, UR7 ;  /* 0x00000007040472a4 */ /* 0x000fcc000f8e0207 */
[----:B------:R-:W-:-:S07]  /*1520*/  VIMNMX R0, R0, UR4, PT ;  /* 0x0000000400007c48 */ /* 0x000fce000bfe0100 */
.L_x_1213:
[----:B------:R-:W-:Y:S01]  /*1530*/  R2UR UR6, R19 ;  /* 0x00000000130672ca */ /* 0x000fe200000e0000 */
[----:B------:R-:W-:Y:S01]  /*1540*/  IMAD.IADD R74, R16, 0x1, -R17 ;  /* 0x00000001104a7824 */ /* 0x000fe200078e0a11 */
[----:B------:R-:W-:Y:S01]  /*1550*/  R2UR UR4, R22 ;  /* 0x00000000160472ca */ /* 0x000fe200000e0000 */
[----:B-1----:R-:W-:Y:S02]  /*1560*/  VIADD R2, R0, 0x5f ;  /* 0x0000005f00027836 */ /* 0x002fe40000000000 */
[----:B------:R-:W-:Y:S02]  /*1570*/  VIADD R0, R16, 0x5f ;  /* 0x0000005f10007836 */ /* 0x000fe40000000000 */
[----:B------:R-:W-:-:S04]  /*1580*/  IMAD.HI R2, R2, 0x2aaaaaab, RZ ;  /* 0x2aaaaaab02027827 */ /* 0x000fc800078e02ff */
[----:B------:R-:W-:Y:S01]  /*1590*/  IMAD.HI R0, R0, 0x2aaaaaab, RZ ;  /* 0x2aaaaaab00007827 */ /* 0x000fe200078e02ff */
[----:B------:R-:W-:Y:S01]  /*15a0*/  SHF.R.U32.HI R5, RZ, 0x1f, R2 ;  /* 0x0000001fff057819 */ /* 0x000fe20000011602 */
[----:B------:R-:W-:Y:S01]  /*15b0*/  UISETP.NE.AND UP0, UPT, UR6, URZ, UPT ;  /* 0x0000003f0600728c */ /* 0x000fe2000bf05270 */
[----:B------:R-:W-:Y:S02]  /*15c0*/  R2UR UR6, R74 ;  /* 0x000000004a0672ca */ /* 0x000fe400000e0000 */
[----:B------:R-:W-:Y:S02]  /*15d0*/  SHF.R.U32.HI R3, RZ, 0x1f, R0 ;  /* 0x0000001fff037819 */ /* 0x000fe40000011600 */
[----:B------:R-:W-:Y:S02]  /*15e0*/  LEA.HI.SX32 R2, R2, R5, 0x1c ;  /* 0x0000000502027211 */ /* 0x000fe400078fe2ff */
[----:B------:R-:W-:-:S04]  /*15f0*/  LEA.HI.SX32 R3, R0, R3, 0x1c ;  /* 0x0000000300037211 */ /* 0x000fc800078fe2ff */
[----:B------:R-:W-:Y:S01]  /*1600*/  @UP0 ULDC UR8, c[0x0][0x44c] ;  /* 0x0001130000080ab9 */ /* 0x000fe20000000800 */
[----:B------:R-:W-:Y:S01]  /*1610*/  @UP0 ULDC UR10, c[0x0][0x450] ;  /* 0x00011400000a0ab9 */ /* 0x000fe20000000800 */
[----:B------:R-:W-:Y:S01]  /*1620*/  UIMAD.WIDE.U32 UR8, UR4, UR8, URZ ;  /* 0x00000008040872a5 */ /* 0x000fe2000f8e003f */
[----:B------:R-:W-:-:S03]  /*1630*/  VIMNMX R75, R3, R2, PT ;  /* 0x00000002034b7248 */ /* 0x000fc60003fe0100 */
[----:B------:R-:W-:Y:S02]  /*1640*/  @UP0 USHF.R.U32.HI UR4, URZ, UR10, UR9 ;  /* 0x0000000a3f040299 */ /* 0x000fe40008011609 */
[----:B------:R-:W-:Y:S02]  /*1650*/  UISETP.GE.AND UP0, UPT, UR7, 0x1, UPT ;  /* 0x000000010700788c */ /* 0x000fe4000bf06270 */
[----:B------:R-:W-:-:S03]  /*1660*/  UIADD3 UR4, UR6, UR4, URZ ;  /* 0x0000000406047290 */ /* 0x000fc6000fffe03f */
[----:B------:R-:W-:Y:S01]  /*1670*/  ULDC UR6, c[0x0][0x9dc] ;  /* 0x0002770000067ab9 */ /* 0x000fe20000000800 */
[----:B------:R-:W-:Y:S01]  /*1680*/  PLOP3.LUT P0, PT, PT, PT, UP0, 0x40, 0x0 ;  /* 0x000000000000781c */ /* 0x000fe20003f0e808 */
[----:B------:R-:W-:-:S12]  /*1690*/  UIADD3 UR6, UR4, -UR6, URZ ;  /* 0x8000000604067290 */ /* 0x000fd8000fffe03f */
[----:B------:R-:W-:Y:S05]  /*16a0*/  @P0 BRA `(.L_x_1216) ;  /* 0x0000000000440947 */ /* 0x000fea0003800000 */
        /* <DEDUP_REMOVED lines=10> */
.L_x_1217:
[----:B------:R-:W-:-:S11]  /*1750*/  UISETP.NE.AND UP0, UPT, UR7, 0x1, UPT ;  /* 0x000000010700788c */ /* 0x000fd6000bf05270 */
[----:B------:R-:W-:Y:S02]  /*1760*/  @UP0 ULDC.64 UR10, c[0x0][0x9e8] ;  /* 0x00027a00000a0ab9 */ /* 0x000fe40000000a00 */
[----:B------:R-:W-:-:S04]  /*1770*/  UIMAD.WIDE.U32 UR8, UR4, UR10, URZ ;  /* 0x0000000a040872a5 */ /* 0x000fc8000f8e003f */
[----:B------:R-:W-:-:S12]  /*1780*/  @UP0 USHF.R.U32.HI UR4, URZ, UR11, UR9 ;  /* 0x0000000b3f040299 */ /* 0x000fd80008011609 */
.L_x_1218:
[----:B------:R-:W-:-:S04]  /*1790*/  UIMAD UR4, UR4, UR7, URZ ;  /* 0x00000007040472a4 */ /* 0x000fc8000f8e023f */
[----:B------:R-:W-:-:S04]  /*17a0*/  UISETP.LT.AND UP0, UPT, UR6, UR4, UPT ;  /* 0x000000040600728c */ /* 0x000fc8000bf01270 */
[----:B------:R-:W-:-:S12]  /*17b0*/  USEL UR6, UR6, UR4, !UP0 ;  /* 0x0000000406067287 */ /* 0x000fd8000c000000 */
.L_x_1216:
[----:B------:R-:W-:-:S04]  /*17c0*/  UIMAD.WIDE UR6, UR6, 0x2aaaaaab, URZ ;  /* 0x2aaaaaab060678a5 */ /* 0x000fc8000f8e023f */
[----:B------:R-:W-:-:S04]  /*17d0*/  USHF.R.U32.HI UR4, URZ, 0x1f, UR7 ;  /* 0x0000001f3f047899 */ /* 0x000fc80008011607 */
[----:B------:R-:W-:Y:S02]  /*17e0*/  ULEA.HI.SX32 UR7, UR7, UR4, 0x1c ;  /* 0x0000000407077291 */ /* 0x000fe4000f8fe23f */
[----:B------:R-:W-:Y:S02]  /*17f0*/  ULOP3.LUT UR4, UR5, 0xff000000, URZ, 0xc0, !UPT ;  /* 0xff00000005047892 */ /* 0x000fe4000f8ec03f */
[----:B------:R-:W-:Y:S02]  /*1800*/  UISETP.LT.AND UP0, UPT, URZ, UR7, UPT ;  /* 0x000000073f00728c */ /* 0x000fe4000bf01270 */
[----:B------:R-:W-:Y:S02]  /*1810*/  ULOP3.LUT UR5, UR5, 0xff0000, URZ, 0xc0, !UPT ;  /* 0x00ff000005057892 */ /* 0x000fe4000f8ec03f */
[----:B------:R-:W-:Y:S02]  /*1820*/  USEL UR9, URZ, UR7, !UP0 ;  /* 0x000000073f097287 */ /* 0x000fe4000c000000 */
[----:B------:R-:W-:-:S04]  /*1830*/  USHF.R.U32.HI UR4, URZ, 0x8, UR4 ;  /* 0x000000083f047899 */ /* 0x000fc80008011604 */
[----:B------:R-:W-:Y:S01]  /*1840*/  ISETP.GT.AND P0, PT, R75, UR9, PT ;  /* 0x000000094b007c0c */ /* 0x000fe2000bf04270 */
[----:B------:R-:W-:-:S03]  /*1850*/  ULEA.HI UR5, UR5, UR4, URZ, 0x10 ;  /* 0x0000000405057291 */ /* 0x000fc6000f8f803f */
[----:B------:R-:W-:Y:S01]  /*1860*/  UMOV UR4, URZ ;  /* 0x0000003f00047c82 */ /* 0x000fe20008000000 */
[----:B------:R-:W-:Y:S02]  /*1870*/  ULOP3.LUT UR6, UR5, 0xff, URZ, 0xc0, !UPT ;  /* 0x000000ff05067892 */ /* 0x000fe4000f8ec03f */
[----:B------:R-:W-:-:S04]  /*1880*/  USHF.R.U32.HI UR5, URZ, 0x10, UR5 ;  /* 0x000000103f057899 */ /* 0x000fc80008011605 */
[----:B------:R-:W-:Y:S02]  /*1890*/  IMAD.U32 R165, RZ, RZ, UR6 ;  /* 0x00000006ffa57e24 */ /* 0x000fe4000f8e00ff */
[----:B------:R-:W-:Y:S01]  /*18a0*/  IMAD.U32 R164, RZ, RZ, UR5 ;  /* 0x00000005ffa47e24 */ /* 0x000fe2000f8e00ff */
[----:B------:R-:W-:Y:S06]  /*18b0*/  @!P0 BRA `(.L_x_1219) ;  /* 0x00000000009c8947 */ /* 0x000fec0003800000 */
[----:B------:R-:W-:Y:S01]  /*18c0*/  R2UR UR5, R164 ;  /* 0x00000000a40572ca */ /* 0x000fe200000e0000 */
[----:B------:R-:W-:-:S12]  /*18d0*/  ULDC UR4, c[0x0][0x9f0] ;  /* 0x00027c0000047ab9 */ /* 0x000fd80000000800 */
[----:B------:R-:W-:-:S04]  /*18e0*/  UISETP.NE.AND UP0, UPT, UR5, URZ, UPT ;  /* 0x0000003f0500728c */ /* 0x000fc8000bf05270 */
[----:B------:R-:W-:-:S03]  /*18f0*/  USEL UR10, UR5, UR4, UP0 ;  /* 0x00000004050a7287 */ /* 0x000fc60008000000 */
[----:B------:R-:W-:-:S03]  /*1900*/  UMOV UR4, URZ ;  /* 0x0000003f00047c82 */ /* 0x000fc60008000000 */
[----:B------:R-:W-:-:S05]  /*1910*/  IMAD.U32 R4, RZ, RZ, UR10 ;  /* 0x0000000aff047e24 */ /* 0x000fca000f8e00ff */
[----:B------:R-:W-:-:S04]  /*1920*/  IABS R0, R4 ;  /* 0x0000000400007213 */ /* 0x000fc80000000000 */
[----:B------:R-:W-:Y:S02]  /*1930*/  R2UR UR11, R0 ;  /* 0x00000000000b72ca */ /* 0x000fe400000e0000 */
[----:B------:R-:W-:Y:S02]  /*1940*/  IADD3 R0, R4, -0x1, R75 ;  /* 0xffffffff04007810 */ /* 0x000fe40007ffe04b */
[----:B------:R-:W-:Y:S02]  /*1950*/  IABS R4, R4 ;  /* 0x0000000400047213 */ /* 0x000fe40000000000 */
[----:B------:R-:W-:-:S03]  /*1960*/  R2UR UR6, R0 ;  /* 0x00000000000672ca */ /* 0x000fc600000e0000 */
[----:B------:R-:W-:-:S04]  /*1970*/  IMAD.MOV R4, RZ, RZ, -R4 ;  /* 0x000000ffff047224 */ /* 0x000fc800078e0a04 */
[----:B------:R-:W0:Y:S06]  /*1980*/  I2F.RP R2, UR11 ;  /* 0x0000000b00027d06 */ /* 0x000e2c0008209400 */
[----:B------:R-:W-:-:S06]  /*1990*/  UIADD3 UR6, -UR9, UR6, URZ ;  /* 0x0000000609067290 */ /* 0x000fcc000fffe13f */
[----:B------:R-:W-:Y:S01]  /*19a0*/  IMAD.U32 R0, RZ, RZ, UR6 ;  /* 0x00000006ff007e24 */ /* 0x000fe2000f8e00ff */
[----:B------:R-:W-:Y:S01]  /*19b0*/  ULOP3.LUT UR6, UR6, UR10, URZ, 0x3c, !UPT ;  /* 0x0000000a06067292 */ /* 0x000fe2000f8e3c3f */
[----:B0-----:R-:W0:Y:S03]  /*19c0*/  MUFU.RCP R2, R2 ;  /* 0x0000000200027308 */ /* 0x001e260000001000 */
[----:B------:R-:W-:-:S04]  /*19d0*/  IABS R0, R0 ;  /* 0x0000000000007213 */ /* 0x000fc80000000000 */
[----:B------:R-:W-:Y:S01]  /*19e0*/  R2UR UR8, R0 ;  /* 0x00000000000872ca */ /* 0x000fe200000e0000 */
[----:B------:R-:W-:Y:S02]  /*19f0*/  IMAD.MOV.U32 R0, RZ, RZ, R4 ;  /* 0x000000ffff007224 */ /* 0x000fe400078e0004 */
[----:B0-----:R-:W-:-:S06]  /*1a00*/  VIADD R3, R2, 0xffffffe ;  /* 0x0ffffffe02037836 */ /* 0x001fcc0000000000 */
        /* <DEDUP_REMOVED lines=18> */
.L_x_1219:
[----:B------:R-:W-:Y:S01]  /*1b30*/  R2UR UR5, R165 ;  /* 0x00000000a50572ca */ /* 0x000fe200000e0000 */
[----:B------:R-:W-:Y:S01]  /*1b40*/  IMAD.U32 R0, RZ, RZ, UR4 ;  /* 0x00000004ff007e24 */ /* 0x000fe2000f8e00ff */
[----:B------:R-:W-:Y:S01]  /*1b50*/  PLOP3.LUT P0, PT, PT, PT, PT, 0x80, 0x0 ;  /* 0x000000000000781c */ /* 0x000fe20003f0f070 */
        /* <DEDUP_REMOVED lines=10> */
[----:B------:R-:W-:Y:S01]  /*1c00*/  UIMAD UR5, UR5, UR4, UR9 ;  /* 0x00000004050572a4 */ /* 0x000fe2000f8e0209 */
[----:B------:R-:W-:-:S02]  /*1c10*/  CS2R R68, SRZ ;  /* 0x0000000000447805 */ /* 0x000fc4000001ff00 */
[----:B------:R-:W-:Y:S02]  /*1c20*/  CS2R R66, SRZ ;  /* 0x0000000000427805 */ /* 0x000fe4000001ff00 */
[----:B------:R-:W-:Y:S02]  /*1c30*/  CS2R R64, SRZ ;  /* 0x0000000000407805 */ /* 0x000fe4000001ff00 */
[----:B------:R-:W-:Y:S02]  /*1c40*/  CS2R R62, SRZ ;  /* 0x00000000003e7805 */ /* 0x000fe4000001ff00 */
[----:B------:R-:W-:Y:S02]  /*1c50*/  CS2R R60, SRZ ;  /* 0x00000000003c7805 */ /* 0x000fe4000001ff00 */
[----:B------:R-:W-:Y:S01]  /*1c60*/  VIADDMNMX R75, R0, UR5, R75, PT ;  /* 0x00000005004b7c46 */ /* 0x000fe2000b80014b */
[----:B------:R-:W-:Y:S01]  /*1c70*/  IMAD.U32 R161, RZ, RZ, UR5 ;  /* 0x00000005ffa17e24 */ /* 0x000fe2000f8e00ff */
[----:B------:R-:W-:Y:S01]  /*1c80*/  CS2R R58, SRZ ;  /* 0x00000000003a7805 */ /* 0x000fe2000001ff00 */
[----:B------:R-:W-:Y:S01]  /*1c90*/  IMAD.MOV.U32 R0, RZ, RZ, RZ ;  /* 0x000000ffff007224 */ /* 0x000fe200078e00ff */
[----:B------:R-:W-:-:S02]  /*1ca0*/  ISETP.GT.AND P1, PT, R75, UR5, PT ;  /* 0x000000054b007c0c */ /* 0x000fc4000bf24270 */
        /* <DEDUP_REMOVED lines=49> */
.L_x_1221:
[----:B------:R-:W-:Y:S02]  /*1fc0*/  R2UR UR6, R184 ;  /* 0x00000000b80672ca */ /* 0x000fe400000e0000 */
[----:B------:R-:W-:-:S11]  /*1fd0*/  R2UR UR5, R204 ;  /* 0x00000000cc0572ca */ /* 0x000fd600000e0000 */
[----:B------:R-:W-:Y:S02]  /*1fe0*/  ULEA.HI UR4, UR6, UR6, URZ, 0x1 ;  /* 0x0000000606047291 */ /* 0x000fe4000f8f083f */
[----:B------:R-:W-:Y:S02]  /*1ff0*/  IMAD.U32 R2, RZ, RZ, UR5 ;  /* 0x00000005ff027e24 */ /* 0x000fe4000f8e00ff */
[----:B------:R-:W-:-:S03]  /*2000*/  ULOP3.LUT UR4, UR4, 0xfffffffe, URZ, 0xc0, !UPT ;  /* 0xfffffffe04047892 */ /* 0x000fc6000f8ec03f */
[----:B------:R-:W-:Y:S01]  /*2010*/  ISETP.NE.AND P0, PT, R2, 0x3, PT ;  /* 0x000000030200780c */ /* 0x000fe20003f05270 */
[----:B------:R-:W-:-:S06]  /*2020*/  UIADD3 UR4, UR6, -UR4, URZ ;  /* 0x8000000406047290 */ /* 0x000fcc000fffe03f */
[----:B------:R-:W-:-:S05]  /*2030*/  IMAD.U32 R0, RZ, RZ, UR4 ;  /* 0x00000004ff007e24 */ /* 0x000fca000f8e00ff */
[----:B------:R-:W-:-:S04]  /*2040*/  SHF.L.U32 R0, R0, 0x1f, RZ ;  /* 0x0000001f00007819 */ /* 0x000fc800000006ff */
[----:B------:R-:W0:Y:S02]  /*2050*/  SYNCS.PHASECHK.TRANS64.TRYWAIT P1, [UR60+0x2a800], R0 ;  /* 0x02a80000ff0075a7 */ /* 0x000e24000802017c */
[----:B0-----:R-:W-:Y:S05]  /*2060*/  @!P1 BRA `(.L_x_1222) ;  /* 0x0000016400209947 */ /* 0x001fea0003800000 */
.L_x_1418:
[----:B------:R-:W-:Y:S05]  /*2070*/  @!P0 BRA `(.L_x_1223) ;  /* 0x0000000000048947 */ /* 0x000fea0003800000 */
[----:B------:R-:W-:Y:S01]  /*2080*/  BPT.TRAP 0x1 ;  /* 0x000000040000795c */ /* 0x000fe20000300000 */
.L_x_1223:
[----:B------:R-:W-:Y:S02]  /*2090*/  IMAD.U32 R21, RZ, RZ, UR38 ;  /* 0x00000026ff157e24 */ /* 0x000fe4000f8e00ff */
[----:B0-----:R-:W-:-:S03]  /*20a0*/  IMAD.U32 R0, RZ, RZ, UR39 ;  /* 0x00000027ff007e24 */ /* 0x001fc6000f8e00ff */
[----:B------:R-:W-:Y:S02]  /*20b0*/  LEA R21, R21, UR60, 0x3 ;  /* 0x0000003c15157c11 */ /* 0x000fe4000f8e18ff */
[----:B------:R-:W-:-:S04]  /*20c0*/  SHF.L.U32 R0, R0, 0x1f, RZ ;  /* 0x0000001f00007819 */ /* 0x000fc800000006ff */
[----:B------:R0:W1:Y:S01]  /*20d0*/  SYNCS.PHASECHK.TRANS64.TRYWAIT P1, [R21+URZ+0x2a830], R0 ;  /* 0x02a83000150075a7 */ /* 0x000062000802017f */
[----:B------:R-:W-:Y:S05]  /*20e0*/  @!P0 BRA `(.L_x_1224) ;  /* 0x0000000000048947 */ /* 0x000fea0003800000 */
[----:B------:R-:W-:Y:S01]  /*20f0*/  BPT.TRAP 0x1 ;  /* 0x000000040000795c */ /* 0x000fe20000300000 */
.L_x_1224:
[----:B-1----:R-:W-:Y:S05]  /*2100*/  @P1 BRA `(.L_x_1225) ;  /* 0x0000000000081947 */ /* 0x002fea0003800000 */
[----:B------:R-:W1:Y:S02]  /*2110*/  SYNCS.PHASECHK.TRANS64.TRYWAIT P1, [R21+URZ+0x2a830], R0 ;  /* 0x02a83000150075a7 */ /* 0x000e64000802017f */
[----:B-1----:R-:W-:Y:S05]  /*2120*/  @!P1 BRA `(.L_x_1226) ;  /* 0x0000016400089947 */ /* 0x002fea0003800000 */
.L_x_1225:
[----:B------:R-:W-:Y:S05]  /*2130*/  WARPSYNC.ALL ;  /* 0x0000000000007948 */ /* 0x000fea0003800000 */
[----:B------:R-:W-:Y:S01]  /*2140*/  UIADD3 UR4, UR60, 0x18400, URZ ;  /* 0x000184003c047890 */ /* 0x000fe2000fffe03f */
[----:B------:R-:W-:Y:S01]  /*2150*/  WARPGROUP.ARRIVE ;  /* 0x00000000000079c5 */ /* 0x000fe20000000000 */
[----:B------:R-:W-:Y:S01]  /*2160*/  UMOV UR9, 0x40000040 ;  /* 0x4000004000097882 */ /* 0x000fe20000000000 */
[----:B------:R-:W-:Y:S01]  /*2170*/  UMOV UR11, 0x40000040 ;  /* 0x40000040000b7882 */ /* 0x000fe20000000000 */
[----:B------:R-:W-:Y:S01]  /*2180*/  USHF.R.U32.HI UR4, URZ, 0x4, UR4 ;  /* 0x000000043f047899 */ /* 0x000fe20008011604 */
[----:B------:R-:W-:Y:S01]  /*2190*/  IMAD.U32 R5, RZ, RZ, UR9 ;  /* 0x00000009ff057e24 */ /* 0x000fe2000f8e00ff */
[----:B------:R-:W-:Y:S01]  /*21a0*/  UMOV UR57, 0x40000040 ;  /* 0x4000004000397882 */ /* 0x000fe20000000000 */
[----:B------:R-:W-:Y:S01]  /*21b0*/  UMOV UR59, 0x40000040 ;  /* 0x40000040003b7882 */ /* 0x000fe20000000000 */
[----:B------:R-:W-:Y:S01]  /*21c0*/  ULOP3.LUT UR4, UR4, 0x3fff, URZ, 0xc0, !UPT ;  /* 0x00003fff04047892 */ /* 0x000fe2000f8ec03f */
[----:B------:R-:W-:Y:S01]  /*21d0*/  UMOV UR53, 0x40000040 ;  /* 0x4000004000357882 */ /* 0x000fe20000000000 */
[----:B------:R-:W-:-:S02]  /*21e0*/  UMOV UR55, 0x40000040 ;  /* 0x4000004000377882 */ /* 0x000fc40000000000 */
[----:B------:R-:W-:Y:S02]  /*21f0*/  ULOP3.LUT UR5, UR4, 0x10000, URZ, 0xfc, !UPT ;  /* 0x0001000004057892 */ /* 0x000fe4000f8efc3f */
[----:B------:R-:W-:Y:S01]  /*2200*/  ULOP3.LUT UR4, UR40, 0x10000, URZ, 0xfc, !UPT ;  /* 0x0001000028047892 */ /* 0x000fe2000f8efc3f */
[----:B------:R-:W-:Y:S01]  /*2210*/  UMOV UR49, 0x40000040 ;  /* 0x4000004000317882 */ /* 0x000fe20000000000 */
[----:B------:R-:W-:Y:S02]  /*2220*/  UMOV UR51, 0x40000040 ;  /* 0x4000004000337882 */ /* 0x000fe40000000000 */
[----:B------:R-:W-:Y:S01]  /*2230*/  IMAD.U32 R7, RZ, RZ, UR5 ;  /* 0x00000005ff077e24 */ /* 0x000fe2000f8e00ff */
[----:B------:R-:W-:Y:S02]  /*2240*/  UIMAD UR5, UR38, 0x900, UR5 ;  /* 0x00000900260578a4 */ /* 0x000fe4000f8e0205 */
[----:B------:R-:W-:Y:S01]  /*2250*/  UMOV UR8, UR4 ;  /* 0x0000000400087c82 */ /* 0x000fe20008000000 */
[----:B------:R-:W-:Y:S01]  /*2260*/  UIADD3 UR56, UR4, 0x2, URZ ;  /* 0x0000000204387890 */ /* 0x000fe2000fffe03f */
[----:B------:R-:W-:Y:S01]  /*2270*/  IMAD.U32 R4, RZ, RZ, UR8 ;  /* 0x00000008ff047e24 */ /* 0x000fe2000f8e00ff */
[----:B------:R-:W-:-:S02]  /*2280*/  UIADD3 UR58, UR5, 0x2, URZ ;  /* 0x00000002053a7890 */ /* 0x000fc4000fffe03f */
[----:B------:R-:W-:Y:S01]  /*2290*/  UMOV UR10, UR5 ;  /* 0x00000005000a7c82 */ /* 0x000fe20008000000 */
[----:B------:R-:W-:Y:S01]  /*22a0*/  UIADD3 UR52, UR4, 0x4, URZ ;  /* 0x0000000404347890 */ /* 0x000fe2000fffe03f */
[----:B------:R-:W-:Y:S01]  /*22b0*/  HGMMA.64x96x16.F32 R24, gdesc[UR8], RZ, !UPT, gsb0 ;  /* 0x01600000081879f0 */ /* 0x000fe2000c0008ff */
[----:B------:R-:W-:Y:S02]  /*22c0*/  UIADD3 UR54, UR5, 0x4, URZ ;  /* 0x0000000405367890 */ /* 0x000fe4000fffe03f */
[----:B------:R-:W-:Y:S02]  /*22d0*/  UIADD3 UR48, UR4, 0x6, URZ ;  /* 0x0000000604307890 */ /* 0x000fe4000fffe03f */
[----:B------:R-:W-:Y:S02]  /*22e0*/  UIADD3 UR50, UR5, 0x6, URZ ;  /* 0x0000000605327890 */ /* 0x000fe4000fffe03f */
        /* <DEDUP_REMOVED lines=68> */
.L_x_1227:
[----:B------:R-:W-:Y:S01]  /*2730*/  R2UR UR4, R19 ;  /* 0x00000000130472ca */ /* 0x000fe200000e0000 */
[----:B------:R-:W2:Y:S01]  /*2740*/  S2UR UR7, SR_CgaCtaId ;  /* 0x00000000000779c3 */ /* 0x000ea20000008800 */
[----:B------:R-:W-:Y:S01]  /*2750*/  R2UR UR6, R22 ;  /* 0x00000000160672ca */ /* 0x000fe200000e0000 */
[----:B------:R-:W-:Y:S01]  /*2760*/  ULDC UR5, c[0x0][0x9d8] ;  /* 0x0002760000057ab9 */ /* 0x000fe20000000800 */
[----:B------:R-:W-:Y:S01]  /*2770*/  UISETP.NE.AND UP0, UPT, UR61, URZ, UPT ;  /* 0x0000003f3d00728c */ /* 0x000fe2000bf05270 */
[----:B------:R-:W-:Y:S01]  /*2780*/  FMUL.FTZ R36, R36, UR5 ;  /* 0x0000000524247c20 */ /* 0x000fe20008410000 */
[----:B------:R-:W-:Y:S01]  /*2790*/  FMUL.FTZ R33, R33, UR5 ;  /* 0x0000000521217c20 */ /* 0x000fe20008410000 */
[----:B------:R-:W-:Y:S01]  /*27a0*/  FMUL.FTZ R2, R37, UR5 ;  /* 0x0000000525027c20 */ /* 0x000fe20008410000 */
[----:B------:R-:W-:Y:S01]  /*27b0*/  FMUL.FTZ R3, R41, UR5 ;  /* 0x0000000529037c20 */ /* 0x000fe20008410000 */
[----:B------:R3:W4:Y:S01]  /*27c0*/  MUFU.TANH R86, R36 ;  /* 0x0000002400567308 */ /* 0x0007220000002400 */
[----:B------:R-:W-:Y:S01]  /*27d0*/  FMUL.FTZ R6, R67, UR5 ;  /* 0x0000000543067c20 */ /* 0x000fe20008410000 */
[----:B------:R-:W-:Y:S01]  /*27e0*/  FMUL.FTZ R53, R53, UR5 ;  /* 0x0000000535357c20 */ /* 0x000fe20008410000 */
[----:B------:R-:W-:Y:S01]  /*27f0*/  FMUL.FTZ R25, R25, UR5 ;  /* 0x0000000519197c20 */ /* 0x000fe20008410000 */
[----:B------:R-:W-:Y:S01]  /*2800*/  UISETP.NE.AND UP1, UPT, UR4, URZ, UPT ;  /* 0x0000003f0400728c */ /* 0x000fe2000bf25270 */
[----:B------:R-:W-:Y:S01]  /*2810*/  R2UR UR4, R21 ;  /* 0x00000000150472ca */ /* 0x000fe200000e0000 */
[----:B------:R-:W-:-:S02]  /*2820*/  VIADD R10, R23, UR6 ;  /* 0x00000006170a7c36 */ /* 0x000fc40008000000 */
[----:B------:R-:W-:Y:S01]  /*2830*/  FMUL.FTZ R29, R29, UR5 ;  /* 0x000000051d1d7c20 */ /* 0x000fe20008410000 */
[----:B------:R5:W4:Y:S01]  /*2840*/  MUFU.TANH R88, R33 ;  /* 0x0000002100587308 */ /* 0x000b220000002400 */
[----:B01----:R-:W-:Y:S01]  /*2850*/  FMUL.FTZ R0, R26, UR5 ;  /* 0x000000051a007c20 */ /* 0x003fe20008410000 */
[----:B------:R-:W-:Y:S01]  /*2860*/  PLOP3.LUT P1, PT, PT, PT, UP1, 0x80, 0x0 ;  /* 0x000000000000781c */ /* 0x000fe20003f2f018 */
[----:B---3--:R-:W-:Y:S01]  /*2870*/  IMAD.MOV.U32 R36, RZ, RZ, R10 ;  /* 0x000000ffff247224 */ /* 0x008fe200078e000a */
[----:B------:R-:W-:Y:S01]  /*2880*/  PLOP3.LUT P2, PT, PT, PT, UP1, 0x80, 0x0 ;  /* 0x000000000000781c */ /* 0x000fe20003f4f018 */
[----:B------:R-:W-:Y:S01]  /*2890*/  FMUL.FTZ R13, R24, UR5 ;  /* 0x00000005180d7c20 */ /* 0x000fe20008410000 */
[----:B------:R-:W-:Y:S01]  /*28a0*/  FMUL.FTZ R9, R27, UR5 ;  /* 0x000000051b097c20 */ /* 0x000fe20008410000 */
[----:B------:R-:W-:Y:S01]  /*28b0*/  @UP1 ULDC UR6, c[0x0][0x44c] ;  /* 0x0001130000061ab9 */ /* 0x000fe20000000800 */
[----:B------:R0:W1:Y:S01]  /*28c0*/  MUFU.TANH R84, R2 ;  /* 0x0000000200547308 */ /* 0x0000620000002400 */
[----:B-----5:R-:W-:Y:S01]  /*28d0*/  FMUL.FTZ R33, R39, UR5 ;  /* 0x0000000527217c20 */ /* 0x020fe20008410000 */
[----:B------:R-:W-:Y:S01]  /*28e0*/  UIADD3 UR4, UR4, 0x2a840, URZ ;  /* 0x0002a84004047890 */ /* 0x000fe2000fffe03f */
[----:B------:R-:W-:Y:S01]  /*28f0*/  FMUL.FTZ R39, R43, UR5 ;  /* 0x000000052b277c20 */ /* 0x000fe20008410000 */
[----:B------:R-:W-:Y:S01]  /*2900*/  FMUL.FTZ R43, R47, UR5 ;  /* 0x000000052f2b7c20 */ /* 0x000fe20008410000 */
[----:B------:R-:W-:Y:S01]  /*2910*/  FMUL.FTZ R47, R51, UR5 ;  /* 0x00000005332f7c20 */ /* 0x000fe20008410000 */
[----:B--2---:R-:W-:Y:S01]  /*2920*/  UPRMT UR4, UR7, 0x654, UR4 ;  /* 0x0000065407047896 */ /* 0x004fe20008000004 */
[----:B------:R-:W-:Y:S01]  /*2930*/  @P1 IMAD.HI.U32 R14, R10, UR6, RZ ;  /* 0x000000060a0e1c27 */ /* 0x000fe2000f8e00ff */
[----:B------:R-:W-:Y:S01]  /*2940*/  @UP1 ULDC UR6, c[0x0][0x450] ;  /* 0x0001140000061ab9 */ /* 0x000fe20000000800 */
[----:B------:R2:W3:Y:S02]  /*2950*/  MUFU.TANH R80, R3 ;  /* 0x0000000300507308 */ /* 0x0004e40000002400 */
[----:B0-----:R-:W-:Y:S01]  /*2960*/  FMUL.FTZ R2, R45, UR5 ;  /* 0x000000052d027c20 */ /* 0x001fe20008410000 */
[----:B------:R-:W-:Y:S01]  /*2970*/  IMAD.MOV.U32 R10, RZ, RZ, -0x60 ;  /* 0xffffffa0ff0a7424 */ /* 0x000fe200078e00ff */
[----:B------:R-:W-:Y:S01]  /*2980*/  @P2 SHF.R.U32.HI R36, RZ, UR6, R14 ;  /* 0x00000006ff242c19 */ /* 0x000fe2000801160e */
[----:B------:R-:W-:Y:S01]  /*2990*/  FMUL.FTZ R12, R31, UR5 ;  /* 0x000000051f0c7c20 */ /* 0x000fe20008410000 */
[----:B------:R-:W-:Y:S01]  /*29a0*/  FMUL.FTZ R51, R55, UR5 ;  /* 0x0000000537337c20 */ /* 0x000fe20008410000 */
[----:B------:R-:W-:Y:S01]  /*29b0*/  FMUL.FTZ R28, R28, UR5 ;  /* 0x000000051c1c7c20 */ /* 0x000fe20008410000 */
[----:B------:R-:W-:Y:S01]  /*29c0*/  FMUL.FTZ R11, R30, UR5 ;  /* 0x000000051e0b7c20 */ /* 0x000fe20008410000 */
[----:B------:R-:W0:Y:S01]  /*29d0*/  SHFL.IDX PT, R67, R36, RZ, 0x1c1f ;  /* 0x001c1fff24437589 */ /* 0x000e2200000e0000 */
[----:B--2---:R-:W-:Y:S01]  /*29e0*/  FMUL.FTZ R3, R49, UR5 ;  /* 0x0000000531037c20 */ /* 0x004fe20008410000 */
[----:B------:R2:W0:Y:S01]  /*29f0*/  MUFU.TANH R26, R53 ;  /* 0x00000035001a7308 */ /* 0x0004220000002400 */
[----:B------:R-:W-:Y:S01]  /*2a00*/  FMUL.FTZ R32, R32, UR5 ;  /* 0x0000000520207c20 */ /* 0x000fe20008410000 */
[----:B------:R-:W-:Y:S01]  /*2a10*/  FMUL.FTZ R15, R34, UR5 ;  /* 0x00000005220f7c20 */ /* 0x000fe20008410000 */
[----:B------:R-:W-:Y:S01]  /*2a20*/  FMUL.FTZ R27, R35, UR5 ;  /* 0x00000005231b7c20 */ /* 0x000fe20008410000 */
[----:B------:R-:W-:Y:S01]  /*2a30*/  FMUL.FTZ R31, R38, UR5 ;  /* 0x00000005261f7c20 */ /* 0x000fe20008410000 */
[----:B------:R-:W-:Y:S01]  /*2a40*/  FMUL.FTZ R40, R40, UR5 ;  /* 0x0000000528287c20 */ /* 0x000fe20008410000 */
[----:B------:R-:W-:Y:S01]  /*2a50*/  FMUL.FTZ R37, R42, UR5 ;  /* 0x000000052a257c20 */ /* 0x000fe20008410000 */
[----:B------:R-:W-:Y:S01]  /*2a60*/  FMUL.FTZ R44, R44, UR5 ;  /* 0x000000052c2c7c20 */ /* 0x000fe20008410000 */
[----:B------:R-:W0:Y:S01]  /*2a70*/  MUFU.TANH R20, R25 ;  /* 0x0000001900147308 */ /* 0x000e220000002400 */
[----:B--2---:R-:W-:-:S02]  /*2a80*/  IMAD R53, R75, R10, 0x61 ;  /* 0x000000614b357424 */ /* 0x004fc400078e020a */
[----:B------:R-:W-:Y:S01]  /*2a90*/  FMUL.FTZ R41, R46, UR5 ;  /* 0x000000052e297c20 */ /* 0x000fe20008410000 */
[----:B------:R-:W-:Y:S01]  /*2aa0*/  FMUL.FTZ R48, R48, UR5 ;  /* 0x0000000530307c20 */ /* 0x000fe20008410000 */
[----:B------:R-:W-:Y:S01]  /*2ab0*/  FMUL.FTZ R45, R50, UR5 ;  /* 0x00000005322d7c20 */ /* 0x000fe20008410000 */
[----:B------:R-:W-:Y:S01]  /*2ac0*/  FMUL.FTZ R52, R52, UR5 ;  /* 0x0000000534347c20 */ /* 0x000fe20008410000 */
[----:B------:R-:W-:Y:S01]  /*2ad0*/  FMUL.FTZ R49, R54, UR5 ;  /* 0x0000000536317c20 */ /* 0x000fe20008410000 */
[----:B------:R-:W-:Y:S01]  /*2ae0*/  FMUL.FTZ R56, R56, UR5 ;  /* 0x0000000538387c20 */ /* 0x000fe20008410000 */
        /* <DEDUP_REMOVED lines=8> */
[----:B------:R5:W0:Y:S01]  /*2b70*/  MUFU.TANH R76, R2 ;  /* 0x00000002004c7308 */ /* 0x000a220000002400 */
[----:B--2---:R-:W-:Y:S01]  /*2b80*/  FMUL.FTZ R29, R59, UR5 ;  /* 0x000000053b1d7c20 */ /* 0x004fe20008410000 */
[----:B------:R-:W-:Y:S01]  /*2b90*/  FMUL.FTZ R69, R69, UR5 ;  /* 0x0000000545457c20 */ /* 0x000fe20008410000 */
[----:B------:R-:W-:Y:S01]  /*2ba0*/  FMUL.FTZ R25, R70, UR5 ;  /* 0x0000000546197c20 */ /* 0x000fe20008410000 */
[----:B------:R-:W-:Y:S01]  /*2bb0*/  FMUL.FTZ R21, R71, UR5 ;  /* 0x0000000547157c20 */ /* 0x000fe20008410000 */
[----:B------:R-:W-:Y:S01]  /*2bc0*/  FMUL.FTZ R68, R68, UR5 ;  /* 0x0000000544447c20 */ /* 0x000fe20008410000 */
[----:B------:R-:W-:Y:S01]  /*2bd0*/  PLOP3.LUT P1, PT, PT, PT, UP0, 0x40, 0x0 ;  /* 0x000000000000781c */ /* 0x000fe20003f2e808 */
[----:B------:R-:W-:Y:S01]  /*2be0*/  ULDC UR10, c[0x0][0x9dc] ;  /* 0x00027700000a7ab9 */ /* 0x000fe20000000800 */
[----:B------:R2:W0:Y:S01]  /*2bf0*/  MUFU.TANH R24, R3 ;  /* 0x0000000300187308 */ /* 0x0004220000002400 */
[----:B-----5:R-:W-:Y:S01]  /*2c00*/  FMUL.FTZ R2, R63, UR5 ;  /* 0x000000053f027c20 */ /* 0x020fe20008410000 */
[----:B------:R-:W-:Y:S01]  /*2c10*/  IADD3 R10, R16, R53, -R18 ;  /* 0x00000035100a7210 */ /* 0x000fe20007ffe812 */
[----:B------:R-:W-:Y:S01]  /*2c20*/  SYNCS.ARRIVE.TRANS64.RED.A1T0 RZ, [UR4], RZ ;  /* 0x000000ffffff79a7 */ /* 0x000fe20008100404 */
[----:B------:R-:W-:Y:S01]  /*2c30*/  ULOP3.LUT UR4, URZ, UR10, URZ, 0x33, !UPT ;  /* 0x0000000a3f047292 */ /* 0x000fe2000f8e333f */
[----:B------:R-:W-:Y:S01]  /*2c40*/  IMAD R35, R75, -0x60, R16 ;  /* 0xffffffa04b237824 */ /* 0x000fe200078e0210 */
[----:B------:R-:W-:Y:S01]  /*2c50*/  ULDC UR11, c[0x0][0x9e0] ;  /* 0x00027800000b7ab9 */ /* 0x000fe20000000800 */
[----:B------:R-:W-:Y:S01]  /*2c60*/  IMAD.IADD R10, R10, 0x1, -R17 ;  /* 0x000000010a0a7824 */ /* 0x000fe200078e0a11 */
[----:B------:R-:W1:Y:S01]  /*2c70*/  MUFU.TANH R13, R13 ;  /* 0x0000000d000d7308 */ /* 0x000e620000002400 */
[----:B--2---:R-:W-:Y:S01]  /*2c80*/  FMUL.FTZ R3, R62, UR5 ;  /* 0x000000053e037c20 */ /* 0x004fe20008410000 */
[----:B------:R-:W-:Y:S01]  /*2c90*/  IADD3 R46, -R18, 0x60, R35 ;  /* 0x00000060122e7810 */ /* 0x000fe20007ffe123 */
[----:B------:R-:W-:-:S02]  /*2ca0*/  VIADD R59, R10, UR11 ;  /* 0x0000000b0a3b7c36 */ /* 0x000fc40008000000 */
[----:B------:R-:W-:Y:S02]  /*2cb0*/  VIADD R63, R53, 0xffffffff ;  /* 0xffffffff353f7836 */ /* 0x000fe40000000000 */
[----:B------:R-:W-:Y:S01]  /*2cc0*/  VIADD R50, R10, UR4 ;  /* 0x000000040a327c36 */ /* 0x000fe20008000000 */
[----:B------:R-:W2:Y:S01]  /*2cd0*/  MUFU.TANH R0, R0 ;  /* 0x0000000000007308 */ /* 0x000ea20000002400 */
[----:B------:R-:W-:Y:S01]  /*2ce0*/  IMAD.IADD R54, R63, 0x1, -R18 ;  /* 0x000000013f367824 */ /* 0x000fe200078e0a12 */
[----:B0-----:R-:W-:Y:S01]  /*2cf0*/  VIADDMNMX R30, R67, R59, R46, PT ;  /* 0x0000003b431e7246 */ /* 0x001fe2000380012e */
[----:B------:R-:W-:-:S05]  /*2d00*/  IMAD.IADD R38, R50, 0x1, R67 ;  /* 0x0000000132267824 */ /* 0x000fca00078e0243 */
        /* <DEDUP_REMOVED lines=36> */
[----:B------:R-:W0:Y:S01]  /*2f50*/  MUFU.TANH R21, R21 ;  /* 0x0000001500157308 */ /* 0x000e220000002400 */
[----:B-1234-:R-:W-:Y:S05]  /*2f60*/  @P1 BRA `(.L_x_1228) ;  /* 0x00000000005c1947 */ /* 0x01efea0003800000 */
[----:B------:R-:W-:Y:S01]  /*2f70*/  IADD3 R53, -R17, R16, R67 ;  /* 0x0000001011357210 */ /* 0x000fe20007ffe143 */
        /* <DEDUP_REMOVED lines=12> */
.L_x_1230:
[----:B------:R-:W-:Y:S02]  /*3040*/  ULDC UR4, c[0x0][0x9e4] ;  /* 0x0002790000047ab9 */ /* 0x000fe40000000800 */
[----:B------:R-:W-:-:S05]  /*3050*/  IMAD.U32 R10, RZ, RZ, UR4 ;  /* 0x00000004ff0a7e24 */ /* 0x000fca000f8e00ff */
[----:B------:R-:W-:-:S13]  /*3060*/  ISETP.NE.AND P1, PT, R10, 0x1, PT ;  /* 0x000000010a00780c */ /* 0x000fda0003f25270 */
[----:B------:R-:W1:Y:S02]  /*3070*/  @P1 LDC.64 R34, c[0x0][0x9e8] ;  /* 0x00027a00ff221b82 */ /* 0x000e640000000a00 */
[----:B-1----:R-:W-:-:S05]  /*3080*/  @P1 IMAD.HI.U32 R34, R53, R34, RZ ;  /* 0x0000002235221227 */ /* 0x002fca00078e00ff */
[----:B------:R-:W-:-:S07]  /*3090*/  @P1 SHF.R.U32.HI R53, RZ, R35, R34 ;  /* 0x00000023ff351219 */ /* 0x000fce0000011622 */
.L_x_1231:
[----:B------:R-:W-:Y:S05]  /*30a0*/  BSYNC B0 ;  /* 0x0000000000007941 */ /* 0x000fea0003800000 */
.L_x_1229:
[----:B------:R-:W-:-:S05]  /*30b0*/  IMAD R53, R53, R10, R54 ;  /* 0x0000000a35357224 */ /* 0x000fca00078e0236 */
[----:B------:R-:W-:Y:S02]  /*30c0*/  VIADDMNMX R30, R53, R10, R30, PT ;  /* 0x0000000a351e7246 */ /* 0x000fe4000380011e */
[----:B------:R-:W-:-:S07]  /*30d0*/  VIMNMX R38, R38, R53, !PT ;  /* 0x0000003526267248 */ /* 0x000fce0007fe0100 */
.L_x_1228:
[C---:B------:R-:W-:Y:S01]  /*30e0*/  ISETP.GE.AND P2, PT, R63.reuse, 0x9, PT ;  /* 0x000000093f00780c */ /* 0x040fe20003f46270 */
[----:B------:R-:W-:Y:S01]  /*30f0*/  UISETP.NE.AND UP0, UPT, UR61, URZ, UPT ;  /* 0x0000003f3d00728c */ /* 0x000fe2000bf05270 */
[C---:B------:R-:W-:Y:S02]  /*3100*/  ISETP.GE.AND P1, PT, R63.reuse, 0x2, PT ;  /* 0x000000023f00780c */ /* 0x040fe40003f26270 */
[C---:B------:R-:W-:Y:S02]  /*3110*/  ISETP.GT.AND P3, PT, R38.reuse, 0x8, !P2 ;  /* 0x000000082600780c */ /* 0x040fe40005764270 */
[----:B------:R-:W-:Y:S02]  /*3120*/  ISETP.GT.AND P4, PT, R38, 0x1, !P1 ;  /* 0x000000012600780c */ /* 0x000fe40004f84270 */
[----:B------:R-:W-:Y:S02]  /*3130*/  ISETP.LT.OR P3, PT, R30, 0x9, P3 ;  /* 0x000000091e00780c */ /* 0x000fe40001f61670 */
[----:B------:R-:W-:-:S02]  /*3140*/  ISETP.GE.AND P5, PT, R63, 0x11, PT ;  /* 0x000000113f00780c */ /* 0x000fc40003fa6270 */
[----:B0-----:R-:W-:Y:S02]  /*3150*/  FSEL R158, R28, -INF , !P3 ;  /* 0xff8000001c9e7808 */ /* 0x001fe40005800000 */
[----:B------:R-:W-:Y:S02]  /*3160*/  ISETP.LT.OR P4, PT, R30, 0x2, P4 ;  /* 0x000000021e00780c */ /* 0x000fe40002781670 */
[----:B------:R-:W-:Y:S02]  /*3170*/  ISETP.GT.AND P3, PT, R38, 0x10, !P5 ;  /* 0x000000102600780c */ /* 0x000fe40006f64270 */
[----:B------:R-:W-:Y:S02]  /*3180*/  ISETP.GE.AND P6, PT, R63, 0xa, PT ;  /* 0x0000000a3f00780c */ /* 0x000fe40003fc6270 */
[----:B------:R-:W-:Y:S02]  /*3190*/  FSEL R94, R20, -INF , !P4 ;  /* 0xff800000145e7808 */ /* 0x000fe40006000000 */
[----:B------:R-:W-:-:S02]  /*31a0*/  P2R R62, PR, RZ, 0x20 ;  /* 0x00000020ff3e7803 */ /* 0x000fc40000000000 */
[----:B------:R-:W-:Y:S02]  /*31b0*/  ISETP.LT.OR P3, PT, R30, 0x11, P3 ;  /* 0x000000111e00780c */ /* 0x000fe40001f61670 */
[----:B------:R-:W-:Y:S02]  /*31c0*/  ISETP.GT.AND P4, PT, R38, 0x9, !P6 ;  /* 0x000000092600780c */ /* 0x000fe40007784270 */
[----:B------:R-:W-:Y:S02]  /*31d0*/  ISETP.GE.AND P5, PT, R63, 0x12, PT ;  /* 0x000000123f00780c */ /* 0x000fe40003fa6270 */
[----:B------:R-:W-:Y:S02]  /*31e0*/  FSEL R90, R32, -INF , !P3 ;  /* 0xff800000205a7808 */ /* 0x000fe40005800000 */
[----:B------:R-:W-:Y:S02]  /*31f0*/  ISETP.LT.OR P4, PT, R30, 0xa, P4 ;  /* 0x0000000a1e00780c */ /* 0x000fe40002781670 */
[----:B------:R-:W-:-:S02]  /*3200*/  ISETP.GT.AND P3, PT, R38, 0x11, !P5 ;  /* 0x000000112600780c */ /* 0x000fc40006f64270 */
[----:B------:R-:W-:Y:S02]  /*3210*/  FSEL R92, R92, -INF , !P4 ;  /* 0xff8000005c5c7808 */ /* 0x000fe40006000000 */
        /* <DEDUP_REMOVED lines=11> */
[C---:B------:R-:W-:Y:S02]  /*32d0*/  ISETP.GE.AND P4, PT, R63.reuse, 0x21, PT ;  /* 0x000000213f00780c */ /* 0x040fe40003f86270 */
        /* <DEDUP_REMOVED lines=61> */
[----:B------:R-:W-:Y:S02]  /*36b0*/  ISETP.GE.AND P3, PT, R63, 0x51, PT ;  /* 0x000000513f00780c */ /* 0x000fe40003f66270 */
[----:B------:R-:W-:Y:S02]  /*36c0*/  P2R R58, PR, RZ, 0x40 ;  /* 0x00000040ff3a7803 */ /* 0x000fe40000000000 */
        /* <DEDUP_REMOVED lines=16> */
[----:B------:R-:W-:Y:S01]  /*37d0*/  ISETP.GE.AND P6, PT, R63, 0x5a, PT ;  /* 0x0000005a3f00780c */ /* 0x000fe20003fc6270 */
[----:B------:R-:W0:Y:S03]  /*37e0*/  SHFL.IDX PT, R13, R36, 0x1, 0x1c1f ;  /* 0x003c1f00240d7f89 */ /* 0x000e2600000e0000 */
[----:B------:R-:W-:Y:S02]  /*37f0*/  P2R R61, PR, RZ, 0x40 ;  /* 0x00000040ff3d7803 */ /* 0x000fe40000000000 */
[----:B------:R-:W-:-:S04]  /*3800*/  ISETP.GT.AND P6, PT, R38, 0x59, !P6 ;  /* 0x000000592600780c */ /* 0x000fc800077c4270 */
[----:B------:R-:W-:-:S04]  /*3810*/  ISETP.LT.OR P6, PT, R30, 0x5a, P6 ;  /* 0x0000005a1e00780c */ /* 0x000fc800037c1670 */
[----:B------:R-:W-:Y:S02]  /*3820*/  FSEL R30, R69, -INF , !P6 ;  /* 0xff800000451e7808 */ /* 0x000fe40007000000 */
[----:B------:R-:W-:Y:S02]  /*3830*/  PLOP3.LUT P6, PT, PT, PT, UP0, 0x40, 0x0 ;  /* 0x000000000000781c */ /* 0x000fe40003fce808 */
[----:B0-----:R-:W-:Y:S01]  /*3840*/  VIADDMNMX R53, R13, R59, R46, PT ;  /* 0x0000003b0d357246 */ /* 0x001fe2000380012e */
[----:B------:R-:W-:-:S10]  /*3850*/  IMAD.IADD R57, R50, 0x1, R13 ;  /* 0x0000000132397824 */ /* 0x000fd400078e020d */
[----:B------:R-:W-:Y:S05]  /*3860*/  @P6 BRA `(.L_x_1232) ;  /* 0x00000000005c6947 */ /* 0x000fea0003800000 */
        /* <DEDUP_REMOVED lines=13> */
.L_x_1234:
[----:B------:R-:W-:Y:S02]  /*3940*/  ULDC UR4, c[0x0][0x9e4] ;  /* 0x0002790000047ab9 */ /* 0x000fe40000000800 */
[----:B------:R-:W-:-:S05]  /*3950*/  IMAD.U32 R36, RZ, RZ, UR4 ;  /* 0x00000004ff247e24 */ /* 0x000fca000f8e00ff */
[----:B------:R-:W-:-:S13]  /*3960*/  ISETP.NE.AND P6, PT, R36, 0x1, PT ;  /* 0x000000012400780c */ /* 0x000fda0003fc5270 */
[----:B------:R-:W0:Y:S02]  /*3970*/  @P6 LDC.64 R34, c[0x0][0x9e8] ;  /* 0x00027a00ff226b82 */ /* 0x000e240000000a00 */
[----:B0-----:R-:W-:-:S05]  /*3980*/  @P6 IMAD.HI.U32 R34, R13, R34, RZ ;  /* 0x000000220d226227 */ /* 0x001fca00078e00ff */
[----:B------:R-:W-:-:S07]  /*3990*/  @P6 SHF.R.U32.HI R13, RZ, R35, R34 ;  /* 0x00000023ff0d6219 */ /* 0x000fce0000011622 */
.L_x_1235:
[----:B------:R-:W-:Y:S05]  /*39a0*/  BSYNC B0 ;  /* 0x0000000000007941 */ /* 0x000fea0003800000 */
.L_x_1233:
[----:B------:R-:W-:-:S05]  /*39b0*/  IMAD R34, R13, R36, R54 ;  /* 0x000000240d227224 */ /* 0x000fca00078e0236 */
[----:B------:R-:W-:Y:S02]  /*39c0*/  VIADDMNMX R53, R34, R36, R53, PT ;  /* 0x0000002422357246 */ /* 0x000fe40003800135 */
[----:B------:R-:W-:-:S07]  /*39d0*/  VIMNMX R57, R57, R34, !PT ;  /* 0x0000002239397248 */ /* 0x000fce0007fe0100 */
.L_x_1232:
[C---:B------:R-:W-:Y:S01]  /*39e0*/  ISETP.GT.AND P1, PT, R57.reuse, 0x1, !P1 ;  /* 0x000000013900780c */ /* 0x040fe20004f24270 */
[----:B------:R-:W-:Y:S01]  /*39f0*/  UISETP.NE.AND UP0, UPT, UR61, URZ, UPT ;  /* 0x0000003f3d00728c */ /* 0x000fe2000bf05270 */
        /* <DEDUP_REMOVED lines=12> */
[----:B------:R-:W-:Y:S02]  /*3ac0*/  R2UR UR4, R19 ;  /* 0x00000000130472ca */ /* 0x000fe400000e0000 */
[C---:B------:R-:W-:Y:S02]  /*3ad0*/  ISETP.GT.AND P1, PT, R57.reuse, 0x10, !P1 ;  /* 0x000000103900780c */ /* 0x040fe40004f24270 */
[----:B------:R-:W-:Y:S02]  /*3ae0*/  ISETP.GT.AND P3, PT, R57, 0x50, !P3 ;  /* 0x000000503900780c */ /* 0x000fe40005f64270 */
[----:B------:R-:W-:Y:S02]  /*3af0*/  ISETP.LT.OR P1, PT, R53, 0x11, P1 ;  /* 0x000000113500780c */ /* 0x000fe40000f21670 */
[----:B------:R-:W-:-:S02]  /*3b00*/  ISETP.GT.AND P4, PT, R57, 0x51, !P4 ;  /* 0x000000513900780c */ /* 0x000fc40006784270 */
[----:B------:R-:W-:Y:S02]  /*3b10*/  FSEL R40, R15, -INF , !P1 ;  /* 0xff8000000f287808 */ /* 0x000fe40004800000 */
[----:B------:R-:W-:Y:S01]  /*3b20*/  ISETP.GT.AND P1, PT, R57, 0x11, !P2 ;  /* 0x000000113900780c */ /* 0x000fe20005724270 */
[----:B------:R-:W-:Y:S01]  /*3b30*/  UISETP.NE.AND UP1, UPT, UR4, URZ, UPT ;  /* 0x0000003f0400728c */ /* 0x000fe2000bf25270 */
[----:B------:R-:W-:Y:S02]  /*3b40*/  ISETP.NE.AND P2, PT, R48, RZ, PT ;  /* 0x000000ff3000720c */ /* 0x000fe40003f45270 */
[C---:B------:R-:W-:Y:S01]  /*3b50*/  ISETP.LT.OR P1, PT, R53.reuse, 0x12, P1 ;  /* 0x000000123500780c */ /* 0x040fe20000f21670 */
[----:B------:R-:W-:Y:S01]  /*3b60*/  ULDC UR4, c[0x0][0x988] ;  /* 0x0002620000047ab9 */ /* 0x000fe20000000800 */
[----:B------:R-:W-:Y:S01]  /*3b70*/  ISETP.LT.OR P3, PT, R53, 0x51, P3 ;  /* 0x000000513500780c */ /* 0x000fe20001f61670 */
[----:B------:R-:W-:Y:S01]  /*3b80*/  IMAD.U32 R11, RZ, RZ, UR4 ;  /* 0x00000004ff0b7e24 */ /* 0x000fe2000f8e00ff */
[----:B------:R-:W-:-:S02]  /*3b90*/  FSEL R42, R27, -INF , !P1 ;  /* 0xff8000001b2a7808 */ /* 0x000fc40004800000 */
[----:B------:R-:W-:Y:S02]  /*3ba0*/  ISETP.GT.AND P1, PT, R57, 0x18, !P6 ;  /* 0x000000183900780c */ /* 0x000fe40007724270 */
[----:B------:R-:W-:Y:S01]  /*3bb0*/  ISETP.NE.AND P6, PT, R44, RZ, PT ;  /* 0x000000ff2c00720c */ /* 0x000fe20003fc5270 */
[----:B------:R-:W-:Y:S01]  /*3bc0*/  @UP1 ULDC UR4, c[0x0][0x44c] ;  /* 0x0001130000041ab9 */ /* 0x000fe20000000800 */
[----:B------:R-:W-:Y:S01]  /*3bd0*/  ISETP.LT.OR P1, PT, R53, 0x19, P1 ;  /* 0x000000193500780c */ /* 0x000fe20000f21670 */
[----:B------:R-:W-:Y:S01]  /*3be0*/  @UP1 ULDC UR14, c[0x0][0x450] ;  /* 0x00011400000e1ab9 */ /* 0x000fe20000000800 */
[----:B------:R-:W-:Y:S02]  /*3bf0*/  ISETP.GT.AND P5, PT, R57, 0x58, !P5 ;  /* 0x000000583900780c */ /* 0x000fe40006fa4270 */
[----:B------:R-:W-:Y:S02]  /*3c00*/  FSEL R44, R31, -INF , !P1 ;  /* 0xff8000001f2c7808 */ /* 0x000fe40004800000 */
[----:B------:R-:W-:-:S02]  /*3c10*/  ISETP.NE.AND P1, PT, R73, RZ, PT ;  /* 0x000000ff4900720c */ /* 0x000fc40003f25270 */
[----:B------:R-:W-:Y:S02]  /*3c20*/  ISETP.LT.OR P4, PT, R53, 0x52, P4 ;  /* 0x000000523500780c */ /* 0x000fe40002781670 */
[----:B------:R-:W-:Y:S02]  /*3c30*/  ISETP.GT.AND P1, PT, R57, 0x19, !P1 ;  /* 0x000000193900780c */ /* 0x000fe40004f24270 */
[----:B------:R-:W-:Y:S02]  /*3c40*/  FSEL R8, R8, -INF , !P3 ;  /* 0xff80000008087808 */ /* 0x000fe40005800000 */
[C---:B------:R-:W-:Y:S02]  /*3c50*/  ISETP.LT.OR P1, PT, R53.reuse, 0x1a, P1 ;  /* 0x0000001a3500780c */ /* 0x040fe40000f21670 */
[----:B------:R-:W-:Y:S02]  /*3c60*/  ISETP.LT.OR P5, PT, R53, 0x59, P5 ;  /* 0x000000593500780c */ /* 0x000fe40002fa1670 */
[----:B------:R-:W-:-:S02]  /*3c70*/  FSEL R46, R33, -INF , !P1 ;  /* 0xff800000212e7808 */ /* 0x000fc40004800000 */
[----:B------:R-:W-:Y:S02]  /*3c80*/  ISETP.NE.AND P1, PT, R77, RZ, PT ;  /* 0x000000ff4d00720c */ /* 0x000fe40003f25270 */
[----:B------:R-:W-:Y:S02]  /*3c90*/  FSEL R6, R6, -INF , !P4 ;  /* 0xff80000006067808 */ /* 0x000fe40006000000 */
[----:B------:R-:W-:Y:S02]  /*3ca0*/  ISETP.GT.AND P1, PT, R57, 0x20, !P1 ;  /* 0x000000203900780c */ /* 0x000fe40004f24270 */
[----:B------:R-:W-:Y:S02]  /*3cb0*/  R2UR UR6, R22 ;  /* 0x00000000160672ca */ /* 0x000fe400000e0000 */
[----:B------:R-:W-:Y:S02]  /*3cc0*/  ISETP.LT.OR P1, PT, R53, 0x21, P1 ;  /* 0x000000213500780c */ /* 0x000fe40000f21670 */
[----:B------:R-:W-:-:S02]  /*3cd0*/  R2UR UR7, R74 ;  /* 0x000000004a0772ca */ /* 0x000fc400000e0000 */
[----:B------:R-:W-:Y:S02]  /*3ce0*/  FSEL R48, R37, -INF , !P1 ;  /* 0xff80000025307808 */ /* 0x000fe40004800000 */
[----:B------:R-:W-:-:S04]  /*3cf0*/  ISETP.NE.AND P1, PT, R79, RZ, PT ;  /* 0x000000ff4f00720c */ /* 0x000fc80003f25270 */
[----:B------:R-:W-:Y:S01]  /*3d00*/  ISETP.GT.AND P1, PT, R57, 0x21, !P1 ;  /* 0x000000213900780c */ /* 0x000fe20004f24270 */
[----:B------:R-:W-:-:S03]  /*3d10*/  UIMAD.WIDE.U32 UR4, UR6, UR4, URZ ;  /* 0x00000004060472a5 */ /* 0x000fc6000f8e003f */
[----:B------:R-:W-:Y:S01]  /*3d20*/  ISETP.LT.OR P1, PT, R53, 0x22, P1 ;  /* 0x000000223500780c */ /* 0x000fe20000f21670 */
[----:B------:R-:W-:-:S03]  /*3d30*/  @UP1 USHF.R.U32.HI UR6, URZ, UR14, UR5 ;  /* 0x0000000e3f061299 */ /* 0x000fc60008011605 */
[----:B------:R-:W-:Y:S01]  /*3d40*/  FSEL R50, R39, -INF , !P1 ;  /* 0xff80000027327808 */ /* 0x000fe20004800000 */
[----:B------:R-:W-:Y:S01]  /*3d50*/  UIADD3 UR4, UR7, UR6, URZ ;  /* 0x0000000607047290 */ /* 0x000fe2000fffe03f */
[----:B------:R-:W-:-:S03]  /*3d60*/  ISETP.NE.AND P1, PT, R81, RZ, PT ;  /* 0x000000ff5100720c */ /* 0x000fc60003f25270 */
[----:B------:R-:W-:Y:S01]  /*3d70*/  UIADD3 UR11, UR4, UR11, URZ ;  /* 0x0000000b040b7290 */ /* 0x000fe2000fffe03f */
[----:B------:R-:W-:-:S04]  /*3d80*/  ISETP.GT.AND P1, PT, R57, 0x28, !P1 ;  /* 0x000000283900780c */ /* 0x000fc80004f24270 */
[----:B------:R-:W-:-:S04]  /*3d90*/  ISETP.LT.OR P1, PT, R53, 0x29, P1 ;  /* 0x000000293500780c */ /* 0x000fc80000f21670 */
[----:B------:R-:W-:Y:S02]  /*3da0*/  FSEL R52, R41, -INF , !P1 ;  /* 0xff80000029347808 */ /* 0x000fe40004800000 */
[----:B------:R-:W-:-:S04]  /*3db0*/  ISETP.NE.AND P1, PT, R83, RZ, PT ;  /* 0x000000ff5300720c */ /* 0x000fc80003f25270 */
        /* <DEDUP_REMOVED lines=19> */
[----:B------:R-:W-:Y:S02]  /*3ef0*/  ISETP.GT.AND P1, PT, R57, 0x40, !P2 ;  /* 0x000000403900780c */ /* 0x000fe40005724270 */
[----:B------:R-:W-:Y:S02]  /*3f00*/  ISETP.NE.AND P2, PT, R96, RZ, PT ;  /* 0x000000ff6000720c */ /* 0x000fe40003f45270 */
[----:B------:R-:W-:Y:S02]  /*3f10*/  ISETP.LT.OR P1, PT, R53, 0x41, P1 ;  /* 0x000000413500780c */ /* 0x000fe40000f21670 */
[----:B------:R-:W-:Y:S02]  /*3f20*/  ISETP.GT.AND P2, PT, R57, 0x49, !P2 ;  /* 0x000000493900780c */ /* 0x000fe40005744270 */
[----:B------:R-:W-:-:S02]  /*3f30*/  FSEL R64, R55, -INF , !P1 ;  /* 0xff80000037407808 */ /* 0x000fc40004800000 */
[----:B------:R-:W-:Y:S02]  /*3f40*/  ISETP.GT.AND P1, PT, R57, RZ, !P6 ;  /* 0x000000ff3900720c */ /* 0x000fe40007724270 */
[----:B------:R-:W-:Y:S02]  /*3f50*/  ISETP.NE.AND P6, PT, R93, RZ, PT ;  /* 0x000000ff5d00720c */ /* 0x000fe40003fc5270 */
[C---:B------:R-:W-:Y:S02]  /*3f60*/  ISETP.LT.OR P1, PT, R53.reuse, 0x1, P1 ;  /* 0x000000013500780c */ /* 0x040fe40000f21670 */
[----:B------:R-:W-:Y:S02]  /*3f70*/  ISETP.LT.OR P2, PT, R53, 0x4a, P2 ;  /* 0x0000004a3500780c */ /* 0x000fe40001741670 */
[----:B------:R-:W-:Y:S02]  /*3f80*/  FSEL R27, R0, -INF , !P1 ;  /* 0xff800000001b7808 */ /* 0x000fe40004800000 */
[----:B------:R-:W-:-:S02]  /*3f90*/  FMNMX.FTZ R0, R156, R94, !PT ;  /* 0x0000005e9c007209 */ /* 0x000fc40007810000 */
[----:B------:R-:W-:Y:S02]  /*3fa0*/  FSEL R2, R2, -INF , !P2 ;  /* 0xff80000002027808 */ /* 0x000fe40005000000 */
[----:B------:R-:W-:-:S04]  /*3fb0*/  FMNMX.FTZ R9, R158, R0, !PT ;  /* 0x000000009e097209 */ /* 0x000fc80007810000 */
        /* <DEDUP_REMOVED lines=20> */
[----:B------:R-:W-:-:S05]  /*4100*/  FMNMX.FTZ R9, R30, R9, !PT ;  /* 0x000000091e097209 */ /* 0x000fca0007810000 */
[----:B------:R-:W0:Y:S02]  /*4110*/  SHFL.BFLY PT, R0, R9, 0x2, 0x1f ;  /* 0x0c401f0009007f89 */ /* 0x000e2400000e0000 */
[----:B0-----:R-:W-:Y:S02]  /*4120*/  FMNMX.FTZ R13, R9, R0, !PT ;  /* 0x00000000090d7209 */ /* 0x001fe40007810000 */
[----:B------:R-:W-:-:S03]  /*4130*/  FMNMX.FTZ R9, R27, R34, !PT ;  /* 0x000000221b097209 */ /* 0x000fc60007810000 */
[----:B------:R-:W0:Y:S01]  /*4140*/  SHFL.BFLY PT, R12, R13, 0x1, 0x1f ;  /* 0x0c201f000d0c7f89 */ /* 0x000e2200000e0000 */
        /* <DEDUP_REMOVED lines=10> */
[----:B------:R-:W-:Y:S01]  /*41f0*/  ISETP.GT.AND P1, PT, R57, 0x41, !P6 ;  /* 0x000000413900780c */ /* 0x000fe20007724270 */
[--C-:B------:R-:W-:Y:S01]  /*4200*/  FFMA.FTZ R33, R84, R11, -R31.reuse ;  /* 0x0000000b54217223 */ /* 0x100fe2000001081f */
[----:B------:R-:W-:Y:S01]  /*4210*/  FMNMX.FTZ R15, R48, R13, !PT ;  /* 0x0000000d300f7209 */ /* 0x000fe20007810000 */
[-CC-:B------:R-:W-:Y:S01]  /*4220*/  FFMA.FTZ R148, R82, R11.reuse, -R31.reuse ;  /* 0x0000000b52947223 */ /* 0x180fe2000001081f */
[----:B------:R-:W-:Y:S01]  /*4230*/  ISETP.LT.OR P1, PT, R53, 0x42, P1 ;  /* 0x000000423500780c */ /* 0x000fe20000f21670 */
[--C-:B------:R-:W-:Y:S01]  /*4240*/  FFMA.FTZ R156, R156, R11, -R31.reuse ;  /* 0x0000000b9c9c7223 */ /* 0x100fe2000001081f */
[----:B------:R-:W-:Y:S01]  /*4250*/  FMNMX.FTZ R15, R50, R15, !PT ;  /* 0x0000000f320f7209 */ /* 0x000fe20007810000 */
[-CC-:B------:R-:W-:Y:S01]  /*4260*/  FFMA.FTZ R158, R158, R11.reuse, -R31.reuse ;  /* 0x0000000b9e9e7223 */ /* 0x180fe2000001081f */
[----:B------:R-:W-:Y:S01]  /*4270*/  FSEL R0, R29, -INF , !P1 ;  /* 0xff8000001d007808 */ /* 0x000fe20004800000 */
[--C-:B------:R-:W-:Y:S01]  /*4280*/  FFMA.FTZ R29, R94, R11, -R31.reuse ;  /* 0x0000000b5e1d7223 */ /* 0x100fe2000001081f */
[----:B------:R-:W-:Y:S01]  /*4290*/  FMNMX.FTZ R15, R52, R15, !PT ;  /* 0x0000000f340f7209 */ /* 0x000fe20007810000 */
[----:B------:R-:W-:Y:S01]  /*42a0*/  MUFU.EX2 R156, R156 ;  /* 0x0000009c009c7308 */ /* 0x000fe20000000800 */
[----:B------:R-:W-:Y:S01]  /*42b0*/  ISETP.NE.AND P1, PT, R95, RZ, PT ;  /* 0x000000ff5f00720c */ /* 0x000fe20003f25270 */
[--C-:B------:R-:W-:Y:S01]  /*42c0*/  FFMA.FTZ R92, R92, R11, -R31.reuse ;  /* 0x0000000b5c5c7223 */ /* 0x100fe2000001081f */
[----:B------:R-:W-:Y:S01]  /*42d0*/  FMNMX.FTZ R15, R54, R15, !PT ;  /* 0x0000000f360f7209 */ /* 0x000fe20007810000 */
[-CC-:B------:R-:W-:Y:S01]  /*42e0*/  FFMA.FTZ R152, R90, R11.reuse, -R31.reuse ;  /* 0x0000000b5a987223 */ /* 0x180fe2000001081f */
[----:B------:R-:W-:Y:S01]  /*42f0*/  ISETP.GT.AND P1, PT, R57, 0x48, !P1 ;  /* 0x000000483900780c */ /* 0x000fe20004f24270 */
[-CC-:B------:R-:W-:Y:S01]  /*4300*/  FFMA.FTZ R41, R14, R11.reuse, -R31.reuse ;  /* 0x0000000b0e297223 */ /* 0x180fe2000001081f */
[----:B------:R-:W-:Y:S01]  /*4310*/  ISETP.NE.AND P6, PT, R61, RZ, PT ;  /* 0x000000ff3d00720c */ /* 0x000fe20003fc5270 */
[----:B------:R0:W1:Y:S01]  /*4320*/  MUFU.EX2 R9, R29 ;  /* 0x0000001d00097308 */ /* 0x0000620000000800 */
[----:B------:R-:W-:Y:S01]  /*4330*/  ISETP.LT.OR P1, PT, R53, 0x49, P1 ;  /* 0x000000493500780c */ /* 0x000fe20000f21670 */
[-CC-:B------:R-:W-:Y:S01]  /*4340*/  FFMA.FTZ R88, R88, R11.reuse, -R31.reuse ;  /* 0x0000000b58587223 */ /* 0x180fe2000001081f */
[----:B------:R-:W-:Y:S01]  /*4350*/  ISETP.GT.AND P6, PT, R57, 0x59, !P6 ;  /* 0x000000593900780c */ /* 0x000fe200077c4270 */
[-CC-:B------:R-:W-:Y:S01]  /*4360*/  FFMA.FTZ R154, R86, R11.reuse, -R31.reuse ;  /* 0x0000000b569a7223 */ /* 0x180fe2000001081f */
[----:B------:R-:W-:Y:S01]  /*4370*/  FSEL R84, R3, -INF , !P1 ;  /* 0xff80000003547808 */ /* 0x000fe20004800000 */
[--C-:B------:R-:W-:Y:S01]  /*4380*/  FFMA.FTZ R26, R26, R11, -R31.reuse ;  /* 0x0000000b1a1a7223 */ /* 0x100fe2000001081f */
[----:B------:R-:W-:Y:S01]  /*4390*/  ISETP.LT.OR P6, PT, R53, 0x5a, P6 ;  /* 0x0000005a3500780c */ /* 0x000fe200037c1670 */
[----:B------:R2:W-:Y:S01]  /*43a0*/  MUFU.EX2 R3, R33 ;  /* 0x0000002100037308 */ /* 0x0005e20000000800 */
[----:B0-----:R-:W-:Y:S01]  /*43b0*/  FMNMX.FTZ R29, R56, R15, !PT ;  /* 0x0000000f381d7209 */ /* 0x001fe20007810000 */
[-CC-:B------:R-:W-:Y:S01]  /*43c0*/  FFMA.FTZ R78, R78, R11.reuse, -R31.reuse ;  /* 0x0000000b4e4e7223 */ /* 0x180fe2000001081f */
[----:B------:R-:W-:Y:S01]  /*43d0*/  FSEL R82, R21, -INF , !P6 ;  /* 0xff80000015527808 */ /* 0x000fe20007000000 */
[--C-:B------:R-:W-:Y:S01]  /*43e0*/  FFMA.FTZ R21, R76, R11, -R31.reuse ;  /* 0x0000000b4c157223 */ /* 0x100fe2000001081f */
[----:B------:R-:W-:Y:S01]  /*43f0*/  FMNMX.FTZ R29, R58, R29, !PT ;  /* 0x0000001d3a1d7209 */ /* 0x000fe20007810000 */
[-CC-:B------:R-:W-:Y:S01]  /*4400*/  FFMA.FTZ R72, R72, R11.reuse, -R31.reuse ;  /* 0x0000000b48487223 */ /* 0x180fe2000001081f */
[--C-:B------:R-:W-:Y:S01]  /*4410*/  FFMA.FTZ R70, R70, R11, -R31.reuse ;  /* 0x0000000b46467223 */ /* 0x100fe2000001081f */
[----:B------:R-:W0:Y:S01]  /*4420*/  MUFU.EX2 R158, R158 ;  /* 0x0000009e009e7308 */ /* 0x000e220000000800 */
[----:B------:R-:W-:Y:S01]  /*4430*/  FMNMX.FTZ R29, R60, R29, !PT ;  /* 0x0000001d3c1d7209 */ /* 0x000fe20007810000 */
[-CC-:B--2---:R-:W-:Y:S01]  /*4440*/  FFMA.FTZ R33, R80, R11.reuse, -R31.reuse ;  /* 0x0000000b50217223 */ /* 0x184fe2000001081f */
[----:B------:R-:W-:Y:S01]  /*4450*/  FSEL R80, R25, -INF , !P5 ;  /* 0xff80000019507808 */ /* 0x000fe20006800000 */
        /* <DEDUP_REMOVED lines=11> */
[----:B------:R-:W-:Y:S01]  /*4510*/  FFMA.FTZ R30, R30, R11, -R31 ;  /* 0x0000000b1e1e7223 */ /* 0x000fe2000001081f */
[----:B------:R-:W2:Y:S01]  /*4520*/  MUFU.EX2 R13, R92 ;  /* 0x0000005c000d7308 */ /* 0x000ea20000000800 */
[----:B------:R-:W-:Y:S01]  /*4530*/  FMNMX.FTZ R29, R84, R29, !PT ;  /* 0x0000001d541d7209 */ /* 0x000fe20007810000 */
[----:B-1----:R-:W-:Y:S01]  /*4540*/  FADD.FTZ R43, R156, R9 ;  /* 0x000000099c2b7221 */ /* 0x002fe20000010000 */
[----:B------:R-:W-:-:S02]  /*4550*/  F2FP.F16.F32.PACK_AB R156, R9, R156 ;  /* 0x0000009c099c723e */ /* 0x000fc400000000ff */
[----:B------:R-:W-:-:S03]  /*4560*/  FMNMX.FTZ R29, R2, R29, !PT ;  /* 0x0000001d021d7209 */ /* 0x000fc60007810000 */
[----:B------:R-:W1:Y:S01]  /*4570*/  MUFU.EX2 R152, R152 ;  /* 0x0000009800987308 */ /* 0x000e620000000800 */
[----:B------:R-:W-:-:S04]  /*4580*/  FMNMX.FTZ R29, R8, R29, !PT ;  /* 0x0000001d081d7209 */ /* 0x000fc80007810000 */
[----:B------:R-:W-:-:S03]  /*4590*/  FMNMX.FTZ R29, R6, R29, !PT ;  /* 0x0000001d061d7209 */ /* 0x000fc60007810000 */
[----:B------:R-:W3:Y:S01]  /*45a0*/  MUFU.EX2 R15, R88 ;  /* 0x00000058000f7308 */ /* 0x000ee20000000800 */
[----:B------:R-:W-:-:S04]  /*45b0*/  FMNMX.FTZ R29, R80, R29, !PT ;  /* 0x0000001d501d7209 */ /* 0x000fc80007810000 */
[----:B------:R-:W-:-:S03]  /*45c0*/  FMNMX.FTZ R29, R82, R29, !PT ;  /* 0x0000001d521d7209 */ /* 0x000fc60007810000 */
[----:B------:R-:W4:Y:S02]  /*45d0*/  MUFU.EX2 R154, R154 ;  /* 0x0000009a009a7308 */ /* 0x000f240000000800 */
[----:B------:R-:W5:Y:S06]  /*45e0*/  SHFL.BFLY PT, R76, R29, 0x2, 0x1f ;  /* 0x0c401f001d4c7f89 */ /* 0x000f6c00000e0000 */
[----:B------:R0:W-:Y:S08]  /*45f0*/  MUFU.EX2 R39, R26 ;  /* 0x0000001a00277308 */ /* 0x0001f00000000800 */
[----:B------:R-:W4:Y:S01]  /*4600*/  MUFU.EX2 R148, R148 ;  /* 0x0000009400947308 */ /* 0x000f220000000800 */
[----:B0-----:R-:W-:Y:S01]  /*4610*/  FADD.FTZ R26, R158, R43 ;  /* 0x0000002b9e1a7221 */ /* 0x001fe20000010000 */
[----:B--2---:R-:W-:-:S03]  /*4620*/  F2FP.F16.F32.PACK_AB R158, R13, R158 ;  /* 0x0000009e0d9e723e */ /* 0x004fc600000000ff */
[----:B------:R-:W-:-:S03]  /*4630*/  FADD.FTZ R43, R13, R26 ;  /* 0x0000001a0d2b7221 */ /* 0x000fc60000010000 */
[----:B------:R-:W0:Y:S01]  /*4640*/  MUFU.EX2 R33, R33 ;  /* 0x0000002100217308 */ /* 0x000e220000000800 */
[----:B-1----:R-:W-:Y:S01]  /*4650*/  FADD.FTZ R26, R152, R43 ;  /* 0x0000002b981a7221 */ /* 0x002fe20000010000 */
[----:B-----5:R-:W-:Y:S02]  /*4660*/  FMNMX.FTZ R76, R29, R76, !PT ;  /* 0x0000004c1d4c7209 */ /* 0x020fe40007810000 */
[C---:B---3--:R-:W-:Y:S01]  /*4670*/  F2FP.F16.F32.PACK_AB R152, R15.reuse, R152 ;  /* 0x000000980f98723e */ /* 0x048fe200000000ff */
[----:B------:R-:W-:Y:S02]  /*4680*/  FADD.FTZ R43, R15, R26 ;  /* 0x0000001a0f2b7221 */ /* 0x000fe40000010000 */
[----:B------:R-:W1:Y:S01]  /*4690*/  SHFL.BFLY PT, R21, R76, 0x1, 0x1f ;  /* 0x0c201f004c157f89 */ /* 0x000e6200000e0000 */
[----:B------:R-:W2:Y:S01]  /*46a0*/  MUFU.EX2 R78, R78 ;  /* 0x0000004e004e7308 */ /* 0x000ea20000000800 */
[----:B----4-:R-:W-:Y:S01]  /*46b0*/  FADD.FTZ R26, R154, R43 ;  /* 0x0000002b9a1a7221 */ /* 0x010fe20000010000 */
[----:B------:R-:W-:-:S03]  /*46c0*/  F2FP.F16.F32.PACK_AB R154, R3, R154 ;  /* 0x0000009a039a723e */ /* 0x000fc600000000ff */
[----:B------:R-:W-:-:S03]  /*46d0*/  FADD.FTZ R43, R3, R26 ;  /* 0x0000001a032b7221 */ /* 0x000fc60000010000 */
[----:B------:R-:W-:Y:S01]  /*46e0*/  MUFU.EX2 R72, R72 ;  /* 0x0000004800487308 */ /* 0x000fe20000000800 */
[----:B------:R-:W-:Y:S01]  /*46f0*/  FADD.FTZ R26, R148, R43 ;  /* 0x0000002b941a7221 */ /* 0x000fe20000010000 */
[----:B0-----:R-:W-:-:S03]  /*4700*/  F2FP.F16.F32.PACK_AB R148, R33, R148 ;  /* 0x000000942194723e */ /* 0x001fc600000000ff */
[----:B------:R-:W-:-:S03]  /*4710*/  FADD.FTZ R45, R33, R26 ;  /* 0x0000001a212d7221 */ /* 0x000fc60000010000 */
[----:B------:R-:W0:Y:S01]  /*4720*/  MUFU.EX2 R35, R70 ;  /* 0x0000004600237308 */ /* 0x000e220000000800 */
[----:B--2---:R-:W-:Y:S02]  /*4730*/  F2FP.F16.F32.PACK_AB R150, R25, R78 ;  /* 0x0000004e1996723e */ /* 0x004fe400000000ff */
[----:B-1----:R-:W-:-:S05]  /*4740*/  FMNMX.FTZ R14, R76, R21, !PT ;  /* 0x000000154c0e7209 */ /* 0x002fca0007810000 */
[----:B------:R-:W-:Y:S01]  /*4750*/  MUFU.EX2 R68, R68 ;  /* 0x0000004400447308 */ /* 0x000fe20000000800 */
[C---:B------:R-:W-:Y:S01]  /*4760*/  FSETP.NEU.FTZ.AND P1, PT, R14.reuse, -INF , PT ;  /* 0xff8000000e00780b */ /* 0x040fe20003f3d000 */
[----:B------:R-:W-:-:S06]  /*4770*/  FMUL.FTZ R21, R14, R11 ;  /* 0x0000000b0e157220 */ /* 0x000fcc0000410000 */
[----:B------:R1:W-:Y:S01]  /*4780*/  MUFU.EX2 R29, R28 ;  /* 0x0000001c001d7308 */ /* 0x0003e20000000800 */
[----:B------:R-:W-:Y:S02]  /*4790*/  FSEL R31, R21, RZ, P1 ;  /* 0x000000ff151f7208 */ /* 0x000fe40000800000 */
[----:B------:R-:W-:Y:S02]  /*47a0*/  PLOP3.LUT P1, PT, PT, PT, UP0, 0x40, 0x0 ;  /* 0x000000000000781c */ /* 0x000fe40003f2e808 */
[----:B0-----:R-:W-:Y:S01]  /*47b0*/  F2FP.F16.F32.PACK_AB R144, R35, R72 ;  /* 0x000000482390723e */ /* 0x001fe200000000ff */
        /* <DEDUP_REMOVED lines=18> */
[-C--:B------:R-:W-:Y:S01]  /*48e0*/  FFMA.FTZ R62, R62, R11.reuse, -R31 ;  /* 0x0000000b3e3e7223 */ /* 0x080fe2000001081f */
[----:B-1----:R-:W-:Y:S01]  /*48f0*/  FADD.FTZ R28, R78, R45 ;  /* 0x0000002d4e1c7221 */ /* 0x002fe20000010000 */
[-CC-:B------:R-:W-:Y:S01]  /*4900*/  FFMA.FTZ R64, R64, R11.reuse, -R31.reuse ;  /* 0x0000000b40407223 */ /* 0x180fe2000001081f */
[-CC-:B------:R-:W-:Y:S01]  /*4910*/  FFMA.FTZ R84, R84, R11.reuse, -R31.reuse ;  /* 0x0000000b54547223 */ /* 0x180fe2000001081f */
[----:B------:R-:W1:Y:S01]  /*4920*/  MUFU.EX2 R36, R36 ;  /* 0x0000002400247308 */ /* 0x000e620000000800 */
[----:B------:R-:W-:Y:S01]  /*4930*/  FADD.FTZ R45, R25, R28 ;  /* 0x0000001c192d7221 */ /* 0x000fe20000010000 */
[-CC-:B------:R-:W-:Y:S01]  /*4940*/  FFMA.FTZ R2, R2, R11.reuse, -R31.reuse ;  /* 0x0000000b02027223 */ /* 0x180fe2000001081f */
[-CC-:B------:R-:W-:Y:S01]  /*4950*/  FFMA.FTZ R8, R8, R11.reuse, -R31.reuse ;  /* 0x0000000b08087223 */ /* 0x180fe2000001081f */
[----:B------:R-:W-:Y:S01]  /*4960*/  FFMA.FTZ R80, R80, R11, -R31 ;  /* 0x0000000b50507223 */ /* 0x000fe2000001081f */
[----:B------:R-:W-:-:S03]  /*4970*/  FADD.FTZ R28, R72, R45 ;  /* 0x0000002d481c7221 */ /* 0x000fc60000010000 */
[----:B------:R-:W2:Y:S01]  /*4980*/  MUFU.EX2 R159, R38 ;  /* 0x00000026009f7308 */ /* 0x000ea20000000800 */
[----:B0-----:R-:W-:Y:S01]  /*4990*/  FADD.FTZ R43, R27, R34 ;  /* 0x000000221b2b7221 */ /* 0x001fe20000010000 */
[----:B------:R-:W-:Y:S01]  /*49a0*/  FADD.FTZ R45, R35, R28 ;  /* 0x0000001c232d7221 */ /* 0x000fe20000010000 */
[----:B------:R-:W-:-:S03]  /*49b0*/  F2FP.F16.F32.PACK_AB R157, R34, R27 ;  /* 0x0000001b229d723e */ /* 0x000fc600000000ff */
[----:B------:R-:W-:Y:S02]  /*49c0*/  FADD.FTZ R28, R68, R45 ;  /* 0x0000002d441c7221 */ /* 0x000fe40000010000 */
[----:B------:R-:W0:Y:S01]  /*49d0*/  MUFU.EX2 R40, R40 ;  /* 0x0000002800287308 */ /* 0x000e220000000800 */
[----:B-1----:R-:W-:-:S07]  /*49e0*/  FADD.FTZ R26, R36, R43 ;  /* 0x0000002b241a7221 */ /* 0x002fce0000010000 */
[----:B------:R-:W1:Y:S01]  /*49f0*/  MUFU.EX2 R153, R42 ;  /* 0x0000002a00997308 */ /* 0x000e620000000800 */
[C---:B--2---:R-:W-:Y:S01]  /*4a00*/  FADD.FTZ R43, R159.reuse, R26 ;  /* 0x0000001a9f2b7221 */ /* 0x044fe20000010000 */
[----:B------:R-:W-:-:S06]  /*4a10*/  F2FP.F16.F32.PACK_AB R159, R159, R36 ;  /* 0x000000249f9f723e */ /* 0x000fcc00000000ff */
[----:B------:R-:W2:Y:S01]  /*4a20*/  MUFU.EX2 R44, R44 ;  /* 0x0000002c002c7308 */ /* 0x000ea20000000800 */
[----:B0-----:R-:W-:-:S07]  /*4a30*/  FADD.FTZ R26, R40, R43 ;  /* 0x0000002b281a7221 */ /* 0x001fce0000010000 */
[----:B------:R-:W0:Y:S01]  /*4a40*/  MUFU.EX2 R155, R46 ;  /* 0x0000002e009b7308 */ /* 0x000e220000000800 */
[C---:B-1----:R-:W-:Y:S01]  /*4a50*/  FADD.FTZ R43, R153.reuse, R26 ;  /* 0x0000001a992b7221 */ /* 0x042fe20000010000 */
[-CC-:B------:R-:W-:Y:S01]  /*4a60*/  FFMA.FTZ R26, R6, R11.reuse, -R31.reuse ;  /* 0x0000000b061a7223 */ /* 0x180fe2000001081f */
[----:B------:R-:W-:Y:S01]  /*4a70*/  FFMA.FTZ R31, R82, R11, -R31 ;  /* 0x0000000b521f7223 */ /* 0x000fe2000001081f */
[----:B------:R-:W-:-:S04]  /*4a80*/  F2FP.F16.F32.PACK_AB R153, R153, R40 ;  /* 0x000000289999723e */ /* 0x000fc800000000ff */
[----:B------:R-:W1:Y:S01]  /*4a90*/  MUFU.EX2 R48, R48 ;  /* 0x0000003000307308 */ /* 0x000e620000000800 */
[----:B--2---:R-:W-:-:S07]  /*4aa0*/  FADD.FTZ R6, R44, R43 ;  /* 0x0000002b2c067221 */ /* 0x004fce0000010000 */
[----:B------:R-:W2:Y:S01]  /*4ab0*/  MUFU.EX2 R149, R50 ;  /* 0x0000003200957308 */ /* 0x000ea20000000800 */
[C---:B0-----:R-:W-:Y:S01]  /*4ac0*/  FADD.FTZ R43, R155.reuse, R6 ;  /* 0x000000069b2b7221 */ /* 0x041fe20000010000 */
[----:B------:R-:W-:-:S06]  /*4ad0*/  F2FP.F16.F32.PACK_AB R155, R155, R44 ;  /* 0x0000002c9b9b723e */ /* 0x000fcc00000000ff */
[----:B------:R-:W0:Y:S01]  /*4ae0*/  MUFU.EX2 R52, R52 ;  /* 0x0000003400347308 */ /* 0x000e220000000800 */
[----:B-1----:R-:W-:-:S07]  /*4af0*/  FADD.FTZ R6, R48, R43 ;  /* 0x0000002b30067221 */ /* 0x002fce0000010000 */
[----:B------:R-:W1:Y:S01]  /*4b00*/  MUFU.EX2 R151, R54 ;  /* 0x0000003600977308 */ /* 0x000e620000000800 */
[C---:B--2---:R-:W-:Y:S01]  /*4b10*/  FADD.FTZ R9, R149.reuse, R6 ;  /* 0x0000000695097221 */ /* 0x044fe20000010000 */
[----:B------:R-:W-:-:S06]  /*4b20*/  F2FP.F16.F32.PACK_AB R149, R149, R48 ;  /* 0x000000309595723e */ /* 0x000fcc00000000ff */
[----:B------:R-:W2:Y:S08]  /*4b30*/  MUFU.EX2 R56, R56 ;  /* 0x0000003800387308 */ /* 0x000eb00000000800 */
[----:B------:R-:W3:Y:S08]  /*4b40*/  MUFU.EX2 R145, R58 ;  /* 0x0000003a00917308 */ /* 0x000ef00000000800 */
[----:B------:R-:W4:Y:S08]  /*4b50*/  MUFU.EX2 R60, R60 ;  /* 0x0000003c003c7308 */ /* 0x000f300000000800 */
[----:B------:R0:W-:Y:S08]  /*4b60*/  MUFU.EX2 R141, R0 ;  /* 0x00000000008d7308 */ /* 0x0001f00000000800 */
[----:B------:R-:W5:Y:S01]  /*4b70*/  MUFU.EX2 R37, R66 ;  /* 0x0000004200257308 */ /* 0x000f620000000800 */
[----:B0-----:R-:W-:-:S04]  /*4b80*/  FADD.FTZ R0, R52, R9 ;  /* 0x0000000934007221 */ /* 0x001fc80000010000 */
[C---:B-1----:R-:W-:Y:S01]  /*4b90*/  FADD.FTZ R3, R151.reuse, R0 ;  /* 0x0000000097037221 */ /* 0x042fe20000010000 */
[----:B------:R-:W-:Y:S02]  /*4ba0*/  F2FP.F16.F32.PACK_AB R151, R151, R52 ;  /* 0x000000349797723e */ /* 0x000fe400000000ff */
[----:B------:R-:W0:Y:S01]  /*4bb0*/  MUFU.EX2 R147, R62 ;  /* 0x0000003e00937308 */ /* 0x000e220000000800 */
[----:B--2---:R-:W-:-:S04]  /*4bc0*/  FADD.FTZ R0, R56, R3 ;  /* 0x0000000338007221 */ /* 0x004fc80000010000 */
[C---:B---3--:R-:W-:Y:S01]  /*4bd0*/  FADD.FTZ R3, R145.reuse, R0 ;  /* 0x0000000091037221 */ /* 0x048fe20000010000 */
[----:B------:R-:W-:Y:S02]  /*4be0*/  F2FP.F16.F32.PACK_AB R145, R145, R56 ;  /* 0x000000389191723e */ /* 0x000fe400000000ff */
[----:B------:R-:W1:Y:S01]  /*4bf0*/  MUFU.EX2 R32, R32 ;  /* 0x0000002000207308 */ /* 0x000e620000000800 */
[----:B----4-:R-:W-:Y:S01]  /*4c00*/  FADD.FTZ R0, R60, R3 ;  /* 0x000000033c007221 */ /* 0x010fe20000010000 */
[C---:B-----5:R-:W-:Y:S01]  /*4c10*/  FADD.FTZ R45, R37.reuse, R28 ;  /* 0x0000001c252d7221 */ /* 0x060fe20000010000 */
[----:B------:R-:W-:-:S05]  /*4c20*/  F2FP.F16.F32.PACK_AB R146, R37, R68 ;  /* 0x000000442592723e */ /* 0x000fca00000000ff */
[----:B------:R-:W2:Y:S01]  /*4c30*/  MUFU.EX2 R64, R64 ;  /* 0x0000004000407308 */ /* 0x000ea20000000800 */
[C---:B0-----:R-:W-:Y:S01]  /*4c40*/  FADD.FTZ R3, R147.reuse, R0 ;  /* 0x0000000093037221 */ /* 0x041fe20000010000 */
[----:B------:R-:W-:-:S06]  /*4c50*/  F2FP.F16.F32.PACK_AB R147, R147, R60 ;  /* 0x0000003c9393723e */ /* 0x000fcc00000000ff */
[----:B------:R-:W0:Y:S01]  /*4c60*/  MUFU.EX2 R20, R20 ;  /* 0x0000001400147308 */ /* 0x000e220000000800 */
[----:B-1----:R-:W-:Y:S01]  /*4c70*/  FADD.FTZ R28, R32, R45 ;  /* 0x0000002d201c7221 */ /* 0x002fe20000010000 */
[----:B------:R-:W-:-:S03]  /*4c80*/  F2FP.F16.F32.PACK_AB R140, R29, R32 ;  /* 0x000000201d8c723e */ /* 0x000fc600000000ff */
[----:B------:R-:W-:-:S03]  /*4c90*/  FADD.FTZ R13, R29, R28 ;  /* 0x0000001c1d0d7221 */ /* 0x000fc60000010000 */
[----:B------:R-:W1:Y:S01]  /*4ca0*/  MUFU.EX2 R84, R84 ;  /* 0x0000005400547308 */ /* 0x000e620000000800 */
[----:B--2---:R-:W-:-:S04]  /*4cb0*/  FADD.FTZ R0, R64, R3 ;  /* 0x0000000340007221 */ /* 0x004fc80000010000 */
[C---:B------:R-:W-:Y:S01]  /*4cc0*/  FADD.FTZ R3, R141.reuse, R0 ;  /* 0x000000008d037221 */ /* 0x040fe20000010000 */
[----:B------:R-:W-:Y:S02]  /*4cd0*/  F2FP.F16.F32.PACK_AB R141, R141, R64 ;  /* 0x000000408d8d723e */ /* 0x000fe400000000ff */
[----:B------:R-:W2:Y:S01]  /*4ce0*/  MUFU.EX2 R143, R2 ;  /* 0x00000002008f7308 */ /* 0x000ea20000000800 */
[----:B0-----:R-:W-:Y:S01]  /*4cf0*/  FADD.FTZ R6, R20, R13 ;  /* 0x0000000d14067221 */ /* 0x001fe20000010000 */
[----:B------:R-:W-:-:S03]  /*4d00*/  F2FP.F16.F32.PACK_AB R142, R39, R20 ;  /* 0x00000014278e723e */ /* 0x000fc600000000ff */
[----:B------:R-:W-:-:S03]  /*4d10*/  FADD.FTZ R6, R39, R6 ;  /* 0x0000000627067221 */ /* 0x000fc60000010000 */
        /* <DEDUP_REMOVED lines=8> */
[----:B-1----:R-:W-:-:S07]  /*4da0*/  FADD.FTZ R0, R8, R3 ;  /* 0x0000000308007221 */ /* 0x002fce0000010000 */
[----:B------:R-:W1:Y:S01]  /*4db0*/  MUFU.EX2 R10, R10 ;  /* 0x0000000a000a7308 */ /* 0x000e620000000800 */
[C---:B--2---:R-:W-:Y:S01]  /*4dc0*/  FADD.FTZ R9, R24.reuse, R9 ;  /* 0x0000000918097221 */ /* 0x044fe20000010000 */
[----:B------:R-:W-:-:S06]  /*4dd0*/  F2FP.F16.F32.PACK_AB R136, R24, R41 ;  /* 0x000000291888723e */ /* 0x000fcc00000000ff */
[----:B------:R-:W2:Y:S01]  /*4de0*/  MUFU.EX2 R80, R80 ;  /* 0x0000005000507308 */ /* 0x000ea20000000800 */
[C---:B0-----:R-:W-:Y:S01]  /*4df0*/  FADD.FTZ R3, R137.reuse, R0 ;  /* 0x0000000089037221 */ /* 0x041fe20000010000 */
[----:B------:R-:W-:-:S06]  /*4e00*/  F2FP.F16.F32.PACK_AB R137, R137, R8 ;  /* 0x000000088989723e */ /* 0x000fcc00000000ff */
[----:B------:R-:W0:Y:S01]  /*4e10*/  MUFU.EX2 R21, R30 ;  /* 0x0000001e00157308 */ /* 0x000e220000000800 */
[----:B-1----:R-:W-:-:S07]  /*4e20*/  FADD.FTZ R6, R10, R9 ;  /* 0x000000090a067221 */ /* 0x002fce0000010000 */
[----:B------:R-:W1:Y:S01]  /*4e30*/  MUFU.EX2 R31, R31 ;  /* 0x0000001f001f7308 */ /* 0x000e620000000800 */
[----:B--2---:R-:W-:Y:S01]  /*4e40*/  FADD.FTZ R0, R80, R3 ;  /* 0x0000000350007221 */ /* 0x004fe20000010000 */
[C---:B0-----:R-:W-:Y:S01]  /*4e50*/  F2FP.F16.F32.PACK_AB R138, R21.reuse, R10 ;  /* 0x0000000a158a723e */ /* 0x041fe200000000ff */
[----:B------:R-:W-:Y:S01]  /*4e60*/  FADD.FTZ R6, R21, R6 ;  /* 0x0000000615067221 */ /* 0x000fe20000010000 */
[----:B------:R-:W-:Y:S02]  /*4e70*/  VIADD R10, R75, 0xfffffffe ;  /* 0xfffffffe4b0a7836 */ /* 0x000fe40000000000 */
[C---:B-1----:R-:W-:Y:S01]  /*4e80*/  FADD.FTZ R3, R31.reuse, R0 ;  /* 0x000000001f037221 */ /* 0x042fe20000010000 */
[----:B------:R-:W-:Y:S01]  /*4e90*/  F2FP.F16.F32.PACK_AB R139, R31, R80 ;  /* 0x000000501f8b723e */ /* 0x000fe200000000ff */
[----:B------:R-:W-:Y:S06]  /*4ea0*/  @P1 BRA `(.L_x_1236) ;  /* 0x00000000004c1947 */ /* 0x000fec0003800000 */
[----:B------:R-:W-:Y:S01]  /*4eb0*/  ISETP.LT.AND P1, PT, RZ, UR4, PT ;  /* 0x00000004ff007c0c */ /* 0x000fe2000bf21270 */
[----:B------:R-:W-:-:S12]  /*4ec0*/  UIADD3 UR14, UR4, -0x1, URZ ;  /* 0xffffffff040e7890 */ /* 0x000fd8000fffe03f */
[----:B------:R-:W-:Y:S05]  /*4ed0*/  @P1 BRA `(.L_x_1237) ;  /* 0x0000000000201947 */ /* 0x000fea0003800000 */
[----:B------:R-:W-:Y:S01]  /*4ee0*/  ULDC UR15, c[0x0][0x9e4] ;  /* 0x00027900000f7ab9 */ /* 0x000fe20000000800 */
[----:B------:R-:W-:Y:S02]  /*4ef0*/  UIADD3 UR14, -UR4, URZ, URZ ;  /* 0x0000003f040e7290 */ /* 0x000fe4000fffe13f */
[----:B------:R-:W-:-:S11]  /*4f00*/  UISETP.NE.AND UP0, UPT, UR15, 0x1, UPT ;  /* 0x000000010f00788c */ /* 0x000fd6000bf05270 */
[----:B------:R-:W-:Y:S02]  /*4f10*/  @UP0 ULDC.64 UR4, c[0x0][0x9e8] ;  /* 0x00027a0000040ab9 */ /* 0x000fe40000000a00 */
[----:B------:R-:W-:-:S04]  /*4f20*/  UIMAD.WIDE.U32 UR6, UR14, UR4, URZ ;  /* 0x000000040e0672a5 */ /* 0x000fc8000f8e003f */
[----:B------:R-:W-:-:S04]  /*4f30*/  @UP0 USHF.R.U32.HI UR14, URZ, UR5, UR7 ;  /* 0x000000053f0e0299 */ /* 0x000fc80008011607 */
[----:B------:R-:W-:Y:S01]  /*4f40*/  ULOP3.LUT UR14, URZ, UR14, URZ, 0x33, !UPT ;  /* 0x0000000e3f0e7292 */ /* 0x000fe2000f8e333f */
[----:B------:R-:W-:Y:S11]  /*4f50*/  BRA `(.L_x_1238) ;  /* 0x0000000000147947 */ /* 0x000ff60003800000 */
.L_x_1237:
[----:B------:R-:W-:Y:S02]  /*4f60*/  ULDC UR15, c[0x0][0x9e4] ;  /* 0x00027900000f7ab9 */ /* 0x000fe40000000800 */
[----:B------:R-:W-:-:S11]  /*4f70*/  UISETP.NE.AND UP0, UPT, UR15, 0x1, UPT ;  /* 0x000000010f00788c */ /* 0x000fd6000bf05270 */
[----:B------:R-:W-:Y:S02]  /*4f80*/  @UP0 ULDC.64 UR4, c[0x0][0x9e8] ;  /* 0x00027a0000040ab9 */ /* 0x000fe40000000a00 */
[----:B------:R-:W-:-:S04]  /*4f90*/  UIMAD.WIDE.U32 UR6, UR14, UR4, URZ ;  /* 0x000000040e0672a5 */ /* 0x000fc8000f8e003f */
[----:B------:R-:W-:-:S12]  /*4fa0*/  @UP0 USHF.R.U32.HI UR14, URZ, UR5, UR7 ;  /* 0x000000053f0e0299 */ /* 0x000fd80008011607 */
.L_x_1238:
[----:B------:R-:W-:-:S04]  /*4fb0*/  UIMAD UR14, UR14, UR15, UR15 ;  /* 0x0000000f0e0e72a4 */ /* 0x000fc8000f8e020f */
[----:B------:R-:W-:-:S04]  /*4fc0*/  UISETP.LT.AND UP0, UPT, UR11, UR14, UPT ;  /* 0x0000000e0b00728c */ /* 0x000fc8000bf01270 */
[----:B------:R-:W-:-:S12]  /*4fd0*/  USEL UR11, UR11, UR14, UP0 ;  /* 0x0000000e0b0b7287 */ /* 0x000fd80008000000 */
.L_x_1236:
[----:B------:R-:W-:Y:S01]  /*4fe0*/  R2UR UR6, R161 ;  /* 0x00000000a10672ca */ /* 0x000fe200000e0000 */
[----:B------:R-:W-:Y:S01]  /*4ff0*/  UIMAD.WIDE UR4, UR11, 0x2aaaaaab, URZ ;  /* 0x2aaaaaab0b0478a5 */ /* 0x000fe2000f8e023f */
[----:B------:R-:W-:Y:S01]  /*5000*/  IMAD.MOV.U32 R2, RZ, RZ, 0x3f800000 ;  /* 0x3f800000ff027424 */ /* 0x000fe200078e00ff */
[----:B------:R-:W-:Y:S01]  /*5010*/  CS2R R86, SRZ ;  /* 0x0000000000567805 */ /* 0x000fe2000001ff00 */
[----:B------:R-:W-:Y:S01]  /*5020*/  IMAD.MOV.U32 R0, RZ, RZ, 0x3f800000 ;  /* 0x3f800000ff007424 */ /* 0x000fe200078e00ff */
[----:B------:R-:W-:Y:S01]  /*5030*/  USHF.R.U32.HI UR4, URZ, 0x1f, UR5 ;  /* 0x0000001f3f047899 */ /* 0x000fe20008011605 */
[----:B------:R-:W-:Y:S02]  /*5040*/  CS2R R84, SRZ ;  /* 0x0000000000547805 */ /* 0x000fe4000001ff00 */
[----:B------:R-:W-:Y:S02]  /*5050*/  CS2R R82, SRZ ;  /* 0x0000000000527805 */ /* 0x000fe4000001ff00 */
[----:B------:R-:W-:Y:S01]  /*5060*/  CS2R R80, SRZ ;  /* 0x0000000000507805 */ /* 0x000fe2000001ff00 */
[----:B------:R-:W-:Y:S01]  /*5070*/  ULEA.HI.SX32 UR4, UR5, UR4, 0x1c ;  /* 0x0000000405047291 */ /* 0x000fe2000f8fe23f */
[----:B------:R-:W-:-:S02]  /*5080*/  CS2R R78, SRZ ;  /* 0x00000000004e7805 */ /* 0x000fc4000001ff00 */
[----:B------:R-:W-:Y:S02]  /*5090*/  CS2R R76, SRZ ;  /* 0x00000000004c7805 */ /* 0x000fe4000001ff00 */
[----:B------:R-:W-:Y:S01]  /*50a0*/  CS2R R74, SRZ ;  /* 0x00000000004a7805 */ /* 0x000fe2000001ff00 */
[----:B------:R-:W-:Y:S01]  /*50b0*/  UISETP.LT.AND UP0, UPT, UR6, UR4, UPT ;  /* 0x000000040600728c */ /* 0x000fe2000bf01270 */
[----:B------:R-:W-:Y:S02]  /*50c0*/  CS2R R72, SRZ ;  /* 0x0000000000487805 */ /* 0x000fe4000001ff00 */
[----:B------:R-:W-:Y:S02]  /*50d0*/  CS2R R70, SRZ ;  /* 0x0000000000467805 */ /* 0x000fe4000001ff00 */
[----:B------:R-:W-:Y:S01]  /*50e0*/  CS2R R68, SRZ ;  /* 0x0000000000447805 */ /* 0x000fe2000001ff00 */
[----:B------:R-:W-:Y:S01]  /*50f0*/  USEL UR47, UR6, UR4, !UP0 ;  /* 0x00000004062f7287 */ /* 0x000fe2000c000000 */
[----:B------:R-:W-:-:S02]  /*5100*/  CS2R R66, SRZ ;  /* 0x0000000000427805 */ /* 0x000fc4000001ff00 */
[----:B------:R-:W-:Y:S02]  /*5110*/  CS2R R64, SRZ ;  /* 0x0000000000407805 */ /* 0x000fe4000001ff00 */
[----:B------:R-:W-:Y:S02]  /*5120*/  CS2R R62, SRZ ;  /* 0x00000000003e7805 */ /* 0x000fe4000001ff00 */
[----:B------:R-:W-:Y:S02]  /*5130*/  CS2R R60, SRZ ;  /* 0x00000000003c7805 */ /* 0x000fe4000001ff00 */
[----:B------:R-:W-:Y:S02]  /*5140*/  CS2R R58, SRZ ;  /* 0x00000000003a7805 */ /* 0x000fe4000001ff00 */
[----:B------:R-:W-:Y:S02]  /*5150*/  ISETP.GE.AND P1, PT, R10, UR47, PT ;  /* 0x0000002f0a007c0c */ /* 0x000fe4000bf26270 */
        /* <DEDUP_REMOVED lines=16> */
[----:B------:R-:W-:Y:S01]  /*5260*/  CS2R R24, SRZ ;  /* 0x0000000000187805 */ /* 0x000fe2000001ff00 */
[----:B------:R-:W-:Y:S06]  /*5270*/  @!P1 BRA `(.L_x_1239) ;  /* 0x0000003400249947 */ /* 0x000fec0003800000 */
[----:B------:R-:W-:Y:S01]  /*5280*/  IMAD.MOV.U32 R9, RZ, RZ, R14 ;  /* 0x000000ffff097224 */ /* 0x000fe200078e000e */
[----:B------:R-:W-:Y:S01]  /*5290*/  UMOV UR46, UR39 ;  /* 0x00000027002e7c82 */ /* 0x000fe20008000000 */
[----:B------:R-:W-:Y:S01]  /*52a0*/  IMAD.MOV.U32 R8, RZ, RZ, R12 ;  /* 0x000000ffff087224 */ /* 0x000fe200078e000c */
[----:B------:R-:W-:Y:S01]  /*52b0*/  UMOV UR4, UR38 ;  /* 0x0000002600047c82 */ /* 0x000fe20008000000 */
[----:B------:R-:W-:Y:S01]  /*52c0*/  IMAD.MOV.U32 R2, RZ, RZ, 0x3f800000 ;  /* 0x3f800000ff027424 */ /* 0x000fe200078e00ff */
[----:B------:R-:W-:Y:S01]  /*52d0*/  ULDC UR50, c[0x0][0x9e4] ;  /* 0x0002790000327ab9 */ /* 0x000fe20000000800 */
[----:B------:R-:W-:Y:S01]  /*52e0*/  IMAD.MOV.U32 R87, RZ, RZ, RZ ;  /* 0x000000ffff577224 */ /* 0x000fe200078e00ff */
[----:B------:R-:W-:Y:S01]  /*52f0*/  ULDC UR51, c[0x0][0x9dc] ;  /* 0x0002770000337ab9 */ /* 0x000fe20000000800 */
[----:B------:R-:W-:Y:S01]  /*5300*/  ULDC UR5, c[0x0][0x9d8] ;  /* 0x0002760000057ab9 */ /* 0x000fe20000000800 */
[----:B------:R-:W-:-:S05]  /*5310*/  ULDC UR54, c[0x0][0x9e0] ;  /* 0x0002780000367ab9 */ /* 0x000fca0000000800 */
.L_x_1258:
[----:B------:R-:W-:-:S04]  /*5320*/  UISETP.NE.AND UP0, UPT, UR4, 0x1, UPT ;  /* 0x000000010400788c */ /* 0x000fc8000bf05270 */
[----:B------:R-:W-:-:S04]  /*5330*/  USEL UR39, URZ, 0x1, UP0 ;  /* 0x000000013f277887 */ /* 0x000fc80008000000 */
[----:B------:R-:W-:Y:S01]  /*5340*/  ULOP3.LUT UR39, UR46, UR39, URZ, 0x3c, !UPT ;  /* 0x000000272e277292 */ /* 0x000fe2000f8e3c3f */
[----:B------:R-:W-:Y:S11]  /*5350*/  @!P0 BRA `(.L_x_1240) ;  /* 0x0000000000048947 */ /* 0x000ff60003800000 */
[----:B------:R-:W-:Y:S01]  /*5360*/  BPT.TRAP 0x1 ;  /* 0x000000040000795c */ /* 0x000fe20000300000 */
.L_x_1240:
[----:B------:R-:W-:Y:S01]  /*5370*/  UIADD3 UR38, UR4, 0x1, URZ ;  /* 0x0000000104267890 */ /* 0x000fe2000fffe03f */
[----:B------:R-:W-:-:S03]  /*5380*/  IMAD.U32 R11, RZ, RZ, UR39 ;  /* 0x00000027ff0b7e24 */ /* 0x000fc6000f8e00ff */
[----:B------:R-:W-:Y:S02]  /*5390*/  UISETP.NE.AND UP0, UPT, UR38, 0x2, UPT ;  /* 0x000000022600788c */ /* 0x000fe4000bf05270 */
[----:B------:R-:W-:Y:S02]  /*53a0*/  SHF.L.U32 R11, R11, 0x1f, RZ ;  /* 0x0000001f0b0b7819 */ /* 0x000fe400000006ff */
[----:B------:R-:W-:-:S04]  /*53b0*/  USEL UR38, UR38, URZ, UP0 ;  /* 0x0000003f26267287 */ /* 0x000fc80008000000 */
[----:B------:R-:W-:-:S09]  /*53c0*/  ULEA UR6, UR38, UR60, 0x3 ;  /* 0x0000003c26067291 */ /* 0x000fd2000f8e183f */
[----:B------:R0:W1:Y:S01]  /*53d0*/  SYNCS.PHASECHK.TRANS64.TRYWAIT P1, [UR6+0x2a830], R11 ;  /* 0x02a8300bff0075a7 */ /* 0x0000620008020146 */
[----:B------:R-:W-:Y:S05]  /*53e0*/  @!P0 BRA `(.L_x_1241) ;  /* 0x0000000000048947 */ /* 0x000fea0003800000 */
[----:B------:R-:W-:Y:S01]  /*53f0*/  BPT.TRAP 0x1 ;  /* 0x000000040000795c */ /* 0x000fe20000300000 */
.L_x_1241:
[----:B-1----:R-:W-:Y:S05]  /*5400*/  @P1 BRA `(.L_x_1242) ;  /* 0x0000000000081947 */ /* 0x002fea0003800000 */
[----:B------:R-:W1:Y:S02]  /*5410*/  SYNCS.PHASECHK.TRANS64.TRYWAIT P1, [UR6+0x2a830], R11 ;  /* 0x02a8300bff0075a7 */ /* 0x000e640008020146 */
[----:B-1----:R-:W-:Y:S05]  /*5420*/  @!P1 BRA `(.L_x_1243) ;  /* 0x00000130005c9947 */ /* 0x002fea0003800000 */
.L_x_1242:
        /* <DEDUP_REMOVED lines=12> */
[-C--:B------:R-:W-:Y:S01]  /*54f0*/  FMUL.FTZ R24, R24, R0.reuse ;  /* 0x0000000018187220 */ /* 0x080fe20000410000 */
[----:B------:R-:W-:Y:S01]  /*5500*/  UIMAD UR7, UR38, 0x900, UR7 ;  /* 0x00000900260778a4 */ /* 0x000fe2000f8e0207 */
[-C--:B------:R-:W-:Y:S01]  /*5510*/  FMUL.FTZ R25, R25, R0.reuse ;  /* 0x0000000019197220 */ /* 0x080fe20000410000 */
[-C--:B------:R-:W-:Y:S01]  /*5520*/  FMUL.FTZ R28, R28, R0.reuse ;  /* 0x000000001c1c7220 */ /* 0x080fe20000410000 */
[-C--:B------:R-:W-:Y:S01]  /*5530*/  FMUL.FTZ R29, R29, R0.reuse ;  /* 0x000000001d1d7220 */ /* 0x080fe20000410000 */
[----:B------:R-:W-:Y:S01]  /*5540*/  UIADD3 UR10, UR7, 0x300, URZ ;  /* 0x00000300070a7890 */ /* 0x000fe2000fffe03f */
[-C--:B------:R-:W-:Y:S01]  /*5550*/  FMUL.FTZ R32, R32, R0.reuse ;  /* 0x0000000020207220 */ /* 0x080fe20000410000 */
[----:B------:R-:W-:Y:S01]  /*5560*/  UIADD3 UR14, UR7, 0x302, URZ ;  /* 0x00000302070e7890 */ /* 0x000fe2000fffe03f */
[-C--:B------:R-:W-:Y:S01]  /*5570*/  FMUL.FTZ R33, R33, R0.reuse ;  /* 0x0000000021217220 */ /* 0x080fe20000410000 */
[----:B------:R-:W-:Y:S01]  /*5580*/  UMOV UR42, UR7 ;  /* 0x00000007002a7c82 */ /* 0x000fe20008000000 */
[----:B------:R-:W-:Y:S01]  /*5590*/  UIADD3 UR18, UR7, 0x304, URZ ;  /* 0x0000030407127890 */ /* 0x000fe2000fffe03f */
[----:B------:R-:W-:Y:S01]  /*55a0*/  HGMMA.64x96x16.F32 R88, gdesc[UR40], RZ, !UPT, gsb0 ;  /* 0x01600000285879f0 */ /* 0x000fe2000c0008ff */
[----:B------:R-:W-:Y:S01]  /*55b0*/  UIADD3 UR42, UR7, 0x2, URZ ;  /* 0x00000002072a7890 */ /* 0x000fe2000fffe03f */
[-C--:B------:R-:W-:Y:S01]  /*55c0*/  FMUL.FTZ R36, R36, R0.reuse ;  /* 0x0000000024247220 */ /* 0x080fe20000410000 */
[----:B------:R-:W-:Y:S01]  /*55d0*/  UMOV UR40, UR56 ;  /* 0x0000003800287c82 */ /* 0x000fe20008000000 */
[----:B------:R-:W-:Y:S01]  /*55e0*/  UMOV UR41, UR57 ;  /* 0x0000003900297c82 */ /* 0x000fe20008000000 */
[----:B------:R-:W-:Y:S01]  /*55f0*/  UMOV UR43, 0x40000040 ;  /* 0x40000040002b7882 */ /* 0x000fe20000000000 */
        /* <DEDUP_REMOVED lines=109> */
.L_x_1244:
[----:B------:R-:W-:Y:S01]  /*5cd0*/  ULEA UR7, UR4, UR60, 0x3 ;  /* 0x0000003c04077291 */ /* 0x000fe2000f8e183f */
[----:B------:R-:W-:-:S05]  /*5ce0*/  IMAD.U32 R0, RZ, RZ, UR46 ;  /* 0x0000002eff007e24 */ /* 0x000fca000f8e00ff */
[----:B------:R-:W-:-:S04]  /*5cf0*/  SHF.L.U32 R0, R0, 0x1f, RZ ;  /* 0x0000001f00007819 */ /* 0x000fc800000006ff */
[----:B------:R2:W3:Y:S01]  /*5d00*/  SYNCS.PHASECHK.TRANS64.TRYWAIT P1, [UR7+0x2a850], R0 ;  /* 0x02a85000ff0075a7 */ /* 0x0004e20008020147 */
[----:B------:R-:W-:Y:S05]  /*5d10*/  @!P0 BRA `(.L_x_1245) ;  /* 0x0000000000048947 */ /* 0x000fea0003800000 */
[----:B------:R-:W-:Y:S01]  /*5d20*/  BPT.TRAP 0x1 ;  /* 0x000000040000795c */ /* 0x000fe20000300000 */
.L_x_1245:
[----:B---3--:R-:W-:Y:S05]  /*5d30*/  @P1 BRA `(.L_x_1246) ;  /* 0x0000000000081947 */ /* 0x008fea0003800000 */
[----:B------:R-:W3:Y:S02]  /*5d40*/  SYNCS.PHASECHK.TRANS64.TRYWAIT P1, [UR7+0x2a850], R0 ;  /* 0x02a85000ff0075a7 */ /* 0x000ee40008020147 */
[----:B---3--:R-:W-:Y:S05]  /*5d50*/  @!P1 BRA `(.L_x_1247) ;  /* 0x0000012800289947 */ /* 0x008fea0003800000 */
.L_x_1246:
        /* <DEDUP_REMOVED lines=37> */
.L_x_1248:
[----:B------:R-:W-:Y:S01]  /*5fb0*/  R2UR UR4, R19 ;  /* 0x00000000130472ca */ /* 0x000fe200000e0000 */
[----:B------:R-:W-:Y:S01]  /*5fc0*/  FMUL.FTZ R139, R96, UR5 ;  /* 0x00000005608b7c20 */ /* 0x000fe20008410000 */
[----:B------:R-:W-:Y:S01]  /*5fd0*/  FMUL.FTZ R96, R131, UR5 ;  /* 0x0000000583607c20 */ /* 0x000fe20008410000 */
[----:B------:R-:W3:Y:S01]  /*5fe0*/  S2UR UR10, SR_CgaCtaId ;  /* 0x00000000000a79c3 */ /* 0x000ee20000008800 */
[----:B------:R-:W-:Y:S01]  /*5ff0*/  FMUL.FTZ R2, R91, UR5 ;  /* 0x000000055b027c20 */ /* 0x000fe20008410000 */
[----:B------:R-:W-:Y:S01]  /*6000*/  FMUL.FTZ R91, R106, UR5 ;  /* 0x000000056a5b7c20 */ /* 0x000fe20008410000 */
[----:B------:R-:W-:Y:S01]  /*6010*/  UISETP.NE.AND UP0, UPT, UR61, URZ, UPT ;  /* 0x0000003f3d00728c */ /* 0x000fe2000bf05270 */
[----:B------:R-:W-:Y:S01]  /*6020*/  FMUL.FTZ R15, R88, UR5 ;  /* 0x00000005580f7c20 */ /* 0x000fe20008410000 */
[----:B------:R-:W-:Y:S01]  /*6030*/  FMUL.FTZ R136, R89, UR5 ;  /* 0x0000000559887c20 */ /* 0x000fe20008410000 */
[----:B0-2---:R-:W-:Y:S01]  /*6040*/  FMUL.FTZ R0, R90, UR5 ;  /* 0x000000055a007c20 */ /* 0x005fe20008410000 */
[----:B------:R-:W-:Y:S01]  /*6050*/  FMUL.FTZ R138, R92, UR5 ;  /* 0x000000055c8a7c20 */ /* 0x000fe20008410000 */
[----:B------:R-:W-:Y:S01]  /*6060*/  FMUL.FTZ R137, R93, UR5 ;  /* 0x000000055d897c20 */ /* 0x000fe20008410000 */
[----:B------:R-:W-:Y:S01]  /*6070*/  FMUL.FTZ R140, R97, UR5 ;  /* 0x00000005618c7c20 */ /* 0x000fe20008410000 */
[----:B------:R-:W-:Y:S01]  /*6080*/  UISETP.NE.AND UP1, UPT, UR4, URZ, UPT ;  /* 0x0000003f0400728c */ /* 0x000fe2000bf25270 */
[----:B------:R-:W-:Y:S01]  /*6090*/  R2UR UR4, R22 ;  /* 0x00000000160472ca */ /* 0x000fe200000e0000 */
[----:B------:R-:W-:Y:S01]  /*60a0*/  FMUL.FTZ R20, R99, UR5 ;  /* 0x0000000563147c20 */ /* 0x000fe20008410000 */
[----:B------:R-:W-:Y:S01]  /*60b0*/  FMUL.FTZ R88, R103, UR5 ;  /* 0x0000000567587c20 */ /* 0x000fe20008410000 */
[----:B------:R-:W-:Y:S01]  /*60c0*/  FMUL.FTZ R14, R94, UR5 ;  /* 0x000000055e0e7c20 */ /* 0x000fe20008410000 */
[----:B-1----:R-:W-:Y:S01]  /*60d0*/  FMUL.FTZ R11, R95, UR5 ;  /* 0x000000055f0b7c20 */ /* 0x002fe20008410000 */
[----:B------:R-:W-:Y:S01]  /*60e0*/  PLOP3.LUT P1, PT, PT, PT, UP1, 0x80, 0x0 ;  /* 0x000000000000781c */ /* 0x000fe20003f2f018 */
[----:B------:R-:W-:Y:S01]  /*60f0*/  FMUL.FTZ R21, R98, UR5 ;  /* 0x0000000562157c20 */ /* 0x000fe20008410000 */
[----:B------:R-:W-:Y:S01]  /*6100*/  PLOP3.LUT P2, PT, PT, PT, UP1, 0x80, 0x0 ;  /* 0x000000000000781c */ /* 0x000fe20003f4f018 */
[----:B------:R-:W-:Y:S01]  /*6110*/  FMUL.FTZ R141, R100, UR5 ;  /* 0x00000005648d7c20 */ /* 0x000fe20008410000 */
[----:B------:R-:W-:Y:S01]  /*6120*/  FMUL.FTZ R142, R101, UR5 ;  /* 0x00000005658e7c20 */ /* 0x000fe20008410000 */
[----:B------:R-:W-:Y:S01]  /*6130*/  FMUL.FTZ R89, R102, UR5 ;  /* 0x0000000566597c20 */ /* 0x000fe20008410000 */
[----:B------:R-:W-:Y:S01]  /*6140*/  FMUL.FTZ R143, R104, UR5 ;  /* 0x00000005688f7c20 */ /* 0x000fe20008410000 */
[----:B------:R-:W-:Y:S01]  /*6150*/  FMUL.FTZ R144, R105, UR5 ;  /* 0x0000000569907c20 */ /* 0x000fe20008410000 */
[----:B------:R-:W-:Y:S01]  /*6160*/  VIADD R131, R23, UR4 ;  /* 0x0000000417837c36 */ /* 0x000fe20008000000 */
[----:B------:R-:W-:Y:S01]  /*6170*/  @UP1 ULDC UR4, c[0x0][0x44c] ;  /* 0x0001130000041ab9 */ /* 0x000fe20000000800 */
[----:B------:R-:W-:Y:S01]  /*6180*/  FMUL.FTZ R90, R107, UR5 ;  /* 0x000000056b5a7c20 */ /* 0x000fe20008410000 */
[----:B------:R-:W-:Y:S01]  /*6190*/  FMUL.FTZ R93, R111, UR5 ;  /* 0x000000056f5d7c20 */ /* 0x000fe20008410000 */
[----:B------:R-:W-:Y:S01]  /*61a0*/  FMUL.FTZ R97, R115, UR5 ;  /* 0x0000000573617c20 */ /* 0x000fe20008410000 */
[----:B------:R-:W-:Y:S01]  /*61b0*/  @P1 IMAD.HI.U32 R12, R131, UR4, RZ ;  /* 0x00000004830c1c27 */ /* 0x000fe2000f8e00ff */
[----:B------:R-:W-:-:S03]  /*61c0*/  @UP1 ULDC UR4, c[0x0][0x450] ;  /* 0x0001140000041ab9 */ /* 0x000fc60000000800 */
[----:B------:R-:W-:Y:S01]  /*61d0*/  FMUL.FTZ R99, R119, UR5 ;  /* 0x0000000577637c20 */ /* 0x000fe20008410000 */
[----:B------:R-:W-:Y:S01]  /*61e0*/  FMUL.FTZ R103, R123, UR5 ;  /* 0x000000057b677c20 */ /* 0x000fe20008410000 */
[----:B------:R-:W-:Y:S01]  /*61f0*/  FMUL.FTZ R92, R127, UR5 ;  /* 0x000000057f5c7c20 */ /* 0x000fe20008410000 */
[----:B------:R-:W-:Y:S01]  /*6200*/  @P2 SHF.R.U32.HI R131, RZ, UR4, R12 ;  /* 0x00000004ff832c19 */ /* 0x000fe2000801160c */
[----:B------:R-:W-:Y:S01]  /*6210*/  FMUL.FTZ R150, R133, UR5 ;  /* 0x0000000585967c20 */ /* 0x000fe20008410000 */
[----:B------:R-:W-:Y:S01]  /*6220*/  FMUL.FTZ R107, R108, UR5 ;  /* 0x000000056c6b7c20 */ /* 0x000fe20008410000 */
[----:B------:R-:W-:Y:S01]  /*6230*/  FMUL.FTZ R109, R109, UR5 ;  /* 0x000000056d6d7c20 */ /* 0x000fe20008410000 */
[----:B------:R-:W-:Y:S01]  /*6240*/  FMUL.FTZ R94, R110, UR5 ;  /* 0x000000056e5e7c20 */ /* 0x000fe20008410000 */
        /* <DEDUP_REMOVED lines=18> */
[----:B------:R-:W-:-:S02]  /*6370*/  IMAD R133, R10, -0x60, RZ ;  /* 0xffffffa00a857824 */ /* 0x000fc400078e02ff */
[----:B------:R-:W-:Y:S01]  /*6380*/  FMUL.FTZ R102, R135, UR5 ;  /* 0x0000000587667c20 */ /* 0x000fe20008410000 */
[----:B------:R-:W-:Y:S01]  /*6390*/  UIADD3 UR6, UR6, 0x2a840, URZ ;  /* 0x0002a84006067890 */ /* 0x000fe2000fffe03f */
[----:B------:R-:W-:Y:S01]  /*63a0*/  PLOP3.LUT P1, PT, PT, PT, UP0, 0x40, 0x0 ;  /* 0x000000000000781c */ /* 0x000fe20003f2e808 */
[----:B------:R-:W1:Y:S01]  /*63b0*/  MUFU.TANH R15, R15 ;  /* 0x0000000f000f7308 */ /* 0x000e620000002400 */
[----:B------:R-:W-:Y:S01]  /*63c0*/  IADD3 R12, -R18, 0x1, R133 ;  /* 0x00000001120c7810 */ /* 0x000fe20007ffe185 */
[----:B---3--:R-:W-:Y:S01]  /*63d0*/  UPRMT UR6, UR10, 0x654, UR6 ;  /* 0x000006540a067896 */ /* 0x008fe20008000006 */
[----:B------:R-:W-:Y:S02]  /*63e0*/  IMAD.IADD R129, R133, 0x1, -R18 ;  /* 0x0000000185817824 */ /* 0x000fe400078e0a12 */
[----:B------:R-:W-:Y:S01]  /*63f0*/  UMOV UR10, UR51 ;  /* 0x00000033000a7c82 */ /* 0x000fe20008000000 */
[----:B------:R-:W-:Y:S01]  /*6400*/  IADD3 R12, -R17, R12, R16 ;  /* 0x0000000c110c7210 */ /* 0x000fe20007ffe110 */
[----:B------:R-:W-:Y:S01]  /*6410*/  ULOP3.LUT UR4, URZ, UR10, URZ, 0x33, !UPT ;  /* 0x0000000a3f047292 */ /* 0x000fe2000f8e333f */
[----:B------:R-:W2:Y:S03]  /*6420*/  MUFU.TANH R136, R136 ;  /* 0x0000008800887308 */ /* 0x000ea60000002400 */
[C---:B------:R-:W-:Y:S01]  /*6430*/  VIADD R145, R12.reuse, UR54 ;  /* 0x000000360c917c36 */ /* 0x040fe20008000000 */
[----:B------:R-:W-:Y:S01]  /*6440*/  SYNCS.ARRIVE.TRANS64.RED.A1T0 RZ, [UR6], RZ ;  /* 0x000000ffffff79a7 */ /* 0x000fe20008100406 */
[----:B------:R-:W-:-:S02]  /*6450*/  VIADD R135, R12, UR4 ;  /* 0x000000040c877c36 */ /* 0x000fc40008000000 */
[--C-:B0-----:R-:W-:Y:S01]  /*6460*/  IMAD.IADD R149, R145, 0x1, R106.reuse ;  /* 0x0000000191957824 */ /* 0x101fe200078e026a */
[----:B------:R-:W0:Y:S01]  /*6470*/  MUFU.TANH R0, R0 ;  /* 0x0000000000007308 */ /* 0x000e220000002400 */
[----:B------:R-:W-:-:S07]  /*6480*/  IMAD.IADD R147, R135, 0x1, R106 ;  /* 0x0000000187937824 */ /* 0x000fce00078e026a */
        /* <DEDUP_REMOVED lines=58> */
.L_x_1251:
[----:B------:R-:W-:-:S05]  /*6830*/  IMAD.U32 R108, RZ, RZ, UR50 ;  /* 0x00000032ff6c7e24 */ /* 0x000fca000f8e00ff */
[----:B------:R-:W-:-:S13]  /*6840*/  ISETP.NE.AND P1, PT, R108, 0x1, PT ;  /* 0x000000016c00780c */ /* 0x000fda0003f25270 */
[----:B------:R-:W1:Y:S02]  /*6850*/  @P1 LDC.64 R12, c[0x0][0x9e8] ;  /* 0x00027a00ff0c1b82 */ /* 0x000e640000000a00 */
[----:B-1----:R-:W-:-:S05]  /*6860*/  @P1 IMAD.HI.U32 R12, R106, R12, RZ ;  /* 0x0000000c6a0c1227 */ /* 0x002fca00078e00ff */
[----:B------:R-:W-:-:S07]  /*6870*/  @P1 SHF.R.U32.HI R106, RZ, R13, R12 ;  /* 0x0000000dff6a1219 */ /* 0x000fce000001160c */
.L_x_1252:
[----:B------:R-:W-:Y:S05]  /*6880*/  BSYNC B0 ;  /* 0x0000000000007941 */ /* 0x000fea0003800000 */
.L_x_1250:
[----:B------:R-:W-:-:S05]  /*6890*/  IMAD R106, R106, R108, R129 ;  /* 0x0000006c6a6a7224 */ /* 0x000fca00078e0281 */
[----:B------:R-:W-:Y:S02]  /*68a0*/  VIADDMNMX R149, R106, R108, R149, PT ;  /* 0x0000006c6a957246 */ /* 0x000fe40003800195 */
[----:B------:R-:W-:-:S07]  /*68b0*/  VIMNMX R147, R147, R106, !PT ;  /* 0x0000006a93937248 */ /* 0x000fce0007fe0100 */
.L_x_1249:
[C---:B------:R-:W-:Y:S01]  /*68c0*/  ISETP.GE.AND P2, PT, R133.reuse, 0x9, PT ;  /* 0x000000098500780c */ /* 0x040fe20003f46270 */
[----:B------:R-:W1:Y:S01]  /*68d0*/  SHFL.IDX PT, R12, R131, 0x1, 0x1c1f ;  /* 0x003c1f00830c7f89 */ /* 0x000e6200000e0000 */
[----:B------:R-:W-:Y:S01]  /*68e0*/  ISETP.GE.AND P1, PT, R133, 0x2, PT ;  /* 0x000000028500780c */ /* 0x000fe20003f26270 */
[----:B------:R-:W-:Y:S01]  /*68f0*/  UISETP.NE.AND UP0, UPT, UR61, URZ, UPT ;  /* 0x0000003f3d00728c */ /* 0x000fe2000bf05270 */
[C---:B------:R-:W-:Y:S02]  /*6900*/  ISETP.GT.AND P3, PT, R147.reuse, 0x8, !P2 ;  /* 0x000000089300780c */ /* 0x040fe40005764270 */
[----:B------:R-:W-:Y:S02]  /*6910*/  ISETP.GT.AND P4, PT, R147, 0x1, !P1 ;  /* 0x000000019300780c */ /* 0x000fe40004f84270 */
[----:B------:R-:W-:Y:S02]  /*6920*/  ISETP.LT.OR P3, PT, R149, 0x9, P3 ;  /* 0x000000099500780c */ /* 0x000fe40001f61670 */
[----:B------:R-:W-:-:S02]  /*6930*/  ISETP.GE.AND P5, PT, R133, 0x11, PT ;  /* 0x000000118500780c */ /* 0x000fc40003fa6270 */
[----:B------:R-:W-:Y:S02]  /*6940*/  FSEL R106, R138, -INF , !P3 ;  /* 0xff8000008a6a7808 */ /* 0x000fe40005800000 */
        /* <DEDUP_REMOVED lines=8> */
[----:B0-----:R-:W-:Y:S02]  /*69d0*/  FSEL R110, R139, -INF , !P3 ;  /* 0xff8000008b6e7808 */ /* 0x001fe40005800000 */
        /* <DEDUP_REMOVED lines=30> */
[----:B------:R-:W-:Y:S01]  /*6bc0*/  FSEL R122, R107, -INF , !P3 ;  /* 0xff8000006b7a7808 */ /* 0x000fe20005800000 */
[----:B-1----:R-:W-:Y:S01]  /*6bd0*/  IMAD.IADD R107, R145, 0x1, R12 ;  /* 0x00000001916b7824 */ /* 0x002fe200078e020c */
[----:B------:R-:W-:-:S02]  /*6be0*/  ISETP.GT.AND P3, PT, R147, 0x29, !P4 ;  /* 0x000000299300780c */ /* 0x000fc40006764270 */
[----:B------:R-:W-:Y:S02]  /*6bf0*/  P2R R153, PR, RZ, 0x10 ;  /* 0x00000010ff997803 */ /* 0x000fe40000000000 */
[----:B------:R-:W-:Y:S02]  /*6c00*/  ISETP.LT.OR P3, PT, R149, 0x2a, P3 ;  /* 0x0000002a9500780c */ /* 0x000fe40001f61670 */
[----:B------:R-:W-:Y:S02]  /*6c10*/  ISETP.GE.AND P4, PT, R133, 0x31, PT ;  /* 0x000000318500780c */ /* 0x000fe40003f86270 */
[----:B------:R-:W-:Y:S01]  /*6c20*/  FSEL R124, R109, -INF , !P3 ;  /* 0xff8000006d7c7808 */ /* 0x000fe20005800000 */
[----:B------:R-:W-:Y:S01]  /*6c30*/  IMAD.IADD R109, R135, 0x1, R12 ;  /* 0x00000001876d7824 */ /* 0x000fe200078e020c */
        /* <DEDUP_REMOVED lines=60> */
[----:B------:R-:W-:-:S04]  /*7000*/  ISETP.GT.AND P6, PT, R147, 0x59, !P6 ;  /* 0x000000599300780c */ /* 0x000fc800077c4270 */
[----:B------:R-:W-:-:S04]  /*7010*/  ISETP.LT.OR P6, PT, R149, 0x5a, P6 ;  /* 0x0000005a9500780c */ /* 0x000fc800037c1670 */
[----:B------:R-:W-:Y:S02]  /*7020*/  FSEL R150, R150, -INF , !P6 ;  /* 0xff80000096967808 */ /* 0x000fe40007000000 */
[----:B------:R-:W-:-:S13]  /*7030*/  PLOP3.LUT P6, PT, PT, PT, UP0, 0x40, 0x0 ;  /* 0x000000000000781c */ /* 0x000fda0003fce808 */
[----:B------:R-:W-:Y:S05]  /*7040*/  @P6 BRA `(.L_x_1253) ;  /* 0x0000000000546947 */ /* 0x000fea0003800000 */
[----:B------:R-:W-:Y:S01]  /*7050*/  IADD3 R111, -R17, R16, R12 ;  /* 0x00000010116f7210 */ /* 0x000fe20007ffe10c */
[----:B------:R-:W-:Y:S03]  /*7060*/  BSSY B0, `(.L_x_1254) ;  /* 0x0000010000007945 */ /* 0x000fe60003800000 */
        /* <DEDUP_REMOVED lines=10> */
.L_x_1255:
[----:B------:R-:W-:-:S05]  /*7110*/  IMAD.U32 R158, RZ, RZ, UR50 ;  /* 0x00000032ff9e7e24 */ /* 0x000fca000f8e00ff */
[----:B------:R-:W-:-:S13]  /*7120*/  ISETP.NE.AND P6, PT, R158, 0x1, PT ;  /* 0x000000019e00780c */ /* 0x000fda0003fc5270 */
[----:B------:R-:W0:Y:S02]  /*7130*/  @P6 LDC.64 R12, c[0x0][0x9e8] ;  /* 0x00027a00ff0c6b82 */ /* 0x000e240000000a00 */
[----:B0-----:R-:W-:-:S05]  /*7140*/  @P6 IMAD.HI.U32 R12, R111, R12, RZ ;  /* 0x0000000c6f0c6227 */ /* 0x001fca00078e00ff */
[----:B------:R-:W-:-:S07]  /*7150*/  @P6 SHF.R.U32.HI R111, RZ, R13, R12 ;  /* 0x0000000dff6f6219 */ /* 0x000fce000001160c */
.L_x_1256:
[----:B------:R-:W-:Y:S05]  /*7160*/  BSYNC B0 ;  /* 0x0000000000007941 */ /* 0x000fea0003800000 */
.L_x_1254:
[----:B------:R-:W-:-:S05]  /*7170*/  IMAD R12, R111, R158, R129 ;  /* 0x0000009e6f0c7224 */ /* 0x000fca00078e0281 */
[----:B------:R-:W-:Y:S02]  /*7180*/  VIADDMNMX R107, R12, R158, R107, PT ;  /* 0x0000009e0c6b7246 */ /* 0x000fe4000380016b */
[----:B------:R-:W-:-:S07]  /*7190*/  VIMNMX R109, R109, R12, !PT ;  /* 0x0000000c6d6d7248 */ /* 0x000fce0007fe0100 */
.L_x_1253:
        /* <DEDUP_REMOVED lines=27> */
[----:B------:R-:W-:Y:S02]  /*7350*/  ISETP.NE.AND P2, PT, R208, RZ, PT ;  /* 0x000000ffd000720c */ /* 0x000fe40003f45270 */
        /* <DEDUP_REMOVED lines=49> */
[----:B------:R-:W-:Y:S02]  /*7670*/  ISETP.LT.OR P1, PT, R107, 0x32, P1 ;  /* 0x000000326b00780c */ /* 0x000fe40000f21670 */
[----:B------:R-:W-:Y:S02]  /*7680*/  ISETP.GT.AND P4, PT, R109, 0x51, !P4 ;  /* 0x000000516d00780c */ /* 0x000fe40006784270 */
[----:B------:R-:W-:Y:S02]  /*7690*/  FSEL R212, R97, -INF , !P1 ;  /* 0xff80000061d47808 */ /* 0x000fe40004800000 */
[----:B------:R-:W-:-:S02]  /*76a0*/  ISETP.NE.AND P1, PT, R159, RZ, PT ;  /* 0x000000ff9f00720c */ /* 0x000fc40003f25270 */
[----:B------:R-:W-:Y:S02]  /*76b0*/  ISETP.LT.OR P3, PT, R107, 0x51, P3 ;  /* 0x000000516b00780c */ /* 0x000fe40001f61670 */
[C---:B------:R-:W-:Y:S02]  /*76c0*/  ISETP.GT.AND P1, PT, R109.reuse, 0x38, !P1 ;  /* 0x000000386d00780c */ /* 0x040fe40004f24270 */
[----:B------:R-:W-:Y:S02]  /*76d0*/  ISETP.GT.AND P5, PT, R109, 0x58, !P5 ;  /* 0x000000586d00780c */ /* 0x000fe40006fa4270 */
[C---:B------:R-:W-:Y:S02]  /*76e0*/  ISETP.LT.OR P1, PT, R107.reuse, 0x39, P1 ;  /* 0x000000396b00780c */ /* 0x040fe40000f21670 */
[----:B------:R-:W-:Y:S02]  /*76f0*/  ISETP.LT.OR P4, PT, R107, 0x52, P4 ;  /* 0x000000526b00780c */ /* 0x000fe40002781670 */
[----:B------:R-:W-:-:S02]  /*7700*/  FSEL R100, R100, -INF , !P1 ;  /* 0xff80000064647808 */ /* 0x000fc40004800000 */
[----:B------:R-:W-:Y:S02]  /*7710*/  ISETP.NE.AND P1, PT, R115, RZ, PT ;  /* 0x000000ff7300720c */ /* 0x000fe40003f25270 */
[----:B-1----:R-:W-:Y:S02]  /*7720*/  FMNMX.FTZ R14, R13, R12, !PT ;  /* 0x0000000c0d0e7209 */ /* 0x002fe40007810000 */
[----:B------:R-:W-:Y:S02]  /*7730*/  ISETP.GT.AND P1, PT, R109, 0x39, !P1 ;  /* 0x000000396d00780c */ /* 0x000fe40004f24270 */
[C---:B------:R-:W-:Y:S01]  /*7740*/  ISETP.LT.OR P5, PT, R107.reuse, 0x59, P5 ;  /* 0x000000596b00780c */ /* 0x040fe20002fa1670 */
[----:B------:R-:W1:Y:S01]  /*7750*/  SHFL.BFLY PT, R21, R14, 0x1, 0x1f ;  /* 0x0c201f000e157f89 */ /* 0x000e6200000e0000 */
[----:B------:R-:W-:Y:S02]  /*7760*/  ISETP.LT.OR P1, PT, R107, 0x3a, P1 ;  /* 0x0000003a6b00780c */ /* 0x000fe40000f21670 */
[----:B------:R-:W-:-:S02]  /*7770*/  FSEL R224, R101, -INF , !P5 ;  /* 0xff80000065e07808 */ /* 0x000fc40006800000 */
        /* <DEDUP_REMOVED lines=8> */
[----:B-1----:R-:W-:Y:S02]  /*7800*/  FMNMX.FTZ R12, R14, R21, !PT ;  /* 0x000000150e0c7209 */ /* 0x002fe40007810000 */
[----:B------:R-:W-:-:S02]  /*7810*/  FSEL R216, R103, -INF , !P1 ;  /* 0xff80000067d87808 */ /* 0x000fc40004800000 */
[----:B------:R-:W-:Y:S01]  /*7820*/  ISETP.GT.AND P1, PT, R109, 0x48, !P6 ;  /* 0x000000486d00780c */ /* 0x000fe20007724270 */
[----:B0-----:R-:W-:Y:S01]  /*7830*/  FMUL.FTZ R93, R12, R11 ;  /* 0x0000000b0c5d7220 */ /* 0x001fe20000410000 */
[----:B------:R-:W-:Y:S02]  /*7840*/  ISETP.NE.AND P6, PT, R121, RZ, PT ;  /* 0x000000ff7900720c */ /* 0x000fe40003fc5270 */
[----:B------:R-:W-:Y:S02]  /*7850*/  ISETP.LT.OR P1, PT, R107, 0x49, P1 ;  /* 0x000000496b00780c */ /* 0x000fe40000f21670 */
[----:B------:R-:W-:Y:S02]  /*7860*/  ISETP.GT.AND P2, PT, R109, 0x49, !P2 ;  /* 0x000000496d00780c */ /* 0x000fe40005744270 */
[----:B------:R-:W-:Y:S02]  /*7870*/  FSEL R218, R105, -INF , !P1 ;  /* 0xff80000069da7808 */ /* 0x000fe40004800000 */
[----:B------:R-:W-:-:S02]  /*7880*/  ISETP.GT.AND P1, PT, R109, RZ, !P6 ;  /* 0x000000ff6d00720c */ /* 0x000fc40007724270 */
[C---:B------:R-:W-:Y:S02]  /*7890*/  ISETP.LT.OR P2, PT, R107.reuse, 0x4a, P2 ;  /* 0x0000004a6b00780c */ /* 0x040fe40001741670 */
[----:B------:R-:W-:Y:S02]  /*78a0*/  ISETP.LT.OR P1, PT, R107, 0x1, P1 ;  /* 0x000000016b00780c */ /* 0x000fe40000f21670 */
[----:B------:R-:W-:Y:S02]  /*78b0*/  ISETP.NE.AND P6, PT, R119, RZ, PT ;  /* 0x000000ff7700720c */ /* 0x000fe40003fc5270 */
[----:B------:R-:W-:Y:S02]  /*78c0*/  FSEL R222, R0, -INF , !P1 ;  /* 0xff80000000de7808 */ /* 0x000fe40004800000 */
[----:B------:R-:W-:Y:S02]  /*78d0*/  FSETP.NEU.FTZ.AND P1, PT, R12, -INF , PT ;  /* 0xff8000000c00780b */ /* 0x000fe40003f3d000 */
[----:B------:R-:W-:-:S02]  /*78e0*/  FMNMX.FTZ R13, R222, R9, !PT ;  /* 0x00000009de0d7209 */ /* 0x000fc40007810000 */
[----:B------:R-:W-:Y:S02]  /*78f0*/  FSEL R93, R93, RZ, P1 ;  /* 0x000000ff5d5d7208 */ /* 0x000fe40000800000 */
[----:B------:R-:W-:Y:S02]  /*7900*/  FMNMX.FTZ R13, R2, R13, !PT ;  /* 0x0000000d020d7209 */ /* 0x000fe40007810000 */
[----:B------:R-:W-:Y:S01]  /*7910*/  ISETP.GT.AND P6, PT, R109, 0x59, !P6 ;  /* 0x000000596d00780c */ /* 0x000fe200077c4270 */
[--C-:B------:R-:W-:Y:S01]  /*7920*/  FFMA.FTZ R89, R15, R11, -R93.reuse ;  /* 0x0000000b0f597223 */ /* 0x100fe2000001085d */
[----:B------:R-:W-:Y:S01]  /*7930*/  FMNMX.FTZ R13, R152, R13, !PT ;  /* 0x0000000d980d7209 */ /* 0x000fe20007810000 */
[-CC-:B------:R-:W-:Y:S01]  /*7940*/  FFMA.FTZ R15, R110, R11.reuse, -R93.reuse ;  /* 0x0000000b6e0f7223 */ /* 0x180fe2000001085d */
[----:B------:R-:W-:Y:S01]  /*7950*/  FSEL R110, R92, -INF , !P2 ;  /* 0xff8000005c6e7808 */ /* 0x000fe20005000000 */
[--C-:B------:R-:W-:Y:S01]  /*7960*/  FFMA.FTZ R220, R136, R11, -R93.reuse ;  /* 0x0000000b88dc7223 */ /* 0x100fe2000001085d */
[----:B------:R-:W-:Y:S01]  /*7970*/  FMNMX.FTZ R13, R154, R13, !PT ;  /* 0x0000000d9a0d7209 */ /* 0x000fe20007810000 */
[-CC-:B------:R-:W-:Y:S01]  /*7980*/  FFMA.FTZ R136, R108, R11.reuse, -R93.reuse ;  /* 0x0000000b6c887223 */ /* 0x180fe2000001085d */
[-CC-:B------:R-:W-:Y:S01]  /*7990*/  FFMA.FTZ R108, R112, R11.reuse, -R93.reuse ;  /* 0x0000000b706c7223 */ /* 0x180fe2000001085d */
[----:B------:R-:W-:Y:S01]  /*79a0*/  FSEL R112, R95, -INF , !P3 ;  /* 0xff8000005f707808 */ /* 0x000fe20005800000 */
[--C-:B------:R-:W-:Y:S01]  /*79b0*/  FFMA.FTZ R21, R106, R11, -R93.reuse ;  /* 0x0000000b6a157223 */ /* 0x100fe2000001085d */
[----:B------:R-:W-:Y:S01]  /*79c0*/  FMNMX.FTZ R13, R156, R13, !PT ;  /* 0x0000000d9c0d7209 */ /* 0x000fe20007810000 */
[-CC-:B------:R-:W-:Y:S01]  /*79d0*/  FFMA.FTZ R106, R116, R11.reuse, -R93.reuse ;  /* 0x0000000b746a7223 */ /* 0x180fe2000001085d */
[----:B------:R-:W-:Y:S01]  /*79e0*/  FSEL R116, R96, -INF , !P4 ;  /* 0xff80000060747808 */ /* 0x000fe20006000000 */
[--C-:B------:R-:W-:Y:S01]  /*79f0*/  FFMA.FTZ R95, R122, R11, -R93.reuse ;  /* 0x0000000b7a5f7223 */ /* 0x100fe2000001085d */
[----:B------:R-:W-:Y:S01]  /*7a00*/  FMNMX.FTZ R13, R20, R13, !PT ;  /* 0x0000000d140d7209 */ /* 0x000fe20007810000 */
[----:B------:R-:W-:Y:S01]  /*7a10*/  MUFU.EX2 R89, R89 ;  /* 0x0000005900597308 */ /* 0x000fe20000000800 */
        /* <DEDUP_REMOVED lines=8> */
[----:B------:R-:W-:Y:S01]  /*7aa0*/  FSEL R109, R12, RZ, P1 ;  /* 0x000000ff0c6d7208 */ /* 0x000fe20000800000 */
[--C-:B------:R-:W-:Y:S01]  /*7ab0*/  FFMA.FTZ R118, R118, R11, -R93.reuse ;  /* 0x0000000b76767223 */ /* 0x100fe2000001085d */
[----:B------:R-:W-:Y:S01]  /*7ac0*/  FMNMX.FTZ R13, R208, R13, !PT ;  /* 0x0000000dd00d7209 */ /* 0x000fe20007810000 */
[-CC-:B------:R-:W-:Y:S01]  /*7ad0*/  FFMA.FTZ R92, R120, R11.reuse, -R93.reuse ;  /* 0x0000000b785c7223 */ /* 0x180fe2000001085d */
[-CC-:B------:R-:W-:Y:S01]  /*7ae0*/  FFMA.FTZ R101, R128, R11.reuse, -R93.reuse ;  /* 0x0000000b80657223 */ /* 0x180fe2000001085d */
[--C-:B------:R-:W-:Y:S01]  /*7af0*/  FFMA.FTZ R99, R134, R11, -R93.reuse ;  /* 0x0000000b86637223 */ /* 0x100fe2000001085d */
[----:B------:R-:W-:Y:S01]  /*7b00*/  FMNMX.FTZ R13, R90, R13, !PT ;  /* 0x0000000d5a0d7209 */ /* 0x000fe20007810000 */
[----:B------:R-:W-:Y:S01]  /*7b10*/  MUFU.EX2 R21, R21 ;  /* 0x0000001500157308 */ /* 0x000fe20000000800 */
[-CC-:B------:R-:W-:Y:S01]  /*7b20*/  FFMA.FTZ R142, R142, R11.reuse, -R93.reuse ;  /* 0x0000000b8e8e7223 */ /* 0x180fe2000001085d */
[--C-:B------:R-:W-:Y:S01]  /*7b30*/  FFMA.FTZ R105, R144, R11, -R93.reuse ;  /* 0x0000000b90697223 */ /* 0x100fe2000001085d */
[----:B------:R-:W-:Y:S01]  /*7b40*/  FMNMX.FTZ R13, R94, R13, !PT ;  /* 0x0000000d5e0d7209 */ /* 0x000fe20007810000 */
[----:B------:R-:W-:-:S03]  /*7b50*/  FFMA.FTZ R120, R146, R11, -R93 ;  /* 0x0000000b92787223 */ /* 0x000fc6000001085d */
[----:B------:R-:W-:Y:S01]  /*7b60*/  FMNMX.FTZ R13, R210, R13, !PT ;  /* 0x0000000dd20d7209 */ /* 0x000fe20007810000 */
[----:B------:R-:W-:Y:S03]  /*7b70*/  MUFU.EX2 R136, R136 ;  /* 0x0000008800887308 */ /* 0x000fe60000000800 */
[----:B------:R-:W-:-:S04]  /*7b80*/  FMNMX.FTZ R13, R98, R13, !PT ;  /* 0x0000000d620d7209 */ /* 0x000fc80007810000 */
[----:B------:R-:W-:Y:S01]  /*7b90*/  FMNMX.FTZ R91, R212, R13, !PT ;  /* 0x0000000dd45b7209 */ /* 0x000fe20007810000 */
[----:B------:R-:W-:Y:S03]  /*7ba0*/  MUFU.EX2 R15, R15 ;  /* 0x0000000f000f7308 */ /* 0x000fe60000000800 */
[----:B------:R-:W-:-:S04]  /*7bb0*/  FMNMX.FTZ R91, R100, R91, !PT ;  /* 0x0000005b645b7209 */ /* 0x000fc80007810000 */
[----:B------:R-:W-:Y:S01]  /*7bc0*/  FMNMX.FTZ R91, R214, R91, !PT ;  /* 0x0000005bd65b7209 */ /* 0x000fe20007810000 */
[----:B------:R-:W-:Y:S03]  /*7bd0*/  MUFU.EX2 R108, R108 ;  /* 0x0000006c006c7308 */ /* 0x000fe60000000800 */
[----:B------:R-:W-:-:S04]  /*7be0*/  FMNMX.FTZ R91, R104, R91, !PT ;  /* 0x0000005b685b7209 */ /* 0x000fc80007810000 */
[----:B------:R-:W-:Y:S01]  /*7bf0*/  FMNMX.FTZ R97, R216, R91, !PT ;  /* 0x0000005bd8617209 */ /* 0x000fe20007810000 */
[----:B------:R0:W-:Y:S03]  /*7c00*/  MUFU.EX2 R13, R114 ;  /* 0x00000072000d7308 */ /* 0x0001e60000000800 */
[----:B------:R-:W-:-:S04]  /*7c10*/  FMNMX.FTZ R97, R218, R97, !PT ;  /* 0x00000061da617209 */ /* 0x000fc80007810000 */
[----:B------:R-:W-:Y:S01]  /*7c20*/  FMNMX.FTZ R97, R110, R97, !PT ;  /* 0x000000616e617209 */ /* 0x000fe20007810000 */
[----:B------:R-:W-:Y:S01]  /*7c30*/  MUFU.EX2 R106, R106 ;  /* 0x0000006a006a7308 */ /* 0x000fe20000000800 */
[----:B0-----:R-:W-:Y:S02]  /*7c40*/  FFMA.FTZ R114, R132, R11, -R93 ;  /* 0x0000000b84727223 */ /* 0x001fe4000001085d */
[----:B------:R-:W-:-:S04]  /*7c50*/  FMNMX.FTZ R97, R112, R97, !PT ;  /* 0x0000006170617209 */ /* 0x000fc80007810000 */
[----:B------:R-:W-:Y:S01]  /*7c60*/  FMNMX.FTZ R97, R116, R97, !PT ;  /* 0x0000006174617209 */ /* 0x000fe20007810000 */
[----:B------:R0:W-:Y:S03]  /*7c70*/  MUFU.EX2 R91, R118 ;  /* 0x00000076005b7308 */ /* 0x0001e60000000800 */
[----:B------:R-:W-:-:S04]  /*7c80*/  FMNMX.FTZ R97, R224, R97, !PT ;  /* 0x00000061e0617209 */ /* 0x000fc80007810000 */
[----:B------:R-:W-:Y:S01]  /*7c90*/  FMNMX.FTZ R0, R122, R97, !PT ;  /* 0x000000617a007209 */ /* 0x000fe20007810000 */
[----:B------:R-:W-:Y:S01]  /*7ca0*/  MUFU.EX2 R92, R92 ;  /* 0x0000005c005c7308 */ /* 0x000fe20000000800 */
[-CC-:B------:R-:W-:Y:S01]  /*7cb0*/  FFMA.FTZ R97, R130, R11.reuse, -R93.reuse ;  /* 0x0000000b82617223 */ /* 0x180fe2000001085d */
[-CC-:B0-----:R-:W-:Y:S01]  /*7cc0*/  FFMA.FTZ R118, R138, R11.reuse, -R93.reuse ;  /* 0x0000000b8a767223 */ /* 0x181fe2000001085d */
[--C-:B------:R-:W-:Y:S01]  /*7cd0*/  FFMA.FTZ R138, R148, R11, -R93.reuse ;  /* 0x0000000b948a7223 */ /* 0x100fe2000001085d */
[----:B------:R-:W0:Y:S04]  /*7ce0*/  SHFL.BFLY PT, R103, R0, 0x2, 0x1f ;  /* 0x0c401f0000677f89 */ /* 0x000e2800000e0000 */
[----:B------:R-:W-:Y:S08]  /*7cf0*/  MUFU.EX2 R95, R95 ;  /* 0x0000005f005f7308 */ /* 0x000ff00000000800 */
[----:B------:R-:W-:Y:S08]  /*7d00*/  MUFU.EX2 R102, R102 ;  /* 0x0000006600667308 */ /* 0x000ff00000000800 */
[----:B------:R-:W-:Y:S01]  /*7d10*/  MUFU.EX2 R96, R96 ;  /* 0x0000006000607308 */ /* 0x000fe20000000800 */
[----:B0-----:R-:W-:Y:S01]  /*7d20*/  FMNMX.FTZ R14, R0, R103, !PT ;  /* 0x00000067000e7209 */ /* 0x001fe20007810000 */
[----:B------:R-:W-:Y:S01]  /*7d30*/  FADD.FTZ R0, -R109, R8 ;  /* 0x000000086d007221 */ /* 0x000fe20000010100 */
[-CC-:B------:R-:W-:Y:S01]  /*7d40*/  FFMA.FTZ R103, R140, R11.reuse, -R93.reuse ;  /* 0x0000000b8c677223 */ /* 0x180fe2000001085d */
[----:B------:R-:W-:-:S04]  /*7d50*/  FFMA.FTZ R93, R150, R11, -R93 ;  /* 0x0000000b965d7223 */ /* 0x000fc8000001085d */
[----:B------:R-:W-:Y:S01]  /*7d60*/  MUFU.EX2 R101, R101 ;  /* 0x0000006500657308 */ /* 0x000fe20000000800 */
[----:B------:R-:W0:Y:S01]  /*7d70*/  SHFL.BFLY PT, R107, R14, 0x1, 0x1f ;  /* 0x0c201f000e6b7f89 */ /* 0x000e2200000e0000 */
[----:B------:R-:W-:-:S06]  /*7d80*/  FMUL.FTZ R0, R0, R11 ;  /* 0x0000000b00007220 */ /* 0x000fcc0000410000 */
[----:B------:R-:W1:Y:S08]  /*7d90*/  MUFU.EX2 R0, R0 ;  /* 0x0000000000007308 */ /* 0x000e700000000800 */
[----:B------:R-:W-:Y:S08]  /*7da0*/  MUFU.EX2 R97, R97 ;  /* 0x0000006100617308 */ /* 0x000ff00000000800 */
[----:B------:R-:W-:Y:S01]  /*7db0*/  MUFU.EX2 R114, R114 ;  /* 0x0000007200727308 */ /* 0x000fe20000000800 */
[----:B0-----:R-:W-:-:S04]  /*7dc0*/  FMNMX.FTZ R14, R14, R107, !PT ;  /* 0x0000006b0e0e7209 */ /* 0x001fc80007810000 */
[C---:B------:R-:W-:Y:S01]  /*7dd0*/  FSETP.NEU.FTZ.AND P1, PT, R14.reuse, -INF , PT ;  /* 0xff8000000e00780b */ /* 0x040fe20003f3d000 */
[----:B------:R-:W-:Y:S02]  /*7de0*/  FMUL.FTZ R107, R14, R11 ;  /* 0x0000000b0e6b7220 */ /* 0x000fe40000410000 */
[----:B------:R-:W-:Y:S03]  /*7df0*/  MUFU.EX2 R99, R99 ;  /* 0x0000006300637308 */ /* 0x000fe60000000800 */
[----:B------:R-:W-:-:S05]  /*7e00*/  FSEL R107, R107, RZ, P1 ;  /* 0x000000ff6b6b7208 */ /* 0x000fca0000800000 */
[-CC-:B------:R-:W-:Y:S01]  /*7e10*/  FFMA.FTZ R8, R2, R11.reuse, -R107.reuse ;  /* 0x0000000b02087223 */ /* 0x180fe2000001086b */
[----:B------:R-:W-:Y:S01]  /*7e20*/  FSEL R2, R14, RZ, P1 ;  /* 0x000000ff0e027208 */ /* 0x000fe20000800000 */
[-CC-:B------:R-:W-:Y:S01]  /*7e30*/  FFMA.FTZ R157, R222, R11.reuse, -R107.reuse ;  /* 0x0000000bde9d7223 */ /* 0x180fe2000001086b */
[-CC-:B------:R-:W-:Y:S01]  /*7e40*/  FFMA.FTZ R159, R152, R11.reuse, -R107.reuse ;  /* 0x0000000b989f7223 */ /* 0x180fe2000001086b */
[-CC-:B------:R-:W-:Y:S01]  /*7e50*/  FFMA.FTZ R124, R154, R11.reuse, -R107.reuse ;  /* 0x0000000b9a7c7223 */ /* 0x180fe2000001086b */
[-C--:B------:R-:W-:Y:S01]  /*7e60*/  FFMA.FTZ R153, R156, R11.reuse, -R107 ;  /* 0x0000000b9c997223 */ /* 0x080fe2000001086b */
[----:B------:R-:W-:Y:S01]  /*7e70*/  FADD.FTZ R2, -R2, R9 ;  /* 0x0000000902027221 */ /* 0x000fe20000010100 */
[----:B------:R-:W-:Y:S01]  /*7e80*/  MUFU.EX2 R8, R8 ;  /* 0x0000000800087308 */ /* 0x000fe20000000800 */
[-C--:B------:R-:W-:Y:S01]  /*7e90*/  FFMA.FTZ R20, R20, R11.reuse, -R107 ;  /* 0x0000000b14147223 */ /* 0x080fe2000001086b */
[----:B-1----:R-:W-:Y:S01]  /*7ea0*/  FFMA.FTZ R9, R0, R6, R89 ;  /* 0x0000000600097223 */ /* 0x002fe20000010059 */
[-C--:B------:R-:W-:Y:S01]  /*7eb0*/  FMUL.FTZ R2, R2, R11.reuse ;  /* 0x0000000b02027220 */ /* 0x080fe20000410000 */
[-CC-:B------:R-:W-:Y:S01]  /*7ec0*/  FFMA.FTZ R155, R158, R11.reuse, -R107.reuse ;  /* 0x0000000b9e9b7223 */ /* 0x180fe2000001086b */
[-C--:B------:R-:W-:Y:S01]  /*7ed0*/  FFMA.FTZ R88, R88, R11.reuse, -R107 ;  /* 0x0000000b58587223 */ /* 0x080fe2000001086b */
[----:B------:R-:W-:Y:S01]  /*7ee0*/  FADD.FTZ R6, R220, R9 ;  /* 0x00000009dc067221 */ /* 0x000fe20000010000 */
        /* <DEDUP_REMOVED lines=18> */
[----:B------:R-:W-:-:S07]  /*8010*/  FFMA.FTZ R107, R122, R11, -R107 ;  /* 0x0000000b7a6b7223 */ /* 0x000fce000001086b */
[----:B------:R-:W2:Y:S01]  /*8020*/  MUFU.EX2 R124, R124 ;  /* 0x0000007c007c7308 */ /* 0x000ea20000000800 */
[----:B0-----:R-:W-:-:S04]  /*8030*/  FFMA.FTZ R3, R2, R3, R157 ;  /* 0x0000000302037223 */ /* 0x001fc8000001009d */
        /* <DEDUP_REMOVED lines=29> */
[----:B------:R-:W-:-:S04]  /*8210*/  FADD.FTZ R126, R96, R3 ;  /* 0x00000003607e7221 */ /* 0x000fc80000010000 */
[----:B------:R-:W-:Y:S02]  /*8220*/  FADD.FTZ R126, R101, R126 ;  /* 0x0000007e657e7221 */ /* 0x000fe40000010000 */
[----:B------:R-:W0:Y:S01]  /*8230*/  MUFU.EX2 R98, R98 ;  /* 0x0000006200627308 */ /* 0x000e220000000800 */
[----:B-1----:R-:W-:-:S07]  /*8240*/  FADD.FTZ R6, R94, R9 ;  /* 0x000000095e067221 */ /* 0x002fce0000010000 */
[----:B------:R-:W1:Y:S01]  /*8250*/  MUFU.EX2 R147, R147 ;  /* 0x0000009300937308 */ /* 0x000e620000000800 */
[----:B--2---:R-:W-:-:S07]  /*8260*/  FADD.FTZ R3, R145, R6 ;  /* 0x0000000691037221 */ /* 0x004fce0000010000 */
[----:B------:R-:W2:Y:S01]  /*8270*/  MUFU.EX2 R100, R100 ;  /* 0x0000006400647308 */ /* 0x000ea20000000800 */
[----:B0-----:R-:W-:Y:S01]  /*8280*/  FADD.FTZ R6, R98, R3 ;  /* 0x0000000362067221 */ /* 0x001fe20000010000 */
[----:B------:R-:W-:-:S06]  /*8290*/  FADD.FTZ R3, R97, R126 ;  /* 0x0000007e61037221 */ /* 0x000fcc0000010000 */
[----:B------:R-:W0:Y:S01]  /*82a0*/  MUFU.EX2 R141, R141 ;  /* 0x0000008d008d7308 */ /* 0x000e220000000800 */
[----:B-1----:R-:W-:Y:S01]  /*82b0*/  FADD.FTZ R9, R147, R6 ;  /* 0x0000000693097221 */ /* 0x002fe20000010000 */
[----:B------:R-:W-:-:S04]  /*82c0*/  FADD.FTZ R6, R114, R3 ;  /* 0x0000000372067221 */ /* 0x000fc80000010000 */
[----:B------:R-:W-:Y:S02]  /*82d0*/  FADD.FTZ R3, R99, R6 ;  /* 0x0000000663037221 */ /* 0x000fe40000010000 */
[----:B------:R-:W1:Y:S01]  /*82e0*/  MUFU.EX2 R118, R118 ;  /* 0x0000007600767308 */ /* 0x000e620000000800 */
[----:B--2---:R-:W-:-:S07]  /*82f0*/  FADD.FTZ R126, R100, R9 ;  /* 0x00000009647e7221 */ /* 0x004fce0000010000 */
[----:B------:R-:W-:Y:S01]  /*8300*/  MUFU.EX2 R104, R104 ;  /* 0x0000006800687308 */ /* 0x000fe20000000800 */
[----:B0-----:R-:W-:-:S07]  /*8310*/  FADD.FTZ R9, R141, R126 ;  /* 0x0000007e8d097221 */ /* 0x001fce0000010000 */
[----:B------:R-:W0:Y:S01]  /*8320*/  MUFU.EX2 R103, R103 ;  /* 0x0000006700677308 */ /* 0x000e220000000800 */
[----:B-1----:R-:W-:-:S07]  /*8330*/  FADD.FTZ R6, R118, R3 ;  /* 0x0000000376067221 */ /* 0x002fce0000010000 */
[----:B------:R-:W-:Y:S08]  /*8340*/  MUFU.EX2 R143, R143 ;  /* 0x0000008f008f7308 */ /* 0x000ff00000000800 */
[----:B------:R-:W1:Y:S01]  /*8350*/  MUFU.EX2 R142, R142 ;  /* 0x0000008e008e7308 */ /* 0x000e620000000800 */
[----:B0-----:R-:W-:-:S07]  /*8360*/  FADD.FTZ R3, R103, R6 ;  /* 0x0000000667037221 */ /* 0x001fce0000010000 */
[----:B------:R-:W-:Y:S08]  /*8370*/  MUFU.EX2 R110, R110 ;  /* 0x0000006e006e7308 */ /* 0x000ff00000000800 */
[----:B------:R-:W0:Y:S01]  /*8380*/  MUFU.EX2 R105, R105 ;  /* 0x0000006900697308 */ /* 0x000e220000000800 */
[----:B-1----:R-:W-:-:S07]  /*8390*/  FADD.FTZ R6, R142, R3 ;  /* 0x000000038e067221 */ /* 0x002fce0000010000 */
[----:B------:R1:W2:Y:S08]  /*83a0*/  MUFU.EX2 R128, R112 ;  /* 0x0000007000807308 */ /* 0x0002b00000000800 */
[----:B------:R-:W3:Y:S01]  /*83b0*/  MUFU.EX2 R120, R120 ;  /* 0x0000007800787308 */ /* 0x000ee20000000800 */
[----:B-1----:R-:W-:Y:S01]  /*83c0*/  FADD.FTZ R112, R104, R9 ;  /* 0x0000000968707221 */ /* 0x002fe20000010000 */
[----:B0-----:R-:W-:-:S03]  /*83d0*/  FADD.FTZ R3, R105, R6 ;  /* 0x0000000669037221 */ /* 0x001fc60000010000 */
[----:B------:R-:W-:-:S03]  /*83e0*/  FADD.FTZ R9, R143, R112 ;  /* 0x000000708f097221 */ /* 0x000fc60000010000 */
[----:B------:R-:W0:Y:S01]  /*83f0*/  MUFU.EX2 R116, R116 ;  /* 0x0000007400747308 */ /* 0x000e220000000800 */
[----:B------:R-:W-:-:S04]  /*8400*/  FADD.FTZ R9, R110, R9 ;  /* 0x000000096e097221 */ /* 0x000fc80000010000 */
[----:B--2---:R-:W-:-:S03]  /*8410*/  FADD.FTZ R9, R128, R9 ;  /* 0x0000000980097221 */ /* 0x004fc60000010000 */
[----:B------:R-:W1:Y:S01]  /*8420*/  MUFU.EX2 R138, R138 ;  /* 0x0000008a008a7308 */ /* 0x000e620000000800 */
[----:B---3--:R-:W-:-:S07]  /*8430*/  FADD.FTZ R3, R120, R3 ;  /* 0x0000000378037221 */ /* 0x008fce0000010000 */
        /* <DEDUP_REMOVED lines=10> */
.L_x_1257:
[----:B------:R-:W0:Y:S01]  /*84e0*/  S2UR UR4, SR_CgaCtaId ;  /* 0x00000000000479c3 */ /* 0x000e220000008800 */
[----:B------:R-:W-:Y:S01]  /*84f0*/  UIADD3 UR7, UR7, 0x2a860, URZ ;  /* 0x0002a86007077890 */ /* 0x000fe2000fffe03f */
[----:B------:R-:W-:Y:S01]  /*8500*/  ISETP.GT.AND P1, PT, R10, UR47, PT ;  /* 0x0000002f0a007c0c */ /* 0x000fe2000bf24270 */
[----:B------:R-:W-:Y:S01]  /*8510*/  UMOV UR46, UR39 ;  /* 0x00000027002e7c82 */ /* 0x000fe20008000000 */
[----:B------:R-:W-:Y:S01]  /*8520*/  F2FP.F16.F32.PACK_AB R157, R8, R157 ;  /* 0x0000009d089d723e */ /* 0x000fe200000000ff */
[----:B------:R-:W-:Y:S01]  /*8530*/  VIADD R10, R10, 0xffffffff ;  /* 0xffffffff0a0a7836 */ /* 0x000fe20000000000 */
        /* <DEDUP_REMOVED lines=29> */
.L_x_1239:
[----:B------:R-:W-:Y:S01]  /*8710*/  R2UR UR5, R19 ;  /* 0x00000000130572ca */ /* 0x000fe200000e0000 */
[----:B------:R-:W-:Y:S01]  /*8720*/  UISETP.NE.AND UP0, UPT, UR61, URZ, UPT ;  /* 0x0000003f3d00728c */ /* 0x000fe2000bf05270 */
[----:B------:R-:W-:Y:S02]  /*8730*/  R2UR UR4, R22 ;  /* 0x00000000160472ca */ /* 0x000fe400000e0000 */
[----:B------:R-:W-:-:S03]  /*8740*/  IADD3 R8, R16, 0x1, -R17 ;  /* 0x0000000110087810 */ /* 0x000fc60007ffe811 */
[----:B------:R-:W-:Y:S02]  /*8750*/  PLOP3.LUT P1, PT, PT, PT, UP0, 0x40, 0x0 ;  /* 0x000000000000781c */ /* 0x000fe40003f2e808 */
[----:B------:R-:W-:-:S04]  /*8760*/  R2UR UR7, R8 ;  /* 0x00000000080772ca */ /* 0x000fc800000e0000 */
[----:B------:R-:W-:Y:S02]  /*8770*/  UISETP.NE.AND UP1, UPT, UR5, URZ, UPT ;  /* 0x0000003f0500728c */ /* 0x000fe4000bf25270 */
[----:B------:R-:W-:-:S09]  /*8780*/  UIADD3 UR6, UR4, 0x7f, URZ ;  /* 0x0000007f04067890 */ /* 0x000fd2000fffe03f */
[----:B------:R-:W-:Y:S01]  /*8790*/  @UP1 ULDC UR4, c[0x0][0x44c] ;  /* 0x0001130000041ab9 */ /* 0x000fe20000000800 */
[----:B------:R-:W-:Y:S01]  /*87a0*/  @UP1 ULDC UR11, c[0x0][0x450] ;  /* 0x00011400000b1ab9 */ /* 0x000fe20000000800 */
[----:B------:R-:W-:-:S04]  /*87b0*/  UIMAD.WIDE.U32 UR4, UR6, UR4, URZ ;  /* 0x00000004060472a5 */ /* 0x000fc8000f8e003f */
[----:B------:R-:W-:-:S04]  /*87c0*/  @UP1 USHF.R.U32.HI UR6, URZ, UR11, UR5 ;  /* 0x0000000b3f061299 */ /* 0x000fc80008011605 */
[----:B------:R-:W-:-:S04]  /*87d0*/  UIADD3 UR6, UR7, UR6, URZ ;  /* 0x0000000607067290 */ /* 0x000fc8000fffe03f */
[----:B------:R-:W-:Y:S01]  /*87e0*/  UIADD3 UR11, UR6, -UR10, URZ ;  /* 0x8000000a060b7290 */ /* 0x000fe2000fffe03f */
[----:B------:R-:W-:Y:S11]  /*87f0*/  @P1 BRA `(.L_x_1259) ;  /* 0x0000000000501947 */ /* 0x000ff60003800000 */
[----:B------:R-:W-:Y:S02]  /*8800*/  UMOV UR10, UR6 ;  /* 0x00000006000a7c82 */ /* 0x000fe40008000000 */
[----:B------:R-:W-:-:S06]  /*8810*/  UISETP.GT.AND UP0, UPT, UR10, -0x1, UPT ;  /* 0xffffffff0a00788c */ /* 0x000fcc000bf04270 */
[----:B------:R-:W-:-:S13]  /*8820*/  PLOP3.LUT P1, PT, PT, PT, UP0, 0x80, 0x0 ;  /* 0x000000000000781c */ /* 0x000fda0003f2f008 */
[----:B------:R-:W-:Y:S05]  /*8830*/  @P1 BRA `(.L_x_1260) ;  /* 0x0000000000201947 */ /* 0x000fea0003800000 */
[----:B------:R-:W-:Y:S01]  /*8840*/  ULDC UR14, c[0x0][0x9e4] ;  /* 0x00027900000e7ab9 */ /* 0x000fe20000000800 */
[----:B------:R-:W-:Y:S02]  /*8850*/  ULOP3.LUT UR10, URZ, UR10, URZ, 0x33, !UPT ;  /* 0x0000000a3f0a7292 */ /* 0x000fe4000f8e333f */
[----:B------:R-:W-:-:S11]  /*8860*/  UISETP.NE.AND UP0, UPT, UR14, 0x1, UPT ;  /* 0x000000010e00788c */ /* 0x000fd6000bf05270 */
[----:B------:R-:W-:Y:S02]  /*8870*/  @UP0 ULDC.64 UR4, c[0x0][0x9e8] ;  /* 0x00027a0000040ab9 */ /* 0x000fe40000000a00 */
[----:B------:R-:W-:-:S04]  /*8880*/  UIMAD.WIDE.U32 UR6, UR10, UR4, URZ ;  /* 0x000000040a0672a5 */ /* 0x000fc8000f8e003f */
[----:B------:R-:W-:-:S04]  /*8890*/  @UP0 USHF.R.U32.HI UR10, URZ, UR5, UR7 ;  /* 0x000000053f0a0299 */ /* 0x000fc80008011607 */
[----:B------:R-:W-:Y:S01]  /*88a0*/  ULOP3.LUT UR10, URZ, UR10, URZ, 0x33, !UPT ;  /* 0x0000000a3f0a7292 */ /* 0x000fe2000f8e333f */
[----:B------:R-:W-:Y:S11]  /*88b0*/  BRA `(.L_x_1261) ;  /* 0x0000000000147947 */ /* 0x000ff60003800000 */
.L_x_1260:
[----:B------:R-:W-:Y:S02]  /*88c0*/  ULDC UR14, c[0x0][0x9e4] ;  /* 0x00027900000e7ab9 */ /* 0x000fe40000000800 */
[----:B------:R-:W-:-:S11]  /*88d0*/  UISETP.NE.AND UP0, UPT, UR14, 0x1, UPT ;  /* 0x000000010e00788c */ /* 0x000fd6000bf05270 */
[----:B------:R-:W-:Y:S02]  /*88e0*/  @UP0 ULDC.64 UR4, c[0x0][0x9e8] ;  /* 0x00027a0000040ab9 */ /* 0x000fe40000000a00 */
[----:B------:R-:W-:-:S04]  /*88f0*/  UIMAD.WIDE.U32 UR6, UR10, UR4, URZ ;  /* 0x000000040a0672a5 */ /* 0x000fc8000f8e003f */
[----:B------:R-:W-:-:S12]  /*8900*/  @UP0 USHF.R.U32.HI UR10, URZ, UR5, UR7 ;  /* 0x000000053f0a0299 */ /* 0x000fd80008011607 */
.L_x_1261:
[----:B------:R-:W-:-:S04]  /*8910*/  UIMAD UR10, UR10, UR14, URZ ;  /* 0x0000000e0a0a72a4 */ /* 0x000fc8000f8e023f */
[----:B------:R-:W-:-:S04]  /*8920*/  UISETP.LT.AND UP0, UPT, UR11, UR10, UPT ;  /* 0x0000000a0b00728c */ /* 0x000fc8000bf01270 */
[----:B------:R-:W-:-:S12]  /*8930*/  USEL UR11, UR11, UR10, !UP0 ;  /* 0x0000000a0b0b7287 */ /* 0x000fd8000c000000 */
.L_x_1259:
[----:B------:R-:W-:Y:S01]  /*8940*/  UIADD3 UR4, UR11, 0x5f, URZ ;  /* 0x0000005f0b047890 */ /* 0x000fe2000fffe03f */
[----:B------:R-:W-:-:S03]  /*8950*/  R2UR UR6, R161 ;  /* 0x00000000a10672ca */ /* 0x000fc600000e0000 */
[----:B------:R-:W-:-:S04]  /*8960*/  UIMAD.WIDE UR4, UR4, 0x2aaaaaab, URZ ;  /* 0x2aaaaaab040478a5 */ /* 0x000fc8000f8e023f */
[----:B------:R-:W-:-:S04]  /*8970*/  USHF.R.U32.HI UR4, URZ, 0x1f, UR5 ;  /* 0x0000001f3f047899 */ /* 0x000fc80008011605 */
[----:B------:R-:W-:-:S04]  /*8980*/  ULEA.HI.SX32 UR4, UR5, UR4, 0x1c ;  /* 0x0000000405047291 */ /* 0x000fc8000f8fe23f */
[----:B------:R-:W-:-:S04]  /*8990*/  UISETP.LT.AND UP0, UPT, UR6, UR4, UPT ;  /* 0x000000040600728c */ /* 0x000fc8000bf01270 */
[----:B------:R-:W-:-:S06]  /*89a0*/  USEL UR47, UR6, UR4, !UP0 ;  /* 0x00000004062f7287 */ /* 0x000fcc000c000000 */
[----:B------:R-:W-:-:S13]  /*89b0*/  ISETP.GE.AND P1, PT, R10, UR47, PT ;  /* 0x0000002f0a007c0c */ /* 0x000fda000bf26270 */
[----:B------:R-:W-:Y:S05]  /*89c0*/  @!P1 BRA `(.L_x_1262) ;  /* 0x0000002000a09947 */ /* 0x000fea0003800000 */
[----:B------:R-:W-:Y:S01]  /*89d0*/  IMAD.MOV.U32 R13, RZ, RZ, R14 ;  /* 0x000000ffff0d7224 */ /* 0x000fe200078e000e */
[----:B------:R-:W-:Y:S01]  /*89e0*/  UMOV UR46, UR39 ;  /* 0x00000027002e7c82 */ /* 0x000fe20008000000 */
[----:B------:R-:W-:Y:S01]  /*89f0*/  IMAD.MOV.U32 R9, RZ, RZ, R12 ;  /* 0x000000ffff097224 */ /* 0x000fe200078e000c */
[----:B------:R-:W-:Y:S01]  /*8a00*/  UMOV UR4, UR38 ;  /* 0x0000002600047c82 */ /* 0x000fe20008000000 */
[----:B------:R-:W-:-:S05]  /*8a10*/  ULDC UR5, c[0x0][0x9d8] ;  /* 0x0002760000057ab9 */ /* 0x000fca0000000800 */
.L_x_1273:
[----:B------:R-:W-:-:S04]  /*8a20*/  UISETP.NE.AND UP0, UPT, UR4, 0x1, UPT ;  /* 0x000000010400788c */ /* 0x000fc8000bf05270 */
[----:B------:R-:W-:-:S04]  /*8a30*/  USEL UR39, URZ, 0x1, UP0 ;  /* 0x000000013f277887 */ /* 0x000fc80008000000 */
[----:B------:R-:W-:Y:S01]  /*8a40*/  ULOP3.LUT UR39, UR46, UR39, URZ, 0x3c, !UPT ;  /* 0x000000272e277292 */ /* 0x000fe2000f8e3c3f */
[----:B------:R-:W-:Y:S11]  /*8a50*/  @!P0 BRA `(.L_x_1263) ;  /* 0x0000000000048947 */ /* 0x000ff60003800000 */
[----:B------:R-:W-:Y:S01]  /*8a60*/  BPT.TRAP 0x1 ;  /* 0x000000040000795c */ /* 0x000fe20000300000 */
.L_x_1263:
        /* <DEDUP_REMOVED lines=9> */
.L_x_1264:
[----:B-1----:R-:W-:Y:S05]  /*8b00*/  @P1 BRA `(.L_x_1265) ;  /* 0x0000000000081947 */ /* 0x002fea0003800000 */
[----:B------:R-:W1:Y:S02]  /*8b10*/  SYNCS.PHASECHK.TRANS64.TRYWAIT P1, [UR6+0x2a830], R8 ;  /* 0x02a83008ff0075a7 */ /* 0x000e640008020146 */
[----:B-1----:R-:W-:Y:S05]  /*8b20*/  @!P1 BRA `(.L_x_1266) ;  /* 0x000000f800cc9947 */ /* 0x002fea0003800000 */
.L_x_1265:
        /* <DEDUP_REMOVED lines=138> */
.L_x_1267:
[----:B------:R-:W-:Y:S01]  /*93d0*/  ULEA UR7, UR4, UR60, 0x3 ;  /* 0x0000003c04077291 */ /* 0x000fe2000f8e183f */
[----:B------:R-:W-:-:S05]  /*93e0*/  IMAD.U32 R0, RZ, RZ, UR46 ;  /* 0x0000002eff007e24 */ /* 0x000fca000f8e00ff */
[----:B------:R-:W-:-:S04]  /*93f0*/  SHF.L.U32 R0, R0, 0x1f, RZ ;  /* 0x0000001f00007819 */ /* 0x000fc800000006ff */
[----:B------:R2:W3:Y:S01]  /*9400*/  SYNCS.PHASECHK.TRANS64.TRYWAIT P1, [UR7+0x2a850], R0 ;  /* 0x02a85000ff0075a7 */ /* 0x0004e20008020147 */
[----:B------:R-:W-:Y:S05]  /*9410*/  @!P0 BRA `(.L_x_1268) ;  /* 0x0000000000048947 */ /* 0x000fea0003800000 */
[----:B------:R-:W-:Y:S01]  /*9420*/  BPT.TRAP 0x1 ;  /* 0x000000040000795c */ /* 0x000fe20000300000 */
.L_x_1268:
[----:B---3--:R-:W-:Y:S05]  /*9430*/  @P1 BRA `(.L_x_1269) ;  /* 0x0000000000081947 */ /* 0x008fea0003800000 */
[----:B------:R-:W3:Y:S02]  /*9440*/  SYNCS.PHASECHK.TRANS64.TRYWAIT P1, [UR7+0x2a850], R0 ;  /* 0x02a85000ff0075a7 */ /* 0x000ee40008020147 */
[----:B---3--:R-:W-:Y:S05]  /*9450*/  @!P1 BRA `(.L_x_1270) ;  /* 0x000000f000989947 */ /* 0x008fea0003800000 */
.L_x_1269:
        /* <DEDUP_REMOVED lines=37> */
.L_x_1271:
[----:B------:R-:W-:Y:S01]  /*96b0*/  FMUL.FTZ R136, R88, UR5 ;  /* 0x0000000558887c20 */ /* 0x000fe20008410000 */
[----:B------:R-:W-:Y:S01]  /*96c0*/  FMUL.FTZ R138, R89, UR5 ;  /* 0x00000005598a7c20 */ /* 0x000fe20008410000 */
[----:B01----:R-:W-:Y:S01]  /*96d0*/  FMUL.FTZ R8, R90, UR5 ;  /* 0x000000055a087c20 */ /* 0x003fe20008410000 */
        /* <DEDUP_REMOVED lines=36> */
[----:B---3--:R-:W-:Y:S01]  /*9920*/  FMNMX.FTZ R15, R8, R13, !PT ;  /* 0x0000000d080f7209 */ /* 0x008fe20007810000 */
        /* <DEDUP_REMOVED lines=20> */
[----:B------:R-:W1:Y:S01]  /*9a70*/  S2UR UR4, SR_CgaCtaId ;  /* 0x00000000000479c3 */ /* 0x000e620000008800 */
[----:B------:R-:W-:Y:S01]  /*9a80*/  UIADD3 UR6, UR6, 0x2a840, URZ ;  /* 0x0002a84006067890 */ /* 0x000fe2000fffe03f */
[----:B------:R-:W4:Y:S01]  /*9a90*/  MUFU.TANH R144, R144 ;  /* 0x0000009000907308 */ /* 0x000f220000002400 */
[----:B---3--:R-:W-:-:S07]  /*9aa0*/  FMNMX.FTZ R11, R142, R11, !PT ;  /* 0x0000000b8e0b7209 */ /* 0x008fce0007810000 */
[----:B------:R-:W3:Y:S01]  /*9ab0*/  MUFU.TANH R90, R90 ;  /* 0x0000005a005a7308 */ /* 0x000ee20000002400 */
[----:B0-----:R-:W-:-:S07]  /*9ac0*/  FMNMX.FTZ R15, R88, R15, !PT ;  /* 0x0000000f580f7209 */ /* 0x001fce0007810000 */
[----:B------:R-:W0:Y:S01]  /*9ad0*/  MUFU.TANH R146, R146 ;  /* 0x0000009200927308 */ /* 0x000e220000002400 */
[----:B----4-:R-:W-:Y:S01]  /*9ae0*/  FMNMX.FTZ R11, R144, R11, !PT ;  /* 0x0000000b900b7209 */ /* 0x010fe20007810000 */
[----:B-1----:R-:W-:-:S06]  /*9af0*/  UPRMT UR6, UR4, 0x654, UR6 ;  /* 0x0000065404067896 */ /* 0x002fcc0008000006 */
[----:B------:R-:W1:Y:S01]  /*9b00*/  MUFU.TANH R92, R92 ;  /* 0x0000005c005c7308 */ /* 0x000e620000002400 */
[----:B---3--:R-:W-:Y:S02]  /*9b10*/  FMNMX.FTZ R15, R90, R15, !PT ;  /* 0x0000000f5a0f7209 */ /* 0x008fe40007810000 */
[----:B------:R-:W-:Y:S05]  /*9b20*/  SYNCS.ARRIVE.TRANS64.RED.A1T0 RZ, [UR6], RZ ;  /* 0x000000ffffff79a7 */ /* 0x000fea0008100406 */
[----:B------:R-:W3:Y:S01]  /*9b30*/  MUFU.TANH R148, R148 ;  /* 0x0000009400947308 */ /* 0x000ee20000002400 */
[----:B0-----:R-:W-:-:S07]  /*9b40*/  FMNMX.FTZ R11, R146, R11, !PT ;  /* 0x0000000b920b7209 */ /* 0x001fce0007810000 */
[----:B------:R-:W0:Y:S01]  /*9b50*/  MUFU.TANH R94, R94 ;  /* 0x0000005e005e7308 */ /* 0x000e220000002400 */
[----:B-1----:R-:W-:-:S07]  /*9b60*/  FMNMX.FTZ R15, R92, R15, !PT ;  /* 0x0000000f5c0f7209 */ /* 0x002fce0007810000 */
[----:B------:R-:W1:Y:S01]  /*9b70*/  MUFU.TANH R150, R150 ;  /* 0x0000009600967308 */ /* 0x000e620000002400 */
[----:B---3--:R-:W-:-:S07]  /*9b80*/  FMNMX.FTZ R11, R148, R11, !PT ;  /* 0x0000000b940b7209 */ /* 0x008fce0007810000 */
        /* <DEDUP_REMOVED lines=62> */
[----:B------:R-:W2:Y:S01]  /*9f70*/  MUFU.TANH R228, R228 ;  /* 0x000000e400e47308 */ /* 0x000ea20000002400 */
[----:B-1----:R-:W-:-:S07]  /*9f80*/  FMNMX.FTZ R11, R226, R11, !PT ;  /* 0x0000000be20b7209 */ /* 0x002fce0007810000 */
[----:B------:R-:W0:Y:S01]  /*9f90*/  MUFU.TANH R130, R130 ;  /* 0x0000008200827308 */ /* 0x000e220000002400 */
[----:B---3--:R-:W-:-:S07]  /*9fa0*/  FMNMX.FTZ R15, R126, R15, !PT ;  /* 0x0000000f7e0f7209 */ /* 0x008fce0007810000 */
[----:B------:R-:W1:Y:S01]  /*9fb0*/  MUFU.TANH R132, R132 ;  /* 0x0000008400847308 */ /* 0x000e620000002400 */
[----:B--2---:R-:W-:-:S05]  /*9fc0*/  FMNMX.FTZ R0, R228, R11, !PT ;  /* 0x0000000be4007209 */ /* 0x004fca0007810000 */
[----:B------:R-:W2:Y:S01]  /*9fd0*/  SHFL.BFLY PT, R11, R0, 0x2, 0x1f ;  /* 0x0c401f00000b7f89 */ /* 0x000ea200000e0000 */
[----:B0-----:R-:W-:-:S04]  /*9fe0*/  FMNMX.FTZ R15, R130, R15, !PT ;  /* 0x0000000f820f7209 */ /* 0x001fc80007810000 */
[----:B-1----:R-:W-:-:S05]  /*9ff0*/  FMNMX.FTZ R15, R132, R15, !PT ;  /* 0x0000000f840f7209 */ /* 0x002fca0007810000 */
[----:B------:R-:W0:Y:S01]  /*a000*/  SHFL.BFLY PT, R12, R15, 0x2, 0x1f ;  /* 0x0c401f000f0c7f89 */ /* 0x000e2200000e0000 */
[----:B--2---:R-:W-:Y:S02]  /*a010*/  FMNMX.FTZ R2, R0, R11, !PT ;  /* 0x0000000b00027209 */ /* 0x004fe40007810000 */
[----:B------:R-:W1:Y:S03]  /*a020*/  LDC R11, c[0x0][0x988] ;  /* 0x00026200ff0b7b82 */ /* 0x000e660000000800 */
[----:B------:R-:W2:Y:S01]  /*a030*/  SHFL.BFLY PT, R21, R2, 0x1, 0x1f ;  /* 0x0c201f0002157f89 */ /* 0x000ea200000e0000 */
[----:B0-----:R-:W-:-:S05]  /*a040*/  FMNMX.FTZ R89, R15, R12, !PT ;  /* 0x0000000c0f597209 */ /* 0x001fca0007810000 */
[----:B------:R-:W0:Y:S01]  /*a050*/  SHFL.BFLY PT, R14, R89, 0x1, 0x1f ;  /* 0x0c201f00590e7f89 */ /* 0x000e2200000e0000 */
[----:B--2---:R-:W-:-:S05]  /*a060*/  FMNMX.FTZ R12, R2, R21, !PT ;  /* 0x00000015020c7209 */ /* 0x004fca0007810000 */
[C---:B------:R-:W-:Y:S01]  /*a070*/  FADD.FTZ R134, -R12.reuse, R9 ;  /* 0x000000090c867221 */ /* 0x040fe20000010100 */
[----:B-1----:R-:W-:-:S03]  /*a080*/  FMUL.FTZ R105, R12, R11 ;  /* 0x0000000b0c697220 */ /* 0x002fc60000410000 */
[-C--:B------:R-:W-:Y:S01]  /*a090*/  FMUL.FTZ R21, R134, R11.reuse ;  /* 0x0000000b86157220 */ /* 0x080fe20000410000 */
[-CC-:B------:R-:W-:Y:S01]  /*a0a0*/  FFMA.FTZ R9, R136, R11.reuse, -R105.reuse ;  /* 0x0000000b88097223 */ /* 0x180fe20000010869 */
[-CC-:B------:R-:W-:Y:S01]  /*a0b0*/  FFMA.FTZ R15, R144, R11.reuse, -R105.reuse ;  /* 0x0000000b900f7223 */ /* 0x180fe20000010869 */
[-CC-:B------:R-:W-:Y:S01]  /*a0c0*/  FFMA.FTZ R136, R142, R11.reuse, -R105.reuse ;  /* 0x0000000b8e887223 */ /* 0x180fe20000010869 */
[----:B------:R1:W-:Y:S01]  /*a0d0*/  MUFU.EX2 R0, R21 ;  /* 0x0000001500007308 */ /* 0x0003e20000000800 */
[-CC-:B------:R-:W-:Y:S01]  /*a0e0*/  FFMA.FTZ R144, R208, R11.reuse, -R105.reuse ;  /* 0x0000000bd0907223 */ /* 0x180fe20000010869 */
[-CC-:B------:R-:W-:Y:S01]  /*a0f0*/  FFMA.FTZ R93, R210, R11.reuse, -R105.reuse ;  /* 0x0000000bd25d7223 */ /* 0x180fe20000010869 */
[----:B0-----:R-:W-:Y:S01]  /*a100*/  FMNMX.FTZ R14, R89, R14, !PT ;  /* 0x0000000e590e7209 */ /* 0x001fe20007810000 */
[-CC-:B------:R-:W-:Y:S01]  /*a110*/  FFMA.FTZ R101, R128, R11.reuse, -R105.reuse ;  /* 0x0000000b80657223 */ /* 0x180fe20000010869 */
[-CC-:B------:R-:W-:Y:S01]  /*a120*/  FFMA.FTZ R89, R154, R11.reuse, -R105.reuse ;  /* 0x0000000b9a597223 */ /* 0x180fe20000010869 */
[-CC-:B------:R-:W-:Y:S01]  /*a130*/  FFMA.FTZ R95, R214, R11.reuse, -R105.reuse ;  /* 0x0000000bd65f7223 */ /* 0x180fe20000010869 */
[-C--:B------:R-:W-:Y:S01]  /*a140*/  FFMA.FTZ R97, R216, R11.reuse, -R105 ;  /* 0x0000000bd8617223 */ /* 0x080fe20000010869 */
[----:B------:R-:W-:Y:S01]  /*a150*/  FADD.FTZ R134, -R14, R13 ;  /* 0x0000000d0e867221 */ /* 0x000fe20000010100 */
[-CC-:B------:R-:W-:Y:S01]  /*a160*/  FFMA.FTZ R13, R140, R11.reuse, -R105.reuse ;  /* 0x0000000b8c0d7223 */ /* 0x180fe20000010869 */
[-CC-:B-1----:R-:W-:Y:S01]  /*a170*/  FFMA.FTZ R21, R148, R11.reuse, -R105.reuse ;  /* 0x0000000b94157223 */ /* 0x182fe20000010869 */
[-CC-:B------:R-:W-:Y:S01]  /*a180*/  FFMA.FTZ R140, R150, R11.reuse, -R105.reuse ;  /* 0x0000000b968c7223 */ /* 0x180fe20000010869 */
[-C--:B------:R-:W-:Y:S01]  /*a190*/  FMUL.FTZ R91, R134, R11.reuse ;  /* 0x0000000b865b7220 */ /* 0x080fe20000410000 */
        /* <DEDUP_REMOVED lines=12> */
[-C--:B0-----:R-:W-:Y:S01]  /*a260*/  FFMA.FTZ R91, R158, R11.reuse, -R105 ;  /* 0x0000000b9e5b7223 */ /* 0x081fe20000010869 */
[-C--:B------:R-:W-:Y:S01]  /*a270*/  FMUL.FTZ R105, R14, R11.reuse ;  /* 0x0000000b0e697220 */ /* 0x080fe20000410000 */
[----:B------:R-:W0:Y:S03]  /*a280*/  MUFU.EX2 R9, R9 ;  /* 0x0000000900097308 */ /* 0x000e260000000800 */
        /* <DEDUP_REMOVED lines=10> */
[-CC-:B------:R-:W-:Y:S01]  /*a330*/  FFMA.FTZ R92, R102, R11.reuse, -R105.reuse ;  /* 0x0000000b665c7223 */ /* 0x180fe20000010869 */
[-CC-:B------:R-:W-:Y:S01]  /*a340*/  FFMA.FTZ R151, R104, R11.reuse, -R105.reuse ;  /* 0x0000000b68977223 */ /* 0x180fe20000010869 */
[-C--:B------:R-:W-:Y:S01]  /*a350*/  FFMA.FTZ R94, R106, R11.reuse, -R105 ;  /* 0x0000000b6a5e7223 */ /* 0x080fe20000010869 */
[----:B------:R-:W2:Y:S01]  /*a360*/  MUFU.EX2 R157, R157 ;  /* 0x0000009d009d7308 */ /* 0x000ea20000000800 */
[----:B0-----:R-:W-:Y:S01]  /*a370*/  FFMA.FTZ R107, R0, R6, R9 ;  /* 0x00000006006b7223 */ /* 0x001fe20000010009 */
[-CC-:B------:R-:W-:Y:S01]  /*a380*/  FFMA.FTZ R145, R108, R11.reuse, -R105.reuse ;  /* 0x0000000b6c917223 */ /* 0x180fe20000010869 */
[-CC-:B------:R-:W-:Y:S01]  /*a390*/  FFMA.FTZ R96, R110, R11.reuse, -R105.reuse ;  /* 0x0000000b6e607223 */ /* 0x180fe20000010869 */
[-CC-:B------:R-:W-:Y:S01]  /*a3a0*/  FFMA.FTZ R147, R112, R11.reuse, -R105.reuse ;  /* 0x0000000b70937223 */ /* 0x180fe20000010869 */
[-CC-:B------:R-:W-:Y:S01]  /*a3b0*/  FFMA.FTZ R98, R114, R11.reuse, -R105.reuse ;  /* 0x0000000b72627223 */ /* 0x180fe20000010869 */
[-CC-:B------:R-:W-:Y:S01]  /*a3c0*/  FFMA.FTZ R141, R116, R11.reuse, -R105.reuse ;  /* 0x0000000b748d7223 */ /* 0x180fe20000010869 */
[-C--:B------:R-:W-:Y:S01]  /*a3d0*/  FFMA.FTZ R143, R120, R11.reuse, -R105 ;  /* 0x0000000b788f7223 */ /* 0x080fe20000010869 */
[----:B------:R-:W0:Y:S01]  /*a3e0*/  MUFU.EX2 R8, R8 ;  /* 0x0000000800087308 */ /* 0x000e220000000800 */
[----:B-1----:R-:W-:Y:S01]  /*a3f0*/  FADD.FTZ R6, R134, R107 ;  /* 0x0000006b86067221 */ /* 0x002fe20000010000 */
[-CC-:B------:R-:W-:Y:S01]  /*a400*/  FFMA.FTZ R124, R124, R11.reuse, -R105.reuse ;  /* 0x0000000b7c7c7223 */ /* 0x180fe20000010869 */
[-CC-:B------:R-:W-:Y:S01]  /*a410*/  FFMA.FTZ R126, R126, R11.reuse, -R105.reuse ;  /* 0x0000000b7e7e7223 */ /* 0x180fe20000010869 */
[----:B------:R-:W-:-:S04]  /*a420*/  FFMA.FTZ R130, R130, R11, -R105 ;  /* 0x0000000b82827223 */ /* 0x000fc80000010869 */
[----:B------:R-:W1:Y:S01]  /*a430*/  MUFU.EX2 R13, R13 ;  /* 0x0000000d000d7308 */ /* 0x000e620000000800 */
[----:B--2---:R-:W-:-:S07]  /*a440*/  FFMA.FTZ R3, R2, R3, R157 ;  /* 0x0000000302037223 */ /* 0x004fce000001009d */
        /* <DEDUP_REMOVED lines=14> */
[----:B------:R-:W-:-:S06]  /*a530*/  FFMA.FTZ R100, R118, R11, -R105 ;  /* 0x0000000b76647223 */ /* 0x000fcc0000010869 */
        /* <DEDUP_REMOVED lines=18> */
[-CC-:B------:R-:W-:Y:S01]  /*a660*/  FFMA.FTZ R102, R122, R11.reuse, -R105.reuse ;  /* 0x0000000b7a667223 */ /* 0x180fe20000010869 */
[----:B------:R-:W-:-:S05]  /*a670*/  FFMA.FTZ R105, R132, R11, -R105 ;  /* 0x0000000b84697223 */ /* 0x000fca0000010869 */
        /* <DEDUP_REMOVED lines=58> */
.L_x_1272:
        /* <DEDUP_REMOVED lines=35> */
.L_x_1262:
[----:B------:R-:W-:-:S13]  /*ac50*/  R2UR UR4, R161 ;  /* 0x00000000a10472ca */ /* 0x000fda00000e0000 */
[----:B------:R-:W-:-:S13]  /*ac60*/  ISETP.GE.AND P1, PT, R10, UR4, PT ;  /* 0x000000040a007c0c */ /* 0x000fda000bf26270 */
[----:B------:R-:W-:Y:S05]  /*ac70*/  @!P1 BRA `(.L_x_1274) ;  /* 0x00000034001c9947 */ /* 0x000fea0003800000 */
[----:B------:R-:W-:Y:S01]  /*ac80*/  IMAD.MOV.U32 R9, RZ, RZ, R14 ;  /* 0x000000ffff097224 */ /* 0x000fe200078e000e */
[----:B------:R-:W-:Y:S01]  /*ac90*/  UMOV UR46, UR39 ;  /* 0x00000027002e7c82 */ /* 0x000fe20008000000 */
[----:B------:R-:W-:Y:S01]  /*aca0*/  IMAD.MOV.U32 R8, RZ, RZ, R12 ;  /* 0x000000ffff087224 */ /* 0x000fe200078e000c */
[----:B------:R-:W-:Y:S01]  /*acb0*/  UMOV UR4, UR38 ;  /* 0x0000002600047c82 */ /* 0x000fe20008000000 */
[----:B------:R-:W-:Y:S01]  /*acc0*/  ULDC UR47, c[0x0][0x9e4] ;  /* 0x00027900002f7ab9 */ /* 0x000fe20000000800 */
[----:B------:R-:W-:Y:S01]  /*acd0*/  ULDC UR50, c[0x0][0x9dc] ;  /* 0x0002770000327ab9 */ /* 0x000fe20000000800 */
[----:B------:R-:W-:Y:S01]  /*ace0*/  ULDC UR5, c[0x0][0x9d8] ;  /* 0x0002760000057ab9 */ /* 0x000fe20000000800 */
[----:B------:R-:W-:-:S05]  /*acf0*/  ULDC UR51, c[0x0][0x9e0] ;  /* 0x0002780000337ab9 */ /* 0x000fca0000000800 */
.L_x_1293:
[----:B------:R-:W-:-:S04]  /*ad00*/  UISETP.NE.AND UP0, UPT, UR4, 0x1, UPT ;  /* 0x000000010400788c */ /* 0x000fc8000bf05270 */
[----:B------:R-:W-:-:S04]  /*ad10*/  USEL UR39, URZ, 0x1, UP0 ;  /* 0x000000013f277887 */ /* 0x000fc80008000000 */
[----:B------:R-:W-:Y:S01]  /*ad20*/  ULOP3.LUT UR39, UR46, UR39, URZ, 0x3c, !UPT ;  /* 0x000000272e277292 */ /* 0x000fe2000f8e3c3f */
[----:B------:R-:W-:Y:S11]  /*ad30*/  @!P0 BRA `(.L_x_1275) ;  /* 0x0000000000048947 */ /* 0x000ff60003800000 */
[----:B------:R-:W-:Y:S01]  /*ad40*/  BPT.TRAP 0x1 ;  /* 0x000000040000795c */ /* 0x000fe20000300000 */
.L_x_1275:
        /* <DEDUP_REMOVED lines=9> */
.L_x_1276:
[----:B-1----:R-:W-:Y:S05]  /*ade0*/  @P1 BRA `(.L_x_1277) ;  /* 0x0000000000081947 */ /* 0x002fea0003800000 */
[----:B------:R-:W1:Y:S02]  /*adf0*/  SYNCS.PHASECHK.TRANS64.TRYWAIT P1, [UR6+0x2a830], R11 ;  /* 0x02a8300bff0075a7 */ /* 0x000e640008020146 */
[----:B-1----:R-:W-:Y:S05]  /*ae00*/  @!P1 BRA `(.L_x_1278) ;  /* 0x000000d800449947 */ /* 0x002fea0003800000 */
.L_x_1277:
        /* <DEDUP_REMOVED lines=138> */
.L_x_1279:
[----:B------:R-:W-:Y:S01]  /*b6b0*/  ULEA UR7, UR4, UR60, 0x3 ;  /* 0x0000003c04077291 */ /* 0x000fe2000f8e183f */
[----:B------:R-:W-:-:S05]  /*b6c0*/  IMAD.U32 R0, RZ, RZ, UR46 ;  /* 0x0000002eff007e24 */ /* 0x000fca000f8e00ff */
[----:B------:R-:W-:-:S04]  /*b6d0*/  SHF.L.U32 R0, R0, 0x1f, RZ ;  /* 0x0000001f00007819 */ /* 0x000fc800000006ff */
[----:B------:R2:W3:Y:S01]  /*b6e0*/  SYNCS.PHASECHK.TRANS64.TRYWAIT P1, [UR7+0x2a850], R0 ;  /* 0x02a85000ff0075a7 */ /* 0x0004e20008020147 */
[----:B------:R-:W-:Y:S05]  /*b6f0*/  @!P0 BRA `(.L_x_1280) ;  /* 0x0000000000048947 */ /* 0x000fea0003800000 */
[----:B------:R-:W-:Y:S01]  /*b700*/  BPT.TRAP 0x1 ;  /* 0x000000040000795c */ /* 0x000fe20000300000 */
.L_x_1280:
[----:B---3--:R-:W-:Y:S05]  /*b710*/  @P1 BRA `(.L_x_1281) ;  /* 0x0000000000081947 */ /* 0x008fea0003800000 */
[----:B------:R-:W3:Y:S02]  /*b720*/  SYNCS.PHASECHK.TRANS64.TRYWAIT P1, [UR7+0x2a850], R0 ;  /* 0x02a85000ff0075a7 */ /* 0x000ee40008020147 */
[----:B---3--:R-:W-:Y:S05]  /*b730*/  @!P1 BRA `(.L_x_1282) ;  /* 0x000000d000109947 */ /* 0x008fea0003800000 */
.L_x_1281:
        /* <DEDUP_REMOVED lines=37> */
.L_x_1283:
        /* <DEDUP_REMOVED lines=67> */
[----:B------:R-:W-:Y:S01]  /*bdc0*/  IMAD.IADD R129, R133, 0x1, -R18 ;  /* 0x0000000185817824 */ /* 0x000fe200078e0a12 */
[----:B------:R-:W-:Y:S01]  /*bdd0*/  ULOP3.LUT UR4, URZ, UR50, URZ, 0x33, !UPT ;  /* 0x000000323f047292 */ /* 0x000fe2000f8e333f */
[----:B------:R-:W-:-:S03]  /*bde0*/  IADD3 R12, -R17, R12, R16 ;  /* 0x0000000c110c7210 */ /* 0x000fc60007ffe110 */
[----:B------:R-:W2:Y:S02]  /*bdf0*/  MUFU.TANH R136, R136 ;  /* 0x0000008800887308 */ /* 0x000ea40000002400 */
[C---:B------:R-:W-:Y:S01]  /*be00*/  VIADD R145, R12.reuse, UR51 ;  /* 0x000000330c917c36 */ /* 0x040fe20008000000 */
[----:B------:R-:W-:Y:S01]  /*be10*/  SYNCS.ARRIVE.TRANS64.RED.A1T0 RZ, [UR6], RZ ;  /* 0x000000ffffff79a7 */ /* 0x000fe20008100406 */
[----:B------:R-:W-:Y:S02]  /*be20*/  VIADD R135, R12, UR4 ;  /* 0x000000040c877c36 */ /* 0x000fe40008000000 */
[--C-:B0-----:R-:W-:Y:S02]  /*be30*/  IMAD.IADD R149, R145, 0x1, R106.reuse ;  /* 0x0000000191957824 */ /* 0x101fe400078e026a */
        /* <DEDUP_REMOVED lines=60> */
.L_x_1286:
[----:B------:R-:W-:-:S05]  /*c200*/  IMAD.U32 R108, RZ, RZ, UR47 ;  /* 0x0000002fff6c7e24 */ /* 0x000fca000f8e00ff */
[----:B------:R-:W-:-:S13]  /*c210*/  ISETP.NE.AND P1, PT, R108, 0x1, PT ;  /* 0x000000016c00780c */ /* 0x000fda0003f25270 */
[----:B------:R-:W1:Y:S02]  /*c220*/  @P1 LDC.64 R12, c[0x0][0x9e8] ;  /* 0x00027a00ff0c1b82 */ /* 0x000e640000000a00 */
[----:B-1----:R-:W-:-:S05]  /*c230*/  @P1 IMAD.HI.U32 R12, R106, R12, RZ ;  /* 0x0000000c6a0c1227 */ /* 0x002fca00078e00ff */
[----:B------:R-:W-:-:S07]  /*c240*/  @P1 SHF.R.U32.HI R106, RZ, R13, R12 ;  /* 0x0000000dff6a1219 */ /* 0x000fce000001160c */
.L_x_1287:
[----:B------:R-:W-:Y:S05]  /*c250*/  BSYNC B0 ;  /* 0x0000000000007941 */ /* 0x000fea0003800000 */
.L_x_1285:
[----:B------:R-:W-:-:S05]  /*c260*/  IMAD R106, R106, R108, R129 ;  /* 0x0000006c6a6a7224 */ /* 0x000fca00078e0281 */
[----:B------:R-:W-:Y:S02]  /*c270*/  VIADDMNMX R149, R106, R108, R149, PT ;  /* 0x0000006c6a957246 */ /* 0x000fe40003800195 */
[----:B------:R-:W-:-:S07]  /*c280*/  VIMNMX R147, R147, R106, !PT ;  /* 0x0000006a93937248 */ /* 0x000fce0007fe0100 */
.L_x_1284:
        /* <DEDUP_REMOVED lines=133> */
.L_x_1290:
[----:B------:R-:W-:-:S05]  /*cae0*/  IMAD.U32 R158, RZ, RZ, UR47 ;  /* 0x0000002fff9e7e24 */ /* 0x000fca000f8e00ff */
[----:B------:R-:W-:-:S13]  /*caf0*/  ISETP.NE.AND P6, PT, R158, 0x1, PT ;  /* 0x000000019e00780c */ /* 0x000fda0003fc5270 */
[----:B------:R-:W0:Y:S02]  /*cb00*/  @P6 LDC.64 R12, c[0x0][0x9e8] ;  /* 0x00027a00ff0c6b82 */ /* 0x000e240000000a00 */
[----:B0-----:R-:W-:-:S05]  /*cb10*/  @P6 IMAD.HI.U32 R12, R111, R12, RZ ;  /* 0x0000000c6f0c6227 */ /* 0x001fca00078e00ff */
[----:B------:R-:W-:-:S07]  /*cb20*/  @P6 SHF.R.U32.HI R111, RZ, R13, R12 ;  /* 0x0000000dff6f6219 */ /* 0x000fce000001160c */
.L_x_1291:
[----:B------:R-:W-:Y:S05]  /*cb30*/  BSYNC B0 ;  /* 0x0000000000007941 */ /* 0x000fea0003800000 */
.L_x_1289:
[----:B------:R-:W-:-:S05]  /*cb40*/  IMAD R12, R111, R158, R129 ;  /* 0x0000009e6f0c7224 */ /* 0x000fca00078e0281 */
[----:B------:R-:W-:Y:S02]  /*cb50*/  VIADDMNMX R107, R12, R158, R107, PT ;  /* 0x0000009e0c6b7246 */ /* 0x000fe4000380016b */
[----:B------:R-:W-:-:S07]  /*cb60*/  VIMNMX R109, R109, R12, !PT ;  /* 0x0000000c6d6d7248 */ /* 0x000fce0007fe0100 */
.L_x_1288:
        /* <DEDUP_REMOVED lines=308> */
.L_x_1292:
[----:B------:R-:W0:Y:S01]  /*deb0*/  S2UR UR6, SR_CgaCtaId ;  /* 0x00000000000679c3 */ /* 0x000e220000008800 */
[----:B------:R-:W-:Y:S01]  /*dec0*/  R2UR UR4, R161 ;  /* 0x00000000a10472ca */ /* 0x000fe200000e0000 */
[----:B------:R-:W-:Y:S01]  /*ded0*/  UIADD3 UR7, UR7, 0x2a860, URZ ;  /* 0x0002a86007077890 */ /* 0x000fe2000fffe03f */
[----:B------:R-:W-:Y:S01]  /*dee0*/  F2FP.F16.F32.PACK_AB R157, R8, R157 ;  /* 0x0000009d089d723e */ /* 0x000fe200000000ff */
[----:B------:R-:W-:Y:S01]  /*def0*/  UMOV UR46, UR39 ;  /* 0x00000027002e7c82 */ /* 0x000fe20008000000 */
[----:B------:R-:W-:Y:S01]  /*df00*/  F2FP.F16.F32.PACK_AB R158, R136, R21 ;  /* 0x00000015889e723e */ /* 0x000fe200000000ff */
[----:B------:R-:W-:Y:S01]  /*df10*/  IMAD.MOV.U32 R9, RZ, RZ, R14 ;  /* 0x000000ffff097224 */ /* 0x000fe200078e000e */
[----:B------:R-:W-:Y:S01]  /*df20*/  F2FP.F16.F32.PACK_AB R156, R220, R89 ;  /* 0x00000059dc9c723e */ /* 0x000fe200000000ff */
[----:B------:R-:W-:Y:S01]  /*df30*/  IMAD.MOV.U32 R8, RZ, RZ, R12 ;  /* 0x000000ffff087224 */ /* 0x000fe200078e000c */
[----:B------:R-:W-:Y:S02]  /*df40*/  F2FP.F16.F32.PACK_AB R159, R124, R159 ;  /* 0x0000009f7c9f723e */ /* 0x000fe400000000ff */
[----:B------:R-:W-:-:S02]  /*df50*/  F2FP.F16.F32.PACK_AB R152, R108, R15 ;  /* 0x0000000f6c98723e */ /* 0x000fc400000000ff */
[----:B------:R-:W-:Y:S02]  /*df60*/  F2FP.F16.F32.PACK_AB R153, R20, R153 ;  /* 0x000000991499723e */ /* 0x000fe400000000ff */
[----:B------:R-:W-:Y:S01]  /*df70*/  ISETP.GT.AND P1, PT, R10, UR4, PT ;  /* 0x000000040a007c0c */ /* 0x000fe2000bf24270 */
[----:B------:R-:W-:Y:S01]  /*df80*/  UMOV UR4, UR38 ;  /* 0x0000002600047c82 */ /* 0x000fe20008000000 */
[----:B------:R-:W-:Y:S01]  /*df90*/  F2FP.F16.F32.PACK_AB R154, R106, R13 ;  /* 0x0000000d6a9a723e */ /* 0x000fe200000000ff */
[----:B------:R-:W-:Y:S01]  /*dfa0*/  VIADD R10, R10, 0xffffffff ;  /* 0xffffffff0a0a7836 */ /* 0x000fe20000000000 */
        /* <DEDUP_REMOVED lines=20> */
.L_x_1274:
        /* <DEDUP_REMOVED lines=67> */
.L_x_1294:
[----:B------:R-:W-:Y:S01]  /*e520*/  ULEA UR5, UR38, UR60, 0x3 ;  /* 0x0000003c26057291 */ /* 0x000fe2000f8e183f */
[----:B------:R-:W-:-:S05]  /*e530*/  IMAD.U32 R0, RZ, RZ, UR39 ;  /* 0x00000027ff007e24 */ /* 0x000fca000f8e00ff */
[----:B------:R-:W-:-:S04]  /*e540*/  SHF.L.U32 R0, R0, 0x1f, RZ ;  /* 0x0000001f00007819 */ /* 0x000fc800000006ff */
[----:B------:R0:W1:Y:S01]  /*e550*/  SYNCS.PHASECHK.TRANS64.TRYWAIT P1, [UR5+0x2a850], R0 ;  /* 0x02a85000ff0075a7 */ /* 0x0000620008020145 */
[----:B------:R-:W-:Y:S05]  /*e560*/  @!P0 BRA `(.L_x_1295) ;  /* 0x0000000000048947 */ /* 0x000fea0003800000 */
[----:B------:R-:W-:Y:S01]  /*e570*/  BPT.TRAP 0x1 ;  /* 0x000000040000795c */ /* 0x000fe20000300000 */
.L_x_1295:
[----:B-1----:R-:W-:Y:S05]  /*e580*/  @P1 BRA `(.L_x_1296) ;  /* 0x0000000000081947 */ /* 0x002fea0003800000 */
[----:B------:R-:W1:Y:S02]  /*e590*/  SYNCS.PHASECHK.TRANS64.TRYWAIT P1, [UR5+0x2a850], R0 ;  /* 0x02a85000ff0075a7 */ /* 0x000e640008020145 */
[----:B-1----:R-:W-:Y:S05]  /*e5a0*/  @!P1 BRA `(.L_x_1297) ;  /* 0x000000a0008c9947 */ /* 0x002fea0003800000 */
.L_x_1296:
[----:B------:R-:W-:Y:S01]  /*e5b0*/  UIADD3 UR60, UR60, 0x400, URZ ;  /* 0x000004003c3c7890 */ /* 0x000fe2000fffe03f */
[----:B------:R-:W-:Y:S01]  /*e5c0*/  WARPGROUP.ARRIVE ;  /* 0x00000000000079c5 */ /* 0x000fe20000000000 */
[----:B------:R-:W-:Y:S01]  /*e5d0*/  UMOV UR7, 0x40000040 ;  /* 0x4000004000077882 */ /* 0x000fe20000000000 */
[----:B-1----:R-:W1:Y:S01]  /*e5e0*/  SHFL.BFLY PT, R5, R6, 0x2, 0x1f ;  /* 0x0c401f0006057f89 */ /* 0x002e6200000e0000 */
[----:B------:R-:W-:Y:S01]  /*e5f0*/  USHF.R.U32.HI UR60, URZ, 0x4, UR60 ;  /* 0x000000043f3c7899 */ /* 0x000fe2000801163c */
[----:B------:R-:W-:Y:S02]  /*e600*/  IMAD.MOV.U32 R4, RZ, RZ, RZ ;  /* 0x000000ffff047224 */ /* 0x000fe400078e00ff */
[----:B0-----:R-:W0:Y:S01]  /*e610*/  SHFL.BFLY PT, R0, R3, 0x2, 0x1f ;  /* 0x0c401f0003007f89 */ /* 0x001e2200000e0000 */
[----:B------:R-:W-:Y:S01]  /*e620*/  ULOP3.LUT UR60, UR60, 0x3fff, URZ, 0xc0, !UPT ;  /* 0x00003fff3c3c7892 */ /* 0x000fe2000f8ec03f */
[----:B------:R-:W-:-:S03]  /*e630*/  IMAD.MOV.U32 R94, RZ, RZ, -0x800000 ;  /* 0xff800000ff5e7424 */ /* 0x000fc600078e00ff */
[----:B------:R-:W-:-:S04]  /*e640*/  ULOP3.LUT UR4, UR60, 0x3000000, URZ, 0xfc, !UPT ;  /* 0x030000003c047892 */ /* 0x000fc8000f8efc3f */
[----:B------:R-:W-:-:S07]  /*e650*/  UIMAD UR4, UR38, 0x600, UR4 ;  /* 0x00000600260478a4 */ /* 0x000fce000f8e0204 */
[----:B------:R-:W-:Y:S02]  /*e660*/  UMOV UR6, UR4 ;  /* 0x0000000400067c82 */ /* 0x000fe40008000000 */
[----:B------:R-:W-:Y:S01]  /*e670*/  HGMMA.64x128x16.F32 R24, R156, gdesc[UR4].tnspB, R24, gsb0 ;  /* 0x41e000049c187df0 */ /* 0x000fe20008000818 */
[----:B------:R-:W-:Y:S01]  /*e680*/  UIADD3 UR6, UR4, 0x80, URZ ;  /* 0x0000008004067890 */ /* 0x000fe2000fffe03f */
[----:B-1----:R-:W-:Y:S01]  /*e690*/  FADD.FTZ R5, R5, R6 ;  /* 0x0000000605057221 */ /* 0x002fe20000010000 */
[----:B------:R-:W-:Y:S01]  /*e6a0*/  UMOV UR7, 0x40000040 ;  /* 0x4000004000077882 */ /* 0x000fe20000000000 */
[----:B0-----:R-:W-:-:S03]  /*e6b0*/  FADD.FTZ R2, R0, R3 ;  /* 0x0000000300027221 */ /* 0x001fc60000010000 */
[----:B------:R-:W0:Y:S04]  /*e6c0*/  SHFL.BFLY PT, R0, R5, 0x1, 0x1f ;  /* 0x0c201f0005007f89 */ /* 0x000e2800000e0000 */
[----:B------:R-:W1:Y:S01]  /*e6d0*/  SHFL.BFLY PT, R7, R2, 0x1, 0x1f ;  /* 0x0c201f0002077f89 */ /* 0x000e6200000e0000 */
[----:B0-----:R-:W-:Y:S01]  /*e6e0*/  FADD.FTZ R9, R5, R0 ;  /* 0x0000000005097221 */ /* 0x001fe20000010000 */
[----:B------:R-:W-:Y:S02]  /*e6f0*/  IMAD.MOV.U32 R0, RZ, RZ, -0x800000 ;  /* 0xff800000ff007424 */ /* 0x000fe400078e00ff */
[----:B-1----:R-:W-:Y:S02]  /*e700*/  FADD.FTZ R10, R2, R7 ;  /* 0x00000007020a7221 */ /* 0x002fe40000010000 */
[----:B------:R-:W-:Y:S01]  /*e710*/  FSETP.NE.FTZ.AND P1, PT, R9, RZ, PT ;  /* 0x000000ff0900720b */ /* 0x000fe20003f35000 */
[----:B------:R-:W-:-:S02]  /*e720*/  IMAD.MOV.U32 R7, RZ, RZ, RZ ;  /* 0x000000ffff077224 */ /* 0x000fc400078e00ff */
        /* <DEDUP_REMOVED lines=38> */
.L_x_1298:
[----:B------:R-:W-:Y:S01]  /*e990*/  R2UR UR6, R184 ;  /* 0x00000000b80672ca */ /* 0x000fe200000e0000 */
[----:B------:R-:W-:Y:S01]  /*e9a0*/  UIADD3 UR4, UR5, 0x2a860, URZ ;  /* 0x0002a86005047890 */ /* 0x000fe2000fffe03f */
[-C--:B------:R-:W-:Y:S01]  /*e9b0*/  FMUL.FTZ R2, R24, R4.reuse ;  /* 0x0000000418027220 */ /* 0x080fe20000410000 */
[----:B------:R-:W-:Y:S01]  /*e9c0*/  UIADD3 UR38, UR38, 0x1, URZ ;  /* 0x0000000126267890 */ /* 0x000fe2000fffe03f */
[-C--:B------:R-:W-:Y:S01]  /*e9d0*/  FMUL.FTZ R3, R25, R4.reuse ;  /* 0x0000000419037220 */ /* 0x080fe20000410000 */
[-C--:B------:R-:W-:Y:S01]  /*e9e0*/  FMUL.FTZ R20, R28, R4.reuse ;  /* 0x000000041c147220 */ /* 0x080fe20000410000 */
        /* <DEDUP_REMOVED lines=8> */
[-C--:B------:R-:W-:Y:S01]  /*ea70*/  FMUL.FTZ R41, R41, R4.reuse ;  /* 0x0000000429297220 */ /* 0x080fe20000410000 */
[-C--:B------:R-:W-:Y:S01]  /*ea80*/  FMUL.FTZ R44, R44, R4.reuse ;  /* 0x000000042c2c7220 */ /* 0x080fe20000410000 */
[-C--:B------:R-:W-:Y:S01]  /*ea90*/  FMUL.FTZ R45, R45, R4.reuse ;  /* 0x000000042d2d7220 */ /* 0x080fe20000410000 */
[-C--:B------:R-:W-:Y:S01]  /*eaa0*/  FMUL.FTZ R48, R48, R4.reuse ;  /* 0x0000000430307220 */ /* 0x080fe20000410000 */
[----:B------:R-:W-:Y:S01]  /*eab0*/  FMUL.FTZ R49, R49, R4 ;  /* 0x0000000431317220 */ /* 0x000fe20000410000 */
[----:B------:R-:W-:-:S02]  /*eac0*/  IMAD.U32 R184, RZ, RZ, UR6 ;  /* 0x00000006ffb87e24 */ /* 0x000fc4000f8e00ff */
[-C--:B------:R-:W-:Y:S01]  /*ead0*/  FMUL.FTZ R52, R52, R4.reuse ;  /* 0x0000000434347220 */ /* 0x080fe20000410000 */
[-C--:B------:R-:W-:Y:S01]  /*eae0*/  FMUL.FTZ R53, R53, R4.reuse ;  /* 0x0000000435357220 */ /* 0x080fe20000410000 */
[-C--:B------:R-:W-:Y:S01]  /*eaf0*/  FMUL.FTZ R56, R56, R4.reuse ;  /* 0x0000000438387220 */ /* 0x080fe20000410000 */
[-C--:B------:R-:W-:Y:S01]  /*eb00*/  FMUL.FTZ R57, R57, R4.reuse ;  /* 0x0000000439397220 */ /* 0x080fe20000410000 */
[----:B------:R-:W0:Y:S01]  /*eb10*/  S2UR UR6, SR_CgaCtaId ;  /* 0x00000000000679c3 */ /* 0x000e220000008800 */
        /* <DEDUP_REMOVED lines=52> */
.L_x_1220:
[----:B------:R-:W0:Y:S01]  /*ee60*/  S2R R4, SR_CgaCtaId ;  /* 0x0000000000047919 */ /* 0x000e220000008800 */
[----:B------:R-:W-:Y:S01]  /*ee70*/  MOV R19, 0x400 ;  /* 0x0000040000137802 */ /* 0x000fe20000000f00 */
[----:B------:R-:W-:Y:S01]  /*ee80*/  BSSY B0, `(.L_x_1299) ;  /* 0x0000304000007945 */ /* 0x000fe20003800000 */
[----:B------:R-:W-:Y:S02]  /*ee90*/  BAR.SYNC.DEFER_BLOCKING 0x5, 0x180 ;  /* 0x0146000000007b1d */ /* 0x000fe40000010000 */
[----:B0-----:R-:W-:-:S05]  /*eea0*/  LEA R19, R4, R19, 0x18 ;  /* 0x0000001304137211 */ /* 0x001fca00078ec0ff */
[----:B------:R-:W0:Y:S02]  /*eeb0*/  LDS.128 R4, [R19+0x2a8d0] ;  /* 0x02a8d00013047984 */ /* 0x000e240000000c00 */
[----:B0-----:R-:W-:Y:S02]  /*eec0*/  R2UR UR6, R5 ;  /* 0x00000000050672ca */ /* 0x001fe400000e0000 */
[----:B------:R-:W-:Y:S02]  /*eed0*/  R2UR UR5, R6 ;  /* 0x00000000060572ca */ /* 0x000fe400000e0000 */
[----:B------:R-:W-:Y:S01]  /*eee0*/  R2UR UR7, R7 ;  /* 0x00000000070772ca */ /* 0x000fe200000e0000 */
[----:B------:R-:W-:Y:S06]  /*eef0*/  BAR.ARV 0x4, 0x180 ;  /* 0x0106000000007b1d */ /* 0x000fec0000002000 */
[----:B------:R-:W-:Y:S08]  /*ef00*/  @P0 BRA `(.L_x_1300) ;  /* 0x0000002000880947 */ /* 0x000ff00003800000 */
[----:B------:R-:W0:Y:S01]  /*ef10*/  S2R R4, SR_SWINHI ;  /* 0x0000000000047919 */ /* 0x000e220000002f00 */
[----:B------:R-:W-:Y:S01]  /*ef20*/  R2UR UR13, R183 ;  /* 0x00000000b70d72ca */ /* 0x000fe200000e0000 */
[----:B------:R-:W-:Y:S01]  /*ef30*/  ULDC.64 UR10, c[0x0][0xc00] ;  /* 0x00030000000a7ab9 */ /* 0x000fe20000000a00 */
[----:B------:R-:W-:Y:S01]  /*ef40*/  ULDC.64 UR8, c[0x0][0xc00] ;  /* 0x0003000000087ab9 */ /* 0x000fe20000000a00 */
[----:B------:R-:W-:Y:S02]  /*ef50*/  R2UR UR15, R164 ;  /* 0x00000000a40f72ca */ /* 0x000fe400000e0000 */
[----:B------:R-:W-:Y:S02]  /*ef60*/  R2UR UR12, R22 ;  /* 0x00000000160c72ca */ /* 0x000fe400000e0000 */
[----:B------:R-:W-:Y:S02]  /*ef70*/  R2UR UR14, R165 ;  /* 0x00000000a50e72ca */ /* 0x000fe400000e0000 */
[----:B------:R-:W-:-:S04]  /*ef80*/  R2UR UR20, R166 ;  /* 0x00000000a61472ca */ /* 0x000fc800000e0000 */
[----:B------:R-:W-:Y:S01]  /*ef90*/  UIMAD.WIDE UR8, UR13, 0x4, UR8 ;  /* 0x000000040d0878a5 */ /* 0x000fe2000f8e0208 */
[----:B------:R-:W-:Y:S02]  /*efa0*/  MOV R16, R19 ;  /* 0x0000001300107202 */ /* 0x000fe40000000f00 */
[----:B0-----:R-:W-:-:S03]  /*efb0*/  MOV R17, R4 ;  /* 0x0000000400117202 */ /* 0x001fc60000000f00 */
[----:B------:R-:W-:-:S03]  /*efc0*/  IMAD.WIDE R4, R203, 0x2, R16 ;  /* 0x00000002cb047825 */ /* 0x000fc600078e0210 */
[C---:B------:R-:W-:Y:S02]  /*efd0*/  LOP3.LUT R7, R4.reuse, 0x380, RZ, 0xc0, !PT ;  /* 0x0000038004077812 */ /* 0x040fe400078ec0ff */
[C---:B------:R-:W-:Y:S02]  /*efe0*/  IADD3 R8, P5, R4.reuse, 0x40, RZ ;  /* 0x0000004004087810 */ /* 0x040fe40007fbe0ff */
[----:B------:R-:W-:Y:S02]  /*eff0*/  SHF.R.U64 R7, R7, 0x3, RZ ;  /* 0x0000000307077819 */ /* 0x000fe400000012ff */
[C---:B------:R-:W-:Y:S01]  /*f000*/  IADD3 R31, P6, R4.reuse, 0x20, RZ ;  /* 0x00000020041f7810 */ /* 0x040fe20007fde0ff */
[--C-:B------:R-:W-:Y:S01]  /*f010*/  IMAD.X R27, RZ, RZ, R5.reuse, P5 ;  /* 0x000000ffff1b7224 */ /* 0x100fe200028e0605 */
[C---:B------:R-:W-:Y:S02]  /*f020*/  IADD3 R75, P4, R4.reuse, 0x60, RZ ;  /* 0x00000060044b7810 */ /* 0x040fe40007f9e0ff */
[C---:B------:R-:W-:Y:S01]  /*f030*/  IADD3 R95, P3, R4.reuse, 0x4000, RZ ;  /* 0x00004000045f7810 */ /* 0x040fe20007f7e0ff */
[--C-:B------:R-:W-:Y:S01]  /*f040*/  IMAD.X R29, RZ, RZ, R5.reuse, P6 ;  /* 0x000000ffff1d7224 */ /* 0x100fe200030e0605 */
[C---:B------:R-:W-:Y:S01]  /*f050*/  IADD3 R97, P2, R4.reuse, 0x4020, RZ ;  /* 0x0000402004617810 */ /* 0x040fe20007f5e0ff */
[--C-:B------:R-:W-:Y:S01]  /*f060*/  IMAD.X R15, RZ, RZ, R5.reuse, P4 ;  /* 0x000000ffff0f7224 */ /* 0x100fe200020e0605 */
[C---:B------:R-:W-:Y:S01]  /*f070*/  IADD3 R99, P1, R4.reuse, 0x4040, RZ ;  /* 0x0000404004637810 */ /* 0x040fe20007f3e0ff */
[--C-:B------:R-:W-:Y:S01]  /*f080*/  IMAD.X R25, RZ, RZ, R5.reuse, P3 ;  /* 0x000000ffff197224 */ /* 0x100fe200018e0605 */
[----:B------:R-:W-:Y:S01]  /*f090*/  BAR.SYNC.DEFER_BLOCKING 0x1, 0x100 ;  /* 0x0044000000007b1d */ /* 0x000fe20000010000 */
        /* <DEDUP_REMOVED lines=9> */
[----:B------:R-:W-:Y:S02]  /*f130*/  LOP3.LUT R12, R95, 0x380, RZ, 0xc0, !PT ;  /* 0x000003805f0c7812 */ /* 0x000fe400078ec0ff */
[----:B------:R-:W-:Y:S02]  /*f140*/  SHF.R.U64 R10, R10, 0x3, RZ ;  /* 0x000000030a0a7819 */ /* 0x000fe400000012ff */
[----:B------:R-:W-:Y:S02]  /*f150*/  LOP3.LUT R26, R7, R8, RZ, 0x3c, !PT ;  /* 0x00000008071a7212 */ /* 0x000fe400078e3cff */
[----:B------:R-:W-:-:S02]  /*f160*/  SHF.R.U64 R6, R6, 0x3, RZ ;  /* 0x0000000306067819 */ /* 0x000fc400000012ff */
[----:B------:R-:W-:Y:S02]  /*f170*/  LOP3.LUT R8, R97, 0x380, RZ, 0xc0, !PT ;  /* 0x0000038061087812 */ /* 0x000fe400078ec0ff */
[----:B------:R-:W-:Y:S02]  /*f180*/  SHF.R.U64 R12, R12, 0x3, RZ ;  /* 0x000000030c0c7819 */ /* 0x000fe400000012ff */
[----:B------:R-:W-:Y:S02]  /*f190*/  LOP3.LUT R14, R10, R75, RZ, 0x3c, !PT ;  /* 0x0000004b0a0e7212 */ /* 0x000fe400078e3cff */
[----:B------:R-:W-:Y:S02]  /*f1a0*/  LOP3.LUT R28, R6, R31, RZ, 0x3c, !PT ;  /* 0x0000001f061c7212 */ /* 0x000fe400078e3cff */
[----:B------:R-:W-:Y:S02]  /*f1b0*/  LOP3.LUT R10, R99, 0x380, RZ, 0xc0, !PT ;  /* 0x00000380630a7812 */ /* 0x000fe400078ec0ff */
[----:B------:R-:W-:-:S02]  /*f1c0*/  SHF.R.U64 R8, R8, 0x3, RZ ;  /* 0x0000000308087819 */ /* 0x000fc400000012ff */
[----:B------:R-:W-:Y:S02]  /*f1d0*/  LOP3.LUT R31, R74, 0x380, RZ, 0xc0, !PT ;  /* 0x000003804a1f7812 */ /* 0x000fe400078ec0ff */
[----:B------:R-:W-:Y:S02]  /*f1e0*/  LOP3.LUT R24, R12, R95, RZ, 0x3c, !PT ;  /* 0x0000005f0c187212 */ /* 0x000fe400078e3cff */
[----:B------:R-:W-:Y:S02]  /*f1f0*/  SHF.R.U64 R10, R10, 0x3, RZ ;  /* 0x000000030a0a7819 */ /* 0x000fe400000012ff */
[----:B------:R-:W-:Y:S02]  /*f200*/  LOP3.LUT R12, R8, R97, RZ, 0x3c, !PT ;  /* 0x00000061080c7212 */ /* 0x000fe400078e3cff */
[----:B------:R-:W-:Y:S02]  /*f210*/  MOV R30, R4 ;  /* 0x00000004001e7202 */ /* 0x000fe40000000f00 */
[----:B------:R-:W-:-:S02]  /*f220*/  SHF.R.U64 R31, R31, 0x3, RZ ;  /* 0x000000031f1f7819 */ /* 0x000fc400000012ff */
[----:B------:R-:W-:Y:S02]  /*f230*/  F2FP.F16.F32.PACK_AB R4, R3, R2 ;  /* 0x000000020304723e */ /* 0x000fe400000000ff */
[----:B------:R-:W-:Y:S02]  /*f240*/  F2FP.F16.F32.PACK_AB R5, R89, R88 ;  /* 0x000000585905723e */ /* 0x000fe400000000ff */
[----:B------:R-:W-:Y:S02]  /*f250*/  F2FP.F16.F32.PACK_AB R6, R21, R20 ;  /* 0x000000141506723e */ /* 0x000fe400000000ff */
[----:B------:R-:W-:Y:S02]  /*f260*/  F2FP.F16.F32.PACK_AB R7, R91, R90 ;  /* 0x0000005a5b07723e */ /* 0x000fe400000000ff */
[----:B------:R-:W-:Y:S02]  /*f270*/  LOP3.LUT R10, R10, R99, RZ, 0x3c, !PT ;  /* 0x000000630a0a7212 */ /* 0x000fe400078e3cff */
[----:B------:R-:W-:Y:S01]  /*f280*/  MOV R97, R14 ;  /* 0x0000000e00617202 */ /* 0x000fe20000000f00 */
[----:B------:R0:W-:Y:S01]  /*f290*/  STSM.16.M88.4 [R30], R4 ;  /* 0x000000041e007844 */ /* 0x0001e20000000200 */
[----:B------:R-:W-:-:S02]  /*f2a0*/  MOV R95, R12 ;  /* 0x0000000c005f7202 */ /* 0x000fc40000000f00 */
[----:B------:R-:W-:Y:S02]  /*f2b0*/  LOP3.LUT R8, R31, R74, RZ, 0x3c, !PT ;  /* 0x0000004a1f087212 */ /* 0x000fe400078e3cff */
[----:B------:R-:W-:Y:S02]  /*f2c0*/  MOV R99, R28 ;  /* 0x0000001c00637202 */ /* 0x000fe40000000f00 */
[----:B------:R-:W-:Y:S02]  /*f2d0*/  MOV R98, R26 ;  /* 0x0000001a00627202 */ /* 0x000fe40000000f00 */
[----:B------:R-:W-:Y:S02]  /*f2e0*/  MOV R96, R24 ;  /* 0x0000001800607202 */ /* 0x000fe40000000f00 */
[----:B------:R-:W-:Y:S02]  /*f2f0*/  F2FP.F16.F32.PACK_AB R12, R33, R32 ;  /* 0x00000020210c723e */ /* 0x000fe400000000ff */
[----:B------:R-:W-:-:S02]  /*f300*/  F2FP.F16.F32.PACK_AB R13, R35, R34 ;  /* 0x00000022230d723e */ /* 0x000fc400000000ff */
[----:B------:R-:W-:Y:S02]  /*f310*/  F2FP.F16.F32.PACK_AB R14, R37, R36 ;  /* 0x00000024250e723e */ /* 0x000fe400000000ff */
[----:B------:R-:W-:Y:S02]  /*f320*/  F2FP.F16.F32.PACK_AB R15, R39, R38 ;  /* 0x00000026270f723e */ /* 0x000fe400000000ff */
[----:B------:R-:W-:Y:S02]  /*f330*/  F2FP.F16.F32.PACK_AB R24, R41, R40 ;  /* 0x000000282918723e */ /* 0x000fe400000000ff */
[----:B------:R-:W-:Y:S01]  /*f340*/  F2FP.F16.F32.PACK_AB R25, R43, R42 ;  /* 0x0000002a2b19723e */ /* 0x000fe200000000ff */
[----:B------:R-:W-:Y:S01]  /*f350*/  STSM.16.M88.4 [R99], R12 ;  /* 0x0000000c63007844 */ /* 0x000fe20000000200 */
[----:B------:R-:W-:Y:S02]  /*f360*/  F2FP.F16.F32.PACK_AB R26, R45, R44 ;  /* 0x0000002c2d1a723e */ /* 0x000fe400000000ff */
[----:B------:R-:W-:-:S02]  /*f370*/  F2FP.F16.F32.PACK_AB R27, R47, R46 ;  /* 0x0000002e2f1b723e */ /* 0x000fc400000000ff */
[----:B------:R-:W-:Y:S02]  /*f380*/  F2FP.F16.F32.PACK_AB R28, R49, R48 ;  /* 0x00000030311c723e */ /* 0x000fe400000000ff */
[----:B------:R-:W-:Y:S01]  /*f390*/  F2FP.F16.F32.PACK_AB R29, R51, R50 ;  /* 0x00000032331d723e */ /* 0x000fe200000000ff */
[----:B------:R1:W-:Y:S01]  /*f3a0*/  STSM.16.M88.4 [R98], R24 ;  /* 0x0000001862007844 */ /* 0x0003e20000000200 */
[----:B0-----:R-:W-:Y:S02]  /*f3b0*/  F2FP.F16.F32.PACK_AB R30, R53, R52 ;  /* 0x00000034351e723e */ /* 0x001fe400000000ff */
[----:B------:R-:W-:Y:S02]  /*f3c0*/  F2FP.F16.F32.PACK_AB R31, R55, R54 ;  /* 0x00000036371f723e */ /* 0x000fe400000000ff */
[----:B------:R-:W-:Y:S02]  /*f3d0*/  MOV R75, R10 ;  /* 0x0000000a004b7202 */ /* 0x000fe40000000f00 */
[----:B------:R-:W-:Y:S01]  /*f3e0*/  MOV R74, R8 ;  /* 0x00000008004a7202 */ /* 0x000fe20000000f00 */
[----:B------:R0:W-:Y:S01]  /*f3f0*/  STSM.16.M88.4 [R97], R28 ;  /* 0x0000001c61007844 */ /* 0x0001e20000000200 */
[----:B------:R-:W-:-:S02]  /*f400*/  F2FP.F16.F32.PACK_AB R4, R57, R56 ;  /* 0x000000383904723e */ /* 0x000fc400000000ff */
[----:B------:R-:W-:Y:S02]  /*f410*/  F2FP.F16.F32.PACK_AB R5, R59, R58 ;  /* 0x0000003a3b05723e */ /* 0x000fe400000000ff */
[----:B------:R-:W-:Y:S02]  /*f420*/  F2FP.F16.F32.PACK_AB R6, R61, R60 ;  /* 0x0000003c3d06723e */ /* 0x000fe400000000ff */
[----:B------:R-:W-:Y:S01]  /*f430*/  F2FP.F16.F32.PACK_AB R7, R63, R62 ;  /* 0x0000003e3f07723e */ /* 0x000fe200000000ff */
[----:B-1----:R-:W1:Y:S01]  /*f440*/  LDC.64 R98, c[0x0][0xc08] ;  /* 0x00030200ff627b82 */ /* 0x002e620000000a00 */
[----:B------:R-:W-:Y:S02]  /*f450*/  F2FP.F16.F32.PACK_AB R8, R65, R64 ;  /* 0x000000404108723e */ /* 0x000fe400000000ff */
[----:B------:R-:W-:Y:S01]  /*f460*/  F2FP.F16.F32.PACK_AB R9, R67, R66 ;  /* 0x000000424309723e */ /* 0x000fe200000000ff */
[----:B------:R-:W-:Y:S01]  /*f470*/  STSM.16.M88.4 [R96], R4 ;  /* 0x0000000460007844 */ /* 0x000fe20000000200 */
[----:B------:R-:W-:-:S02]  /*f480*/  F2FP.F16.F32.PACK_AB R10, R69, R68 ;  /* 0x00000044450a723e */ /* 0x000fc400000000ff */
[----:B------:R-:W-:Y:S01]  /*f490*/  F2FP.F16.F32.PACK_AB R11, R71, R70 ;  /* 0x00000046470b723e */ /* 0x000fe200000000ff */
[----:B0-----:R-:W-:Y:S01]  /*f4a0*/  IMAD.U32 R28, RZ, RZ, UR8 ;  /* 0x00000008ff1c7e24 */ /* 0x001fe2000f8e00ff */
[----:B------:R-:W-:Y:S01]  /*f4b0*/  F2FP.F16.F32.PACK_AB R12, R73, R72 ;  /* 0x00000048490c723e */ /* 0x000fe200000000ff */
[----:B------:R-:W-:Y:S01]  /*f4c0*/  IMAD.U32 R29, RZ, RZ, UR9 ;  /* 0x00000009ff1d7e24 */ /* 0x000fe2000f8e00ff */
[----:B------:R-:W-:Y:S01]  /*f4d0*/  F2FP.F16.F32.PACK_AB R13, R93, R92 ;  /* 0x0000005c5d0d723e */ /* 0x000fe200000000ff */
[----:B------:R-:W-:Y:S01]  /*f4e0*/  STSM.16.M88.4 [R95], R8 ;  /* 0x000000085f007844 */ /* 0x000fe20000000200 */
[----:B------:R-:W-:Y:S02]  /*f4f0*/  F2FP.F16.F32.PACK_AB R14, R77, R76 ;  /* 0x0000004c4d0e723e */ /* 0x000fe400000000ff */
[----:B------:R-:W-:Y:S02]  /*f500*/  F2FP.F16.F32.PACK_AB R15, R79, R78 ;  /* 0x0000004e4f0f723e */ /* 0x000fe400000000ff */
[----:B------:R-:W-:-:S02]  /*f510*/  F2FP.F16.F32.PACK_AB R24, R81, R80 ;  /* 0x000000505118723e */ /* 0x000fc400000000ff */
[----:B------:R-:W-:Y:S01]  /*f520*/  F2FP.F16.F32.PACK_AB R25, R83, R82 ;  /* 0x000000525319723e */ /* 0x000fe200000000ff */
[----:B------:R0:W-:Y:S01]  /*f530*/  STSM.16.M88.4 [R75], R12 ;  /* 0x0000000c4b007844 */ /* 0x0001e20000000200 */
[----:B------:R-:W-:Y:S02]  /*f540*/  F2FP.F16.F32.PACK_AB R26, R85, R84 ;  /* 0x00000054551a723e */ /* 0x000fe400000000ff */
[----:B------:R-:W-:Y:S02]  /*f550*/  F2FP.F16.F32.PACK_AB R27, R87, R86 ;  /* 0x00000056571b723e */ /* 0x000fe400000000ff */
[----:B------:R-:W-:-:S03]  /*f560*/  ISETP.NE.U32.AND P0, PT, RZ, UR10, PT ;  /* 0x0000000aff007c0c */ /* 0x000fc6000bf05070 */
[----:B------:R2:W-:Y:S01]  /*f570*/  STSM.16.M88.4 [R74], R24 ;  /* 0x000000184a007844 */ /* 0x0005e20000000200 */
[----:B------:R-:W-:Y:S01]  /*f580*/  BAR.SYNC.DEFER_BLOCKING 0x1, 0x100 ;  /* 0x0044000000007b1d */ /* 0x000fe20000010000 */
[----:B------:R-:W-:-:S07]  /*f590*/  ISETP.NE.AND.EX P0, PT, RZ, UR11, PT, P0 ;  /* 0x0000000bff007c0c */ /* 0x000fce000bf05300 */
[----:B0-----:R-:W0:Y:S06]  /*f5a0*/  LDC R75, c[0x0][0xbe8] ;  /* 0x0002fa00ff4b7b82 */ /* 0x001e2c0000000800 */
[----:B------:R-:W3:Y:S01]  /*f5b0*/  @P0 LDG.E R30, desc[UR36][R28.64] ;  /* 0x000000241c1e0981 */ /* 0x000ee2000c1e1900 */
[----:B-1----:R-:W-:Y:S02]  /*f5c0*/  ISETP.NE.U32.AND P1, PT, R98, RZ, PT ;  /* 0x000000ff6200720c */ /* 0x002fe40003f25070 */
[----:B------:R-:W-:-:S11]  /*f5d0*/  R2UR UR4, R99 ;  /* 0x00000000630472ca */ /* 0x000fd600000e0000 */
[----:B------:R-:W-:Y:S02]  /*f5e0*/  VOTEU.ANY UP0, P1 ;  /* 0x00000000003f7886 */ /* 0x000fe40000800100 */
[----:B------:R-:W-:Y:S01]  /*f5f0*/  UISETP.NE.AND.EX UP0, UPT, UR4, URZ, UPT, UP0 ;  /* 0x0000003f0400728c */ /* 0x000fe2000bf05300 */
[----:B0-----:R-:W-:Y:S02]  /*f600*/  ISETP.NE.AND P1, PT, R75, 0x1, PT ;  /* 0x000000014b00780c */ /* 0x001fe40003f25270 */
[----:B------:R-:W-:Y:S02]  /*f610*/  ULDC UR4, c[0x0][0xa88] ;  /* 0x0002a20000047ab9 */ /* 0x000fe40000000800 */
[----:B--2---:R-:W-:Y:S01]  /*f620*/  IMAD.U32 R74, RZ, RZ, UR4 ;  /* 0x00000004ff4a7e24 */ /* 0x004fe2000f8e00ff */
[----:B------:R-:W-:Y:S01]  /*f630*/  PLOP3.LUT P4, PT, PT, PT, UP0, 0x80, 0x0 ;  /* 0x000000000000781c */ /* 0x000fe20003f8f008 */
[----:B------:R-:W-:-:S04]  /*f640*/  ULDC UR4, c[0x0][0xad4] ;  /* 0x0002b50000047ab9 */ /* 0x000fc80000000800 */
[----:B------:R-:W-:Y:S02]  /*f650*/  @UP0 ULDC.64 UR8, c[0x0][0xc08] ;  /* 0x0003020000080ab9 */ /* 0x000fe40000000a00 */
[----:B------:R-:W-:Y:S01]  /*f660*/  @UP0 UIMAD.WIDE UR8, UR13, 0x4, UR8 ;  /* 0x000000040d0808a5 */ /* 0x000fe2000f8e0208 */
[----:B------:R-:W0:Y:S01]  /*f670*/  @P1 LDC R6, c[0x0][0xbec] ;  /* 0x0002fb00ff061b82 */ /* 0x000e220000000800 */
[----:B------:R-:W-:-:S04]  /*f680*/  UISETP.NE.AND UP0, UPT, UR15, URZ, UPT ;  /* 0x0000003f0f00728c */ /* 0x000fc8000bf05270 */
[----:B------:R-:W-:Y:S01]  /*f690*/  USEL UR4, UR15, UR4, UP0 ;  /* 0x000000040f047287 */ /* 0x000fe20008000000 */
[----:B------:R-:W-:Y:S02]  /*f6a0*/  IMAD.U32 R4, RZ, RZ, UR8 ;  /* 0x00000008ff047e24 */ /* 0x000fe4000f8e00ff */
[----:B------:R-:W1:Y:S01]  /*f6b0*/  @P1 LDC R9, c[0x0][0xbf0] ;  /* 0x0002fc00ff091b82 */ /* 0x000e620000000800 */
[----:B------:R-:W-:Y:S01]  /*f6c0*/  UISETP.GT.AND UP1, UPT, UR4, 0x1, UPT ;  /* 0x000000010400788c */ /* 0x000fe2000bf24270 */
[----:B------:R-:W-:Y:S01]  /*f6d0*/  IMAD.U32 R5, RZ, RZ, UR9 ;  /* 0x00000009ff057e24 */ /* 0x000fe2000f8e00ff */
[----:B------:R-:W-:Y:S02]  /*f6e0*/  UMOV UR19, 0x9b8 ;  /* 0x000009b800137882 */ /* 0x000fe40000000000 */
[----:B------:R-:W-:Y:S02]  /*f6f0*/  USEL UR19, UR19, 0x978, UP1 ;  /* 0x0000097813137887 */ /* 0x000fe40008800000 */
[----:B------:R-:W-:Y:S01]  /*f700*/  UISETP.NE.U32.AND UP0, UPT, UR10, URZ, UPT ;  /* 0x0000003f0a00728c */ /* 0x000fe2000bf05070 */
[----:B------:R-:W-:Y:S01]  /*f710*/  VIADD R13, R23, UR12 ;  /* 0x0000000c170d7c36 */ /* 0x000fe20008000000 */
[----:B------:R-:W-:Y:S01]  /*f720*/  USHF.R.S32.HI UR10, URZ, 0x1f, UR13 ;  /* 0x0000001f3f0a7899 */ /* 0x000fe2000801140d */
[----:B------:R0:W5:Y:S01]  /*f730*/  @P4 LDG.E R74, desc[UR36][R4.64] ;  /* 0x00000024044a4981 */ /* 0x000162000c1e1900 */
[----:B------:R-:W-:Y:S01]  /*f740*/  UISETP.NE.AND.EX UP0, UPT, UR11, URZ, UPT, UP0 ;  /* 0x0000003f0b00728c */ /* 0x000fe2000bf05300 */
[----:B------:R-:W-:Y:S01]  /*f750*/  IMAD.MOV.U32 R7, RZ, RZ, R13 ;  /* 0x000000ffff077224 */ /* 0x000fe200078e000d */
[----:B------:R-:W-:Y:S01]  /*f760*/  UMOV UR4, URZ ;  /* 0x0000003f00047c82 */ /* 0x000fe20008000000 */
[----:B------:R-:W-:-:S02]  /*f770*/  USEL UR9, UR14, URZ, UP1 ;  /* 0x0000003f0e097287 */ /* 0x000fc40008800000 */
[----:B------:R-:W-:Y:S02]  /*f780*/  USEL UR8, UR13, URZ, !UP0 ;  /* 0x0000003f0d087287 */ /* 0x000fe4000c000000 */
[----:B------:R-:W-:Y:S01]  /*f790*/  USEL UR18, UR10, URZ, !UP0 ;  /* 0x0000003f0a127287 */ /* 0x000fe2000c000000 */
[----:B------:R-:W-:Y:S02]  /*f7a0*/  ULDC.64 UR12, c[0x0][UR19+0x220] ;  /* 0x00008800130c7abb */ /* 0x000fe40008000a00 */
[----:B------:R-:W-:Y:S01]  /*f7b0*/  ULDC.64 UR10, c[0x0][UR19+0x218] ;  /* 0x00008600130a7abb */ /* 0x000fe20008000a00 */
[----:B0-----:R-:W-:Y:S01]  /*f7c0*/  @P1 IMAD.HI.U32 R4, R13, R6, RZ ;  /* 0x000000060d041227 */ /* 0x001fe200078e00ff */
[----:B------:R-:W-:Y:S01]  /*f7d0*/  ULDC.64 UR14, c[0x0][UR19+0x228] ;  /* 0x00008a00130e7abb */ /* 0x000fe20008000a00 */
[----:B------:R-:W-:Y:S02]  /*f7e0*/  UIMAD.WIDE.U32 UR16, UR10, UR20, URZ ;  /* 0x000000140a1072a5 */ /* 0x000fe4000f8e003f */
[----:B------:R-:W-:Y:S01]  /*f7f0*/  UIMAD UR13, UR13, UR8, URZ ;  /* 0x000000080d0d72a4 */ /* 0x000fe2000f8e023f */
[----:B-1----:R-:W-:Y:S01]  /*f800*/  @P1 SHF.R.U32.HI R7, RZ, R9, R4 ;  /* 0x00000009ff071219 */ /* 0x002fe20000011604 */
[----:B------:R-:W-:-:S02]  /*f810*/  UIMAD UR20, UR11, UR20, URZ ;  /* 0x000000140b1472a4 */ /* 0x000fc4000f8e023f */
[----:B------:R-:W-:Y:S02]  /*f820*/  UIMAD.WIDE.U32 UR10, UR12, UR8, URZ ;  /* 0x000000080c0a72a5 */ /* 0x000fe4000f8e003f */
[----:B------:R-:W-:Y:S01]  /*f830*/  UIMAD.WIDE.U32 UR22, UR14, UR9, URZ ;  /* 0x000000090e1672a5 */ /* 0x000fe2000f8e003f */
[----:B------:R-:W-:Y:S01]  /*f840*/  IMAD.MOV R6, RZ, RZ, -R7 ;  /* 0x000000ffff067224 */ /* 0x000fe200078e0a07 */
[----:B------:R-:W-:Y:S02]  /*f850*/  UIMAD UR9, UR15, UR9, URZ ;  /* 0x000000090f0972a4 */ /* 0x000fe4000f8e023f */
[----:B------:R-:W-:Y:S01]  /*f860*/  UIMAD UR13, UR12, UR18, UR13 ;  /* 0x000000120c0d72a4 */ /* 0x000fe2000f8e020d */
[----:B------:R-:W-:Y:S01]  /*f870*/  IMAD R9, R75, R6, R13 ;  /* 0x000000064b097224 */ /* 0x000fe200078e020d */
[----:B------:R-:W-:Y:S01]  /*f880*/  UIADD3 UR20, UR17, UR20, URZ ;  /* 0x0000001411147290 */ /* 0x000fe2000fffe03f */
[----:B------:R-:W-:Y:S02]  /*f890*/  IMAD.U32 R4, RZ, RZ, UR22 ;  /* 0x00000016ff047e24 */ /* 0x000fe4000f8e00ff */
[----:B------:R-:W-:Y:S01]  /*f8a0*/  IMAD.U32 R5, RZ, RZ, UR23 ;  /* 0x00000017ff057e24 */ /* 0x000fe2000f8e00ff */
[----:B------:R-:W-:-:S02]  /*f8b0*/  SHF.R.S32.HI R5, RZ, 0x1f, R7 ;  /* 0x0000001fff057819 */ /* 0x000fc40000011407 */
[----:B------:R-:W-:Y:S02]  /*f8c0*/  SHF.R.S32.HI R6, RZ, 0x1f, R9 ;  /* 0x0000001fff067819 */ /* 0x000fe40000011409 */
[----:B---3--:R-:W-:-:S13]  /*f8d0*/  @P0 R2UR UR4, R30 ;  /* 0x000000001e0402ca */ /* 0x008fda00000e0000 */
        /* <DEDUP_REMOVED lines=23> */
.L_x_1301:
[----:B------:R-:W-:Y:S01]  /*fa50*/  R2UR UR9, R22 ;  /* 0x00000000160972ca */ /* 0x000fe200000e0000 */
[----:B------:R-:W-:Y:S01]  /*fa60*/  SHFL.IDX PT, R4, R8, RZ, 0x1c1f ;  /* 0x001c1fff08047589 */ /* 0x000fe200000e0000 */
[----:B-----5:R-:W-:Y:S01]  /*fa70*/  IMAD R74, R74, R75, RZ ;  /* 0x0000004b4a4a7224 */ /* 0x020fe200078e02ff */
[----:B------:R-:W-:Y:S02]  /*fa80*/  LOP3.LUT P0, RZ, R185, 0x3, RZ, 0xc0, !PT ;  /* 0x00000003b9ff7812 */ /* 0x000fe4000780c0ff */
[----:B------:R-:W0:Y:S01]  /*fa90*/  SHFL.IDX PT, R5, R10, RZ, 0x1c1f ;  /* 0x001c1fff0a057589 */ /* 0x000e2200000e0000 */
[----:B------:R-:W-:-:S03]  /*faa0*/  PLOP3.LUT P3, PT, PT, PT, UP1, 0x80, 0x0 ;  /* 0x000000000000781c */ /* 0x000fc60003f6f018 */
[----:B------:R-:W-:Y:S04]  /*fab0*/  SHFL.IDX PT, R6, R8, 0x1, 0x1c1f ;  /* 0x003c1f0008067f89 */ /* 0x000fe800000e0000 */
[----:B------:R-:W1:Y:S01]  /*fac0*/  SHFL.IDX PT, R7, R10, 0x1, 0x1c1f ;  /* 0x003c1f000a077f89 */ /* 0x000e6200000e0000 */
[----:B------:R-:W-:-:S04]  /*fad0*/  VIADD R11, R202, UR9 ;  /* 0x00000009ca0b7c36 */ /* 0x000fc80008000000 */
[C---:B------:R-:W-:Y:S01]  /*fae0*/  VIADD R9, R11.reuse, 0x8 ;  /* 0x000000080b097836 */ /* 0x040fe20000000000 */
[----:B------:R-:W-:-:S04]  /*faf0*/  ISETP.GE.OR P2, PT, R11, R74, P0 ;  /* 0x0000004a0b00720c */ /* 0x000fc80000746670 */
[----:B------:R-:W-:-:S09]  /*fb00*/  ISETP.GE.OR P0, PT, R9, R74, P0 ;  /* 0x0000004a0900720c */ /* 0x000fd20000706670 */
[----:B0-----:R0:W-:Y:S01]  /*fb10*/  @!P2 ST.E desc[UR36][R4.64], R0 ;  /* 0x000000000400a985 */ /* 0x0011e2000c101924 */
[----:B------:R-:W-:-:S03]  /*fb20*/  ISETP.GE.AND P2, PT, R11, R74, PT ;  /* 0x0000004a0b00720c */ /* 0x000fc60003f46270 */
[----:B-1----:R0:W-:Y:S01]  /*fb30*/  @!P0 ST.E desc[UR36][R6.64], R94 ;  /* 0x0000005e06008985 */ /* 0x0021e2000c101924 */
[----:B------:R-:W-:Y:S01]  /*fb40*/  ISETP.GE.AND P0, PT, R9, R74, PT ;  /* 0x0000004a0900720c */ /* 0x000fe20003f06270 */
[----:B------:R-:W-:-:S12]  /*fb50*/  @P3 BRA `(.L_x_1302) ;  /* 0x0000000800903947 */ /* 0x000fd80003800000 */
[----:B------:R-:W-:Y:S01]  /*fb60*/  IMAD R3, R182, 0x40, R160 ;  /* 0x00000040b6037824 */ /* 0x000fe200078e02a0 */
[----:B------:R-:W-:Y:S01]  /*fb70*/  ULDC.64 UR12, c[0x0][0xaa0] ;  /* 0x0002a800000c7ab9 */ /* 0x000fe20000000a00 */
[----:B------:R-:W-:Y:S01]  /*fb80*/  R2UR UR16, R166 ;  /* 0x00000000a61072ca */ /* 0x000fe200000e0000 */
[----:B------:R-:W1:Y:S01]  /*fb90*/  @P1 LDC R21, c[0x0][0xbf0] ;  /* 0x0002fc00ff151b82 */ /* 0x000e620000000800 */
[----:B------:R-:W-:Y:S01]  /*fba0*/  IMAD.WIDE R16, R3, 0x2, R16 ;  /* 0x0000000203107825 */ /* 0x000fe200078e0210 */
[----:B------:R-:W-:Y:S02]  /*fbb0*/  R2UR UR15, R22 ;  /* 0x00000000160f72ca */ /* 0x000fe400000e0000 */
[C---:B------:R-:W-:Y:S01]  /*fbc0*/  IADD3 R9, P6, R16.reuse, 0x1000, RZ ;  /* 0x0000100010097810 */ /* 0x040fe20007fde0ff */
[----:B------:R-:W-:Y:S01]  /*fbd0*/  UIMAD UR9, UR14, UR12, URZ ;  /* 0x0000000c0e0972a4 */ /* 0x000fe2000f8e023f */
[C---:B------:R-:W-:Y:S02]  /*fbe0*/  IADD3 R13, P5, R16.reuse, 0x2000, RZ ;  /* 0x00002000100d7810 */ /* 0x040fe40007fbe0ff */
[----:B------:R-:W-:Y:S01]  /*fbf0*/  LOP3.LUT R8, R9, 0x380, RZ, 0xc0, !PT ;  /* 0x0000038009087812 */ /* 0x000fe200078ec0ff */
[----:B------:R-:W-:Y:S01]  /*fc00*/  UIMAD.WIDE.U32 UR10, UR4, UR12, URZ ;  /* 0x0000000c040a72a5 */ /* 0x000fe2000f8e003f */
[----:B------:R-:W-:-:S02]  /*fc10*/  IADD3 R25, P4, R16, 0x3000, RZ ;  /* 0x0000300010197810 */ /* 0x000fc40007f9e0ff */
[----:B------:R-:W-:Y:S01]  /*fc20*/  SHF.R.U64 R8, R8, 0x3, RZ ;  /* 0x0000000308087819 */ /* 0x000fe200000012ff */
[----:B------:R-:W-:Y:S01]  /*fc30*/  UIMAD UR9, UR4, UR13, UR9 ;  /* 0x0000000d040972a4 */ /* 0x000fe2000f8e0209 */
[----:B------:R-:W-:Y:S02]  /*fc40*/  IADD3 R29, P3, R16, 0x4000, RZ ;  /* 0x00004000101d7810 */ /* 0x000fe40007f7e0ff */
[----:B------:R-:W-:Y:S01]  /*fc50*/  LOP3.LUT R8, R8, R9, RZ, 0x3c, !PT ;  /* 0x0000000908087212 */ /* 0x000fe200078e3cff */
[----:B------:R-:W-:Y:S01]  /*fc60*/  IMAD.X R9, RZ, RZ, R17, P6 ;  /* 0x000000ffff097224 */ /* 0x000fe200030e0611 */
[C---:B------:R-:W-:Y:S01]  /*fc70*/  IADD3 R3, P6, R16.reuse, 0x7000, RZ ;  /* 0x0000700010037810 */ /* 0x040fe20007fde0ff */
[----:B------:R-:W-:Y:S01]  /*fc80*/  UIADD3 UR11, UR11, UR9, URZ ;  /* 0x000000090b0b7290 */ /* 0x000fe2000fffe03f */
[----:B------:R-:W-:Y:S01]  /*fc90*/  IADD3 R33, P2, R16, 0x5000, RZ ;  /* 0x0000500010217810 */ /* 0x000fe20007f5e0ff */
[----:B------:R-:W-:Y:S01]  /*fca0*/  ULDC.64 UR12, c[0x0][0xae8] ;  /* 0x0002ba00000c7ab9 */ /* 0x000fe20000000a00 */
[----:B0-----:R-:W-:-:S02]  /*fcb0*/  LOP3.LUT R0, R3, 0x380, RZ, 0xc0, !PT ;  /* 0x0000038003007812 */ /* 0x001fc400078ec0ff */
[C---:B------:R-:W-:Y:S02]  /*fcc0*/  IADD3 R37, P0, R16.reuse, 0x6000, RZ ;  /* 0x0000600010257810 */ /* 0x040fe40007f1e0ff */
[----:B------:R-:W-:Y:S02]  /*fcd0*/  LOP3.LUT R5, R16, 0x380, RZ, 0xc0, !PT ;  /* 0x0000038010057812 */ /* 0x000fe400078ec0ff */
[----:B------:R-:W-:Y:S02]  /*fce0*/  LOP3.LUT R12, R13, 0x380, RZ, 0xc0, !PT ;  /* 0x000003800d0c7812 */ /* 0x000fe400078ec0ff */
[----:B------:R-:W-:Y:S01]  /*fcf0*/  LOP3.LUT R24, R25, 0x380, RZ, 0xc0, !PT ;  /* 0x0000038019187812 */ /* 0x000fe200078ec0ff */
[----:B------:R-:W-:Y:S01]  /*fd00*/  USHF.R.S32.HI UR4, URZ, 0x1f, UR8 ;  /* 0x0000001f3f047899 */ /* 0x000fe20008011408 */
[----:B------:R-:W-:Y:S01]  /*fd10*/  SHF.R.U64 R0, R0, 0x3, RZ ;  /* 0x0000000300007819 */ /* 0x000fe200000012ff */
[----:B------:R-:W-:Y:S01]  /*fd20*/  UIMAD.WIDE.U32 UR10, UR16, UR12, UR10 ;  /* 0x0000000c100a72a5 */ /* 0x000fe2000f8e000a */
[----:B------:R-:W-:Y:S01]  /*fd30*/  LOP3.LUT R28, R29, 0x380, RZ, 0xc0, !PT ;  /* 0x000003801d1c7812 */ /* 0x000fe200078ec0ff */
[----:B------:R-:W-:Y:S01]  /*fd40*/  IMAD.X R41, RZ, RZ, R17, P6 ;  /* 0x000000ffff297224 */ /* 0x000fe200030e0611 */
[----:B------:R-:W-:Y:S01]  /*fd50*/  LOP3.LUT R40, R0, R3, RZ, 0x3c, !PT ;  /* 0x0000000300287212 */ /* 0x000fe200078e3cff */
[----:B------:R-:W5:Y:S01]  /*fd60*/  LD.E.128 R8, desc[UR36][R8.64] ;  /* 0x0000002408087980 */ /* 0x000f62000c101d00 */
[----:B------:R-:W0:Y:S01]  /*fd70*/  @P1 LDC R3, c[0x0][0xbec] ;  /* 0x0002fb00ff031b82 */ /* 0x000e220000000800 */
[----:B------:R-:W-:Y:S01]  /*fd80*/  IMAD R0, R163, 0x20, R182 ;  /* 0x00000020a3007824 */ /* 0x000fe200078e02b6 */
[----:B------:R-:W-:-:S02]  /*fd90*/  LOP3.LUT R32, R33, 0x380, RZ, 0xc0, !PT ;  /* 0x0000038021207812 */ /* 0x000fc400078ec0ff */
[----:B------:R-:W-:Y:S02]  /*fda0*/  LOP3.LUT R36, R37, 0x380, RZ, 0xc0, !PT ;  /* 0x0000038025247812 */ /* 0x000fe400078ec0ff */
[----:B------:R-:W-:Y:S01]  /*fdb0*/  SHF.R.U64 R5, R5, 0x3, RZ ;  /* 0x0000000305057819 */ /* 0x000fe200000012ff */
[----:B------:R-:W-:Y:S01]  /*fdc0*/  VIADD R20, R0, UR15 ;  /* 0x0000000f00147c36 */ /* 0x000fe20008000000 */
[----:B------:R-:W-:Y:S01]  /*fdd0*/  SHF.R.U64 R12, R12, 0x3, RZ ;  /* 0x000000030c0c7819 */ /* 0x000fe200000012ff */
[----:B------:R-:W-:Y:S01]  /*fde0*/  UIMAD UR11, UR16, UR13, UR11 ;  /* 0x0000000d100b72a4 */ /* 0x000fe2000f8e020b */
[----:B------:R-:W-:Y:S01]  /*fdf0*/  SHF.R.U64 R24, R24, 0x3, RZ ;  /* 0x0000000318187819 */ /* 0x000fe200000012ff */
[----:B------:R-:W5:Y:S01]  /*fe00*/  LD.E.128 R40, desc[UR36][R40.64] ;  /* 0x0000002428287980 */ /* 0x000f62000c101d00 */
[----:B------:R-:W-:Y:S01]  /*fe10*/  SHF.R.U64 R28, R28, 0x3, RZ ;  /* 0x000000031c1c7819 */ /* 0x000fe200000012ff */
[----:B------:R-:W-:Y:S01]  /*fe20*/  ULDC.64 UR12, c[0x0][0xaf0] ;  /* 0x0002bc00000c7ab9 */ /* 0x000fe20000000a00 */
[----:B------:R-:W-:-:S02]  /*fe30*/  SHF.R.U64 R32, R32, 0x3, RZ ;  /* 0x0000000320207819 */ /* 0x000fc400000012ff */
[----:B------:R-:W-:Y:S02]  /*fe40*/  SHF.R.U64 R36, R36, 0x3, RZ ;  /* 0x0000000324247819 */ /* 0x000fe400000012ff */
[----:B------:R-:W-:Y:S01]  /*fe50*/  LOP3.LUT R16, R5, R16, RZ, 0x3c, !PT ;  /* 0x0000001005107212 */ /* 0x000fe200078e3cff */
[----:B------:R-:W-:Y:S01]  /*fe60*/  UIMAD UR4, UR4, UR12, URZ ;  /* 0x0000000c040472a4 */ /* 0x000fe2000f8e023f */
[----:B------:R-:W-:Y:S01]  /*fe70*/  LOP3.LUT R12, R12, R13, RZ, 0x3c, !PT ;  /* 0x0000000d0c0c7212 */ /* 0x000fe200078e3cff */
[--C-:B------:R-:W-:Y:S01]  /*fe80*/  IMAD.X R13, RZ, RZ, R17.reuse, P5 ;  /* 0x000000ffff0d7224 */ /* 0x100fe200028e0611 */
[----:B------:R-:W-:Y:S01]  /*fe90*/  LOP3.LUT R24, R24, R25, RZ, 0x3c, !PT ;  /* 0x0000001918187212 */ /* 0x000fe200078e3cff */
[--C-:B------:R-:W-:Y:S01]  /*fea0*/  IMAD.X R25, RZ, RZ, R17.reuse, P4 ;  /* 0x000000ffff197224 */ /* 0x100fe200020e0611 */
[----:B------:R-:W-:Y:S01]  /*feb0*/  LOP3.LUT R28, R28, R29, RZ, 0x3c, !PT ;  /* 0x0000001d1c1c7212 */ /* 0x000fe200078e3cff */
[----:B0-----:R-:W-:Y:S01]  /*fec0*/  @P1 IMAD.HI.U32 R0, R20, R3, RZ ;  /* 0x0000000314001227 */ /* 0x001fe200078e00ff */
[----:B------:R-:W-:Y:S01]  /*fed0*/  LOP3.LUT R32, R32, R33, RZ, 0x3c, !PT ;  /* 0x0000002120207212 */ /* 0x000fe200078e3cff */
[----:B------:R0:W5:Y:S01]  /*fee0*/  LD.E.128 R4, desc[UR36][R16.64] ;  /* 0x0000002410047980 */ /* 0x000162000c101d00 */
[----:B------:R-:W-:Y:S01]  /*fef0*/  LOP3.LUT R36, R36, R37, RZ, 0x3c, !PT ;  /* 0x0000002524247212 */ /* 0x000fe200078e3cff */
[----:B------:R-:W-:-:S02]  /*ff00*/  IMAD.X R29, RZ, RZ, R17, P3 ;  /* 0x000000ffff1d7224 */ /* 0x000fc400018e0611 */
[--C-:B------:R-:W-:Y:S01]  /*ff10*/  IMAD.X R33, RZ, RZ, R17.reuse, P2 ;  /* 0x000000ffff217224 */ /* 0x100fe200010e0611 */
[----:B------:R-:W-:Y:S01]  /*ff20*/  UIMAD UR4, UR8, UR13, UR4 ;  /* 0x0000000d080472a4 */ /* 0x000fe2000f8e0204 */
[----:B------:R-:W-:Y:S01]  /*ff30*/  IMAD.X R37, RZ, RZ, R17, P0 ;  /* 0x000000ffff257224 */ /* 0x000fe200000e0611 */
[----:B------:R-:W-:Y:S01]  /*ff40*/  UIMAD.WIDE.U32 UR8, UR8, UR12, UR10 ;  /* 0x0000000c080872a5 */ /* 0x000fe2000f8e000a */
[----:B------:R-:W5:Y:S01]  /*ff50*/  LD.E.128 R12, desc[UR36][R12.64] ;  /* 0x000000240c0c7980 */ /* 0x000f62000c101d00 */
[----:B0-----:R-:W-:Y:S01]  /*ff60*/  IMAD.MOV.U32 R17, RZ, RZ, R20 ;  /* 0x000000ffff117224 */ /* 0x001fe200078e0014 */
[----:B-1----:R-:W-:Y:S01]  /*ff70*/  @P1 SHF.R.U32.HI R17, RZ, R21, R0 ;  /* 0x00000015ff111219 */ /* 0x002fe20000011600 */
[----:B------:R-:W-:Y:S01]  /*ff80*/  UIADD3 UR4, UR9, UR4, URZ ;  /* 0x0000000409047290 */ /* 0x000fe2000fffe03f */
[----:B------:R-:W5:Y:S01]  /*ff90*/  LD.E.128 R24, desc[UR36][R24.64] ;  /* 0x0000002418187980 */ /* 0x000f62000c101d00 */
[----:B------:R-:W-:Y:S01]  /*ffa0*/  ULDC.64 UR10, c[0x0][0xae0] ;  /* 0x0002b800000a7ab9 */ /* 0x000fe20000000a00 */
[--C-:B------:R-:W-:Y:S01]  /*ffb0*/  SHF.R.S32.HI R0, RZ, 0x1f, R17.reuse ;  /* 0x0000001fff007819 */ /* 0x100fe20000011411 */
[----:B------:R-:W-:Y:S01]  /*ffc0*/  IMAD.MOV R16, RZ, RZ, -R17 ;  /* 0x000000ffff107224 */ /* 0x000fe200078e0a11 */
[----:B------:R-:W5:Y:S01]  /*ffd0*/  LD.E.128 R28, desc[UR36][R28.64] ;  /* 0x000000241c1c7980 */ /* 0x000f62000c101d00 */
[----:B------:R-:W-:-:S02]  /*ffe0*/  IMAD.U32 R3, RZ, RZ, UR9 ;  /* 0x00000009ff037e24 */ /* 0x000fc4000f8e00ff */
[----:B------:R-:W-:Y:S01]  /*fff0*/  IMAD R0, R0, UR10, RZ ;  /* 0x0000000a00007c24 */ /* 0x000fe2000f8e02ff */
[----:B------:R-:W5:Y:S01]  /*10000*/  LD.E.128 R32, desc[UR36][R32.64] ;  /* 0x0000002420207980 */ /* 0x000f62000c101d00 */
[----:B------:R-:W-:Y:S02]  /*10010*/  IMAD R75, R75, R16, R20 ;  /* 0x000000104b4b7224 */ /* 0x000fe400078e0214 */
[----:B------:R-:W-:Y:S01]  /*10020*/  IMAD.U32 R2, RZ, RZ, UR8 ;  /* 0x00000008ff027e24 */ /* 0x000fe2000f8e00ff */
[----:B------:R-:W5:Y:S01]  /*10030*/  LD.E.128 R36, desc[UR36][R36.64] ;  /* 0x0000002424247980 */ /* 0x000f62000c101d00 */
[----:B------:R-:W-:Y:S01]  /*10040*/  IMAD.U32 R3, RZ, RZ, UR4 ;  /* 0x00000004ff037e24 */ /* 0x000fe2000f8e00ff */
[----:B------:R-:W-:Y:S01]  /*10050*/  ULDC.64 UR8, c[0x0][0xad8] ;  /* 0x0002b60000087ab9 */ /* 0x000fe20000000a00 */
[C---:B------:R-:W-:Y:S01]  /*10060*/  IMAD R21, R17.reuse, UR11, R0 ;  /* 0x0000000b11157c24 */ /* 0x040fe2000f8e0200 */
[----:B------:R-:W-:Y:S01]  /*10070*/  @!PT LDS RZ, [RZ] ;  /* 0x00000000fffff984 */ /* 0x000fe20000000800 */
[----:B------:R-:W-:Y:S01]  /*10080*/  @!PT LDS RZ, [RZ] ;  /* 0x00000000fffff984 */ /* 0x000fe20000000800 */
[----:B------:R-:W-:Y:S01]  /*10090*/  @!PT LDS RZ, [RZ] ;  /* 0x00000000fffff984 */ /* 0x000fe20000000800 */
[----:B------:R-:W-:Y:S01]  /*100a0*/  @!PT LDS RZ, [RZ] ;  /* 0x00000000fffff984 */ /* 0x000fe20000000800 */
[----:B------:R0:W-:Y:S06]  /*100b0*/  MEMBAR.ALL.CTA ;  /* 0x0000000000007992 */ /* 0x0001ec0000008000 */
[----:B0-----:R-:W0:Y:S01]  /*100c0*/  FENCE.VIEW.ASYNC.S ;  /* 0x00000000000073c6 */ /* 0x001e220000000000 */
[----:B------:R-:W-:Y:S01]  /*100d0*/  SHF.R.S32.HI R0, RZ, 0x1f, R75 ;  /* 0x0000001fff007819 */ /* 0x000fe2000001144b */
[----:B------:R-:W-:-:S04]  /*100e0*/  IMAD.WIDE.U32 R2, R17, UR10, R2 ;  /* 0x0000000a11027c25 */ /* 0x000fc8000f8e0002 */
[----:B------:R-:W-:Y:S02]  /*100f0*/  IMAD.IADD R3, R3, 0x1, R21 ;  /* 0x0000000103037824 */ /* 0x000fe400078e0215 */
[----:B------:R-:W-:Y:S02]  /*10100*/  IMAD R0, R0, UR8, RZ ;  /* 0x0000000800007c24 */ /* 0x000fe4000f8e02ff */
[----:B------:R-:W-:Y:S02]  /*10110*/  VIADD R45, R182, UR15 ;  /* 0x0000000fb62d7c36 */ /* 0x000fe40008000000 */
[C---:B------:R-:W-:Y:S02]  /*10120*/  IMAD R21, R75.reuse, UR9, R0 ;  /* 0x000000094b157c24 */ /* 0x040fe4000f8e0200 */
[----:B------:R-:W-:Y:S01]  /*10130*/  IMAD.WIDE.U32 R2, R75, UR8, R2 ;  /* 0x000000084b027c25 */ /* 0x000fe2000f8e0002 */
[----:B------:R-:W-:Y:S01]  /*10140*/  ISETP.GE.AND P2, PT, R45, R74, PT ;  /* 0x0000004a2d00720c */ /* 0x000fe20003f46270 */
[----:B------:R-:W-:-:S02]  /*10150*/  ULDC.64 UR8, c[0x0][0xa80] ;  /* 0x0002a00000087ab9 */ /* 0x000fc40000000a00 */
[----:B------:R-:W-:Y:S01]  /*10160*/  VIADD R17, R45, 0x20 ;  /* 0x000000202d117836 */ /* 0x000fe20000000000 */
[C---:B------:R-:W-:Y:S01]  /*10170*/  LEA R0, P3, R2.reuse, UR8, 0x1 ;  /* 0x0000000802007c11 */ /* 0x040fe2000f8608ff */
[----:B------:R-:W-:Y:S02]  /*10180*/  IMAD.IADD R3, R3, 0x1, R21 ;  /* 0x0000000103037824 */ /* 0x000fe400078e0215 */
[----:B------:R-:W-:Y:S01]  /*10190*/  VIADD R19, R19, 0x2a820 ;  /* 0x0002a82013137836 */ /* 0x000fe20000000000 */
[-C--:B------:R-:W-:Y:S01]  /*101a0*/  ISETP.GE.AND P0, PT, R17, R74.reuse, PT ;  /* 0x0000004a1100720c */ /* 0x080fe20003f06270 */
[----:B------:R-:W-:Y:S01]  /*101b0*/  VIADD R17, R45, 0x40 ;  /* 0x000000402d117836 */ /* 0x000fe20000000000 */
[----:B------:R-:W-:Y:S02]  /*101c0*/  LEA.HI.X R20, R2, UR9, R3, 0x1, P3 ;  /* 0x0000000902147c11 */ /* 0x000fe400098f0c03 */
        /* <DEDUP_REMOVED lines=16> */
.L_x_1304:
[----:B------:R-:W-:Y:S05]  /*102d0*/  BSYNC B1 ;  /* 0x0000000000017941 */ /* 0x000fea0003800000 */
.L_x_1303:
[----:B---3-5:R3:W4:Y:S01]  /*102e0*/  SHFL.IDX PT, R5, R20, 0x1, 0x181f ;  /* 0x00381f0014057f89 */ /* 0x02872200000e0000 */
        /* <DEDUP_REMOVED lines=10> */
[----:B------:R1:W-:Y:S04]  /*10390*/  @!P3 ST.E.128 desc[UR36][R2.64], R8 ;  /* 0x000000080200b985 */ /* 0x0003e8000c101d24 */
[----:B------:R1:W-:Y:S02]  /*103a0*/  @!P4 ST.E.128 desc[UR36][R4.64], R32 ;  /* 0x000000200400c985 */ /* 0x0003e4000c101d24 */
.L_x_1306:
[----:B------:R-:W-:Y:S05]  /*103b0*/  BSYNC B1 ;  /* 0x0000000000017941 */ /* 0x000fea0003800000 */
.L_x_1305:
[----:B-1--4-:R1:W4:Y:S01]  /*103c0*/  SHFL.IDX PT, R5, R20, 0x2, 0x181f ;  /* 0x00581f0014057f89 */ /* 0x01232200000e0000 */
[----:B------:R-:W-:Y:S03]  /*103d0*/  BSSY B1, `(.L_x_1307) ;  /* 0x000000c000017945 */ /* 0x000fe60003800000 */
[----:B------:R1:W0:Y:S01]  /*103e0*/  SHFL.IDX PT, R3, R0, 0x2, 0x181f ;  /* 0x00581f0000037f89 */ /* 0x00022200000e0000 */
[----:B------:R-:W-:Y:S05]  /*103f0*/  @P1 BRA `(.L_x_1308) ;  /* 0x0000000000241947 */ /* 0x000fea0003800000 */
[----:B------:R-:W-:Y:S02]  /*10400*/  ULDC UR4, c[0x0][0xac8] ;  /* 0x0002b20000047ab9 */ /* 0x000fe40000000800 */
[----:B------:R-:W-:Y:S02]  /*10410*/  ISETP.GE.AND P2, PT, R160, UR4, PT ;  /* 0x00000004a0007c0c */ /* 0x000fe4000bf46270 */
[----:B------:R-:W-:-:S11]  /*10420*/  ISETP.GE.AND P3, PT, R162, UR4, PT ;  /* 0x00000004a2007c0c */ /* 0x000fd6000bf66270 */
[-C--:B0-----:R-:W-:Y:S02]  /*10430*/  @!P2 LEA R2, P0, R160, R3.reuse, 0x1 ;  /* 0x00000003a002a211 */ /* 0x081fe400078008ff */
[----:B------:R-:W-:Y:S02]  /*10440*/  @!P3 LEA R4, P1, R162, R3, 0x1 ;  /* 0x00000003a204b211 */ /* 0x000fe400078208ff */
[-C--:B----4-:R-:W-:Y:S02]  /*10450*/  @!P2 LEA.HI.X R3, R160, R5.reuse, R206, 0x1, P0 ;  /* 0x00000005a003a211 */ /* 0x090fe400000f0cce */
[----:B------:R-:W-:-:S03]  /*10460*/  @!P3 LEA.HI.X R5, R162, R5, R205, 0x1, P1 ;  /* 0x00000005a205b211 */ /* 0x000fc600008f0ccd */
[----:B------:R0:W-:Y:S04]  /*10470*/  @!P2 ST.E.128 desc[UR36][R2.64], R12 ;  /* 0x0000000c0200a985 */ /* 0x0001e8000c101d24 */
[----:B------:R0:W-:Y:S02]  /*10480*/  @!P3 ST.E.128 desc[UR36][R4.64], R36 ;  /* 0x000000240400b985 */ /* 0x0001e4000c101d24 */
.L_x_1308:
[----:B------:R-:W-:Y:S05]  /*10490*/  BSYNC B1 ;  /* 0x0000000000017941 */ /* 0x000fea0003800000 */
.L_x_1307:
[----:B0-----:R-:W-:Y:S01]  /*104a0*/  VIADD R3, R45, 0x60 ;  /* 0x000000602d037836 */ /* 0x001fe20000000000 */
[----:B----4-:R0:W4:Y:S04]  /*104b0*/  SHFL.IDX PT, R5, R20, 0x3, 0x181f ;  /* 0x00781f0014057f89 */ /* 0x01012800000e0000 */
[----:B------:R-:W-:Y:S01]  /*104c0*/  ISETP.GE.AND P0, PT, R3, R74, PT ;  /* 0x0000004a0300720c */ /* 0x000fe20003f06270 */
[----:B------:R0:W0:-:S12]  /*104d0*/  SHFL.IDX PT, R7, R0, 0x3, 0x181f ;  /* 0x00781f0000077f89 */ /* 0x00001800000e0000 */
[----:B------:R-:W-:Y:S05]  /*104e0*/  @P0 BRA `(.L_x_1309) ;  /* 0x0000001800740947 */ /* 0x000fea0003800000 */
[----:B------:R-:W-:Y:S02]  /*104f0*/  ULDC UR4, c[0x0][0xac8] ;  /* 0x0002b20000047ab9 */ /* 0x000fe40000000800 */
[----:B------:R-:W-:-:S13]  /*10500*/  ISETP.GE.AND P1, PT, R160, UR4, PT ;  /* 0x00000004a0007c0c */ /* 0x000fda000bf26270 */
[----:B0-----:R-:W-:-:S04]  /*10510*/  @!P1 LEA R2, P0, R160, R7, 0x1 ;  /* 0x00000007a0029211 */ /* 0x001fc800078008ff */
[----:B----4-:R-:W-:Y:S02]  /*10520*/  @!P1 LEA.HI.X R3, R160, R5, R206, 0x1, P0 ;  /* 0x00000005a0039211 */ /* 0x010fe400000f0cce */
[----:B------:R-:W-:-:S03]  /*10530*/  ISETP.GE.AND P0, PT, R162, UR4, PT ;  /* 0x00000004a2007c0c */ /* 0x000fc6000bf06270 */
[----:B------:R0:W-:Y:S10]  /*10540*/  @!P1 ST.E.128 desc[UR36][R2.64], R24 ;  /* 0x0000001802009985 */ /* 0x0001f4000c101d24 */
[----:B------:R-:W-:Y:S05]  /*10550*/  @P0 BRA `(.L_x_1309) ;  /* 0x0000001800580947 */ /* 0x000fea0003800000 */
[----:B0-----:R-:W-:-:S04]  /*10560*/  LEA R2, P0, R162, R7, 0x1 ;  /* 0x00000007a2027211 */ /* 0x001fc800078008ff */
[----:B------:R-:W-:-:S05]  /*10570*/  LEA.HI.X R3, R162, R5, R205, 0x1, P0 ;  /* 0x00000005a2037211 */ /* 0x000fca00000f0ccd */
[----:B------:R0:W-:Y:S01]  /*10580*/  ST.E.128 desc[UR36][R2.64], R40 ;  /* 0x0000002802007985 */ /* 0x0001e2000c101d24 */
[----:B------:R-:W-:Y:S05]  /*10590*/  BRA `(.L_x_1309) ;  /* 0x0000001800487947 */ /* 0x000fea0003800000 */
.L_x_1302:
        /* <DEDUP_REMOVED lines=19> */
[----:B------:R-:W-:-:S04]  /*106d0*/  UIMAD UR4, UR4, UR12, URZ ;  /* 0x0000000c040472a4 */ /* 0x000fc8000f8e023f */
[----:B------:R-:W-:Y:S01]  /*106e0*/  UIMAD UR4, UR8, UR13, UR4 ;  /* 0x0000000d080472a4 */ /* 0x000fe2000f8e0204 */
[----:B0-----:R-:W-:Y:S01]  /*106f0*/  @P1 IMAD.HI.U32 R0, R13, R0, RZ ;  /* 0x000000000d001227 */ /* 0x001fe200078e00ff */
[----:B------:R-:W-:-:S03]  /*10700*/  UIMAD.WIDE.U32 UR8, UR8, UR12, UR10 ;  /* 0x0000000c080872a5 */ /* 0x000fc6000f8e000a */
[----:B------:R-:W-:Y:S01]  /*10710*/  ULDC.64 UR10, c[0x0][0xb48] ;  /* 0x0002d200000a7ab9 */ /* 0x000fe20000000a00 */
[----:B------:R-:W-:Y:S01]  /*10720*/  UIADD3 UR9, UR9, UR4, URZ ;  /* 0x0000000409097290 */ /* 0x000fe2000fffe03f */
[----:B-1----:R-:W-:-:S03]  /*10730*/  @P1 SHF.R.U32.HI R7, RZ, R5, R0 ;  /* 0x00000005ff071219 */ /* 0x002fc60000011600 */
[----:B------:R-:W-:Y:S01]  /*10740*/  UIMAD.WIDE.U32 UR8, UR15, UR10, UR8 ;  /* 0x0000000a0f0872a5 */ /* 0x000fe2000f8e0008 */
[--C-:B------:R-:W-:Y:S01]  /*10750*/  SHF.R.S32.HI R0, RZ, 0x1f, R7.reuse ;  /* 0x0000001fff007819 */ /* 0x100fe20000011407 */
[----:B------:R-:W-:Y:S02]  /*10760*/  IMAD.MOV R4, RZ, RZ, -R7 ;  /* 0x000000ffff047224 */ /* 0x000fe400078e0a07 */
[----:B------:R-:W-:Y:S02]  /*10770*/  UIMAD UR4, UR15, UR11, UR9 ;  /* 0x0000000b0f0472a4 */ /* 0x000fe4000f8e0209 */
[----:B------:R-:W-:Y:S01]  /*10780*/  IMAD.U32 R5, RZ, RZ, UR9 ;  /* 0x00000009ff057e24 */ /* 0x000fe2000f8e00ff */
[----:B------:R-:W-:Y:S01]  /*10790*/  ULDC.64 UR10, c[0x0][0xb30] ;  /* 0x0002cc00000a7ab9 */ /* 0x000fe20000000a00 */
[----:B------:R-:W-:Y:S02]  /*107a0*/  IMAD R75, R75, R4, R13 ;  /* 0x000000044b4b7224 */ /* 0x000fe400078e020d */
[----:B------:R-:W-:-:S02]  /*107b0*/  IMAD R0, R0, UR10, RZ ;  /* 0x0000000a00007c24 */ /* 0x000fc4000f8e02ff */
[----:B------:R-:W-:Y:S01]  /*107c0*/  IMAD.U32 R4, RZ, RZ, UR8 ;  /* 0x00000008ff047e24 */ /* 0x000fe2000f8e00ff */
[----:B------:R-:W-:Y:S01]  /*107d0*/  ULDC.64 UR8, c[0x0][0xb28] ;  /* 0x0002ca0000087ab9 */ /* 0x000fe20000000a00 */
        /* <DEDUP_REMOVED lines=40> */
[----:B------:R-:W-:Y:S01]  /*10a60*/  @!P1 ST.E.64 desc[UR36][R14.64], R40 ;  /* 0x000000280e009985 */ /* 0x000fe2000c101b24 */
[----:B------:R-:W-:-:S03]  /*10a70*/  @!P5 LEA R4, P1, R176, R6, 0x2 ;  /* 0x00000006b004d211 */ /* 0x000fc600078210ff */
[----:B------:R0:W-:Y:S01]  /*10a80*/  @!P3 ST.E.64 desc[UR36][R2.64], R44 ;  /* 0x0000002c0200b985 */ /* 0x0001e2000c101b24 */
[-C--:B-1----:R-:W-:Y:S02]  /*10a90*/  @!P2 LEA R8, P6, R175, R6.reuse, 0x2 ;  /* 0x00000006af08a211 */ /* 0x082fe400078c10ff */
[----:B------:R-:W-:Y:S02]  /*10aa0*/  ISETP.GE.AND P3, PT, R173, UR4, PT ;  /* 0x00000004ad007c0c */ /* 0x000fe4000bf66270 */
[-C--:B------:R-:W-:Y:S02]  /*10ab0*/  @!P5 LEA.HI.X R5, R176, R7.reuse, R195, 0x2, P1 ;  /* 0x00000007b005d211 */ /* 0x080fe400008f14c3 */
[----:B------:R-:W-:Y:S02]  /*10ac0*/  ISETP.GE.AND P1, PT, R172, UR4, PT ;  /* 0x00000004ac007c0c */ /* 0x000fe4000bf26270 */
[----:B------:R-:W-:Y:S01]  /*10ad0*/  @!P2 LEA.HI.X R9, R175, R7, R194, 0x2, P6 ;  /* 0x00000007af09a211 */ /* 0x000fe200030f14c2 */
[----:B------:R1:W-:Y:S01]  /*10ae0*/  @!P5 ST.E.64 desc[UR36][R4.64], R48 ;  /* 0x000000300400d985 */ /* 0x0003e2000c101b24 */
[----:B---3--:R-:W-:-:S03]  /*10af0*/  @!P4 LEA R10, P6, R174, R6, 0x2 ;  /* 0x00000006ae0ac211 */ /* 0x008fc600078c10ff */
[----:B------:R3:W-:Y:S01]  /*10b00*/  @!P2 ST.E.64 desc[UR36][R8.64], R52 ;  /* 0x000000340800a985 */ /* 0x0007e2000c101b24 */
[----:B------:R-:W-:Y:S02]  /*10b10*/  ISETP.GE.AND P2, PT, R171, UR4, PT ;  /* 0x00000004ab007c0c */ /* 0x000fe4000bf46270 */
[-C--:B------:R-:W-:Y:S02]  /*10b20*/  @!P4 LEA.HI.X R11, R174, R7.reuse, R193, 0x2, P6 ;  /* 0x00000007ae0bc211 */ /* 0x080fe400030f14c1 */
[CC--:B----4-:R-:W-:Y:S02]  /*10b30*/  @!P3 LEA R12, P5, R173.reuse, R6.reuse, 0x2 ;  /* 0x00000006ad0cb211 */ /* 0x0d0fe400078a10ff */
[----:B0-----:R-:W-:Y:S01]  /*10b40*/  @!P1 LEA R2, P6, R172, R6, 0x2 ;  /* 0x00000006ac029211 */ /* 0x001fe200078c10ff */
[----:B------:R0:W-:Y:S01]  /*10b50*/  @!P4 ST.E.64 desc[UR36][R10.64], R56 ;  /* 0x000000380a00c985 */ /* 0x0001e2000c101b24 */
[----:B------:R-:W-:Y:S02]  /*10b60*/  @!P3 LEA.HI.X R13, R173, R7, R192, 0x2, P5 ;  /* 0x00000007ad0db211 */ /* 0x000fe400028f14c0 */
[----:B------:R-:W-:-:S02]  /*10b70*/  ISETP.GE.AND P4, PT, R170, UR4, PT ;  /* 0x00000004aa007c0c */ /* 0x000fc4000bf86270 */
[-C--:B------:R-:W-:Y:S01]  /*10b80*/  @!P1 LEA.HI.X R3, R172, R7.reuse, R191, 0x2, P6 ;  /* 0x00000007ac039211 */ /* 0x080fe200030f14bf */
[----:B------:R4:W-:Y:S01]  /*10b90*/  @!P3 ST.E.64 desc[UR36][R12.64], R60 ;  /* 0x0000003c0c00b985 */ /* 0x0009e2000c101b24 */
[----:B------:R-:W-:Y:S02]  /*10ba0*/  ISETP.GE.AND P5, PT, R169, UR4, PT ;  /* 0x00000004a9007c0c */ /* 0x000fe4000bfa6270 */
[----:B-1----:R-:W-:Y:S01]  /*10bb0*/  @!P2 LEA R4, P6, R171, R6, 0x2 ;  /* 0x00000006ab04a211 */ /* 0x002fe200078c10ff */
[----:B------:R1:W-:Y:S01]  /*10bc0*/  @!P1 ST.E.64 desc[UR36][R2.64], R64 ;  /* 0x0000004002009985 */ /* 0x0003e2000c101b24 */
[----:B------:R-:W-:Y:S02]  /*10bd0*/  ISETP.GE.AND P3, PT, R168, UR4, PT ;  /* 0x00000004a8007c0c */ /* 0x000fe4000bf66270 */
[----:B------:R-:W-:Y:S02]  /*10be0*/  ISETP.GE.AND P1, PT, R167, UR4, PT ;  /* 0x00000004a7007c0c */ /* 0x000fe4000bf26270 */
[----:B------:R-:W-:-:S02]  /*10bf0*/  @!P2 LEA.HI.X R5, R171, R7, R190, 0x2, P6 ;  /* 0x00000007ab05a211 */ /* 0x000fc400030f14be */
[----:B---3--:R-:W-:-:S03]  /*10c00*/  @!P4 LEA R8, P6, R170, R6, 0x2 ;  /* 0x00000006aa08c211 */ /* 0x008fc600078c10ff */
[----:B------:R1:W-:Y:S01]  /*10c10*/  @!P2 ST.E.64 desc[UR36][R4.64], R68 ;  /* 0x000000440400a985 */ /* 0x0003e2000c101b24 */
[CC--:B0-----:R-:W-:Y:S02]  /*10c20*/  @!P5 LEA R10, P2, R169.reuse, R6.reuse, 0x2 ;  /* 0x00000006a90ad211 */ /* 0x0c1fe400078410ff */
[-C--:B------:R-:W-:Y:S02]  /*10c30*/  @!P4 LEA.HI.X R9, R170, R7.reuse, R189, 0x2, P6 ;  /* 0x00000007aa09c211 */ /* 0x080fe400030f14bd */
[CC--:B----4-:R-:W-:Y:S02]  /*10c40*/  @!P3 LEA R12, P6, R168.reuse, R6.reuse, 0x2 ;  /* 0x00000006a80cb211 */ /* 0x0d0fe400078c10ff */
        /* <DEDUP_REMOVED lines=8> */
.L_x_1311:
[----:B------:R-:W-:Y:S05]  /*10cd0*/  BSYNC B1 ;  /* 0x0000000000017941 */ /* 0x000fea0003800000 */
.L_x_1310:
[----:B-1----:R1:W3:Y:S04]  /*10ce0*/  SHFL.IDX PT, R5, R16, 0x1, 0x1c1f ;  /* 0x003c1f0010057f89 */ /* 0x0022e800000e0000 */
[----:B------:R1:W4:Y:S01]  /*10cf0*/  SHFL.IDX PT, R4, R0, 0x1, 0x1c1f ;  /* 0x003c1f0000047f89 */ /* 0x00032200000e0000 */
[----:B------:R-:W-:Y:S05]  /*10d00*/  @P0 BRA `(.L_x_1309) ;  /* 0x00000010006c0947 */ /* 0x000fea0003800000 */
[----:B------:R-:W-:Y:S02]  /*10d10*/  ULDC UR4, c[0x0][0xac8] ;  /* 0x0002b20000047ab9 */ /* 0x000fe40000000800 */
[----:B------:R-:W-:Y:S02]  /*10d20*/  ISETP.GE.AND P1, PT, R181, UR4, PT ;  /* 0x00000004b5007c0c */ /* 0x000fe4000bf26270 */
[----:B------:R-:W-:Y:S02]  /*10d30*/  ISETP.GE.AND P0, PT, R180, UR4, PT ;  /* 0x00000004b4007c0c */ /* 0x000fe4000bf06270 */
[----:B------:R-:W-:Y:S02]  /*10d40*/  ISETP.GE.AND P2, PT, R18, UR4, PT ;  /* 0x0000000412007c0c */ /* 0x000fe4000bf46270 */
[----:B------:R-:W-:Y:S02]  /*10d50*/  ISETP.GE.AND P4, PT, R178, UR4, PT ;  /* 0x00000004b2007c0c */ /* 0x000fe4000bf86270 */
[----:B------:R-:W-:-:S05]  /*10d60*/  ISETP.GE.AND P3, PT, R179, UR4, PT ;  /* 0x00000004b3007c0c */ /* 0x000fca000bf66270 */
[CC--:B0---4-:R-:W-:Y:S02]  /*10d70*/  @!P1 LEA R6, P5, R181.reuse, R4.reuse, 0x2 ;  /* 0x00000004b5069211 */ /* 0x0d1fe400078a10ff */
        /* <DEDUP_REMOVED lines=59> */
.L_x_1300:
[----:B------:R-:W0:Y:S01]  /*11130*/  LDC.64 R2, c[0x0][0xc00] ;  /* 0x00030000ff027b82 */ /* 0x000e220000000a00 */
[----:B------:R-:W-:Y:S01]  /*11140*/  R2UR UR11, R183 ;  /* 0x00000000b70b72ca */ /* 0x000fe200000e0000 */
[----:B------:R-:W-:Y:S01]  /*11150*/  ULDC.64 UR8, c[0x0][0xc00] ;  /* 0x0003000000087ab9 */ /* 0x000fe20000000a00 */
[----:B------:R-:W-:Y:S01]  /*11160*/  IMAD.MOV.U32 R7, RZ, RZ, RZ ;  /* 0x000000ffff077224 */ /* 0x000fe200078e00ff */
[----:B------:R-:W-:-:S04]  /*11170*/  R2UR UR10, R164 ;  /* 0x00000000a40a72ca */ /* 0x000fc800000e0000 */
[----:B------:R-:W1:Y:S06]  /*11180*/  LDC.64 R4, c[0x0][0xc08] ;  /* 0x00030200ff047b82 */ /* 0x000e6c0000000a00 */
[----:B------:R-:W-:Y:S01]  /*11190*/  UIMAD.WIDE UR8, UR11, 0x4, UR8 ;  /* 0x000000040b0878a5 */ /* 0x000fe2000f8e0208 */
[----:B0-----:R-:W-:-:S05]  /*111a0*/  ISETP.NE.U32.AND P0, PT, R2, RZ, PT ;  /* 0x000000ff0200720c */ /* 0x001fca0003f05070 */
[----:B------:R-:W-:Y:S01]  /*111b0*/  IMAD.U32 R2, RZ, RZ, UR8 ;  /* 0x00000008ff027e24 */ /* 0x000fe2000f8e00ff */
[----:B------:R-:W-:Y:S01]  /*111c0*/  R2UR UR4, R3 ;  /* 0x00000000030472ca */ /* 0x000fe200000e0000 */
[----:B------:R-:W-:Y:S01]  /*111d0*/  IMAD.U32 R3, RZ, RZ, UR9 ;  /* 0x00000009ff037e24 */ /* 0x000fe2000f8e00ff */
[----:B-1----:R-:W-:-:S05]  /*111e0*/  ISETP.NE.U32.AND P1, PT, R4, RZ, PT ;  /* 0x000000ff0400720c */ /* 0x002fca0003f25070 */
[----:B------:R-:W-:-:S06]  /*111f0*/  VOTEU.ANY UP0, P0 ;  /* 0x00000000003f7886 */ /* 0x000fcc0000000100 */
[----:B------:R-:W-:Y:S01]  /*11200*/  UISETP.NE.AND.EX UP0, UPT, UR4, URZ, UPT, UP0 ;  /* 0x0000003f0400728c */ /* 0x000fe2000bf05300 */
[----:B------:R-:W-:Y:S01]  /*11210*/  R2UR UR4, R5 ;  /* 0x00000000050472ca */ /* 0x000fe200000e0000 */
[----:B------:R-:W-:-:S04]  /*11220*/  VOTEU.ANY UP1, P1 ;  /* 0x00000000003f7886 */ /* 0x000fc80000820100 */
[----:B------:R-:W-:-:S08]  /*11230*/  PLOP3.LUT P0, PT, PT, PT, UP0, 0x80, 0x0 ;  /* 0x000000000000781c */ /* 0x000fd00003f0f008 */
[----:B------:R-:W-:-:S06]  /*11240*/  UISETP.NE.AND.EX UP1, UPT, UR4, URZ, UPT, UP1 ;  /* 0x0000003f0400728c */ /* 0x000fcc000bf25310 */
[----:B------:R-:W-:Y:S01]  /*11250*/  PLOP3.LUT P1, PT, PT, PT, UP1, 0x80, 0x0 ;  /* 0x000000000000781c */ /* 0x000fe20003f2f018 */
[----:B------:R0:W5:Y:S01]  /*11260*/  @P0 LDG.E R7, desc[UR36][R2.64] ;  /* 0x0000002402070981 */ /* 0x000162000c1e1900 */
[----:B------:R-:W-:Y:S02]  /*11270*/  ULDC UR4, c[0x0][0xa88] ;  /* 0x0002a20000047ab9 */ /* 0x000fe40000000800 */
[----:B------:R-:W-:Y:S01]  /*11280*/  IMAD.U32 R0, RZ, RZ, UR4 ;  /* 0x00000004ff007e24 */ /* 0x000fe2000f8e00ff */
[----:B------:R-:W-:Y:S02]  /*11290*/  @UP1 ULDC.64 UR8, c[0x0][0xc08] ;  /* 0x0003020000081ab9 */ /* 0x000fe40000000a00 */
[----:B------:R-:W-:-:S06]  /*112a0*/  @UP1 UIMAD.WIDE UR8, UR11, 0x4, UR8 ;  /* 0x000000040b0818a5 */ /* 0x000fcc000f8e0208 */
[----:B------:R-:W-:Y:S02]  /*112b0*/  IMAD.U32 R4, RZ, RZ, UR8 ;  /* 0x00000008ff047e24 */ /* 0x000fe4000f8e00ff */
[----:B------:R-:W-:-:S05]  /*112c0*/  IMAD.U32 R5, RZ, RZ, UR9 ;  /* 0x00000009ff057e24 */ /* 0x000fca000f8e00ff */
[----:B------:R0:W5:Y:S01]  /*112d0*/  @P1 LDG.E R0, desc[UR36][R4.64] ;  /* 0x0000002404001981 */ /* 0x000162000c1e1900 */
[----:B------:R-:W-:-:S11]  /*112e0*/  UISETP.NE.AND UP1, UPT, UR10, URZ, UPT ;  /* 0x0000003f0a00728c */ /* 0x000fd6000bf25270 */
[----:B------:R-:W-:Y:S02]  /*112f0*/  @!UP1 ULDC UR10, c[0x0][0xad4] ;  /* 0x0002b500000a9ab9 */ /* 0x000fe40000000800 */
[----:B------:R-:W-:Y:S01]  /*11300*/  IMAD.U32 R164, RZ, RZ, UR10 ;  /* 0x0000000affa47e24 */ /* 0x000fe2000f8e00ff */
[----:B0-----:R-:W-:Y:S06]  /*11310*/  @P1 BRA `(.L_x_1312) ;  /* 0x0000000000101947 */ /* 0x001fec0003800000 */
[----:B------:R-:W-:Y:S05]  /*11320*/  @!P0 BRA `(.L_x_1312) ;  /* 0x00000000000c8947 */ /* 0x000fea0003800000 */
[----:B------:R-:W2:Y:S04]  /*11330*/  LDG.E R5, desc[UR36][R2.64] ;  /* 0x0000002402057981 */ /* 0x000ea8000c1e1900 */
[----:B-----5:R-:W2:Y:S02]  /*11340*/  LDG.E R0, desc[UR36][R2.64+0x4] ;  /* 0x0000042402007981 */ /* 0x020ea4000c1e1900 */
[----:B--2---:R-:W-:-:S07]  /*11350*/  IMAD.IADD R0, R0, 0x1, -R5 ;  /* 0x0000000100007824 */ /* 0x004fce00078e0a05 */
.L_x_1312:
[----:B------:R-:W-:Y:S01]  /*11360*/  R2UR UR4, R183 ;  /* 0x00000000b70472ca */ /* 0x000fe200000e0000 */
[----:B------:R-:W-:Y:S01]  /*11370*/  BSSY B1, `(.L_x_1313) ;  /* 0x0000042000017945 */ /* 0x000fe20003800000 */
[----:B-----5:R-:W-:Y:S02]  /*11380*/  R2UR UR20, R7 ;  /* 0x00000000071472ca */ /* 0x020fe400000e0000 */
[----:B------:R-:W-:-:S09]  /*11390*/  ISETP.GT.AND P0, PT, R207, 0x7f, PT ;  /* 0x0000007fcf00780c */ /* 0x000fd20003f04270 */
[----:B------:R-:W-:Y:S02]  /*113a0*/  USHF.R.S32.HI UR8, URZ, 0x1f, UR4 ;  /* 0x0000001f3f087899 */ /* 0x000fe40008011404 */
[----:B------:R-:W-:Y:S02]  /*113b0*/  USEL UR4, UR4, URZ, !UP0 ;  /* 0x0000003f04047287 */ /* 0x000fe4000c000000 */
[----:B------:R-:W-:Y:S02]  /*113c0*/  USEL UR8, UR8, URZ, !UP0 ;  /* 0x0000003f08087287 */ /* 0x000fe4000c000000 */
[----:B------:R-:W-:Y:S01]  /*113d0*/  USHF.R.S32.HI UR20, URZ, 0x1f, UR20 ;  /* 0x0000001f3f147899 */ /* 0x000fe20008011414 */
[----:B------:R-:W-:Y:S11]  /*113e0*/  @P0 BRA `(.L_x_1314) ;  /* 0x0000000000e80947 */ /* 0x000ff60003800000 */
[----:B------:R-:W0:Y:S01]  /*113f0*/  S2R R6, SR_TID.X ;  /* 0x0000000000067919 */ /* 0x000e220000002100 */
[----:B------:R-:W1:Y:S01]  /*11400*/  LDC R9, c[0x0][0xbe8] ;  /* 0x0002fa00ff097b82 */ /* 0x000e620000000800 */
[----:B------:R-:W-:-:S13]  /*11410*/  R2UR UR9, R22 ;  /* 0x00000000160972ca */ /* 0x000fda00000e0000 */
[----:B------:R-:W-:Y:S02]  /*11420*/  IMAD.U32 R3, RZ, RZ, UR9 ;  /* 0x00000009ff037e24 */ /* 0x000fe4000f8e00ff */
[----:B-1----:R-:W-:-:S03]  /*11430*/  IMAD R2, R0, R9, RZ ;  /* 0x0000000900027224 */ /* 0x002fc600078e02ff */
[----:B0-----:R-:W-:-:S04]  /*11440*/  IADD3 R6, R3, -0x80, R6 ;  /* 0xffffff8003067810 */ /* 0x001fc80007ffe006 */
[----:B------:R-:W-:-:S13]  /*11450*/  ISETP.GE.AND P0, PT, R6, R2, PT ;  /* 0x000000020600720c */ /* 0x000fda0003f06270 */
[----:B------:R-:W-:Y:S05]  /*11460*/  @P0 BRA `(.L_x_1314) ;  /* 0x0000000000c80947 */ /* 0x000fea0003800000 */
[----:B------:R-:W-:Y:S01]  /*11470*/  ISETP.NE.AND P0, PT, R9, 0x1, PT ;  /* 0x000000010900780c */ /* 0x000fe20003f05270 */
[----:B------:R-:W-:Y:S01]  /*11480*/  UMOV UR18, 0x9b8 ;  /* 0x000009b800127882 */ /* 0x000fe20000000000 */
[----:B------:R-:W-:Y:S01]  /*11490*/  R2UR UR10, R164 ;  /* 0x00000000a40a72ca */ /* 0x000fe200000e0000 */
[----:B------:R-:W-:Y:S01]  /*114a0*/  IMAD.MOV.U32 R4, RZ, RZ, R6 ;  /* 0x000000ffff047224 */ /* 0x000fe200078e0006 */
        /* <DEDUP_REMOVED lines=9> */
[----:B------:R-:W-:Y:S02]  /*11540*/  UIMAD.WIDE.U32 UR16, UR10, UR19, URZ ;  /* 0x000000130a1072a5 */ /* 0x000fe4000f8e003f */
[----:B------:R-:W-:Y:S01]  /*11550*/  UIMAD UR19, UR11, UR19, URZ ;  /* 0x000000130b1372a4 */ /* 0x000fe2000f8e023f */
[----:B0-----:R-:W-:Y:S01]  /*11560*/  @P0 IMAD.HI.U32 R5, R6, R5, RZ ;  /* 0x0000000506050227 */ /* 0x001fe200078e00ff */
[----:B------:R-:W-:Y:S02]  /*11570*/  UIMAD UR13, UR13, UR4, URZ ;  /* 0x000000040d0d72a4 */ /* 0x000fe4000f8e023f */
[----:B------:R-:W-:Y:S01]  /*11580*/  UIMAD.WIDE.U32 UR10, UR12, UR4, URZ ;  /* 0x000000040c0a72a5 */ /* 0x000fe2000f8e003f */
[----:B------:R-:W-:Y:S01]  /*11590*/  IMAD.U32 R2, RZ, RZ, UR16 ;  /* 0x00000010ff027e24 */ /* 0x000fe2000f8e00ff */
[----:B------:R-:W-:-:S02]  /*115a0*/  UIADD3 UR19, UR17, UR19, URZ ;  /* 0x0000001311137290 */ /* 0x000fc4000fffe03f */
[----:B------:R-:W-:Y:S01]  /*115b0*/  IMAD.U32 R3, RZ, RZ, UR17 ;  /* 0x00000011ff037e24 */ /* 0x000fe2000f8e00ff */
[----:B------:R-:W-:Y:S01]  /*115c0*/  UIMAD UR13, UR12, UR8, UR13 ;  /* 0x000000080c0d72a4 */ /* 0x000fe2000f8e020d */
[----:B-1----:R-:W-:Y:S01]  /*115d0*/  @P0 SHF.R.U32.HI R4, RZ, R8, R5 ;  /* 0x00000008ff040219 */ /* 0x002fe20000011605 */
[----:B------:R-:W-:Y:S01]  /*115e0*/  ULDC.64 UR14, c[0x0][UR18+0x228] ;  /* 0x00008a00120e7abb */ /* 0x000fe20008000a00 */
[----:B------:R-:W-:Y:S01]  /*115f0*/  IADD3 R3, P0, P1, R2, UR10, R7 ;  /* 0x0000000a02037c10 */ /* 0x000fe2000f91e007 */
[----:B------:R-:W-:Y:S01]  /*11600*/  UIADD3 UR13, UR11, UR13, URZ ;  /* 0x0000000d0b0d7290 */ /* 0x000fe2000fffe03f */
[----:B------:R-:W-:Y:S01]  /*11610*/  IMAD.U32 R2, RZ, RZ, UR20 ;  /* 0x00000014ff027e24 */ /* 0x000fe2000f8e00ff */
[----:B------:R-:W-:Y:S01]  /*11620*/  UIMAD.WIDE.U32 UR16, UR14, UR9, URZ ;  /* 0x000000090e1072a5 */ /* 0x000fe2000f8e003f */
[----:B------:R-:W-:Y:S01]  /*11630*/  IMAD.MOV R5, RZ, RZ, -R4 ;  /* 0x000000ffff057224 */ /* 0x000fe200078e0a04 */
[----:B------:R-:W-:Y:S01]  /*11640*/  UIMAD UR9, UR15, UR9, URZ ;  /* 0x000000090f0972a4 */ /* 0x000fe2000f8e023f */
[----:B------:R-:W-:Y:S01]  /*11650*/  IMAD.U32 R11, RZ, RZ, UR19 ;  /* 0x00000013ff0b7e24 */ /* 0x000fe2000f8e00ff */
[----:B------:R-:W-:Y:S01]  /*11660*/  ULDC.64 UR10, c[0x0][UR18+0x210] ;  /* 0x00008400120a7abb */ /* 0x000fe20008000a00 */
[----:B------:R-:W-:Y:S01]  /*11670*/  IMAD R5, R9, R5, R6 ;  /* 0x0000000509057224 */ /* 0x000fe200078e0206 */
[----:B------:R-:W-:-:S02]  /*11680*/  UIADD3 UR9, UR17, UR9, URZ ;  /* 0x0000000911097290 */ /* 0x000fc4000fffe03f */
[----:B------:R-:W-:Y:S01]  /*11690*/  IADD3.X R6, R11, UR13, R2, P0, P1 ;  /* 0x0000000d0b067c10 */ /* 0x000fe200087e2402 */
[----:B------:R-:W-:Y:S01]  /*116a0*/  IMAD R9, R5, UR11, RZ ;  /* 0x0000000b05097c24 */ /* 0x000fe2000f8e02ff */
[----:B------:R-:W-:Y:S01]  /*116b0*/  IADD3 R2, P0, P1, R4, UR16, R3 ;  /* 0x0000001004027c10 */ /* 0x000fe2000f91e003 */
[----:B------:R-:W-:Y:S01]  /*116c0*/  ULDC.64 UR12, c[0x0][0xba8] ;  /* 0x0002ea00000c7ab9 */ /* 0x000fe20000000a00 */
[----:B------:R-:W-:Y:S01]  /*116d0*/  SHF.R.S32.HI R3, RZ, 0x1f, R4 ;  /* 0x0000001fff037819 */ /* 0x000fe20000011404 */
[----:B------:R-:W-:Y:S01]  /*116e0*/  @!UP0 ULDC UR12, c[0x0][0xb50] ;  /* 0x0002d400000c8ab9 */ /* 0x000fe20000000800 */
[----:B------:R-:W-:Y:S01]  /*116f0*/  SHF.R.S32.HI R4, RZ, 0x1f, R5 ;  /* 0x0000001fff047819 */ /* 0x000fe20000011405 */
[----:B------:R-:W-:Y:S01]  /*11700*/  @!UP0 ULDC UR13, c[0x0][0xb54] ;  /* 0x0002d500000d8ab9 */ /* 0x000fe20000000800 */
[----:B------:R-:W-:-:S03]  /*11710*/  IADD3.X R3, R3, UR9, R6, P0, P1 ;  /* 0x0000000903037c10 */ /* 0x000fc600087e2406 */
[----:B------:R-:W-:Y:S02]  /*11720*/  IMAD R9, R4, UR10, R9 ;  /* 0x0000000a04097c24 */ /* 0x000fe4000f8e0209 */
[----:B------:R-:W-:-:S04]  /*11730*/  IMAD.WIDE.U32 R2, R5, UR10, R2 ;  /* 0x0000000a05027c25 */ /* 0x000fc8000f8e0002 */
[----:B------:R-:W-:Y:S01]  /*11740*/  IMAD.IADD R3, R3, 0x1, R9 ;  /* 0x0000000103037824 */ /* 0x000fe200078e0209 */
[----:B------:R-:W-:-:S04]  /*11750*/  LEA R4, P0, R2, UR12, 0x2 ;  /* 0x0000000c02047c11 */ /* 0x000fc8000f8010ff */
[----:B------:R-:W-:Y:S01]  /*11760*/  LEA.HI.X R5, R2, UR13, R3, 0x2, P0 ;  /* 0x0000000d02057c11 */ /* 0x000fe200080f1403 */
[----:B------:R-:W-:-:S05]  /*11770*/  IMAD.MOV.U32 R3, RZ, RZ, -0x800000 ;  /* 0xff800000ff037424 */ /* 0x000fca00078e00ff */
[----:B------:R0:W-:Y:S03]  /*11780*/  STG.E desc[UR36][R4.64], R3 ;  /* 0x0000000304007986 */ /* 0x0001e6000c101924 */
.L_x_1314:
[----:B------:R-:W-:Y:S05]  /*11790*/  BSYNC B1 ;  /* 0x0000000000017941 */ /* 0x000fea0003800000 */
.L_x_1313:
[----:B------:R-:W-:-:S13]  /*117a0*/  R2UR UR9, R164 ;  /* 0x00000000a40972ca */ /* 0x000fda00000e0000 */
[----:B------:R-:W-:-:S06]  /*117b0*/  UISETP.GT.AND UP0, UPT, UR9, 0x1, UPT ;  /* 0x000000010900788c */ /* 0x000fcc000bf04270 */
[----:B------:R-:W-:-:S13]  /*117c0*/  PLOP3.LUT P0, PT, PT, PT, UP0, 0x80, 0x0 ;  /* 0x000000000000781c */ /* 0x000fda0003f0f008 */
[----:B------:R-:W-:Y:S05]  /*117d0*/  @P0 BRA `(.L_x_1309) ;  /* 0x0000000400b80947 */ /* 0x000fea0003800000 */
[----:B------:R-:W1:Y:S01]  /*117e0*/  LDC R11, c[0x0][0xbe8] ;  /* 0x0002fa00ff0b7b82 */ /* 0x000e620000000800 */
[C---:B------:R-:W-:Y:S01]  /*117f0*/  R2UR UR10, R7.reuse ;  /* 0x00000000070a72ca */ /* 0x040fe200000e0000 */
[----:B------:R-:W-:Y:S01]  /*11800*/  ULDC.64 UR12, c[0x0][0xaa0] ;  /* 0x0002a800000c7ab9 */ /* 0x000fe20000000a00 */
[----:B------:R-:W-:Y:S01]  /*11810*/  R2UR UR14, R7 ;  /* 0x00000000070e72ca */ /* 0x000fe200000e0000 */
[----:B------:R-:W-:Y:S01]  /*11820*/  UIMAD UR9, UR20, UR12, URZ ;  /* 0x0000000c140972a4 */ /* 0x000fe2000f8e023f */
[----:B------:R-:W-:Y:S01]  /*11830*/  R2UR UR16, R166 ;  /* 0x00000000a61072ca */ /* 0x000fe200000e0000 */
[----:B------:R-:W-:Y:S01]  /*11840*/  IMAD R2, R163, 0x20, R182 ;  /* 0x00000020a3027824 */ /* 0x000fe200078e02b6 */
[----:B------:R-:W-:Y:S01]  /*11850*/  R2UR UR15, R22 ;  /* 0x00000000160f72ca */ /* 0x000fe200000e0000 */
[----:B------:R-:W-:Y:S06]  /*11860*/  BSSY B1, `(.L_x_1315) ;  /* 0x000003b000017945 */ /* 0x000fec0003800000 */
[----:B------:R-:W-:-:S02]  /*11870*/  UIMAD.WIDE.U32 UR10, UR10, UR12, URZ ;  /* 0x0000000c0a0a72a5 */ /* 0x000fc4000f8e003f */
[----:B------:R-:W-:-:S03]  /*11880*/  UIMAD UR9, UR14, UR13, UR9 ;  /* 0x0000000d0e0972a4 */ /* 0x000fc6000f8e0209 */
[----:B------:R-:W-:Y:S01]  /*11890*/  ULDC.64 UR12, c[0x0][0xae8] ;  /* 0x0002ba00000c7ab9 */ /* 0x000fe20000000a00 */
[----:B------:R-:W-:Y:S01]  /*118a0*/  UIADD3 UR11, UR11, UR9, URZ ;  /* 0x000000090b0b7290 */ /* 0x000fe2000fffe03f */
[----:B------:R-:W-:Y:S01]  /*118b0*/  VIADD R6, R2, UR15 ;  /* 0x0000000f02067c36 */ /* 0x000fe20008000000 */
[----:B-1----:R-:W-:Y:S02]  /*118c0*/  ISETP.NE.AND P0, PT, R11, 0x1, PT ;  /* 0x000000010b00780c */ /* 0x002fe40003f05270 */
[----:B------:R-:W-:Y:S01]  /*118d0*/  UIMAD.WIDE.U32 UR10, UR16, UR12, UR10 ;  /* 0x0000000c100a72a5 */ /* 0x000fe2000f8e000a */
[----:B0-----:R-:W-:-:S03]  /*118e0*/  IMAD.MOV.U32 R5, RZ, RZ, R6 ;  /* 0x000000ffff057224 */ /* 0x001fc600078e0006 */
[----:B------:R-:W-:-:S03]  /*118f0*/  UIMAD UR9, UR16, UR13, UR11 ;  /* 0x0000000d100972a4 */ /* 0x000fc6000f8e020b */
[----:B------:R-:W-:Y:S02]  /*11900*/  ULDC.64 UR12, c[0x0][0xaf0] ;  /* 0x0002bc00000c7ab9 */ /* 0x000fe40000000a00 */
[----:B------:R-:W-:Y:S02]  /*11910*/  UIMAD UR8, UR8, UR12, URZ ;  /* 0x0000000c080872a4 */ /* 0x000fe4000f8e023f */
[----:B------:R-:W0:Y:S02]  /*11920*/  @P0 LDC R3, c[0x0][0xbec] ;  /* 0x0002fb00ff030b82 */ /* 0x000e240000000800 */
[----:B------:R-:W-:-:S03]  /*11930*/  UIMAD UR11, UR4, UR13, UR8 ;  /* 0x0000000d040b72a4 */ /* 0x000fc6000f8e0208 */
[----:B------:R-:W-:Y:S02]  /*11940*/  UMOV UR8, UR10 ;  /* 0x0000000a00087c82 */ /* 0x000fe40008000000 */
[----:B------:R-:W-:Y:S01]  /*11950*/  UIMAD.WIDE.U32 UR8, UR4, UR12, UR8 ;  /* 0x0000000c040872a5 */ /* 0x000fe2000f8e0008 */
[----:B------:R-:W1:Y:S03]  /*11960*/  @P0 LDC R7, c[0x0][0xbf0] ;  /* 0x0002fc00ff070b82 */ /* 0x000e660000000800 */
[----:B------:R-:W-:-:S03]  /*11970*/  UIADD3 UR4, UR9, UR11, URZ ;  /* 0x0000000b09047290 */ /* 0x000fc6000fffe03f */
[----:B------:R-:W-:Y:S01]  /*11980*/  ULDC.64 UR10, c[0x0][0xae0] ;  /* 0x0002b800000a7ab9 */ /* 0x000fe20000000a00 */
[----:B0-----:R-:W-:-:S04]  /*11990*/  @P0 IMAD.HI.U32 R2, R6, R3, RZ ;  /* 0x0000000306020227 */ /* 0x001fc800078e00ff */
[----:B------:R-:W-:Y:S02]  /*119a0*/  IMAD.U32 R3, RZ, RZ, UR9 ;  /* 0x00000009ff037e24 */ /* 0x000fe4000f8e00ff */
[----:B------:R-:W-:Y:S01]  /*119b0*/  IMAD.U32 R3, RZ, RZ, UR4 ;  /* 0x00000004ff037e24 */ /* 0x000fe2000f8e00ff */
[----:B-1----:R-:W-:-:S04]  /*119c0*/  @P0 SHF.R.U32.HI R5, RZ, R7, R2 ;  /* 0x00000007ff050219 */ /* 0x002fc80000011602 */
[--C-:B------:R-:W-:Y:S01]  /*119d0*/  SHF.R.S32.HI R2, RZ, 0x1f, R5.reuse ;  /* 0x0000001fff027819 */ /* 0x100fe20000011405 */
[----:B------:R-:W-:-:S04]  /*119e0*/  IMAD.MOV R7, RZ, RZ, -R5 ;  /* 0x000000ffff077224 */ /* 0x000fc800078e0a05 */
[----:B------:R-:W-:Y:S02]  /*119f0*/  IMAD R4, R2, UR10, RZ ;  /* 0x0000000a02047c24 */ /* 0x000fe4000f8e02ff */
[----:B------:R-:W-:Y:S02]  /*11a00*/  IMAD R7, R11, R7, R6 ;  /* 0x000000070b077224 */ /* 0x000fe400078e0206 */
[----:B------:R-:W-:Y:S01]  /*11a10*/  IMAD.U32 R2, RZ, RZ, UR8 ;  /* 0x00000008ff027e24 */ /* 0x000fe2000f8e00ff */
[----:B------:R-:W-:Y:S01]  /*11a20*/  ULDC.64 UR8, c[0x0][0xad8] ;  /* 0x0002b60000087ab9 */ /* 0x000fe20000000a00 */
[C---:B------:R-:W-:Y:S01]  /*11a30*/  IMAD R9, R5.reuse, UR11, R4 ;  /* 0x0000000b05097c24 */ /* 0x040fe2000f8e0204 */
[----:B------:R-:W-:Y:S01]  /*11a40*/  SHF.R.S32.HI R4, RZ, 0x1f, R7 ;  /* 0x0000001fff047819 */ /* 0x000fe20000011407 */
[----:B------:R-:W-:-:S04]  /*11a50*/  IMAD.WIDE.U32 R2, R5, UR10, R2 ;  /* 0x0000000a05027c25 */ /* 0x000fc8000f8e0002 */
[----:B------:R-:W-:Y:S02]  /*11a60*/  IMAD.IADD R3, R3, 0x1, R9 ;  /* 0x0000000103037824 */ /* 0x000fe400078e0209 */
[----:B------:R-:W-:Y:S02]  /*11a70*/  IMAD R4, R4, UR8, RZ ;  /* 0x0000000804047c24 */ /* 0x000fe4000f8e02ff */
[----:B------:R-:W-:Y:S02]  /*11a80*/  VIADD R6, R182, UR15 ;  /* 0x0000000fb6067c36 */ /* 0x000fe40008000000 */
[----:B------:R-:W-:Y:S02]  /*11a90*/  IMAD R11, R0, R11, RZ ;  /* 0x0000000b000b7224 */ /* 0x000fe400078e02ff */
        /* <DEDUP_REMOVED lines=9> */
[-C--:B------:R-:W-:Y:S01]  /*11b30*/  ISETP.GE.AND P1, PT, R0, R11.reuse, PT ;  /* 0x0000000b0000720c */ /* 0x080fe20003f26270 */
[----:B------:R-:W-:Y:S02]  /*11b40*/  VIADD R0, R6, 0x40 ;  /* 0x0000004006007836 */ /* 0x000fe40000000000 */
        /* <DEDUP_REMOVED lines=12> */
.L_x_1316:
[----:B------:R-:W-:Y:S05]  /*11c10*/  BSYNC B1 ;  /* 0x0000000000017941 */ /* 0x000fea0003800000 */
.L_x_1315:
        /* <DEDUP_REMOVED lines=13> */
.L_x_1318:
[----:B------:R-:W-:Y:S05]  /*11cf0*/  BSYNC B1 ;  /* 0x0000000000017941 */ /* 0x000fea0003800000 */
.L_x_1317:
        /* <DEDUP_REMOVED lines=13> */
.L_x_1320:
[----:B------:R-:W-:Y:S05]  /*11dd0*/  BSYNC B1 ;  /* 0x0000000000017941 */ /* 0x000fea0003800000 */
.L_x_1319:
        /* <DEDUP_REMOVED lines=14> */
.L_x_1309:
[----:B------:R-:W-:Y:S05]  /*11ec0*/  BSYNC B0 ;  /* 0x0000000000007941 */ /* 0x000fea0003800000 */
.L_x_1299:
[----:B------:R-:W-:Y:S02]  /*11ed0*/  ULDC UR4, c[0x0][0xc3c] ;  /* 0x00030f0000047ab9 */ /* 0x000fe40000000800 */
[----:B------:R-:W-:-:S06]  /*11ee0*/  UISETP.GE.AND UP0, UPT, UR7, UR4, UPT ;  /* 0x000000040700728c */ /* 0x000fcc000bf06270 */
[----:B------:R-:W-:-:S13]  /*11ef0*/  PLOP3.LUT P0, PT, PT, PT, UP0, 0x80, 0x0 ;  /* 0x000000000000781c */ /* 0x000fda0003f0f008 */
[----:B------:R-:W-:Y:S05]  /*11f00*/  @!P0 BRA `(.L_x_1321) ;  /* 0xfffffef000108947 */ /* 0x000fea000383ffff */
[----:B------:R-:W-:Y:S05]  /*11f10*/  EXIT ;  /* 0x000000000000794d */ /* 0x000fea0003800000 */
.L_x_1208:
[----:B------:R-:W-:-:S08]  /*11f20*/  NOP ;  /* 0x0000000000007918 */ /* 0x000fd00000000000 */
[----:B0-----:R-:W0:-:S00]  /*11f30*/  USETMAXREG.DEALLOC.CTAPOOL 0x28 ;  /* 0x00000028000079c8 */ /* 0x001e0000080e0500 */
[----:B0-----:R-:W-:Y:S01]  /*11f40*/  LOP3.LUT R2, R2, 0x3, RZ, 0xc0, !PT ;  /* 0x0000000302027812 */ /* 0x001fe200078ec0ff */
[----:B------:R-:W-:Y:S01]  /*11f50*/  IMAD.MOV.U32 R6, RZ, RZ, RZ ;  /* 0x000000ffff067224 */ /* 0x000fe200078e00ff */
[----:B------:R-:W-:-:S04]  /*11f60*/  LOP3.LUT R23, R23, 0xfffffeff, RZ, 0xc0, !PT ;  /* 0xfffffeff17177812 */ /* 0x000fc800078ec0ff */
[----:B------:R-:W0:Y:S02]  /*11f70*/  SHFL.IDX PT, R2, R2, RZ, 0x1f ;  /* 0x00001fff02027589 */ /* 0x000e2400000e0000 */
[----:B0-----:R-:W-:-:S13]  /*11f80*/  ISETP.NE.AND P0, PT, R2, RZ, PT ;  /* 0x000000ff0200720c */ /* 0x001fda0003f05270 */
[----:B------:R-:W-:Y:S01]  /*11f90*/  @P0 LOP3.LUT R23, R23, 0x100, RZ, 0xfc, !PT ;  /* 0x0000010017170812 */ /* 0x000fe200078efcff */
[----:B------:R-:W-:Y:S06]  /*11fa0*/  @!P0 BRA `(.L_x_1322) ;  /* 0x00000000001c8947 */ /* 0x000fec0003800000 */
[----:B------:R-:W0:Y:S08]  /*11fb0*/  S2UR UR5, SR_CgaCtaId ;  /* 0x00000000000579c3 */ /* 0x000e300000008800 */
[----:B------:R-:W-:Y:S06]  /*11fc0*/  BAR.SYNC.DEFER_BLOCKING 0x5, 0x180 ;  /* 0x0146000000007b1d */ /* 0x000fec0000010000 */
[----:B------:R-:W-:-:S02]  /*11fd0*/  UMOV UR4, 0x400 ;  /* 0x0000040000047882 */ /* 0x000fc40000000000 */
[----:B0-----:R-:W-:-:S09]  /*11fe0*/  ULEA UR4, UR5, UR4, 0x18 ;  /* 0x0000000405047291 */ /* 0x001fd2000f8ec03f */
[----:B------:R-:W1:Y:S01]  /*11ff0*/  LDS.128 R16, [UR4+0x2a8d0] ;  /* 0x02a8d004ff107984 */ /* 0x000e620008000c00 */
[----:B------:R-:W-:Y:S06]  /*12000*/  BAR.ARV 0x4, 0x180 ;  /* 0x0106000000007b1d */ /* 0x000fec0000002000 */
[----:B------:R-:W-:Y:S05]  /*12010*/  BRA `(.L_x_1323) ;  /* 0x0000000c00907947 */ /* 0x000fea0003800000 */
.L_x_1322:
[----:B------:R-:W-:Y:S01]  /*12020*/  LOP3.LUT R7, R0, 0x1f, RZ, 0xc0, !PT ;  /* 0x0000001f00077812 */ /* 0x000fe200078ec0ff */
[----:B------:R-:W-:Y:S01]  /*12030*/  ULDC UR4, c[0x0][0xc3c] ;  /* 0x00030f0000047ab9 */ /* 0x000fe20000000800 */
[----:B------:R-:W-:Y:S01]  /*12040*/  IMAD.MOV.U32 R9, RZ, RZ, RZ ;  /* 0x000000ffff097224 */ /* 0x000fe200078e00ff */
[----:B------:R-:W0:Y:S01]  /*12050*/  S2UR UR6, SR_CTAID.X ;  /* 0x00000000000679c3 */ /* 0x000e220000002500 */
[----:B------:R-:W-:Y:S01]  /*12060*/  ISETP.NE.AND P0, PT, R7, 0x1f, PT ;  /* 0x0000001f0700780c */ /* 0x000fe20003f05270 */
[----:B------:R-:W-:-:S03]  /*12070*/  ULDC UR5, c[0x0][0xc38] ;  /* 0x00030e0000057ab9 */ /* 0x000fc60000000800 */
[----:B------:R-:W-:-:S13]  /*12080*/  ISETP.GE.OR P1, PT, R7, UR4, !P0 ;  /* 0x0000000407007c0c */ /* 0x000fda000c726670 */
[----:B------:R-:W1:Y:S08]  /*12090*/  @!P1 LDC.64 R4, c[0x0][0xc80] ;  /* 0x00032000ff049b82 */ /* 0x000e700000000a00 */
[----:B------:R-:W2:Y:S01]  /*120a0*/  @!P1 LDC.64 R2, c[0x0][0xc78] ;  /* 0x00031e00ff029b82 */ /* 0x000ea20000000a00 */
[----:B-1----:R-:W-:-:S05]  /*120b0*/  @!P1 IMAD.WIDE.U32 R4, R7, 0x4, R4 ;  /* 0x0000000407049825 */ /* 0x002fca00078e0004 */
        /* <DEDUP_REMOVED lines=10> */
[----:B------:R-:W1:Y:S02]  /*12160*/  SHFL.UP PT, R10, R8, 0x1, RZ ;  /* 0x04200000080a7989 */ /* 0x000e6400000e00ff */
[----:B-1----:R-:W-:-:S05]  /*12170*/  SEL R11, R10, RZ, P1 ;  /* 0x000000ff0a0b7207 */ /* 0x002fca0000800000 */
[----:B------:R-:W-:-:S05]  /*12180*/  IMAD.IADD R11, R8, 0x1, R11 ;  /* 0x00000001080b7824 */ /* 0x000fca00078e020b */
        /* <DEDUP_REMOVED lines=12> */
[----:B------:R-:W1:Y:S02]  /*12250*/  SHFL.IDX PT, R8, R5, 0x1f, 0x1f ;  /* 0x03e01f0005087f89 */ /* 0x000e6400000e0000 */
[----:B-1----:R-:W-:-:S05]  /*12260*/  IMAD R8, R8, UR5, RZ ;  /* 0x0000000508087c24 */ /* 0x002fca000f8e02ff */
[----:B0-----:R-:W-:Y:S01]  /*12270*/  ISETP.GT.AND P6, PT, R8, UR6, PT ;  /* 0x0000000608007c0c */ /* 0x001fe2000bfc4270 */
[----:B------:R-:W-:-:S12]  /*12280*/  IMAD.MOV.U32 R3, RZ, RZ, R8 ;  /* 0x000000ffff037224 */ /* 0x000fd800078e0008 */
[----:B------:R-:W-:Y:S05]  /*12290*/  @P6 BRA `(.L_x_1324) ;  /* 0x0000000000986947 */ /* 0x000fea0003800000 */
[----:B------:R-:W-:Y:S01]  /*122a0*/  IMAD.MOV.U32 R8, RZ, RZ, R3 ;  /* 0x000000ffff087224 */ /* 0x000fe200078e0003 */
[----:B------:R-:W-:Y:S01]  /*122b0*/  UMOV UR4, URZ ;  /* 0x0000003f00047c82 */ /* 0x000fe20008000000 */
[----:B------:R-:W-:-:S05]  /*122c0*/  ULDC UR5, c[0x0][0xc38] ;  /* 0x00030e0000057ab9 */ /* 0x000fca0000000800 */
.L_x_1326:
[----:B------:R-:W0:Y:S01]  /*122d0*/  LDC R2, c[0x0][0xc3c] ;  /* 0x00030f00ff027b82 */ /* 0x000e220000000800 */
[----:B------:R-:W-:-:S06]  /*122e0*/  UIADD3 UR4, UR4, 0x1f, URZ ;  /* 0x0000001f04047890 */ /* 0x000fcc000fffe03f */
[----:B0-----:R-:W-:-:S13]  /*122f0*/  ISETP.LE.AND P6, PT, R2, UR4, PT ;  /* 0x0000000402007c0c */ /* 0x001fda000bfc3270 */
[----:B------:R-:W-:Y:S05]  /*12300*/  @P6 BRA `(.L_x_1325) ;  /* 0x0000000800a86947 */ /* 0x000fea0003800000 */
[----:B------:R-:W-:Y:S02]  /*12310*/  VIADD R9, R7, UR4 ;  /* 0x0000000407097c36 */ /* 0x000fe40008000000 */
        /* <DEDUP_REMOVED lines=30> */
.L_x_1324:
[----:B------:R-:W-:Y:S02]  /*12500*/  IMAD.IADD R3, R8, 0x1, -R3 ;  /* 0x0000000108037824 */ /* 0x000fe400078e0a03 */
[----:B------:R-:W-:Y:S02]  /*12510*/  IMAD.MOV.U32 R16, RZ, RZ, RZ ;  /* 0x000000ffff107224 */ /* 0x000fe400078e00ff */
[----:B------:R-:W-:-:S05]  /*12520*/  IMAD R2, R5, UR5, R3 ;  /* 0x0000000505027c24 */ /* 0x000fca000f8e0203 */
[----:B------:R-:W-:-:S13]  /*12530*/  ISETP.GT.AND P0, PT, R2, UR6, PT ;  /* 0x0000000602007c0c */ /* 0x000fda000bf04270 */
[----:B------:R-:W-:-:S04]  /*12540*/  VOTE.ANY R2, PT, !P0 ;  /* 0x0000000000027806 */ /* 0x000fc800040e0100 */
[----:B------:R-:W0:Y:S01]  /*12550*/  POPC R19, R2 ;  /* 0x0000000200137309 */ /* 0x000e220000000000 */
[----:B------:R-:W-:Y:S01]  /*12560*/  ISETP.NE.AND P0, PT, R2, RZ, PT ;  /* 0x000000ff0200720c */ /* 0x000fe20003f05270 */
[----:B0-----:R-:W0:Y:S04]  /*12570*/  SHFL.IDX PT, R9, R9, R19, 0x1f ;  /* 0x00001f1309097589 */ /* 0x001e2800000e0000 */
[----:B------:R1:W2:Y:S01]  /*12580*/  SHFL.IDX PT, R6, R6, R19, 0x1f ;  /* 0x00001f1306067589 */ /* 0x0002a200000e0000 */
[----:B0-----:R-:W-:-:S07]  /*12590*/  ISETP.NE.AND P1, PT, R9, 0x1, PT ;  /* 0x000000010900780c */ /* 0x001fce0003f25270 */
[----:B-1----:R-:W-:Y:S06]  /*125a0*/  @!P0 BRA `(.L_x_1327) ;  /* 0x0000000000088947 */ /* 0x002fec0003800000 */
[----:B------:R-:W-:-:S06]  /*125b0*/  VIADD R16, R19, 0xffffffff ;  /* 0xffffffff13107836 */ /* 0x000fcc0000000000 */
[----:B------:R0:W1:Y:S02]  /*125c0*/  SHFL.IDX PT, R16, R5, R16, 0x1f ;  /* 0x00001f1005107589 */ /* 0x00006400000e0000 */
.L_x_1327:
[----:B-1----:R-:W-:Y:S02]  /*125d0*/  IMAD R16, R16, UR5, R3 ;  /* 0x0000000510107c24 */ /* 0x002fe4000f8e0203 */
[----:B------:R-:W-:-:S03]  /*125e0*/  VIADD R19, R19, UR4 ;  /* 0x0000000413137c36 */ /* 0x000fc60008000000 */
[----:B0-----:R-:W-:Y:S01]  /*125f0*/  IADD3 R5, -R16, UR6, RZ ;  /* 0x0000000610057c10 */ /* 0x001fe2000fffe1ff */
[----:B------:R-:W-:Y:S06]  /*12600*/  @!P1 BRA `(.L_x_1328) ;  /* 0x0000000000e89947 */ /* 0x000fec0003800000 */
[-C--:B--2---:R-:W-:Y:S02]  /*12610*/  IABS R12, R6.reuse ;  /* 0x00000006000c7213 */ /* 0x084fe40000000000 */
[----:B------:R-:W-:Y:S02]  /*12620*/  IABS R4, R9 ;  /* 0x0000000900047213 */ /* 0x000fe40000000000 */
[----:B------:R-:W0:Y:S01]  /*12630*/  I2F.RP R8, R12 ;  /* 0x0000000c00087306 */ /* 0x000e220000209400 */
[----:B------:R-:W-:-:S07]  /*12640*/  IABS R13, R6 ;  /* 0x00000006000d7213 */ /* 0x000fce0000000000 */
[----:B------:R-:W1:Y:S08]  /*12650*/  I2F.RP R10, R4 ;  /* 0x00000004000a7306 */ /* 0x000e700000209400 */
[----:B0-----:R-:W0:Y:S08]  /*12660*/  MUFU.RCP R8, R8 ;  /* 0x0000000800087308 */ /* 0x001e300000001000 */
[----:B-1----:R-:W-:Y:S01]  /*12670*/  MUFU.RCP R10, R10 ;  /* 0x0000000a000a7308 */ /* 0x002fe20000001000 */
[----:B0-----:R-:W-:Y:S01]  /*12680*/  VIADD R2, R8, 0xffffffe ;  /* 0x0ffffffe08027836 */ /* 0x001fe20000000000 */
[----:B------:R-:W-:-:S06]  /*12690*/  IABS R8, R5 ;  /* 0x0000000500087213 */ /* 0x000fcc0000000000 */
[----:B------:R0:W1:Y:S02]  /*126a0*/  F2I.FTZ.U32.TRUNC.NTZ R3, R2 ;  /* 0x0000000200037305 */ /* 0x000064000021f000 */
[----:B0-----:R-:W-:Y:S02]  /*126b0*/  IMAD.MOV.U32 R2, RZ, RZ, RZ ;  /* 0x000000ffff027224 */ /* 0x001fe400078e00ff */
[----:B-1----:R-:W-:-:S04]  /*126c0*/  IMAD.MOV R11, RZ, RZ, -R3 ;  /* 0x000000ffff0b7224 */ /* 0x002fc800078e0a03 */
[----:B------:R-:W-:-:S04]  /*126d0*/  IMAD R11, R11, R12, RZ ;  /* 0x0000000c0b0b7224 */ /* 0x000fc800078e02ff */
[----:B------:R-:W-:-:S04]  /*126e0*/  IMAD.HI.U32 R3, R3, R11, R2 ;  /* 0x0000000b03037227 */ /* 0x000fc800078e0002 */
[----:B------:R-:W-:Y:S02]  /*126f0*/  IMAD.MOV R11, RZ, RZ, -R13 ;  /* 0x000000ffff0b7224 */ /* 0x000fe400078e0a0d */
[----:B------:R-:W-:-:S04]  /*12700*/  IMAD.HI.U32 R2, R3, R8, RZ ;  /* 0x0000000803027227 */ /* 0x000fc800078e00ff */
[----:B------:R-:W-:Y:S01]  /*12710*/  IMAD R3, R2, R11, R8 ;  /* 0x0000000b02037224 */ /* 0x000fe200078e0208 */
[----:B------:R-:W-:Y:S01]  /*12720*/  LOP3.LUT R8, R5, R6, RZ, 0x3c, !PT ;  /* 0x0000000605087212 */ /* 0x000fe200078e3cff */
[----:B------:R-:W-:-:S03]  /*12730*/  VIADD R11, R10, 0xffffffe ;  /* 0x0ffffffe0a0b7836 */ /* 0x000fc60000000000 */
[----:B------:R-:W-:Y:S02]  /*12740*/  ISETP.GT.U32.AND P1, PT, R12, R3, PT ;  /* 0x000000030c00720c */ /* 0x000fe40003f24070 */
[----:B------:R-:W-:-:S11]  /*12750*/  ISETP.GE.AND P2, PT, R8, RZ, PT ;  /* 0x000000ff0800720c */ /* 0x000fd60003f46270 */
[----:B------:R-:W-:Y:S02]  /*12760*/  @!P1 IMAD.IADD R3, R3, 0x1, -R12 ;  /* 0x0000000103039824 */ /* 0x000fe400078e0a0c */
[----:B------:R-:W-:Y:S01]  /*12770*/  @!P1 VIADD R2, R2, 0x1 ;  /* 0x0000000102029836 */ /* 0x000fe20000000000 */
[----:B------:R-:W-:Y:S02]  /*12780*/  ISETP.NE.AND P1, PT, R6, RZ, PT ;  /* 0x000000ff0600720c */ /* 0x000fe40003f25270 */
[----:B------:R-:W-:Y:S02]  /*12790*/  ISETP.GE.U32.AND P0, PT, R3, R12, PT ;  /* 0x0000000c0300720c */ /* 0x000fe40003f06070 */
[----:B------:R-:W0:Y:S11]  /*127a0*/  F2I.FTZ.U32.TRUNC.NTZ R3, R11 ;  /* 0x0000000b00037305 */ /* 0x000e36000021f000 */
[----:B------:R-:W-:-:S04]  /*127b0*/  @P0 VIADD R2, R2, 0x1 ;  /* 0x0000000102020836 */ /* 0x000fc80000000000 */
[----:B------:R-:W-:Y:S01]  /*127c0*/  IMAD.MOV.U32 R10, RZ, RZ, R2 ;  /* 0x000000ffff0a7224 */ /* 0x000fe200078e0002 */
[----:B------:R-:W-:Y:S01]  /*127d0*/  IABS R2, R9 ;  /* 0x0000000900027213 */ /* 0x000fe20000000000 */
[----:B0-----:R-:W-:Y:S02]  /*127e0*/  IMAD.MOV R13, RZ, RZ, -R3 ;  /* 0x000000ffff0d7224 */ /* 0x001fe400078e0a03 */
[----:B------:R-:W-:Y:S01]  /*127f0*/  @!P2 IMAD.MOV R10, RZ, RZ, -R10 ;  /* 0x000000ffff0aa224 */ /* 0x000fe200078e0a0a */
[----:B------:R-:W-:Y:S01]  /*12800*/  @!P1 LOP3.LUT R10, RZ, R6, RZ, 0x33, !PT ;  /* 0x00000006ff0a9212 */ /* 0x000fe200078e33ff */
[----:B------:R-:W-:Y:S02]  /*12810*/  IMAD.MOV R12, RZ, RZ, -R2 ;  /* 0x000000ffff0c7224 */ /* 0x000fe400078e0a02 */
[----:B------:R-:W-:Y:S01]  /*12820*/  IMAD R11, R13, R4, RZ ;  /* 0x000000040d0b7224 */ /* 0x000fe200078e02ff */
[----:B------:R-:W-:Y:S01]  /*12830*/  IABS R8, R10 ;  /* 0x0000000a00087213 */ /* 0x000fe20000000000 */
[----:B------:R-:W-:-:S04]  /*12840*/  IMAD.MOV.U32 R2, RZ, RZ, RZ ;  /* 0x000000ffff027224 */ /* 0x000fc800078e00ff */
[----:B------:R-:W-:-:S04]  /*12850*/  IMAD.HI.U32 R2, R3, R11, R2 ;  /* 0x0000000b03027227 */ /* 0x000fc800078e0002 */
[----:B------:R-:W-:Y:S02]  /*12860*/  IMAD.MOV.U32 R3, RZ, RZ, R8 ;  /* 0x000000ffff037224 */ /* 0x000fe400078e0008 */
[----:B------:R-:W-:Y:S02]  /*12870*/  IMAD.MOV.U32 R8, RZ, RZ, R12 ;  /* 0x000000ffff087224 */ /* 0x000fe400078e000c */
[----:B------:R-:W-:-:S04]  /*12880*/  IMAD.HI.U32 R2, R2, R3, RZ ;  /* 0x0000000302027227 */ /* 0x000fc800078e00ff */
[----:B------:R-:W-:-:S05]  /*12890*/  IMAD R3, R2, R8, R3 ;  /* 0x0000000802037224 */ /* 0x000fca00078e0203 */
[----:B------:R-:W-:-:S13]  /*128a0*/  ISETP.GT.U32.AND P1, PT, R4, R3, PT ;  /* 0x000000030400720c */ /* 0x000fda0003f24070 */
[----:B------:R-:W-:Y:S02]  /*128b0*/  @!P1 IMAD.IADD R3, R3, 0x1, -R4 ;  /* 0x0000000103039824 */ /* 0x000fe400078e0a04 */
[----:B------:R-:W-:Y:S01]  /*128c0*/  @!P1 VIADD R2, R2, 0x1 ;  /* 0x0000000102029836 */ /* 0x000fe20000000000 */
[----:B------:R-:W-:Y:S02]  /*128d0*/  ISETP.NE.AND P1, PT, R9, RZ, PT ;  /* 0x000000ff0900720c */ /* 0x000fe40003f25270 */
[----:B------:R-:W-:Y:S02]  /*128e0*/  ISETP.GE.U32.AND P0, PT, R3, R4, PT ;  /* 0x000000040300720c */ /* 0x000fe40003f06070 */
[----:B------:R-:W-:-:S04]  /*128f0*/  LOP3.LUT R3, R10, R9, RZ, 0x3c, !PT ;  /* 0x000000090a037212 */ /* 0x000fc800078e3cff */
[----:B------:R-:W-:Y:S01]  /*12900*/  ISETP.GE.AND P2, PT, R3, RZ, PT ;  /* 0x000000ff0300720c */ /* 0x000fe20003f46270 */
[----:B------:R-:W-:-:S06]  /*12910*/  IMAD.MOV R3, RZ, RZ, -R10 ;  /* 0x000000ffff037224 */ /* 0x000fcc00078e0a0a */
[----:B------:R-:W-:-:S06]  /*12920*/  @P0 VIADD R2, R2, 0x1 ;  /* 0x0000000102020836 */ /* 0x000fcc0000000000 */
[----:B------:R-:W-:Y:S01]  /*12930*/  @!P2 IMAD.MOV R2, RZ, RZ, -R2 ;  /* 0x000000ffff02a224 */ /* 0x000fe200078e0a02 */
[----:B------:R-:W-:-:S05]  /*12940*/  @!P1 LOP3.LUT R2, RZ, R9, RZ, 0x33, !PT ;  /* 0x00000009ff029212 */ /* 0x000fca00078e33ff */
[----:B------:R-:W-:-:S04]  /*12950*/  IMAD.MOV R18, RZ, RZ, -R2 ;  /* 0x000000ffff127224 */ /* 0x000fc800078e0a02 */
[C---:B------:R-:W-:Y:S02]  /*12960*/  IMAD R18, R9.reuse, R18, R10 ;  /* 0x0000001209127224 */ /* 0x040fe400078e020a */
[----:B------:R-:W-:Y:S02]  /*12970*/  IMAD R9, R9, 0x1000000, R2 ;  /* 0x0100000009097824 */ /* 0x000fe400078e0202 */
[----:B------:R-:W-:Y:S02]  /*12980*/  IMAD R2, R6, R3, R5 ;  /* 0x0000000306027224 */ /* 0x000fe400078e0205 */
[----:B------:R-:W-:Y:S01]  /*12990*/  IMAD R18, R18, 0x10000, R9 ;  /* 0x0001000012127824 */ /* 0x000fe200078e0209 */
[----:B------:R-:W-:Y:S06]  /*129a0*/  BRA `(.L_x_1329) ;  /* 0x0000000000f47947 */ /* 0x000fec0003800000 */
.L_x_1328:
[----:B------:R-:W0:Y:S02]  /*129b0*/  LDC.64 R2, c[0x0][0xc90] ;  /* 0x00032400ff027b82 */ /* 0x000e240000000a00 */
[----:B0-----:R-:W-:-:S05]  /*129c0*/  IMAD.WIDE R2, R19, 0x4, R2 ;  /* 0x0000000413027825 */ /* 0x001fca00078e0202 */
[----:B------:R0:W2:Y:S01]  /*129d0*/  LDG.E R13, desc[UR36][R2.64] ;  /* 0x00000024020d7981 */ /* 0x0000a2000c1e1900 */
[----:B------:R-:W-:Y:S01]  /*129e0*/  IABS R15, R5 ;  /* 0x00000005000f7213 */ /* 0x000fe20000000000 */
[----:B0-----:R-:W-:Y:S02]  /*129f0*/  IMAD.MOV.U32 R2, RZ, RZ, RZ ;  /* 0x000000ffff027224 */ /* 0x001fe400078e00ff */
[----:B--2---:R-:W-:-:S05]  /*12a00*/  IMAD R4, R6, R13, RZ ;  /* 0x0000000d06047224 */ /* 0x004fca00078e02ff */
[-C--:B------:R-:W-:Y:S02]  /*12a10*/  IABS R10, R4.reuse ;  /* 0x00000004000a7213 */ /* 0x080fe40000000000 */
[----:B------:R-:W-:Y:S02]  /*12a20*/  IABS R12, R4 ;  /* 0x00000004000c7213 */ /* 0x000fe40000000000 */
[----:B------:R-:W0:Y:S08]  /*12a30*/  I2F.RP R8, R10 ;  /* 0x0000000a00087306 */ /* 0x000e300000209400 */
[----:B0-----:R-:W0:Y:S02]  /*12a40*/  MUFU.RCP R8, R8 ;  /* 0x0000000800087308 */ /* 0x001e240000001000 */
[----:B0-----:R-:W-:-:S06]  /*12a50*/  VIADD R9, R8, 0xffffffe ;  /* 0x0ffffffe08097836 */ /* 0x001fcc0000000000 */
[----:B------:R-:W0:Y:S02]  /*12a60*/  F2I.FTZ.U32.TRUNC.NTZ R3, R9 ;  /* 0x0000000900037305 */ /* 0x000e24000021f000 */
[----:B0-----:R-:W-:-:S04]  /*12a70*/  IMAD.MOV R11, RZ, RZ, -R3 ;  /* 0x000000ffff0b7224 */ /* 0x001fc800078e0a03 */
[----:B------:R-:W-:-:S04]  /*12a80*/  IMAD R11, R11, R10, RZ ;  /* 0x0000000a0b0b7224 */ /* 0x000fc800078e02ff */
[----:B------:R-:W-:-:S04]  /*12a90*/  IMAD.HI.U32 R2, R3, R11, R2 ;  /* 0x0000000b03027227 */ /* 0x000fc800078e0002 */
[----:B------:R-:W-:Y:S02]  /*12aa0*/  IMAD.MOV R3, RZ, RZ, -R12 ;  /* 0x000000ffff037224 */ /* 0x000fe400078e0a0c */
        /* <DEDUP_REMOVED lines=8> */
[----:B------:R-:W-:-:S07]  /*12b30*/  ISETP.GE.AND P2, PT, R3, RZ, PT ;  /* 0x000000ff0300720c */ /* 0x000fce0003f46270 */
[----:B------:R-:W-:-:S06]  /*12b40*/  @P0 VIADD R2, R2, 0x1 ;  /* 0x0000000102020836 */ /* 0x000fcc0000000000 */
[----:B------:R-:W-:Y:S01]  /*12b50*/  @!P2 IMAD.MOV R2, RZ, RZ, -R2 ;  /* 0x000000ffff02a224 */ /* 0x000fe200078e0a02 */
[----:B------:R-:W-:-:S05]  /*12b60*/  @!P1 LOP3.LUT R2, RZ, R4, RZ, 0x33, !PT ;  /* 0x00000004ff029212 */ /* 0x000fca00078e33ff */
[----:B------:R-:W-:Y:S02]  /*12b70*/  IMAD R11, R13, R2, RZ ;  /* 0x000000020d0b7224 */ /* 0x000fe400078e02ff */
[----:B------:R-:W-:Y:S02]  /*12b80*/  IMAD.MOV R2, RZ, RZ, -R2 ;  /* 0x000000ffff027224 */ /* 0x000fe400078e0a02 */
[----:B------:R-:W-:Y:S02]  /*12b90*/  IMAD.MOV R3, RZ, RZ, -R11 ;  /* 0x000000ffff037224 */ /* 0x000fe400078e0a0b */
[----:B------:R-:W-:Y:S02]  /*12ba0*/  IMAD R4, R4, R2, R5 ;  /* 0x0000000204047224 */ /* 0x000fe400078e0205 */
[----:B------:R-:W-:Y:S01]  /*12bb0*/  IMAD.MOV.U32 R2, RZ, RZ, RZ ;  /* 0x000000ffff027224 */ /* 0x000fe200078e00ff */
[----:B------:R-:W-:-:S04]  /*12bc0*/  VIADDMNMX R13, R3, UR5, R13, PT ;  /* 0x00000005030d7c46 */ /* 0x000fc8000b80010d */
[-C--:B------:R-:W-:Y:S01]  /*12bd0*/  IABS R10, R13.reuse ;  /* 0x0000000d000a7213 */ /* 0x080fe20000000000 */
[----:B------:R-:W-:Y:S01]  /*12be0*/  IMAD.MOV R18, RZ, RZ, -R13 ;  /* 0x000000ffff127224 */ /* 0x000fe200078e0a0d */
[----:B------:R-:W-:Y:S02]  /*12bf0*/  IABS R12, R13 ;  /* 0x0000000d000c7213 */ /* 0x000fe40000000000 */
[----:B------:R-:W0:Y:S08]  /*12c00*/  I2F.RP R8, R10 ;  /* 0x0000000a00087306 */ /* 0x000e300000209400 */
[----:B0-----:R-:W0:Y:S02]  /*12c10*/  MUFU.RCP R8, R8 ;  /* 0x0000000800087308 */ /* 0x001e240000001000 */
[----:B0-----:R-:W-:-:S06]  /*12c20*/  VIADD R3, R8, 0xffffffe ;  /* 0x0ffffffe08037836 */ /* 0x001fcc0000000000 */
[----:B------:R-:W0:Y:S02]  /*12c30*/  F2I.FTZ.U32.TRUNC.NTZ R3, R3 ;  /* 0x0000000300037305 */ /* 0x000e24000021f000 */
[----:B0-----:R-:W-:-:S04]  /*12c40*/  IMAD.MOV R9, RZ, RZ, -R3 ;  /* 0x000000ffff097224 */ /* 0x001fc800078e0a03 */
[----:B------:R-:W-:Y:S01]  /*12c50*/  IMAD.MOV.U32 R5, RZ, RZ, R9 ;  /* 0x000000ffff057224 */ /* 0x000fe200078e0009 */
[----:B------:R-:W-:-:S03]  /*12c60*/  IABS R9, R4 ;  /* 0x0000000400097213 */ /* 0x000fc60000000000 */
        /* <DEDUP_REMOVED lines=11> */
[----:B------:R-:W-:Y:S02]  /*12d20*/  ISETP.GE.AND P2, PT, R3, RZ, PT ;  /* 0x000000ff0300720c */ /* 0x000fe40003f46270 */
[----:B------:R-:W-:-:S05]  /*12d30*/  IADD3 R3, R11, 0x1000000, R4 ;  /* 0x010000000b037810 */ /* 0x000fca0007ffe004 */
[----:B------:R-:W-:-:S06]  /*12d40*/  @P0 VIADD R2, R2, 0x1 ;  /* 0x0000000102020836 */ /* 0x000fcc0000000000 */
[----:B------:R-:W-:Y:S01]  /*12d50*/  @!P2 IMAD.MOV R2, RZ, RZ, -R2 ;  /* 0x000000ffff02a224 */ /* 0x000fe200078e0a02 */
[----:B------:R-:W-:-:S05]  /*12d60*/  @!P1 LOP3.LUT R2, RZ, R13, RZ, 0x33, !PT ;  /* 0x0000000dff029212 */ /* 0x000fca00078e33ff */
[----:B------:R-:W-:-:S07]  /*12d70*/  IMAD R18, R2, R18, R3 ;  /* 0x0000001202127224 */ /* 0x000fce00078e0203 */
.L_x_1329:
[----:B------:R-:W-:-:S05]  /*12d80*/  LOP3.LUT R17, RZ, R2, RZ, 0x33, !PT ;  /* 0x00000002ff117212 */ /* 0x000fca00078e33ff */
[----:B------:R-:W-:Y:S01]  /*12d90*/  IMAD.IADD R17, R6, 0x1, R17 ;  /* 0x0000000106117824 */ /* 0x000fe200078e0211 */
[----:B------:R-:W-:Y:S06]  /*12da0*/  BRA `(.L_x_1330) ;  /* 0x0000000000147947 */ /* 0x000fec0003800000 */
.L_x_1325:
[----:B------:R-:W-:Y:S01]  /*12db0*/  ULDC UR4, c[0x0][0xc3c] ;  /* 0x00030f0000047ab9 */ /* 0x000fe20000000800 */
[----:B------:R-:W-:Y:S02]  /*12dc0*/  IMAD.MOV.U32 R17, RZ, RZ, RZ ;  /* 0x000000ffff117224 */ /* 0x000fe400078e00ff */
[----:B------:R-:W-:Y:S02]  /*12dd0*/  IMAD.U32 R16, RZ, RZ, UR6 ;  /* 0x00000006ff107e24 */ /* 0x000fe4000f8e00ff */
[----:B------:R-:W-:Y:S02]  /*12de0*/  IMAD.MOV.U32 R18, RZ, RZ, RZ ;  /* 0x000000ffff127224 */ /* 0x000fe400078e00ff */
[----:B------:R-:W-:-:S07]  /*12df0*/  IMAD.U32 R19, RZ, RZ, UR4 ;  /* 0x00000004ff137e24 */ /* 0x000fce000f8e00ff */
.L_x_1330:
[----:B------:R-:W-:-:S13]  /*12e00*/  ISETP.NE.AND P0, PT, R7, RZ, PT ;  /* 0x000000ff0700720c */ /* 0x000fda0003f05270 */
[----:B------:R-:W0:Y:S01]  /*12e10*/  @!P0 S2R R3, SR_CgaCtaId ;  /* 0x0000000000038919 */ /* 0x000e220000008800 */
[----:B------:R-:W-:-:S04]  /*12e20*/  @!P0 MOV R2, 0x400 ;  /* 0x0000040000028802 */ /* 0x000fc80000000f00 */
[----:B0-----:R-:W-:-:S05]  /*12e30*/  @!P0 LEA R2, R3, R2, 0x18 ;  /* 0x0000000203028211 */ /* 0x001fca00078ec0ff */
[----:B------:R0:W-:Y:S01]  /*12e40*/  @!P0 STS.128 [R2+0x2a8d0], R16 ;  /* 0x02a8d01002008388 */ /* 0x0001e20000000c00 */
[----:B------:R-:W-:Y:S06]  /*12e50*/  BAR.ARV 0x5, 0x180 ;  /* 0x0146000000007b1d */ /* 0x000fec0000002000 */
.L_x_1323:
[----:B------:R2:W-:Y:S01]  /*12e60*/  STL [R1+0x10], RZ ;  /* 0x000010ff01007387 */ /* 0x0005e20000100800 */
[----:B------:R-:W-:Y:S01]  /*12e70*/  ULDC UR4, c[0x0][0xc3c] ;  /* 0x00030f0000047ab9 */ /* 0x000fe20000000800 */
[----:B------:R-:W-:Y:S01]  /*12e80*/  IMAD.MOV.U32 R28, RZ, RZ, 0x1 ;  /* 0x00000001ff1c7424 */ /* 0x000fe200078e00ff */
[----:B-1----:R-:W-:Y:S01]  /*12e90*/  ISETP.GE.AND P0, PT, R19, UR4, PT ;  /* 0x0000000413007c0c */ /* 0x002fe2000bf06270 */
[----:B------:R-:W-:-:S12]  /*12ea0*/  IMAD.MOV.U32 R26, RZ, RZ, RZ ;  /* 0x000000ffff1a7224 */ /* 0x000fd800078e00ff */
[----:B--2---:R-:W-:Y:S05]  /*12eb0*/  @P0 BRA `(.L_x_1331) ;  /* 0x00000050009c0947 */ /* 0x004fea0003800000 */
[----:B0-----:R-:W2:Y:S01]  /*12ec0*/  LDL R2, [R1+0x14] ;  /* 0x0000140001027983 */ /* 0x001ea20000100800 */
[----:B------:R-:W0:Y:S01]  /*12ed0*/  S2UR UR5, SR_CgaCtaId ;  /* 0x00000000000579c3 */ /* 0x000e220000008800 */
[----:B------:R-:W-:Y:S01]  /*12ee0*/  LOP3.LUT R4, R0, 0x7f, RZ, 0xc0, !PT ;  /* 0x0000007f00047812 */ /* 0x000fe200078ec0ff */
[----:B------:R-:W-:Y:S01]  /*12ef0*/  BSSY B8, `(.L_x_1331) ;  /* 0x0000523000087945 */ /* 0x000fe20003800000 */
[----:B------:R1:W-:Y:S01]  /*12f00*/  STL [R1+0x10], RZ ;  /* 0x000010ff01007387 */ /* 0x0003e20000100800 */
[----:B------:R-:W-:Y:S01]  /*12f10*/  IMAD.MOV.U32 R28, RZ, RZ, 0x1 ;  /* 0x00000001ff1c7424 */ /* 0x000fe200078e00ff */
[----:B------:R-:W-:Y:S01]  /*12f20*/  SHF.R.U32.HI R5, RZ, 0x3, R4 ;  /* 0x00000003ff057819 */ /* 0x000fe20000011604 */
[----:B------:R-:W-:Y:S01]  /*12f30*/  IMAD.MOV.U32 R26, RZ, RZ, RZ ;  /* 0x000000ffff1a7224 */ /* 0x000fe200078e00ff */
[----:B------:R-:W-:Y:S01]  /*12f40*/  ULDC UR39, c[0x0][0xc] ;  /* 0x0000030000277ab9 */ /* 0x000fe20000000800 */
[----:B--2---:R-:W-:Y:S01]  /*12f50*/  R2UR UR4, R2 ;  /* 0x00000000020472ca */ /* 0x004fe200000e0000 */
[----:B------:R-:W-:-:S05]  /*12f60*/  IMAD.SHL.U32 R2, R0, 0x8, RZ ;  /* 0x0000000800027824 */ /* 0x000fca00078e00ff */
[C---:B------:R-:W-:Y:S02]  /*12f70*/  LOP3.LUT R3, R2.reuse, 0x1f8, RZ, 0xc0, !PT ;  /* 0x000001f802037812 */ /* 0x040fe400078ec0ff */
[----:B------:R-:W-:Y:S02]  /*12f80*/  LOP3.LUT R4, R2, 0x38, RZ, 0xc0, !PT ;  /* 0x0000003802047812 */ /* 0x000fe400078ec0ff */
[----:B------:R-:W-:Y:S01]  /*12f90*/  LOP3.LUT R3, R3, 0x38, R0, 0x78, !PT ;  /* 0x0000003803037812 */ /* 0x000fe200078e7800 */
[----:B------:R-:W-:Y:S02]  /*12fa0*/  IMAD.SHL.U32 R0, R0, 0x10, RZ ;  /* 0x0000001000007824 */ /* 0x000fe400078e00ff */
[----:B------:R-:W-:Y:S01]  /*12fb0*/  ULOP3.LUT UR38, UR4, 0x2, URZ, 0xfc, !UPT ;  /* 0x0000000204267892 */ /* 0x000fe2000f8efc3f */
[----:B------:R-:W-:Y:S02]  /*12fc0*/  LOP3.LUT R32, R3, 0x200, R2, 0xf8, !PT ;  /* 0x0000020003207812 */ /* 0x000fe400078ef802 */
[----:B------:R-:W-:Y:S01]  /*12fd0*/  UMOV UR4, 0x400 ;  /* 0x0000040000047882 */ /* 0x000fe20000000000 */
[----:B------:R-:W-:Y:S01]  /*12fe0*/  LOP3.LUT R3, R5, 0x70, R0, 0xf8, !PT ;  /* 0x0000007005037812 */ /* 0x000fe200078ef800 */
[----:B0-----:R-:W-:Y:S01]  /*12ff0*/  ULEA UR4, UR5, UR4, 0x18 ;  /* 0x0000000405047291 */ /* 0x001fe2000f8ec03f */
[----:B------:R-:W-:-:S02]  /*13000*/  LOP3.LUT R2, R4, 0x40, RZ, 0xfc, !PT ;  /* 0x0000004004027812 */ /* 0x000fc400078efcff */
[----:B------:R-:W-:-:S03]  /*13010*/  LOP3.LUT R0, R4, 0x80, RZ, 0xfc, !PT ;  /* 0x0000008004007812 */ /* 0x000fc600078efcff */
[----:B------:R-:W-:-:S04]  /*13020*/  IMAD.U32 R22, RZ, RZ, UR4 ;  /* 0x00000004ff167e24 */ /* 0x000fc8000f8e00ff */
[----:B-1----:R-:W-:-:S07]  /*13030*/  IMAD R33, R32, 0x2, R22 ;  /* 0x0000000220217824 */ /* 0x002fce00078e0216 */
.L_x_1404:
[----:B------:R-:W-:Y:S05]  /*13040*/  YIELD ;  /* 0x0000000000007946 */ /* 0x000fea0003800000 */
[----:B------:R-:W-:Y:S01]  /*13050*/  ULDC.64 UR4, c[0x0][0xa28] ;  /* 0x00028a0000047ab9 */ /* 0x000fe20000000a00 */
[----:B------:R-:W-:Y:S01]  /*13060*/  IMAD.MOV.U32 R37, RZ, RZ, RZ ;  /* 0x000000ffff257224 */ /* 0x000fe200078e00ff */
[----:B------:R-:W-:-:S04]  /*13070*/  ISETP.NE.U32.AND P0, PT, RZ, UR4, PT ;  /* 0x00000004ff007c0c */ /* 0x000fc8000bf05070 */
[----:B------:R-:W-:Y:S01]  /*13080*/  ISETP.NE.AND.EX P0, PT, RZ, UR5, PT, P0 ;  /* 0x00000005ff007c0c */ /* 0x000fe2000bf05300 */
[----:B------:R-:W-:-:S12]  /*13090*/  ULDC.64 UR4, c[0x0][0xa18] ;  /* 0x0002860000047ab9 */ /* 0x000fd80000000a00 */
[----:B0-----:R-:W0:Y:S02]  /*130a0*/  @P0 LDC.64 R2, c[0x0][0xa28] ;  /* 0x00028a00ff020b82 */ /* 0x001e240000000a00 */
[----:B0-----:R-:W-:-:S05]  /*130b0*/  @P0 IMAD.WIDE R2, R19, 0x4, R2 ;  /* 0x0000000413020825 */ /* 0x001fca00078e0202 */
[----:B------:R0:W5:Y:S01]  /*130c0*/  @P0 LDG.E R37, desc[UR36][R2.64] ;  /* 0x0000002402250981 */ /* 0x000162000c1e1900 */
[----:B------:R-:W-:Y:S01]  /*130d0*/  ISETP.NE.U32.AND P0, PT, RZ, UR4, PT ;  /* 0x00000004ff007c0c */ /* 0x000fe2000bf05070 */
[----:B------:R-:W-:Y:S01]  /*130e0*/  IMAD.MOV.U32 R35, RZ, RZ, RZ ;  /* 0x000000ffff237224 */ /* 0x000fe200078e00ff */
[----:B------:R-:W-:Y:S02]  /*130f0*/  LOP3.LUT R23, R23, 0xffffff7f, RZ, 0xc0, !PT ;  /* 0xffffff7f17177812 */ /* 0x000fe400078ec0ff */
[----:B------:R-:W-:Y:S01]  /*13100*/  ISETP.NE.AND.EX P1, PT, RZ, UR5, PT, P0 ;  /* 0x00000005ff007c0c */ /* 0x000fe2000bf25300 */
[----:B------:R-:W-:Y:S02]  /*13110*/  ULDC.64 UR4, c[0x0][0xa00] ;  /* 0x0002800000047ab9 */ /* 0x000fe40000000a00 */
[----:B------:R-:W-:Y:S01]  /*13120*/  ISETP.NE.U32.AND P0, PT, RZ, UR4, PT ;  /* 0x00000004ff007c0c */ /* 0x000fe2000bf05070 */
[----:B0-----:R-:W0:Y:S03]  /*13130*/  LDC.64 R2, c[0x0][0xa00] ;  /* 0x00028000ff027b82 */ /* 0x001e260000000a00 */
[----:B------:R-:W-:Y:S01]  /*13140*/  ISETP.NE.AND.EX P2, PT, RZ, UR5, PT, P0 ;  /* 0x00000005ff007c0c */ /* 0x000fe2000bf45300 */
[----:B------:R-:W-:-:S05]  /*13150*/  ULDC.64 UR4, c[0x0][0x418] ;  /* 0x0001060000047ab9 */ /* 0x000fca0000000a00 */
[----:B------:R-:W1:Y:S07]  /*13160*/  @P1 LDC.64 R30, c[0x0][0xa18] ;  /* 0x00028600ff1e1b82 */ /* 0x000e6e0000000a00 */
[----:B------:R-:W-:Y:S01]  /*13170*/  @P2 LOP3.LUT R23, R23, 0x80, RZ, 0xfc, !PT ;  /* 0x0000008017172812 */ /* 0x000fe200078efcff */
[----:B0-----:R-:W-:-:S05]  /*13180*/  IMAD.WIDE R2, R19, 0x4, R2 ;  /* 0x0000000413027825 */ /* 0x001fca00078e0202 */
[----:B------:R0:W5:Y:S01]  /*13190*/  @P2 LDG.E R35, desc[UR36][R2.64] ;  /* 0x0000002402232981 */ /* 0x000162000c1e1900 */
[----:B-1----:R-:W-:-:S06]  /*131a0*/  @P1 IMAD.WIDE R30, R19, 0x4, R30 ;  /* 0x00000004131e1825 */ /* 0x002fcc00078e021e */
[----:B------:R0:W5:Y:S01]  /*131b0*/  @P1 LDG.E R30, desc[UR36][R30.64] ;  /* 0x000000241e1e1981 */ /* 0x000162000c1e1900 */
[----:B------:R-:W-:-:S03]  /*131c0*/  UISETP.NE.U32.AND UP0, UPT, UR4, URZ, UPT ;  /* 0x0000003f0400728c */ /* 0x000fc6000bf05070 */
[----:B------:R-:W-:Y:S01]  /*131d0*/  ULDC UR4, c[0x0][0x424] ;  /* 0x0001090000047ab9 */ /* 0x000fe20000000800 */
[----:B------:R-:W-:-:S03]  /*131e0*/  UISETP.NE.AND.EX UP0, UPT, UR5, URZ, UPT, UP0 ;  /* 0x0000003f0500728c */ /* 0x000fc6000bf05300 */
[----:B------:R-:W-:Y:S01]  /*131f0*/  ULDC UR5, c[0x0][0x2f0] ;  /* 0x0000bc0000057ab9 */ /* 0x000fe20000000800 */
[----:B------:R-:W-:-:S04]  /*13200*/  USEL UR4, UR4, 0x1, UP0 ;  /* 0x0000000104047887 */ /* 0x000fc80008000000 */
[----:B------:R-:W-:-:S06]  /*13210*/  UIMAD UR4, UR4, UR5, URZ ;  /* 0x00000005040472a4 */ /* 0x000fcc000f8e023f */
[----:B------:R-:W-:Y:S01]  /*13220*/  IMAD.U32 R34, RZ, RZ, UR4 ;  /* 0x00000004ff227e24 */ /* 0x000fe2000f8e00ff */
[----:B0-2---:R-:W-:Y:S06]  /*13230*/  @P1 BRA `(.L_x_1332) ;  /* 0x0000000000181947 */ /* 0x005fec0003800000 */
[----:B------:R-:W-:Y:S02]  /*13240*/  ULDC UR4, c[0x0][0x288] ;  /* 0x0000a20000047ab9 */ /* 0x000fe40000000800 */
[----:B-----5:R-:W-:Y:S01]  /*13250*/  IMAD.U32 R30, RZ, RZ, UR4 ;  /* 0x00000004ff1e7e24 */ /* 0x020fe2000f8e00ff */
[----:B------:R-:W-:Y:S06]  /*13260*/  @!P2 BRA `(.L_x_1332) ;  /* 0x00000000000ca947 */ /* 0x000fec0003800000 */
[----:B------:R-:W2:Y:S04]  /*13270*/  LDG.E R5, desc[UR36][R2.64] ;  /* 0x0000002402057981 */ /* 0x000ea8000c1e1900 */
[----:B------:R-:W2:Y:S02]  /*13280*/  LDG.E R30, desc[UR36][R2.64+0x4] ;  /* 0x00000424021e7981 */ /* 0x000ea4000c1e1900 */
[----:B--2---:R-:W-:-:S07]  /*13290*/  IMAD.IADD R30, R30, 0x1, -R5 ;  /* 0x000000011e1e7824 */ /* 0x004fce00078e0a05 */
.L_x_1332:
[----:B------:R-:W-:Y:S02]  /*132a0*/  ULDC.64 UR4, c[0x0][0xa20] ;  /* 0x0002880000047ab9 */ /* 0x000fe40000000a00 */
[----:B------:R-:W-:-:S04]  /*132b0*/  ISETP.NE.U32.AND P0, PT, RZ, UR4, PT ;  /* 0x00000004ff007c0c */ /* 0x000fc8000bf05070 */
[----:B------:R-:W-:-:S13]  /*132c0*/  ISETP.NE.AND.EX P0, PT, RZ, UR5, PT, P0 ;  /* 0x00000005ff007c0c */ /* 0x000fda000bf05300 */
[----:B------:R-:W-:Y:S05]  /*132d0*/  @!P0 BRA `(.L_x_1333) ;  /* 0x0000000000108947 */ /* 0x000fea0003800000 */
[----:B------:R-:W0:Y:S02]  /*132e0*/  LDC.64 R2, c[0x0][0xa20] ;  /* 0x00028800ff027b82 */ /* 0x000e240000000a00 */
[----:B0-----:R-:W-:-:S05]  /*132f0*/  IMAD.WIDE R2, R19, 0x4, R2 ;  /* 0x0000000413027825 */ /* 0x001fca00078e0202 */
[----:B------:R0:W5:Y:S01]  /*13300*/  LDG.E R34, desc[UR36][R2.64] ;  /* 0x0000002402227981 */ /* 0x000162000c1e1900 */
[----:B------:R-:W-:Y:S05]  /*13310*/  BRA `(.L_x_1334) ;  /* 0x0000000000247947 */ /* 0x000fea0003800000 */
.L_x_1333:
        /* <DEDUP_REMOVED lines=9> */
.L_x_1334:
[----:B------:R-:W1:Y:S01]  /*133b0*/  LDC R0, c[0x0][0x448] ;  /* 0x00011200ff007b82 */ /* 0x000e620000000800 */
[----:B------:R-:W-:Y:S01]  /*133c0*/  IMAD.SHL.U32 R27, R17, 0x80, RZ ;  /* 0x00000080111b7824 */ /* 0x000fe200078e00ff */
[----:B------:R-:W-:Y:S01]  /*133d0*/  LOP3.LUT R23, R23, 0xffffffbf, RZ, 0xc0, !PT ;  /* 0xffffffbf17177812 */ /* 0x000fe200078ec0ff */
[----:B-----5:R-:W-:-:S05]  /*133e0*/  IMAD.IADD R34, R34, 0x1, -R37 ;  /* 0x0000000122227824 */ /* 0x020fca00078e0a25 */
[----:B0-----:R-:W0:Y:S01]  /*133f0*/  LDC.64 R2, c[0x0][0x9e0] ;  /* 0x00027800ff027b82 */ /* 0x001e220000000a00 */
[----:B-1----:R-:W-:Y:S01]  /*13400*/  ISETP.NE.AND P2, PT, R0, 0x1, PT ;  /* 0x000000010000780c */ /* 0x002fe20003f45270 */
[----:B------:R-:W-:Y:S01]  /*13410*/  VIADD R0, R27, 0x7f ;  /* 0x0000007f1b007836 */ /* 0x000fe20000000000 */
[----:B0-----:R-:W-:-:S11]  /*13420*/  ISETP.GE.AND P1, PT, R3, 0x1, PT ;  /* 0x000000010300780c */ /* 0x001fd60003f26270 */
[----:B------:R-:W0:Y:S01]  /*13430*/  @P2 LDC R5, c[0x0][0x44c] ;  /* 0x00011300ff052b82 */ /* 0x000e220000000800 */
[----:B------:R-:W-:-:S07]  /*13440*/  @P2 LOP3.LUT R23, R23, 0x40, RZ, 0xfc, !PT ;  /* 0x0000004017172812 */ /* 0x000fce00078efcff */
[----:B------:R-:W1:Y:S01]  /*13450*/  @P2 LDC R7, c[0x0][0x450] ;  /* 0x00011400ff072b82 */ /* 0x000e620000000800 */
[----:B0-----:R-:W-:Y:S01]  /*13460*/  @P2 IMAD.HI.U32 R4, R0, R5, RZ ;  /* 0x0000000500042227 */ /* 0x001fe200078e00ff */
[----:B------:R-:W-:-:S04]  /*13470*/  IADD3 R5, R34, 0x1, -R30 ;  /* 0x0000000122057810 */ /* 0x000fc80007ffe81e */
[----:B-1----:R-:W-:-:S05]  /*13480*/  @P2 SHF.R.U32.HI R0, RZ, R7, R4 ;  /* 0x00000007ff002219 */ /* 0x002fca0000011604 */
[----:B------:R-:W-:-:S04]  /*13490*/  IMAD.IADD R7, R5, 0x1, R0 ;  /* 0x0000000105077824 */ /* 0x000fc800078e0200 */
[----:B------:R-:W-:Y:S01]  /*134a0*/  IMAD.IADD R2, R7, 0x1, R2 ;  /* 0x0000000107027824 */ /* 0x000fe200078e0202 */
[----:B------:R-:W-:Y:S06]  /*134b0*/  @!P1 BRA `(.L_x_1335) ;  /* 0x0000000000489947 */ /* 0x000fec0003800000 */
[C---:B------:R-:W-:Y:S01]  /*134c0*/  ISETP.GT.AND P0, PT, R7.reuse, RZ, PT ;  /* 0x000000ff0700720c */ /* 0x040fe20003f04270 */
[----:B------:R-:W-:Y:S01]  /*134d0*/  BSSY B0, `(.L_x_1336) ;  /* 0x000000e000007945 */ /* 0x000fe20003800000 */
[----:B------:R-:W-:-:S11]  /*134e0*/  VIADD R0, R7, 0xffffffff ;  /* 0xffffffff07007836 */ /* 0x000fd60000000000 */
        /* <DEDUP_REMOVED lines=8> */
.L_x_1337:
[----:B------:R-:W-:-:S13]  /*13570*/  ISETP.NE.AND P0, PT, R3, 0x1, PT ;  /* 0x000000010300780c */ /* 0x000fda0003f05270 */
[----:B------:R-:W0:Y:S02]  /*13580*/  @P0 LDC.64 R4, c[0x0][0x9e8] ;  /* 0x00027a00ff040b82 */ /* 0x000e240000000a00 */
[----:B0-----:R-:W-:-:S05]  /*13590*/  @P0 IMAD.HI.U32 R4, R0, R4, RZ ;  /* 0x0000000400040227 */ /* 0x001fca00078e00ff */
[----:B------:R-:W-:-:S07]  /*135a0*/  @P0 SHF.R.U32.HI R0, RZ, R5, R4 ;  /* 0x00000005ff000219 */ /* 0x000fce0000011604 */
.L_x_1338:
[----:B------:R-:W-:Y:S05]  /*135b0*/  BSYNC B0 ;  /* 0x0000000000007941 */ /* 0x000fea0003800000 */
.L_x_1336:
[----:B------:R-:W-:-:S05]  /*135c0*/  IMAD R5, R0, R3, R3 ;  /* 0x0000000300057224 */ /* 0x000fca00078e0203 */
[----:B------:R-:W-:-:S07]  /*135d0*/  VIMNMX R2, R2, R5, PT ;  /* 0x0000000502027248 */ /* 0x000fce0003fe0100 */
.L_x_1335:
[----:B------:R-:W0:Y:S01]  /*135e0*/  @P2 LDC R0, c[0x0][0x44c] ;  /* 0x00011300ff002b82 */ /* 0x000e220000000800 */
[----:B------:R-:W-:Y:S01]  /*135f0*/  VIADD R2, R2, 0x5f ;  /* 0x0000005f02027836 */ /* 0x000fe20000000000 */
[----:B------:R-:W-:Y:S01]  /*13600*/  ULDC UR4, c[0x0][0x9dc] ;  /* 0x0002770000047ab9 */ /* 0x000fe20000000800 */
[----:B------:R-:W-:Y:S02]  /*13610*/  IMAD.MOV.U32 R5, RZ, RZ, R27 ;  /* 0x000000ffff057224 */ /* 0x000fe400078e001b */
[----:B------:R-:W-:-:S03]  /*13620*/  IMAD.HI R2, R2, 0x2aaaaaab, RZ ;  /* 0x2aaaaaab02027827 */ /* 0x000fc600078e02ff */
[----:B------:R-:W1:Y:S01]  /*13630*/  @P2 LDC R7, c[0x0][0x450] ;  /* 0x00011400ff072b82 */ /* 0x000e620000000800 */
[----:B0-----:R-:W-:-:S05]  /*13640*/  @P2 IMAD.HI.U32 R0, R27, R0, RZ ;  /* 0x000000001b002227 */ /* 0x001fca00078e00ff */
[----:B-1----:R-:W-:Y:S01]  /*13650*/  @P2 SHF.R.U32.HI R5, RZ, R7, R0 ;  /* 0x00000007ff052219 */ /* 0x002fe20000011600 */
[----:B------:R-:W-:Y:S01]  /*13660*/  VIADD R0, R34, 0x5f ;  /* 0x0000005f22007836 */ /* 0x000fe20000000000 */
[----:B------:R-:W-:-:S03]  /*13670*/  SHF.R.U32.HI R7, RZ, 0x1f, R2 ;  /* 0x0000001fff077819 */ /* 0x000fc60000011602 */
[----:B------:R-:W-:Y:S01]  /*13680*/  IMAD.HI R0, R0, 0x2aaaaaab, RZ ;  /* 0x2aaaaaab00007827 */ /* 0x000fe200078e02ff */
[----:B------:R-:W-:-:S04]  /*13690*/  LEA.HI.SX32 R2, R2, R7, 0x1c ;  /* 0x0000000702027211 */ /* 0x000fc800078fe2ff */
[----:B------:R-:W-:-:S04]  /*136a0*/  SHF.R.U32.HI R7, RZ, 0x1f, R0 ;  /* 0x0000001fff077819 */ /* 0x000fc80000011600 */
[----:B------:R-:W-:-:S04]  /*136b0*/  LEA.HI.SX32 R7, R0, R7, 0x1c ;  /* 0x0000000700077211 */ /* 0x000fc800078fe2ff */
[----:B------:R-:W-:Y:S02]  /*136c0*/  VIMNMX R7, R7, R2, PT ;  /* 0x0000000207077248 */ /* 0x000fe40003fe0100 */
[----:B------:R-:W-:-:S05]  /*136d0*/  IADD3 R2, R5, R34, -R30 ;  /* 0x0000002205027210 */ /* 0x000fca0007ffe81e */
[----:B------:R-:W-:Y:S01]  /*136e0*/  VIADD R0, R2, -UR4 ;  /* 0x8000000402007c36 */ /* 0x000fe20008000000 */
[----:B------:R-:W-:Y:S06]  /*136f0*/  @!P1 BRA `(.L_x_1339) ;  /* 0x0000000000449947 */ /* 0x000fec0003800000 */
[----:B------:R-:W-:Y:S01]  /*13700*/  ISETP.GT.AND P0, PT, R2, -0x1, PT ;  /* 0xffffffff0200780c */ /* 0x000fe20003f04270 */
[----:B------:R-:W-:-:S12]  /*13710*/  BSSY B0, `(.L_x_1340) ;  /* 0x000000d000007945 */ /* 0x000fd80003800000 */
        /* <DEDUP_REMOVED lines=8> */
.L_x_1341:
[----:B------:R-:W-:-:S13]  /*137a0*/  ISETP.NE.AND P0, PT, R3, 0x1, PT ;  /* 0x000000010300780c */ /* 0x000fda0003f05270 */
[----:B------:R-:W0:Y:S02]  /*137b0*/  @P0 LDC.64 R4, c[0x0][0x9e8] ;  /* 0x00027a00ff040b82 */ /* 0x000e240000000a00 */
[----:B0-----:R-:W-:-:S05]  /*137c0*/  @P0 IMAD.HI.U32 R4, R2, R4, RZ ;  /* 0x0000000402040227 */ /* 0x001fca00078e00ff */
[----:B------:R-:W-:-:S07]  /*137d0*/  @P0 SHF.R.U32.HI R2, RZ, R5, R4 ;  /* 0x00000005ff020219 */ /* 0x000fce0000011604 */
.L_x_1342:
[----:B------:R-:W-:Y:S05]  /*137e0*/  BSYNC B0 ;  /* 0x0000000000007941 */ /* 0x000fea0003800000 */
.L_x_1340:
[----:B------:R-:W-:-:S05]  /*137f0*/  IMAD R3, R2, R3, RZ ;  /* 0x0000000302037224 */ /* 0x000fca00078e02ff */
[----:B------:R-:W-:-:S07]  /*13800*/  VIMNMX R0, R0, R3, !PT ;  /* 0x0000000300007248 */ /* 0x000fce0007fe0100 */
.L_x_1339:
[----:B------:R-:W-:Y:S01]  /*13810*/  IMAD.HI R0, R0, 0x2aaaaaab, RZ ;  /* 0x2aaaaaab00007827 */ /* 0x000fe200078e02ff */
[----:B------:R-:W-:Y:S04]  /*13820*/  BSSY B0, `(.L_x_1343) ;  /* 0x000002a000007945 */ /* 0x000fe80003800000 */
[----:B------:R-:W-:-:S04]  /*13830*/  SHF.R.U32.HI R3, RZ, 0x1f, R0 ;  /* 0x0000001fff037819 */ /* 0x000fc80000011600 */
[----:B------:R-:W-:Y:S02]  /*13840*/  LEA.HI.SX32 R3, R0, R3, 0x1c ;  /* 0x0000000300037211 */ /* 0x000fe400078fe2ff */
[C---:B------:R-:W-:Y:S02]  /*13850*/  LOP3.LUT R0, R18.reuse, 0xff000000, RZ, 0xc0, !PT ;  /* 0xff00000012007812 */ /* 0x040fe400078ec0ff */
[----:B------:R-:W-:Y:S02]  /*13860*/  VIMNMX R36, RZ, R3, !PT ;  /* 0x00000003ff247248 */ /* 0x000fe40007fe0100 */
[----:B------:R-:W-:Y:S02]  /*13870*/  SHF.R.U32.HI R3, RZ, 0x8, R0 ;  /* 0x00000008ff037819 */ /* 0x000fe40000011600 */
[----:B------:R-:W-:Y:S02]  /*13880*/  ISETP.GT.AND P0, PT, R7, R36, PT ;  /* 0x000000240700720c */ /* 0x000fe40003f04270 */
[----:B------:R-:W-:-:S04]  /*13890*/  LOP3.LUT R0, R18, 0xff0000, RZ, 0xc0, !PT ;  /* 0x00ff000012007812 */ /* 0x000fc800078ec0ff */
[----:B------:R-:W-:Y:S01]  /*138a0*/  LEA.HI R3, R0, R3, RZ, 0x10 ;  /* 0x0000000300037211 */ /* 0x000fe200078f80ff */
[----:B------:R-:W-:-:S03]  /*138b0*/  IMAD.MOV.U32 R0, RZ, RZ, RZ ;  /* 0x000000ffff007224 */ /* 0x000fc600078e00ff */
[----:B------:R-:W-:-:S03]  /*138c0*/  LOP3.LUT R5, R3, 0xff, RZ, 0xc0, !PT ;  /* 0x000000ff03057812 */ /* 0x000fc600078ec0ff */
[----:B------:R-:W-:Y:S05]  /*138d0*/  @!P0 BRA `(.L_x_1344) ;  /* 0x0000000000788947 */ /* 0x000fea0003800000 */
[----:B------:R-:W-:Y:S01]  /*138e0*/  SHF.R.U32.HI R0, RZ, 0x10, R3 ;  /* 0x00000010ff007819 */ /* 0x000fe20000011603 */
[----:B------:R-:W-:-:S03]  /*138f0*/  IMAD.MOV.U32 R2, RZ, RZ, RZ ;  /* 0x000000ffff027224 */ /* 0x000fc600078e00ff */
[----:B------:R-:W-:-:S13]  /*13900*/  ISETP.NE.AND P0, PT, R0, RZ, PT ;  /* 0x000000ff0000720c */ /* 0x000fda0003f05270 */
[----:B------:R-:W0:Y:S02]  /*13910*/  @!P0 LDC R0, c[0x0][0x9f0] ;  /* 0x00027c00ff008b82 */ /* 0x000e240000000800 */
[-C--:B0-----:R-:W-:Y:S02]  /*13920*/  IABS R4, R0.reuse ;  /* 0x0000000000047213 */ /* 0x081fe40000000000 */
[----:B------:R-:W-:Y:S02]  /*13930*/  IABS R10, R0 ;  /* 0x00000000000a7213 */ /* 0x000fe40000000000 */
[----:B------:R-:W0:Y:S08]  /*13940*/  I2F.RP R6, R4 ;  /* 0x0000000400067306 */ /* 0x000e300000209400 */
[----:B0-----:R-:W0:Y:S02]  /*13950*/  MUFU.RCP R6, R6 ;  /* 0x0000000600067308 */ /* 0x001e240000001000 */
[----:B0-----:R-:W-:-:S02]  /*13960*/  VIADD R8, R6, 0xffffffe ;  /* 0x0ffffffe06087836 */ /* 0x001fc40000000000 */
[----:B------:R-:W-:-:S04]  /*13970*/  IMAD.MOV R6, RZ, RZ, -R10 ;  /* 0x000000ffff067224 */ /* 0x000fc800078e0a0a */
[----:B------:R-:W0:Y:S02]  /*13980*/  F2I.FTZ.U32.TRUNC.NTZ R3, R8 ;  /* 0x0000000800037305 */ /* 0x000e24000021f000 */
[----:B0-----:R-:W-:-:S04]  /*13990*/  IMAD.MOV R9, RZ, RZ, -R3 ;  /* 0x000000ffff097224 */ /* 0x001fc800078e0a03 */
[----:B------:R-:W-:-:S04]  /*139a0*/  IMAD R9, R9, R4, RZ ;  /* 0x0000000409097224 */ /* 0x000fc800078e02ff */
[----:B------:R-:W-:Y:S01]  /*139b0*/  IMAD.HI.U32 R2, R3, R9, R2 ;  /* 0x0000000903027227 */ /* 0x000fe200078e0002 */
[----:B------:R-:W-:-:S05]  /*139c0*/  IADD3 R3, R0, -0x1, R7 ;  /* 0xffffffff00037810 */ /* 0x000fca0007ffe007 */
[----:B------:R-:W-:-:S05]  /*139d0*/  IMAD.IADD R3, R3, 0x1, -R36 ;  /* 0x0000000103037824 */ /* 0x000fca00078e0a24 */
[----:B------:R-:W-:Y:S02]  /*139e0*/  IABS R9, R3 ;  /* 0x0000000300097213 */ /* 0x000fe40000000000 */
[----:B------:R-:W-:-:S03]  /*139f0*/  LOP3.LUT R3, R3, R0, RZ, 0x3c, !PT ;  /* 0x0000000003037212 */ /* 0x000fc600078e3cff */
[----:B------:R-:W-:Y:S01]  /*13a00*/  IMAD.HI.U32 R2, R2, R9, RZ ;  /* 0x0000000902027227 */ /* 0x000fe200078e00ff */
[----:B------:R-:W-:-:S03]  /*13a10*/  ISETP.GE.AND P2, PT, R3, RZ, PT ;  /* 0x000000ff0300720c */ /* 0x000fc60003f46270 */
        /* <DEDUP_REMOVED lines=8> */
[----:B------:R-:W-:-:S05]  /*13aa0*/  @!P1 LOP3.LUT R2, RZ, R0, RZ, 0x33, !PT ;  /* 0x00000000ff029212 */ /* 0x000fca00078e33ff */
[----:B------:R-:W-:-:S07]  /*13ab0*/  IMAD.MOV.U32 R0, RZ, RZ, R2 ;  /* 0x000000ffff007224 */ /* 0x000fce00078e0002 */
.L_x_1344:
[----:B------:R-:W-:Y:S05]  /*13ac0*/  BSYNC B0 ;  /* 0x0000000000007941 */ /* 0x000fea0003800000 */
.L_x_1343:
[-C--:B------:R-:W-:Y:S01]  /*13ad0*/  IMAD R36, R5, R0.reuse, R36 ;  /* 0x0000000005247224 */ /* 0x080fe200078e0224 */
        /* <DEDUP_REMOVED lines=22> */
.L_x_1346:
        /* <DEDUP_REMOVED lines=8> */
[----:B------:R-:W-:Y:S02]  /*13cc0*/  IMAD.U32 R4, RZ, RZ, UR6 ;  /* 0x00000006ff047e24 */ /* 0x000fe4000f8e00ff */
[----:B------:R-:W0:Y:S01]  /*13cd0*/  LDC.64 R2, c[0x4][R2] ;  /* 0x0100000002027b82 */ /* 0x000e220000000a00 */
[----:B------:R-:W-:Y:S02]  /*13ce0*/  IMAD.U32 R5, RZ, RZ, UR7 ;  /* 0x00000007ff057e24 */ /* 0x000fe4000f8e00ff */
        /* <DEDUP_REMOVED lines=8> */
[----:B0-----:R-:W-:Y:S05]  /*13d70*/  CALL.ABS.NOINC R2 ;  /* 0x0000000002007343 */ /* 0x001fea0003c00000 */
.L_x_1349:
[----:B------:R-:W-:Y:S05]  /*13d80*/  BSYNC B6 ;  /* 0x0000000000067941 */ /* 0x000fea0003800000 */
.L_x_1348:
        /* <DEDUP_REMOVED lines=9> */
[----:B------:R-:W-:Y:S02]  /*13e20*/  IMAD.U32 R4, RZ, RZ, UR6 ;  /* 0x00000006ff047e24 */ /* 0x000fe4000f8e00ff */
[----:B------:R-:W-:Y:S02]  /*13e30*/  IMAD.U32 R5, RZ, RZ, UR7 ;  /* 0x00000007ff057e24 */ /* 0x000fe4000f8e00ff */
[----:B------:R-:W-:Y:S02]  /*13e40*/  IMAD.U32 R6, RZ, RZ, UR8 ;  /* 0x00000008ff067e24 */ /* 0x000fe4000f8e00ff */
[----:B------:R-:W-:-:S02]  /*13e50*/  IMAD.U32 R7, RZ, RZ, UR9 ;  /* 0x00000009ff077e24 */ /* 0x000fc4000f8e00ff */
[----:B------:R-:W-:Y:S02]  /*13e60*/  IMAD.U32 R10, RZ, RZ, UR4 ;  /* 0x00000004ff0a7e24 */ /* 0x000fe4000f8e00ff */
[----:B------:R-:W-:Y:S02]  /*13e70*/  IMAD.U32 R11, RZ, RZ, UR5 ;  /* 0x00000005ff0b7e24 */ /* 0x000fe4000f8e00ff */
[----:B------:R-:W-:Y:S02]  /*13e80*/  IMAD.MOV.U32 R8, RZ, RZ, 0x70 ;  /* 0x00000070ff087424 */ /* 0x000fe400078e00ff */
[----:B------:R-:W-:Y:S02]  /*13e90*/  IMAD.MOV.U32 R12, RZ, RZ, 0x1 ;  /* 0x00000001ff0c7424 */ /* 0x000fe400078e00ff */
[----:B0-----:R-:W-:-:S07]  /*13ea0*/  IMAD.MOV.U32 R13, RZ, RZ, RZ ;  /* 0x000000ffff0d7224 */ /* 0x001fce00078e00ff */
[----:B------:R-:W-:-:S07]  /*13eb0*/  LEPC R20, `(.L_x_1352) ;  /* 0x000000001014794e */ /* 0x000fce0000000000 */
[----:B-1----:R-:W-:Y:S05]  /*13ec0*/  CALL.ABS.NOINC R2 ;  /* 0x0000000002007343 */ /* 0x002fea0003c00000 */
.L_x_1352:
[----:B------:R0:W1:Y:S01]  /*13ed0*/  LDC.64 R2, c[0x4][R17] ;  /* 0x0100000011027b82 */ /* 0x0000620000000a00 */
[----:B------:R-:W-:Y:S01]  /*13ee0*/  ULDC.64 UR6, c[0x4][0x90] ;  /* 0x0100240000067ab9 */ /* 0x000fe20000000a00 */
[----:B------:R-:W-:Y:S01]  /*13ef0*/  ULDC.64 UR8, c[0x4][0x98] ;  /* 0x0100260000087ab9 */ /* 0x000fe20000000a00 */
[----:B------:R-:W-:Y:S01]  /*13f00*/  ULDC.64 UR4, c[0x4][0x18] ;  /* 0x0100060000047ab9 */ /* 0x000fe20000000a00 */
        /* <DEDUP_REMOVED lines=11> */
.L_x_1351:
[----:B------:R-:W-:Y:S05]  /*13fc0*/  BSYNC B6 ;  /* 0x0000000000067941 */ /* 0x000fea0003800000 */
.L_x_1350:
[----:B------:R-:W-:Y:S01]  /*13fd0*/  ULDC.64 UR4, c[0x0][0x9f8] ;  /* 0x00027e0000047ab9 */ /* 0x000fe20000000a00 */
[----:B------:R-:W-:Y:S01]  /*13fe0*/  IMAD.MOV.U32 R31, RZ, RZ, R19 ;  /* 0x000000ffff1f7224 */ /* 0x000fe200078e0013 */
[----:B------:R-:W-:Y:S01]  /*13ff0*/  ISETP.NE.U32.AND P0, PT, RZ, UR4, PT ;  /* 0x00000004ff007c0c */ /* 0x000fe2000bf05070 */
[----:B------:R-:W0:Y:S01]  /*14000*/  S2R R17, SR_TID.X ;  /* 0x0000000000117919 */ /* 0x000e220000002100 */
[----:B------:R-:W1:Y:S01]  /*14010*/  LDC R8, c[0x0][0x430] ;  /* 0x00010c00ff087b82 */ /* 0x000e620000000800 */
[----:B------:R-:W-:Y:S01]  /*14020*/  VIADD R25, R24, 0xffffffff ;  /* 0xffffffff18197836 */ /* 0x000fe20000000000 */
[----:B------:R-:W-:Y:S01]  /*14030*/  ISETP.NE.AND.EX P0, PT, RZ, UR5, PT, P0 ;  /* 0x00000005ff007c0c */ /* 0x000fe2000bf05300 */
[----:B------:R-:W2:Y:S01]  /*14040*/  S2R R21, SR_TID.X ;  /* 0x0000000000157919 */ /* 0x000ea20000002100 */
[----:B------:R-:W-:-:S11]  /*14050*/  ULDC UR4, c[0x0][0x320] ;  /* 0x0000c80000047ab9 */ /* 0x000fd60000000800 */
[----:B------:R-:W3:Y:S01]  /*14060*/  @P0 LDC.64 R2, c[0x0][0x9f8] ;  /* 0x00027e00ff020b82 */ /* 0x000ee20000000a00 */
[----:B0-----:R-:W-:-:S04]  /*14070*/  LOP3.LUT R17, R17, 0x7f, RZ, 0xc0, !PT ;  /* 0x0000007f11117812 */ /* 0x001fc800078ec0ff */
[----:B------:R-:W-:Y:S01]  /*14080*/  SHF.R.U32.HI R20, RZ, 0x3, R17 ;  /* 0x00000003ff147819 */ /* 0x000fe20000011611 */
[----:B---3--:R-:W-:-:S05]  /*14090*/  @P0 IMAD.WIDE R2, R19, 0x4, R2 ;  /* 0x0000000413020825 */ /* 0x008fca00078e0202 */
[----:B------:R0:W3:Y:S01]  /*140a0*/  @P0 LDG.E R31, desc[UR36][R2.64] ;  /* 0x00000024021f0981 */ /* 0x0000e2000c1e1900 */
[----:B-1----:R-:W-:Y:S01]  /*140b0*/  ISETP.NE.AND P1, PT, R8, 0x1, PT ;  /* 0x000000010800780c */ /* 0x002fe20003f25270 */
[----:B--2---:R-:W-:Y:S01]  /*140c0*/  IMAD.SHL.U32 R21, R21, 0x8, RZ ;  /* 0x0000000815157824 */ /* 0x004fe200078e00ff */
[----:B------:R-:W-:Y:S01]  /*140d0*/  LOP3.LUT R23, R23, 0xffffffdf, RZ, 0xc0, !PT ;  /* 0xffffffdf17177812 */ /* 0x000fe200078ec0ff */
[----:B------:R-:W1:Y:S03]  /*140e0*/  S2R R17, SR_TID.X ;  /* 0x0000000000117919 */ /* 0x000e660000002100 */
[----:B------:R-:W-:-:S07]  /*140f0*/  LOP3.LUT R21, R21, 0x38, RZ, 0xc0, !PT ;  /* 0x0000003815157812 */ /* 0x000fce00078ec0ff */
[----:B------:R-:W2:Y:S01]  /*14100*/  @P1 LDC R7, c[0x0][0x434] ;  /* 0x00010d00ff071b82 */ /* 0x000ea20000000800 */
[----:B------:R-:W-:-:S07]  /*14110*/  @P1 LOP3.LUT R23, R23, 0x20, RZ, 0xfc, !PT ;  /* 0x0000002017171812 */ /* 0x000fce00078efcff */
[----:B------:R-:W4:Y:S01]  /*14120*/  @P1 LDC R5, c[0x0][0x438] ;  /* 0x00010e00ff051b82 */ /* 0x000f220000000800 */
[----:B-1----:R-:W-:-:S05]  /*14130*/  IMAD.SHL.U32 R17, R17, 0x10, RZ ;  /* 0x0000001011117824 */ /* 0x002fca00078e00ff */
[----:B------:R-:W-:Y:S02]  /*14140*/  LOP3.LUT R17, R20, 0x70, R17, 0xf8, !PT ;  /* 0x0000007014117812 */ /* 0x000fe400078ef811 */
[----:B------:R-:W-:-:S03]  /*14150*/  LOP3.LUT R20, R21, 0x40, RZ, 0xfc, !PT ;  /* 0x0000004015147812 */ /* 0x000fc600078efcff */
[----:B------:R-:W-:Y:S01]  /*14160*/  IMAD R0, R25, 0x60, R17 ;  /* 0x0000006019007824 */ /* 0x000fe200078e0211 */
[----:B------:R-:W-:-:S04]  /*14170*/  ISETP.GE.AND P2, PT, R20, UR4, PT ;  /* 0x0000000414007c0c */ /* 0x000fc8000bf46270 */
[C---:B------:R-:W-:Y:S01]  /*14180*/  ISETP.GE.AND P0, PT, R0.reuse, R34, PT ;  /* 0x000000220000720c */ /* 0x040fe20003f06270 */
[----:B------:R-:W-:-:S03]  /*14190*/  IMAD.IADD R0, R0, 0x1, R37 ;  /* 0x0000000100007824 */ /* 0x000fc600078e0225 */
[----:B------:R-:W-:Y:S01]  /*141a0*/  ISETP.GT.U32.OR P0, PT, R17, 0x5f, P0 ;  /* 0x0000005f1100780c */ /* 0x000fe20000704470 */
[----:B--2---:R-:W-:-:S04]  /*141b0*/  @P1 IMAD.HI.U32 R6, R0, R7, RZ ;  /* 0x0000000700061227 */ /* 0x004fc800078e00ff */
[----:B------:R-:W-:Y:S01]  /*141c0*/  IMAD.MOV.U32 R4, RZ, RZ, R0 ;  /* 0x000000ffff047224 */ /* 0x000fe200078e0000 */
[----:B----4-:R-:W-:Y:S02]  /*141d0*/  @P1 SHF.R.U32.HI R4, RZ, R5, R6 ;  /* 0x00000005ff041219 */ /* 0x010fe40000011606 */
[----:B------:R-:W-:Y:S01]  /*141e0*/  ISETP.GE.AND P1, PT, R21, UR4, PT ;  /* 0x0000000415007c0c */ /* 0x000fe2000bf26270 */
[----:B------:R-:W-:Y:S02]  /*141f0*/  ULDC UR4, c[0x0][0x2f4] ;  /* 0x0000bd0000047ab9 */ /* 0x000fe40000000800 */
[----:B------:R-:W-:Y:S01]  /*14200*/  IMAD.MOV R5, RZ, RZ, -R4 ;  /* 0x000000ffff057224 */ /* 0x000fe200078e0a04 */
[----:B------:R-:W-:Y:S01]  /*14210*/  SEL R29, RZ, 0x1, P1 ;  /* 0x00000001ff1d7807 */ /* 0x000fe20000800000 */
[----:B0-----:R-:W0:Y:S02]  /*14220*/  @!P0 LDC.64 R2, c[0x0][0x428] ;  /* 0x00010a00ff028b82 */ /* 0x001e240000000a00 */
[----:B------:R-:W-:Y:S01]  /*14230*/  IMAD R0, R8, R5, R0 ;  /* 0x0000000508007224 */ /* 0x000fe200078e0200 */
[----:B------:R-:W-:-:S02]  /*14240*/  @!P0 SHF.R.S32.HI R5, RZ, 0x1f, R4 ;  /* 0x0000001fff058819 */ /* 0x000fc40000011404 */
[----:B------:R-:W-:Y:S02]  /*14250*/  LOP3.LUT R23, R23, 0xfffffffb, RZ, 0xc0, !PT ;  /* 0xfffffffb17177812 */ /* 0x000fe400078ec0ff */
[----:B------:R-:W-:Y:S01]  /*14260*/  LOP3.LUT R8, R21, 0x80, RZ, 0xfc, !PT ;  /* 0x0000008015087812 */ /* 0x000fe200078efcff */
[----:B------:R-:W-:Y:S01]  /*14270*/  UMOV UR5, 0xffffffff ;  /* 0xffffffff00057882 */ /* 0x000fe20000000000 */
[----:B------:R-:W-:Y:S02]  /*14280*/  LOP3.LUT R24, R18, 0xffff, RZ, 0xc0, !PT ;  /* 0x0000ffff12187812 */ /* 0x000fe400078ec0ff */
[----:B---3--:R-:W-:Y:S01]  /*14290*/  SHF.R.S32.HI R6, RZ, 0x1f, R31 ;  /* 0x0000001fff067819 */ /* 0x008fe2000001141f */
[----:B0-----:R-:W-:-:S04]  /*142a0*/  @!P0 IMAD.WIDE.U32 R4, R31, R2, R4 ;  /* 0x000000021f048225 */ /* 0x001fc800078e0004 */
[----:B------:R0:W-:Y:S02]  /*142b0*/  STL [R1], R6 ;  /* 0x0000000601007387 */ /* 0x0001e40000100800 */
[----:B0-----:R-:W-:Y:S01]  /*142c0*/  @!P0 IMAD R6, R6, R2, RZ ;  /* 0x0000000206068224 */ /* 0x001fe200078e02ff */
[----:B------:R-:W-:-:S03]  /*142d0*/  SEL R2, RZ, 0xffffffff, P2 ;  /* 0xffffffffff027807 */ /* 0x000fc60001000000 */
[----:B------:R-:W-:Y:S02]  /*142e0*/  @!P0 IMAD R6, R31, R3, R6 ;  /* 0x000000031f068224 */ /* 0x000fe400078e0206 */
[----:B------:R-:W-:Y:S01]  /*142f0*/  IMAD.SHL.U32 R2, R2, 0x2, RZ ;  /* 0x0000000202027824 */ /* 0x000fe200078e00ff */
[----:B------:R-:W-:Y:S01]  /*14300*/  ISETP.GE.AND P2, PT, R21, UR4, PT ;  /* 0x0000000415007c0c */ /* 0x000fe2000bf46270 */
[----:B------:R-:W-:-:S03]  /*14310*/  @!P0 IMAD.IADD R6, R5, 0x1, R6 ;  /* 0x0000000105068824 */ /* 0x000fc600078e0206 */
[----:B------:R-:W-:Y:S02]  /*14320*/  LOP3.LUT R29, R2, 0x2, R29, 0xe2, !PT ;  /* 0x00000002021d7812 */ /* 0x000fe400078ee21d */
[----:B------:R-:W0:Y:S07]  /*14330*/  @!P0 LDC.64 R2, c[0x0][0x418] ;  /* 0x00010600ff028b82 */ /* 0x000e2e0000000a00 */
[----:B------:R-:W-:Y:S02]  /*14340*/  @P2 LOP3.LUT R23, R23, 0x4, RZ, 0xfc, !PT ;  /* 0x0000000417172812 */ /* 0x000fe400078efcff */
[----:B0-----:R-:W-:-:S04]  /*14350*/  @!P0 LEA R2, P1, R4, R2, 0x2 ;  /* 0x0000000204028211 */ /* 0x001fc800078210ff */
[----:B------:R-:W-:Y:S01]  /*14360*/  @!P0 LEA.HI.X R3, R4, R3, R6, 0x2, P1 ;  /* 0x0000000304038211 */ /* 0x000fe200008f1406 */
[----:B------:R-:W-:Y:S01]  /*14370*/  IMAD.MOV.U32 R4, RZ, RZ, RZ ;  /* 0x000000ffff047224 */ /* 0x000fe200078e00ff */
[----:B------:R-:W-:Y:S02]  /*14380*/  ISETP.GE.AND P1, PT, R20, UR4, PT ;  /* 0x0000000414007c0c */ /* 0x000fe4000bf26270 */
[----:B------:R-:W-:-:S03]  /*14390*/  LOP3.LUT R23, R23, 0xfffffffd, RZ, 0xc0, !PT ;  /* 0xfffffffd17177812 */ /* 0x000fc600078ec0ff */
[----:B------:R0:W5:Y:S01]  /*143a0*/  @!P0 LDG.E R4, desc[UR36][R2.64] ;  /* 0x0000002402048981 */ /* 0x000162000c1e1900 */
[----:B------:R-:W-:-:S07]  /*143b0*/  ISETP.GE.AND P0, PT, R8, UR4, PT ;  /* 0x0000000408007c0c */ /* 0x000fce000bf06270 */
[----:B------:R-:W-:Y:S01]  /*143c0*/  @P1 LOP3.LUT R23, R23, 0x2, RZ, 0xfc, !PT ;  /* 0x0000000217171812 */ /* 0x000fe200078efcff */
[----:B0-----:R-:W-:-:S03]  /*143d0*/  IMAD.U32 R2, RZ, RZ, UR38 ;  /* 0x00000026ff027e24 */ /* 0x001fc6000f8e00ff */
[----:B------:R-:W-:-:S04]  /*143e0*/  LOP3.LUT R23, R23, 0xfffffffe, RZ, 0xc0, !PT ;  /* 0xfffffffe17177812 */ /* 0x000fc800078ec0ff */
[----:B------:R-:W-:Y:S01]  /*143f0*/  @P0 LOP3.LUT R23, R23, 0x1, RZ, 0xfc, !PT ;  /* 0x0000000117170812 */ /* 0x000fe200078efcff */
[----:B------:R-:W-:Y:S06]  /*14400*/  BRA.DIV UR5, `(.L_x_1353) ;  /* 0x00000046050c7947 */ /* 0x000fec000b800000 */
.L_x_1421:
[----:B------:R-:W-:Y:S02]  /*14410*/  ISETP.NE.AND P0, PT, R2, 0x3, PT ;  /* 0x000000030200780c */ /* 0x000fe40003f05270 */
[----:B------:R-:W-:Y:S02]  /*14420*/  ISETP.GT.U32.AND P1, PT, R17, 0x5f, PT ;  /* 0x0000005f1100780c */ /* 0x000fe40003f24070 */
[----:B------:R-:W-:-:S09]  /*14430*/  LOP3.LUT R23, R23, 0xffffffef, RZ, 0xc0, !PT ;  /* 0xffffffef17177812 */ /* 0x000fd200078ec0ff */
[----:B------:R-:W-:-:S04]  /*14440*/  @P0 LOP3.LUT R23, R23, 0x10, RZ, 0xfc, !PT ;  /* 0x0000001017170812 */ /* 0x000fc800078efcff */
[----:B------:R-:W-:-:S04]  /*14450*/  LOP3.LUT R23, R23, 0xfffffff7, RZ, 0xc0, !PT ;  /* 0xfffffff717177812 */ /* 0x000fc800078ec0ff */
[----:B------:R-:W-:Y:S01]  /*14460*/  @P1 LOP3.LUT R23, R23, 0x8, RZ, 0xfc, !PT ;  /* 0x0000000817171812 */ /* 0x000fe200078efcff */
[----:B------:R-:W-:Y:S06]  /*14470*/  @!P0 BRA `(.L_x_1354) ;  /* 0x0000000000048947 */ /* 0x000fec0003800000 */
[----:B------:R-:W-:Y:S01]  /*14480*/  BPT.TRAP 0x1 ;  /* 0x000000040000795c */ /* 0x000fe20000300000 */
.L_x_1354:
        /* <DEDUP_REMOVED lines=23> */
.L_x_1422:
[----:B------:R-:W-:Y:S05]  /*14600*/  BSYNC B0 ;  /* 0x0000000000007941 */ /* 0x000fea0003800000 */
.L_x_1355:
[----:B------:R-:W1:Y:S01]  /*14610*/  S2R R8, SR_TID.X ;  /* 0x0000000000087919 */ /* 0x000e620000002100 */
[----:B------:R-:W-:Y:S01]  /*14620*/  ULDC.64 UR4, c[0x0][0x300] ;  /* 0x0000c00000047ab9 */ /* 0x000fe20000000a00 */
[----:B------:R-:W-:Y:S01]  /*14630*/  ULDC.64 UR6, c[0x0][0x2e8] ;  /* 0x0000ba0000067ab9 */ /* 0x000fe20000000a00 */
[----:B------:R-:W-:Y:S01]  /*14640*/  IMAD R5, R5, UR4, RZ ;  /* 0x0000000405057c24 */ /* 0x000fe2000f8e02ff */
[----:B------:R-:W2:Y:S01]  /*14650*/  S2R R9, SR_TID.X ;  /* 0x0000000000097919 */ /* 0x000ea20000002100 */
[C---:B0-----:R-:W-:Y:S01]  /*14660*/  IMAD.WIDE.U32 R2, R0.reuse, UR4, RZ ;  /* 0x0000000400027c25 */ /* 0x041fe2000f8e00ff */
[C---:B------:R-:W-:Y:S02]  /*14670*/  LOP3.LUT P4, RZ, R23.reuse, 0x4, RZ, 0xc0, !PT ;  /* 0x0000000417ff7812 */ /* 0x040fe4000788c0ff */
[C---:B------:R-:W-:Y:S01]  /*14680*/  LOP3.LUT P3, RZ, R23.reuse, 0x2, RZ, 0xc0, !PT ;  /* 0x0000000217ff7812 */ /* 0x040fe2000786c0ff */
[----:B------:R-:W-:Y:S01]  /*14690*/  IMAD R5, R0, UR5, R5 ;  /* 0x0000000500057c24 */ /* 0x000fe2000f8e0205 */
[----:B------:R-:W-:Y:S01]  /*146a0*/  ULDC.64 UR4, c[0x0][0x310] ;  /* 0x0000c40000047ab9 */ /* 0x000fe20000000a00 */
[----:B------:R-:W-:Y:S01]  /*146b0*/  LOP3.LUT P2, RZ, R23, 0x1, RZ, 0xc0, !PT ;  /* 0x0000000117ff7812 */ /* 0x000fe2000784c0ff */
[----:B------:R-:W-:-:S02]  /*146c0*/  IMAD R6, R6, UR4, RZ ;  /* 0x0000000406067c24 */ /* 0x000fc4000f8e02ff */
        /* <DEDUP_REMOVED lines=12> */
[----:B------:R-:W-:Y:S01]  /*14790*/  LEA.HI.X R0, R2, UR7, R0, 0x1, P0 ;  /* 0x0000000702007c11 */ /* 0x000fe200080f0c00 */
[----:B--2---:R-:W-:Y:S01]  /*147a0*/  IMAD.SHL.U32 R9, R9, 0x8, RZ ;  /* 0x0000000809097824 */ /* 0x004fe200078e00ff */
[----:B------:R-:W-:-:S04]  /*147b0*/  SHF.R.U32.HI R8, RZ, 0x3, R8 ;  /* 0x00000003ff087819 */ /* 0x000fc80000011608 */
[----:B------:R-:W-:Y:S01]  /*147c0*/  LOP3.LUT R9, R9, 0x38, RZ, 0xc0, !PT ;  /* 0x0000003809097812 */ /* 0x000fe200078ec0ff */
[----:B------:R-:W-:-:S05]  /*147d0*/  IMAD.IADD R6, R6, 0x1, -R8 ;  /* 0x0000000106067824 */ /* 0x000fca00078e0a08 */
[----:B------:R-:W-:Y:S01]  /*147e0*/  ISETP.GE.AND P0, PT, R6, 0x1, PT ;  /* 0x000000010600780c */ /* 0x000fe20003f06270 */
[----:B------:R-:W-:-:S12]  /*147f0*/  BRA.DIV UR4, `(.L_x_1357) ;  /* 0x0000004204587947 */ /* 0x000fd8000b800000 */
        /* <DEDUP_REMOVED lines=62> */
.L_x_1436:
        /* <DEDUP_REMOVED lines=12> */
.L_x_1358:
        /* <DEDUP_REMOVED lines=10> */
.L_x_1359:
[----:B------:R2:W-:Y:S02]  /*14d40*/  SYNCS.ARRIVE.TRANS64.A1T0 RZ, [R7+URZ+0x2a830], RZ ;  /* 0x02a830ff07ff79a7 */ /* 0x0005e4000810003f */
[----:B------:R-:W-:Y:S05]  /*14d50*/  WARPSYNC.ALL ;  /* 0x0000000000007948 */ /* 0x000fea0003800000 */
[----:B------:R-:W-:Y:S01]  /*14d60*/  ULDC.64 UR4, c[0x0][0x298] ;  /* 0x0000a60000047ab9 */ /* 0x000fe20000000a00 */
[----:B-1----:R-:W-:Y:S01]  /*14d70*/  VIADD R2, R22, 0xc400 ;  /* 0x0000c40016027836 */ /* 0x002fe20000000000 */
[----:B------:R-:W-:Y:S01]  /*14d80*/  SHF.R.S32.HI R0, RZ, 0x1f, R35 ;  /* 0x0000001fff007819 */ /* 0x000fe20000011423 */
[----:B0-----:R-:W-:Y:S01]  /*14d90*/  IMAD.WIDE.U32 R4, R35, UR4, RZ ;  /* 0x0000000423047c25 */ /* 0x001fe2000f8e00ff */
[----:B------:R-:W-:Y:S01]  /*14da0*/  BSSY B6, `(.L_x_1360) ;  /* 0x0000018000067945 */ /* 0x000fe20003800000 */
[----:B------:R-:W-:Y:S01]  /*14db0*/  BAR.SYNC.DEFER_BLOCKING 0x8, 0x180 ;  /* 0x0206000000007b1d */ /* 0x000fe20000010000 */
[----:B------:R-:W-:Y:S01]  /*14dc0*/  LOP3.LUT P0, RZ, R2, 0x3ff, RZ, 0xc0, !PT ;  /* 0x000003ff02ff7812 */ /* 0x000fe2000780c0ff */
[----:B------:R-:W-:-:S04]  /*14dd0*/  IMAD R0, R0, UR4, RZ ;  /* 0x0000000400007c24 */ /* 0x000fc8000f8e02ff */
[----:B------:R-:W-:Y:S01]  /*14de0*/  IMAD R0, R35, UR5, R0 ;  /* 0x0000000523007c24 */ /* 0x000fe2000f8e0200 */
[----:B------:R0:W-:Y:S03]  /*14df0*/  STL.64 [R1+0x8], R4 ;  /* 0x0000080401007387 */ /* 0x0001e60000100a00 */
[----:B------:R-:W-:-:S04]  /*14e00*/  IMAD.IADD R35, R5, 0x1, R0 ;  /* 0x0000000105237824 */ /* 0x000fc800078e0200 */
[----:B------:R-:W-:Y:S05]  /*14e10*/  @!P0 BRA `(.L_x_1361) ;  /* 0x0000000000408947 */ /* 0x000fea0003800000 */
[----:B------:R-:W-:Y:S01]  /*14e20*/  MOV R2, 0x0 ;  /* 0x0000000000027802 */ /* 0x000fe20000000f00 */
[----:B------:R-:W-:Y:S01]  /*14e30*/  ULDC.64 UR6, c[0x4][0x90] ;  /* 0x0100240000067ab9 */ /* 0x000fe20000000a00 */
[----:B------:R-:W-:Y:S01]  /*14e40*/  ULDC.64 UR8, c[0x4][0x98] ;  /* 0x0100260000087ab9 */ /* 0x000fe20000000a00 */
[----:B------:R-:W-:Y:S01]  /*14e50*/  ULDC.64 UR4, c[0x4][0x20] ;  /* 0x0100080000047ab9 */ /* 0x000fe20000000a00 */
[----:B0-----:R-:W-:Y:S02]  /*14e60*/  IMAD.U32 R4, RZ, RZ, UR6 ;  /* 0x00000006ff047e24 */ /* 0x001fe4000f8e00ff */
[----:B------:R-:W0:Y:S01]  /*14e70*/  LDC.64 R2, c[0x4][R2] ;  /* 0x0100000002027b82 */ /* 0x000e220000000a00 */
[----:B------:R-:W-:Y:S02]  /*14e80*/  IMAD.U32 R5, RZ, RZ, UR7 ;  /* 0x00000007ff057e24 */ /* 0x000fe4000f8e00ff */
[----:B------:R-:W-:Y:S02]  /*14e90*/  IMAD.U32 R6, RZ, RZ, UR8 ;  /* 0x00000008ff067e24 */ /* 0x000fe4000f8e00ff */
[----:B--2---:R-:W-:-:S02]  /*14ea0*/  IMAD.U32 R7, RZ, RZ, UR9 ;  /* 0x00000009ff077e24 */ /* 0x004fc4000f8e00ff */
[----:B------:R-:W-:Y:S02]  /*14eb0*/  IMAD.U32 R10, RZ, RZ, UR4 ;  /* 0x00000004ff0a7e24 */ /* 0x000fe4000f8e00ff */
[----:B------:R-:W-:Y:S02]  /*14ec0*/  IMAD.U32 R11, RZ, RZ, UR5 ;  /* 0x00000005ff0b7e24 */ /* 0x000fe4000f8e00ff */
[----:B------:R-:W-:Y:S02]  /*14ed0*/  IMAD.MOV.U32 R8, RZ, RZ, 0x70 ;  /* 0x00000070ff087424 */ /* 0x000fe400078e00ff */
[----:B------:R-:W-:Y:S02]  /*14ee0*/  IMAD.MOV.U32 R12, RZ, RZ, 0x1 ;  /* 0x00000001ff0c7424 */ /* 0x000fe400078e00ff */
[----:B------:R-:W-:-:S07]  /*14ef0*/  IMAD.MOV.U32 R13, RZ, RZ, RZ ;  /* 0x000000ffff0d7224 */ /* 0x000fce00078e00ff */
[----:B------:R-:W-:-:S07]  /*14f00*/  LEPC R20, `(.L_x_1361) ;  /* 0x000000001014794e */ /* 0x000fce0000000000 */
[----:B0-----:R-:W-:Y:S05]  /*14f10*/  CALL.ABS.NOINC R2 ;  /* 0x0000000002007343 */ /* 0x001fea0003c00000 */
.L_x_1361:
[----:B------:R-:W-:Y:S05]  /*14f20*/  BSYNC B6 ;  /* 0x0000000000067941 */ /* 0x000fea0003800000 */
.L_x_1360:
[----:B------:R-:W3:Y:S01]  /*14f30*/  LDL.LU.64 R20, [R1+0x8] ;  /* 0x0000080001147983 */ /* 0x000ee20000300a00 */
[----:B------:R-:W-:Y:S01]  /*14f40*/  LOP3.LUT P6, RZ, R23, 0x80, RZ, 0xc0, !PT ;  /* 0x0000008017ff7812 */ /* 0x000fe200078cc0ff */
[----:B------:R-:W-:Y:S01]  /*14f50*/  IMAD.MOV.U32 R3, RZ, RZ, R35 ;  /* 0x000000ffff037224 */ /* 0x000fe200078e0023 */
[----:B------:R-:W-:Y:S01]  /*14f60*/  SHF.R.S32.HI R0, RZ, 0x1f, R19 ;  /* 0x0000001fff007819 */ /* 0x000fe20000011413 */
[----:B------:R-:W-:Y:S01]  /*14f70*/  ULDC.64 UR4, c[0x0][0x2d8] ;  /* 0x0000b60000047ab9 */ /* 0x000fe20000000a00 */
[----:B0-----:R-:W-:Y:S01]  /*14f80*/  SEL R4, R19, RZ, !P6 ;  /* 0x000000ff13047207 */ /* 0x001fe20007000000 */
[----:B------:R-:W-:Y:S01]  /*14f90*/  ULDC.64 UR6, c[0x0][0x2e0] ;  /* 0x0000b80000067ab9 */ /* 0x000fe20000000a00 */
[----:B------:R-:W-:Y:S01]  /*14fa0*/  SEL R0, R0, RZ, !P6 ;  /* 0x000000ff00007207 */ /* 0x000fe20007000000 */
[----:B------:R-:W0:Y:S04]  /*14fb0*/  S2R R8, SR_TID.X ;  /* 0x0000000000087919 */ /* 0x000e280000002100 */
[----:B------:R-:W-:-:S04]  /*14fc0*/  IMAD R0, R0, UR6, RZ ;  /* 0x0000000600007c24 */ /* 0x000fc8000f8e02ff */
[----:B------:R-:W-:Y:S02]  /*14fd0*/  IMAD R5, R4, UR7, R0 ;  /* 0x0000000704057c24 */ /* 0x000fe4000f8e0200 */
[----:B0-----:R-:W-:-:S05]  /*14fe0*/  IMAD.SHL.U32 R8, R8, 0x8, RZ ;  /* 0x0000000808087824 */ /* 0x001fca00078e00ff */
[----:B------:R-:W-:Y:S01]  /*14ff0*/  LOP3.LUT R8, R8, 0x38, RZ, 0xc0, !PT ;  /* 0x0000003808087812 */ /* 0x000fe200078ec0ff */
[----:B---3--:R-:W-:Y:S01]  /*15000*/  IMAD.MOV.U32 R2, RZ, RZ, R20 ;  /* 0x000000ffff027224 */ /* 0x008fe200078e0014 */
[----:B------:R-:W0:Y:S01]  /*15010*/  LDC R21, c[0x0][0x448] ;  /* 0x00011200ff157b82 */ /* 0x000e220000000800 */
[----:B------:R-:W1:Y:S02]  /*15020*/  S2R R20, SR_TID.X ;  /* 0x0000000000147919 */ /* 0x000e640000002100 */
[----:B------:R-:W-:-:S04]  /*15030*/  IMAD.WIDE.U32 R2, R24, UR4, R2 ;  /* 0x0000000418027c25 */ /* 0x000fc8000f8e0002 */
[----:B------:R-:W-:Y:S01]  /*15040*/  IMAD R3, R24, UR5, R3 ;  /* 0x0000000518037c24 */ /* 0x000fe2000f8e0203 */
[----:B------:R-:W-:Y:S01]  /*15050*/  ULDC.64 UR4, c[0x0][0x2d0] ;  /* 0x0000b40000047ab9 */ /* 0x000fe20000000a00 */
[----:B------:R-:W-:-:S04]  /*15060*/  IMAD.WIDE.U32 R2, R4, UR6, R2 ;  /* 0x0000000604027c25 */ /* 0x000fc8000f8e0002 */
[----:B------:R-:W-:Y:S01]  /*15070*/  IMAD.IADD R3, R3, 0x1, R5 ;  /* 0x0000000103037824 */ /* 0x000fe200078e0205 */
[----:B0-----:R-:W-:Y:S02]  /*15080*/  ISETP.NE.AND P6, PT, R21, 0x1, PT ;  /* 0x000000011500780c */ /* 0x001fe40003fc5270 */
[----:B-1----:R-:W-:-:S04]  /*15090*/  LOP3.LUT R20, R20, 0x7f, RZ, 0xc0, !PT ;  /* 0x0000007f14147812 */ /* 0x002fc800078ec0ff */
[----:B------:R-:W-:-:S07]  /*150a0*/  SHF.R.U32.HI R21, RZ, 0x3, R20 ;  /* 0x00000003ff157819 */ /* 0x000fce0000011614 */
[----:B--2---:R-:W0:Y:S01]  /*150b0*/  @P6 LDC R7, c[0x0][0x44c] ;  /* 0x00011300ff076b82 */ /* 0x004e220000000800 */
[----:B------:R-:W1:Y:S07]  /*150c0*/  S2R R20, SR_TID.X ;  /* 0x0000000000147919 */ /* 0x000e6e0000002100 */
[----:B------:R-:W2:Y:S01]  /*150d0*/  @P6 LDC R6, c[0x0][0x450] ;  /* 0x00011400ff066b82 */ /* 0x000ea20000000800 */
[----:B-1----:R-:W-:-:S05]  /*150e0*/  IMAD.SHL.U32 R20, R20, 0x10, RZ ;  /* 0x0000001014147824 */ /* 0x002fca00078e00ff */
[----:B------:R-:W-:Y:S02]  /*150f0*/  LOP3.LUT R20, R21, 0x70, R20, 0xf8, !PT ;  /* 0x0000007015147812 */ /* 0x000fe400078ef814 */
[----:B------:R-:W1:Y:S03]  /*15100*/  S2R R21, SR_TID.X ;  /* 0x0000000000157919 */ /* 0x000e660000002100 */
[----:B------:R-:W-:Y:S02]  /*15110*/  IMAD.IADD R4, R20, 0x1, R27 ;  /* 0x0000000114047824 */ /* 0x000fe400078e021b */
[----:B------:R-:W3:Y:S02]  /*15120*/  S2R R20, SR_TID.X ;  /* 0x0000000000147919 */ /* 0x000ee40000002100 */
[----:B0-----:R-:W-:-:S04]  /*15130*/  @P6 IMAD.HI.U32 R7, R4, R7, RZ ;  /* 0x0000000704076227 */ /* 0x001fc800078e00ff */
[----:B------:R-:W-:Y:S01]  /*15140*/  IMAD.MOV.U32 R0, RZ, RZ, R4 ;  /* 0x000000ffff007224 */ /* 0x000fe200078e0004 */
[----:B--2---:R-:W-:Y:S02]  /*15150*/  @P6 SHF.R.U32.HI R0, RZ, R6, R7 ;  /* 0x00000006ff006219 */ /* 0x004fe40000011607 */
[----:B------:R-:W0:Y:S03]  /*15160*/  LDC R6, c[0x0][0x448] ;  /* 0x00011200ff067b82 */ /* 0x000e260000000800 */
[----:B------:R-:W-:Y:S02]  /*15170*/  IMAD.MOV R5, RZ, RZ, -R0 ;  /* 0x000000ffff057224 */ /* 0x000fe400078e0a00 */
[----:B------:R-:W-:-:S04]  /*15180*/  IMAD.WIDE.U32 R2, R0, UR4, R2 ;  /* 0x0000000400027c25 */ /* 0x000fc8000f8e0002 */
[----:B-1----:R-:W-:-:S05]  /*15190*/  IMAD.SHL.U32 R21, R21, 0x8, RZ ;  /* 0x0000000815157824 */ /* 0x002fca00078e00ff */
[----:B------:R-:W-:Y:S01]  /*151a0*/  LOP3.LUT R21, R21, 0x38, RZ, 0xc0, !PT ;  /* 0x0000003815157812 */ /* 0x000fe200078ec0ff */
[----:B0-----:R-:W-:Y:S01]  /*151b0*/  IMAD R4, R6, R5, R4 ;  /* 0x0000000506047224 */ /* 0x001fe200078e0204 */
[----:B------:R-:W-:Y:S02]  /*151c0*/  SHF.R.S32.HI R5, RZ, 0x1f, R0 ;  /* 0x0000001fff057819 */ /* 0x000fe40000011400 */
[C---:B------:R-:W-:Y:S02]  /*151d0*/  LOP3.LUT R9, R21.reuse, 0x40, RZ, 0xfc, !PT ;  /* 0x0000004015097812 */ /* 0x040fe400078efcff */
[----:B------:R-:W-:Y:S01]  /*151e0*/  LOP3.LUT R10, R21, 0x80, RZ, 0xfc, !PT ;  /* 0x00000080150a7812 */ /* 0x000fe200078efcff */
[----:B------:R-:W-:Y:S01]  /*151f0*/  IMAD R5, R5, UR4, RZ ;  /* 0x0000000405057c24 */ /* 0x000fe2000f8e02ff */
[----:B---3--:R-:W-:-:S03]  /*15200*/  LOP3.LUT R20, R20, 0x7f, RZ, 0xc0, !PT ;  /* 0x0000007f14147812 */ /* 0x008fc600078ec0ff */
[----:B------:R-:W-:Y:S01]  /*15210*/  IMAD R5, R0, UR5, R5 ;  /* 0x0000000500057c24 */ /* 0x000fe2000f8e0205 */
[----:B------:R-:W-:Y:S01]  /*15220*/  SHF.R.S32.HI R0, RZ, 0x1f, R4 ;  /* 0x0000001fff007819 */ /* 0x000fe20000011404 */
[----:B------:R-:W-:Y:S02]  /*15230*/  ULDC.64 UR4, c[0x0][0x2c8] ;  /* 0x0000b20000047ab9 */ /* 0x000fe40000000a00 */
[----:B------:R-:W-:Y:S02]  /*15240*/  IMAD.IADD R3, R3, 0x1, R5 ;  /* 0x0000000103037824 */ /* 0x000fe400078e0205 */
[----:B------:R-:W-:Y:S02]  /*15250*/  IMAD R5, R0, UR4, RZ ;  /* 0x0000000400057c24 */ /* 0x000fe4000f8e02ff */
[----:B------:R-:W-:-:S04]  /*15260*/  IMAD.WIDE.U32 R2, R4, UR4, R2 ;  /* 0x0000000404027c25 */ /* 0x000fc8000f8e0002 */
[----:B------:R-:W-:Y:S01]  /*15270*/  IMAD R0, R4, UR5, R5 ;  /* 0x0000000504007c24 */ /* 0x000fe2000f8e0205 */
[----:B------:R-:W-:-:S03]  /*15280*/  ULDC.64 UR4, c[0x0][0x280] ;  /* 0x0000a00000047ab9 */ /* 0x000fc60000000a00 */
[----:B------:R-:W-:Y:S01]  /*15290*/  IMAD.IADD R3, R3, 0x1, R0 ;  /* 0x0000000103037824 */ /* 0x000fe200078e0200 */
[----:B------:R-:W-:Y:S01]  /*152a0*/  LEA R0, P0, R2, UR4, 0x1 ;  /* 0x0000000402007c11 */ /* 0x000fe2000f8008ff */
[----:B------:R-:W-:Y:S02]  /*152b0*/  ULDC UR4, c[0x0][0x2b8] ;  /* 0x0000ae0000047ab9 */ /* 0x000fe40000000800 */
[----:B------:R-:W-:Y:S02]  /*152c0*/  ISETP.GE.AND P3, PT, R8, UR4, PT ;  /* 0x0000000408007c0c */ /* 0x000fe4000bf66270 */
[----:B------:R-:W-:Y:S01]  /*152d0*/  LEA.HI.X R4, R2, UR5, R3, 0x1, P0 ;  /* 0x0000000502047c11 */ /* 0x000fe200080f0c03 */
[----:B------:R-:W-:Y:S01]  /*152e0*/  UMOV UR5, 0xffffffff ;  /* 0xffffffff00057882 */ /* 0x000fe20000000000 */
[----:B------:R-:W-:Y:S02]  /*152f0*/  ISETP.GE.AND P2, PT, R9, UR4, PT ;  /* 0x0000000409007c0c */ /* 0x000fe4000bf46270 */
[----:B------:R-:W-:-:S02]  /*15300*/  ISETP.GE.AND P0, PT, R10, UR4, PT ;  /* 0x000000040a007c0c */ /* 0x000fc4000bf06270 */
[----:B------:R-:W-:Y:S01]  /*15310*/  SHF.R.U32.HI R9, RZ, 0x3, R20 ;  /* 0x00000003ff097819 */ /* 0x000fe20000011614 */
[----:B------:R-:W-:Y:S10]  /*15320*/  BRA.DIV UR5, `(.L_x_1362) ;  /* 0x0000003e05b47947 */ /* 0x000ff4000b800000 */
[----:B------:R-:W0:Y:S01]  /*15330*/  SHFL.IDX PT, R14, R0, RZ, 0x181f ;  /* 0x00181fff000e7589 */ /* 0x000e2200000e0000 */
[----:B------:R-:W-:Y:S02]  /*15340*/  IMAD R30, R30, R6, RZ ;  /* 0x000000061e1e7224 */ /* 0x000fe400078e02ff */
        /* <DEDUP_REMOVED lines=77> */
.L_x_1453:
[----:B------:R-:W-:Y:S01]  /*15820*/  VIADD R27, R27, 0x70 ;  /* 0x000000701b1b7836 */ /* 0x000fe20000000000 */
[----:B------:R-:W-:Y:S04]  /*15830*/  BSSY B0, `(.L_x_1363) ;  /* 0x000000b000007945 */ /* 0x000fe80003800000 */
[----:B------:R-:W-:-:S13]  /*15840*/  ISETP.GE.AND P1, PT, R27, R30, PT ;  /* 0x0000001e1b00720c */ /* 0x000fda0003f26270 */
[----:B------:R-:W-:Y:S05]  /*15850*/  @P1 BRA `(.L_x_1364) ;  /* 0x0000000000201947 */ /* 0x000fea0003800000 */
[----:B-12---:R-:W-:-:S05]  /*15860*/  LEA R2, P1, R8, R14, 0x1 ;  /* 0x0000000e08027211 */ /* 0x006fca00078208ff */
[----:B------:R-:W-:-:S05]  /*15870*/  IMAD.X R3, RZ, RZ, R4, P1 ;  /* 0x000000ffff037224 */ /* 0x000fca00008e0604 */
[----:B------:R-:W-:Y:S01]  /*15880*/  @!PT LDS RZ, [RZ] ;  /* 0x00000000fffff984 */ /* 0x000fe20000000800 */
[----:B------:R-:W-:Y:S01]  /*15890*/  @!PT LDS RZ, [RZ] ;  /* 0x00000000fffff984 */ /* 0x000fe20000000800 */
[----:B------:R-:W-:Y:S01]  /*158a0*/  @!PT LDS RZ, [RZ] ;  /* 0x00000000fffff984 */ /* 0x000fe20000000800 */
[----:B------:R0:W-:Y:S04]  /*158b0*/  LDGSTS.E.BYPASS.LTC128B.128 [R33+0xfc00], desc[UR36][R2.64], !P3 ;  /* 0x0fc0000002217fae */ /* 0x0001e8000d901d64 */
[----:B------:R0:W-:Y:S04]  /*158c0*/  LDGSTS.E.BYPASS.LTC128B.128 [R33+0x13c00], desc[UR36][R2.64+0x80], !P2 ;  /* 0x13c0008002217fae */ /* 0x0001e8000d101d64 */
[----:B------:R0:W-:Y:S02]  /*158d0*/  LDGSTS.E.BYPASS.LTC128B.128 [R33+0x17c00], desc[UR36][R2.64+0x100], !P0 ;  /* 0x17c0010002217fae */ /* 0x0001e4000c101d64 */
.L_x_1364:
[----:B------:R-:W-:Y:S05]  /*158e0*/  BSYNC B0 ;  /* 0x0000000000007941 */ /* 0x000fea0003800000 */
.L_x_1363:
[----:B------:R-:W-:Y:S01]  /*158f0*/  NOP ;  /* 0x0000000000007918 */ /* 0x000fe20000000000 */
[----:B------:R-:W-:-:S13]  /*15900*/  PLOP3.LUT P0, PT, PT, PT, PT, 0x80, 0x0 ;  /* 0x000000000000781c */ /* 0x000fda0003f0f070 */
.L_x_1365:
[----:B------:R-:W-:Y:S02]  /*15910*/  PLOP3.LUT P1, PT, P1, P0, PT, 0xa2, 0x0 ;  /* 0x000000000000781c */ /* 0x000fe40000f21472 */
[----:B------:R-:W-:-:S08]  /*15920*/  @P0 R2UR P1, UR4, R22 ;  /* 0x00000000160402ca */ /* 0x000fd00000020000 */
[----:B------:R-:W-:-:S05]  /*15930*/  @P0 PLOP3.LUT P0, PT, P1, PT, PT, 0x80, 0x0 ;  /* 0x000000000000081c */ /* 0x000fca0000f0f070 */
[----:B------:R-:W-:Y:S01]  /*15940*/  @!P1 SYNCS.ARRIVE.TRANS64.RED.A0T1 RZ, [UR4+0x2a800], RZ ;  /* 0x02a800ffffff99a7 */ /* 0x000fe20008200404 */
[----:B------:R-:W-:Y:S07]  /*15950*/  @!P1 ARRIVES.LDGSTSBAR.64.TRANSCNT [UR4+0x2a800] ;  /* 0x02a80000ff0099b0 */ /* 0x000fee0008000a84 */
[----:B------:R-:W-:Y:S05]  /*15960*/  @P0 BRA.U.ANY `(.L_x_1365) ;  /* 0xfffffffd00e80947 */ /* 0x000fea000393ffff */
[----:B01----:R-:W3:Y:S04]  /*15970*/  LDL.LU R3, [R1+0x10] ;  /* 0x0000100001037983 */ /* 0x003ee80000300800 */
        /* <DEDUP_REMOVED lines=13> */
.L_x_1454:
[----:B------:R-:W-:Y:S05]  /*15a50*/  BSYNC B0 ;  /* 0x0000000000007941 */ /* 0x000fea0003800000 */
.L_x_1366:
[----:B------:R-:W-:Y:S01]  /*15a60*/  ISETP.GE.AND P0, PT, R0, R36, PT ;  /* 0x000000240000720c */ /* 0x000fe20003f06270 */
[----:B------:R-:W-:-:S12]  /*15a70*/  BSSY B0, `(.L_x_1368) ;  /* 0x00000f6000007945 */ /* 0x000fd80003800000 */
[----:B------:R-:W-:Y:S05]  /*15a80*/  @!P0 BRA `(.L_x_1369) ;  /* 0x0000000c00d08947 */ /* 0x000fea0003800000 */
[----:B------:R-:W-:Y:S02]  /*15a90*/  IMAD.MOV.U32 R10, RZ, RZ, R26 ;  /* 0x000000ffff0a7224 */ /* 0x000fe400078e001a */
[----:B------:R-:W-:Y:S02]  /*15aa0*/  IMAD.MOV.U32 R20, RZ, RZ, R28 ;  /* 0x000000ffff147224 */ /* 0x000fe400078e001c */
[----:B------:R-:W-:-:S07]  /*15ab0*/  IMAD.MOV.U32 R30, RZ, RZ, R25 ;  /* 0x000000ffff1e7224 */ /* 0x000fce00078e0019 */
.L_x_1382:
        /* <DEDUP_REMOVED lines=26> */
[----:B------:R-:W-:Y:S01]  /*15c60*/  @!P2 LEA.HI.X R5, R2, R5, R8, 0x2, P0 ;  /* 0x000000050205a211 */ /* 0x000fe200000f1408 */
[----:B------:R-:W-:-:S06]  /*15c70*/  IMAD.MOV.U32 R8, RZ, RZ, RZ ;  /* 0x000000ffff087224 */ /* 0x000fcc00078e00ff */
        /* <DEDUP_REMOVED lines=14> */
.L_x_1370:
[----:B------:R-:W-:Y:S01]  /*15d60*/  IMAD R6, R26, 0x8, R22 ;  /* 0x000000081a067824 */ /* 0x000fe200078e0216 */
[----:B------:R-:W-:Y:S01]  /*15d70*/  SHF.L.U32 R3, R28, 0x1f, RZ ;  /* 0x0000001f1c037819 */ /* 0x000fe200000006ff */
[----:B------:R-:W-:Y:S03]  /*15d80*/  BSSY B1, `(.L_x_1371) ;  /* 0x0000003000017945 */ /* 0x000fe60003800000 */
[----:B------:R-:W0:Y:S02]  /*15d90*/  SYNCS.PHASECHK.TRANS64.TRYWAIT P0, [R6+URZ+0x2a840], R3 ;  /* 0x02a84003060075a7 */ /* 0x000e24000800017f */
[----:B0-----:R-:W-:Y:S05]  /*15da0*/  @!P0 BRA `(.L_x_1372) ;  /* 0x0000003c00c48947 */ /* 0x001fea0003800000 */
.L_x_1455:
[----:B------:R-:W-:Y:S05]  /*15db0*/  BSYNC B1 ;  /* 0x0000000000017941 */ /* 0x000fea0003800000 */
.L_x_1371:
[----:B------:R-:W-:Y:S01]  /*15dc0*/  SHF.R.S32.HI R21, RZ, 0x1f, R7 ;  /* 0x0000001fff157819 */ /* 0x000fe20000011407 */
[----:B------:R-:W-:Y:S01]  /*15dd0*/  ULDC.64 UR4, c[0x0][0x300] ;  /* 0x0000c00000047ab9 */ /* 0x000fe20000000a00 */
[----:B-----5:R-:W-:Y:S01]  /*15de0*/  SHF.R.S32.HI R27, RZ, 0x1f, R8 ;  /* 0x0000001fff1b7819 */ /* 0x020fe20000011408 */
[----:B0-----:R-:W-:Y:S01]  /*15df0*/  IMAD.WIDE.U32 R2, R7, UR4, RZ ;  /* 0x0000000407027c25 */ /* 0x001fe2000f8e00ff */
[----:B------:R-:W-:Y:S01]  /*15e00*/  ULDC.64 UR6, c[0x0][0x2e8] ;  /* 0x0000ba0000067ab9 */ /* 0x000fe20000000a00 */
[----:B------:R-:W-:Y:S02]  /*15e10*/  LOP3.LUT P3, RZ, R23, 0x4, RZ, 0xc0, !PT ;  /* 0x0000000417ff7812 */ /* 0x000fe4000786c0ff */
[----:B------:R-:W-:Y:S01]  /*15e20*/  IMAD R0, R21, UR4, RZ ;  /* 0x0000000415007c24 */ /* 0x000fe2000f8e02ff */
[C---:B------:R-:W-:Y:S01]  /*15e30*/  LOP3.LUT P2, RZ, R23.reuse, 0x2, RZ, 0xc0, !PT ;  /* 0x0000000217ff7812 */ /* 0x040fe2000784c0ff */
        /* <DEDUP_REMOVED lines=19> */
[----:B------:R-:W3:Y:S04]  /*15f70*/  SHFL.IDX PT, R3, R5, RZ, 0x181f ;  /* 0x00181fff05037589 */ /* 0x000ee800000e0000 */
[----:B------:R-:W-:Y:S01]  /*15f80*/  SHFL.IDX PT, R35, R5, 0x2, 0x181f ;  /* 0x00581f0005237f89 */ /* 0x000fe200000e0000 */
[----:B0-----:R-:W-:-:S05]  /*15f90*/  IMAD.SHL.U32 R11, R11, 0x8, RZ ;  /* 0x000000080b0b7824 */ /* 0x001fca00078e00ff */
[----:B------:R-:W-:-:S05]  /*15fa0*/  LOP3.LUT R11, R11, 0x38, RZ, 0xc0, !PT ;  /* 0x000000380b0b7812 */ /* 0x000fca00078ec0ff */
[----:B------:R-:W-:-:S05]  /*15fb0*/  IMAD.SHL.U32 R0, R11, 0x2, RZ ;  /* 0x000000020b007824 */ /* 0x000fca00078e00ff */
[----:B-1----:R-:W-:-:S05]  /*15fc0*/  IADD3 R2, P0, R2, R0, RZ ;  /* 0x0000000002027210 */ /* 0x002fca0007f1e0ff */
[----:B---3--:R-:W-:-:S05]  /*15fd0*/  IMAD.X R3, RZ, RZ, R3, P0 ;  /* 0x000000ffff037224 */ /* 0x008fca00000e0603 */
        /* <DEDUP_REMOVED lines=32> */
.L_x_1469:
[----:B---3--:R-:W-:-:S05]  /*161e0*/  IADD3 R2, P0, R2, R0, RZ ;  /* 0x0000000002027210 */ /* 0x008fca0007f1e0ff */
        /* <DEDUP_REMOVED lines=9> */
.L_x_1374:
        /* <DEDUP_REMOVED lines=10> */
.L_x_1375:
[----:B------:R3:W-:Y:S01]  /*16320*/  SYNCS.ARRIVE.TRANS64.A1T0 RZ, [R6+URZ+0x2a830], RZ ;  /* 0x02a830ff06ff79a7 */ /* 0x0007e2000810003f */
[----:B------:R-:W-:Y:S05]  /*16330*/  @!P2 BRA `(.L_x_1376) ;  /* 0x000000000004a947 */ /* 0x000fea0003800000 */
[----:B------:R-:W-:Y:S01]  /*16340*/  BPT.TRAP 0x1 ;  /* 0x000000040000795c */ /* 0x000fe20000300000 */
.L_x_1376:
[----:B-1----:R-:W-:Y:S01]  /*16350*/  SHF.L.U32 R2, R20, 0x1f, RZ ;  /* 0x0000001f14027819 */ /* 0x002fe200000006ff */
[----:B------:R-:W-:Y:S01]  /*16360*/  IMAD R4, R10, 0x8, R22 ;  /* 0x000000080a047824 */ /* 0x000fe200078e0216 */
[----:B------:R-:W-:Y:S03]  /*16370*/  BSSY B1, `(.L_x_1377) ;  /* 0x0000003000017945 */ /* 0x000fe60003800000 */
[----:B------:R-:W1:Y:S02]  /*16380*/  SYNCS.PHASECHK.TRANS64.TRYWAIT P0, [R4+URZ+0x2a860], R2 ;  /* 0x02a86002040075a7 */ /* 0x000e64000800017f */
[----:B-1----:R-:W-:Y:S05]  /*16390*/  @!P0 BRA `(.L_x_1378) ;  /* 0x0000004000388947 */ /* 0x002fea0003800000 */
.L_x_1470:
[----:B------:R-:W-:Y:S05]  /*163a0*/  BSYNC B1 ;  /* 0x0000000000017941 */ /* 0x000fea0003800000 */
.L_x_1377:
        /* <DEDUP_REMOVED lines=53> */
.L_x_1484:
[C---:B------:R-:W-:Y:S01]  /*16700*/  ISETP.LT.OR P1, PT, R6.reuse, 0x51, !P1 ;  /* 0x000000510600780c */ /* 0x040fe20004f21670 */
[----:B------:R-:W-:Y:S01]  /*16710*/  ULDC.64 UR4, c[0x0][0x328] ;  /* 0x0000ca0000047ab9 */ /* 0x000fe20000000a00 */
[----:B------:R-:W-:Y:S02]  /*16720*/  ISETP.LT.OR P0, PT, R6, 0x51, !P0 ;  /* 0x000000510600780c */ /* 0x000fe40004701670 */
[----:B01----:R-:W-:Y:S01]  /*16730*/  IADD3 R2, P2, R14, R0, RZ ;  /* 0x000000000e027210 */ /* 0x003fe20007f5e0ff */
[----:B------:R-:W-:-:S04]  /*16740*/  IMAD R0, R21, UR4, RZ ;  /* 0x0000000415007c24 */ /* 0x000fc8000f8e02ff */
[----:B------:R-:W-:Y:S02]  /*16750*/  IMAD.X R3, RZ, RZ, R18, P2 ;  /* 0x000000ffff037224 */ /* 0x000fe400010e0612 */
[----:B------:R-:W-:-:S03]  /*16760*/  IMAD R9, R7, UR5, R0 ;  /* 0x0000000507097c24 */ /* 0x000fc6000f8e0200 */
        /* <DEDUP_REMOVED lines=14> */
.L_x_1380:
        /* <DEDUP_REMOVED lines=10> */
.L_x_1381:
[----:B------:R-:W-:Y:S01]  /*168f0*/  IMAD.MOV.U32 R3, RZ, RZ, R27 ;  /* 0x000000ffff037224 */ /* 0x000fe200078e001b */
[----:B------:R-:W-:Y:S01]  /*16900*/  ULDC.64 UR4, c[0x0][0x330] ;  /* 0x0000cc0000047ab9 */ /* 0x000fe20000000a00 */
[----:B------:R-:W-:Y:S01]  /*16910*/  ULDC.64 UR6, c[0x0][0x318] ;  /* 0x0000c60000067ab9 */ /* 0x000fe20000000a00 */
[----:B------:R1:W-:Y:S01]  /*16920*/  SYNCS.ARRIVE.TRANS64.A1T0 RZ, [R4+URZ+0x2a850], RZ ;  /* 0x02a850ff04ff79a7 */ /* 0x0003e2000810003f */
[----:B------:R-:W-:-:S04]  /*16930*/  IMAD.WIDE.U32 R2, R24, UR4, R2 ;  /* 0x0000000418027c25 */ /* 0x000fc8000f8e0002 */
[----:B------:R-:W-:Y:S01]  /*16940*/  IMAD R3, R24, UR5, R3 ;  /* 0x0000000518037c24 */ /* 0x000fe2000f8e0203 */
[C---:B------:R-:W-:Y:S01]  /*16950*/  LEA R17, P0, R2.reuse, UR6, 0x1 ;  /* 0x0000000602117c11 */ /* 0x040fe2000f8008ff */
[C---:B------:R-:W-:Y:S02]  /*16960*/  VIADD R0, R25.reuse, 0xffffffff ;  /* 0xffffffff19007836 */ /* 0x040fe40000000000 */
[----:B------:R-:W-:Y:S01]  /*16970*/  IMAD.MOV.U32 R10, RZ, RZ, R26 ;  /* 0x000000ffff0a7224 */ /* 0x000fe200078e001a */
[----:B------:R-:W-:Y:S01]  /*16980*/  LEA.HI.X R18, R2, UR7, R3, 0x1, P0 ;  /* 0x0000000702127c11 */ /* 0x000fe200080f0c03 */
[----:B------:R-:W-:Y:S01]  /*16990*/  IMAD.MOV.U32 R20, RZ, RZ, R28 ;  /* 0x000000ffff147224 */ /* 0x000fe200078e001c */
[----:B------:R-:W-:Y:S01]  /*169a0*/  ISETP.GT.AND P0, PT, R25, R36, PT ;  /* 0x000000241900720c */ /* 0x000fe20003f04270 */
[----:B------:R-:W-:-:S12]  /*169b0*/  IMAD.MOV.U32 R30, RZ, RZ, R25 ;  /* 0x000000ffff1e7224 */ /* 0x000fd800078e0019 */
[----:B-1----:R-:W-:Y:S05]  /*169c0*/  @P0 BRA `(.L_x_1382) ;  /* 0xfffffff0003c0947 */ /* 0x002fea000383ffff */
.L_x_1369:
[----:B------:R-:W-:Y:S05]  /*169d0*/  BSYNC B0 ;  /* 0x0000000000007941 */ /* 0x000fea0003800000 */
.L_x_1368:
        /* <DEDUP_REMOVED lines=17> */
.L_x_1384:
[----:B------:R-:W-:Y:S05]  /*16af0*/  BSYNC B0 ;  /* 0x0000000000007941 */ /* 0x000fea0003800000 */
.L_x_1383:
[----:B------:R-:W-:-:S13]  /*16b00*/  LOP3.LUT P0, RZ, R23, 0x10, RZ, 0xc0, !PT ;  /* 0x0000001017ff7812 */ /* 0x000fda000780c0ff */
[----:B------:R-:W-:Y:S05]  /*16b10*/  @!P0 BRA `(.L_x_1385) ;  /* 0x0000000000048947 */ /* 0x000fea0003800000 */
[----:B------:R-:W-:Y:S01]  /*16b20*/  BPT.TRAP 0x1 ;  /* 0x000000040000795c */ /* 0x000fe20000300000 */
.L_x_1385:
[----:B------:R-:W-:Y:S01]  /*16b30*/  IMAD R0, R26, 0x8, R22 ;  /* 0x000000081a007824 */ /* 0x000fe200078e0216 */
[----:B0-----:R-:W-:Y:S01]  /*16b40*/  SHF.L.U32 R3, R28, 0x1f, RZ ;  /* 0x0000001f1c037819 */ /* 0x001fe200000006ff */
[----:B------:R-:W-:Y:S01]  /*16b50*/  BSSY B0, `(.L_x_1386) ;  /* 0x0000004000007945 */ /* 0x000fe20003800000 */
[----:B------:R-:W-:Y:S02]  /*16b60*/  IMAD R6, R25, -0x60, R34 ;  /* 0xffffffa019067824 */ /* 0x000fe400078e0222 */
[----:B------:R-:W0:Y:S02]  /*16b70*/  SYNCS.PHASECHK.TRANS64.TRYWAIT P0, [R0+URZ+0x2a860], R3 ;  /* 0x02a86003000075a7 */ /* 0x000e24000800017f */
[----:B0-----:R-:W-:Y:S05]  /*16b80*/  @!P0 BRA `(.L_x_1387) ;  /* 0x00000040003c8947 */ /* 0x001fea0003800000 */
.L_x_1485:
[----:B------:R-:W-:Y:S05]  /*16b90*/  BSYNC B0 ;  /* 0x0000000000007941 */ /* 0x000fea0003800000 */
.L_x_1386:
        /* <DEDUP_REMOVED lines=8> */
[----:B------:R-:W-:Y:S01]  /*16c20*/  LOP3.LUT R2, R29, 0x1, RZ, 0xc0, !PT ;  /* 0x000000011d027812 */ /* 0x000fe200078ec0ff */
[----:B------:R-:W-:Y:S01]  /*16c30*/  IMAD R4, R7, 0x2, R22 ;  /* 0x0000000207047824 */ /* 0x000fe200078e0216 */
[----:B------:R-:W-:Y:S01]  /*16c40*/  LOP3.LUT P0, RZ, R29, 0x2, RZ, 0xc0, !PT ;  /* 0x000000021dff7812 */ /* 0x000fe2000780c0ff */
[----:B--2---:R-:W2:Y:S01]  /*16c50*/  SHFL.IDX PT, R14, R17, RZ, 0x181f ;  /* 0x00181fff110e7589 */ /* 0x004ea200000e0000 */
[----:B------:R-:W-:Y:S02]  /*16c60*/  ISETP.NE.U32.AND P1, PT, R2, 0x1, PT ;  /* 0x000000010200780c */ /* 0x000fe40003f25070 */
[C---:B------:R-:W-:Y:S01]  /*16c70*/  ISETP.LT.OR P3, PT, R6.reuse, 0x1, !P0 ;  /* 0x000000010600780c */ /* 0x040fe20004761670 */
[----:B0-----:R-:W0:Y:S01]  /*16c80*/  SHFL.IDX PT, R3, R18, RZ, 0x181f ;  /* 0x00181fff12037589 */ /* 0x001e2200000e0000 */
[----:B------:R-:W-:-:S03]  /*16c90*/  ISETP.LT.OR P2, PT, R6, 0x1, P1 ;  /* 0x000000010600780c */ /* 0x000fc60000f41670 */
[----:B------:R-:W-:Y:S04]  /*16ca0*/  SHFL.IDX PT, R10, R17, 0x2, 0x181f ;  /* 0x00581f00110a7f89 */ /* 0x000fe800000e0000 */
[----:B------:R-:W-:Y:S01]  /*16cb0*/  SHFL.IDX PT, R7, R18, 0x2, 0x181f ;  /* 0x00581f0012077f89 */ /* 0x000fe200000e0000 */
[----:B-1----:R-:W-:-:S05]  /*16cc0*/  IMAD.SHL.U32 R8, R8, 0x8, RZ ;  /* 0x0000000808087824 */ /* 0x002fca00078e00ff */
[----:B------:R-:W-:-:S05]  /*16cd0*/  LOP3.LUT R8, R8, 0x38, RZ, 0xc0, !PT ;  /* 0x0000003808087812 */ /* 0x000fca00078ec0ff */
[----:B------:R-:W-:Y:S02]  /*16ce0*/  IMAD.SHL.U32 R5, R8, 0x2, RZ ;  /* 0x0000000208057824 */ /* 0x000fe400078e00ff */
[----:B------:R-:W-:Y:S03]  /*16cf0*/  SHFL.IDX PT, R8, R18, 0x1, 0x181f ;  /* 0x00381f0012087f89 */ /* 0x000fe600000e0000 */
[----:B--2---:R-:W-:Y:S02]  /*16d00*/  IADD3 R2, P4, R14, R5, RZ ;  /* 0x000000050e027210 */ /* 0x004fe40007f9e0ff */
[----:B------:R-:W1:Y:S03]  /*16d10*/  SHFL.IDX PT, R14, R17, 0x1, 0x181f ;  /* 0x00381f00110e7f89 */ /* 0x000e6600000e0000 */
[----:B0-----:R-:W-:-:S05]  /*16d20*/  IMAD.X R3, RZ, RZ, R3, P4 ;  /* 0x000000ffff037224 */ /* 0x001fca00020e0603 */
        /* <DEDUP_REMOVED lines=32> */
.L_x_1499:
        /* <DEDUP_REMOVED lines=11> */
.L_x_1389:
        /* <DEDUP_REMOVED lines=10> */
.L_x_1390:
[----:B------:R1:W-:Y:S01]  /*17080*/  SYNCS.ARRIVE.TRANS64.A1T0 RZ, [R0+URZ+0x2a850], RZ ;  /* 0x02a850ff00ff79a7 */ /* 0x0003e2000810003f */
[----:B------:R-:W-:-:S05]  /*17090*/  VIADD R26, R26, 0x1 ;  /* 0x000000011a1a7836 */ /* 0x000fca0000000000 */
[----:B------:R-:W-:-:S04]  /*170a0*/  ISETP.NE.AND P0, PT, R26, 0x2, PT ;  /* 0x000000021a00780c */ /* 0x000fc80003f05270 */
[----:B0-----:R-:W-:Y:S02]  /*170b0*/  SEL R3, RZ, 0x1, P0 ;  /* 0x00000001ff037807 */ /* 0x001fe40000000000 */
[----:B------:R-:W-:Y:S02]  /*170c0*/  SEL R26, R26, RZ, P0 ;  /* 0x000000ff1a1a7207 */ /* 0x000fe40000000000 */
[----:B-1----:R-:W-:-:S07]  /*170d0*/  LOP3.LUT R28, R28, R3, RZ, 0x3c, !PT ;  /* 0x000000031c1c7212 */ /* 0x002fce00078e3cff */
.L_x_1347:
[----:B------:R-:W-:Y:S05]  /*170e0*/  BSYNC B7 ;  /* 0x0000000000077941 */ /* 0x000fea0003800000 */
.L_x_1345:
        /* <DEDUP_REMOVED lines=11> */
.L_x_1391:
        /* <DEDUP_REMOVED lines=43> */
.L_x_1509:
[----:B------:R-:W-:Y:S02]  /*17450*/  ULDC UR4, c[0x0][0xc38] ;  /* 0x00030e0000047ab9 */ /* 0x000fe40000000800 */
[----:B------:R-:W-:-:S04]  /*17460*/  IMAD.U32 R5, RZ, RZ, UR4 ;  /* 0x00000004ff057e24 */ /* 0x000fc8000f8e00ff */
[----:B-1----:R-:W-:-:S04]  /*17470*/  IMAD R14, R14, R5, RZ ;  /* 0x000000050e0e7224 */ /* 0x002fc800078e02ff */
[----:B------:R-:W-:-:S05]  /*17480*/  IMAD.IADD R7, R7, 0x1, R14 ;  /* 0x0000000107077824 */ /* 0x000fca00078e020e */
[----:B------:R-:W-:-:S13]  /*17490*/  ISETP.GT.AND P6, PT, R7, R0, PT ;  /* 0x000000000700720c */ /* 0x000fda0003fc4270 */
[----:B------:R-:W-:Y:S05]  /*174a0*/  @P6 BRA `(.L_x_1394) ;  /* 0x0000000000a46947 */ /* 0x000fea0003800000 */
.L_x_1397:
        /* <DEDUP_REMOVED lines=34> */
[----:B------:R0:W1:Y:S02]  /*176d0*/  SHFL.IDX PT, R14, R2, 0x1f, 0x1f ;  /* 0x03e01f00020e7f89 */ /* 0x00006400000e0000 */
.L_x_1517:
[----:B------:R-:W-:Y:S02]  /*176e0*/  ULDC UR4, c[0x0][0xc38] ;  /* 0x00030e0000047ab9 */ /* 0x000fe40000000800 */
[----:B------:R-:W-:-:S04]  /*176f0*/  IMAD.U32 R5, RZ, RZ, UR4 ;  /* 0x00000004ff057e24 */ /* 0x000fc8000f8e00ff */
[----:B-1----:R-:W-:-:S04]  /*17700*/  IMAD R14, R14, R5, RZ ;  /* 0x000000050e0e7224 */ /* 0x002fc800078e02ff */
[----:B------:R-:W-:-:S05]  /*17710*/  IMAD.IADD R7, R14, 0x1, R7 ;  /* 0x000000010e077824 */ /* 0x000fca00078e0207 */
[----:B------:R-:W-:-:S13]  /*17720*/  ISETP.GT.AND P6, PT, R7, R0, PT ;  /* 0x000000000700720c */ /* 0x000fda0003fc4270 */
[----:B------:R-:W-:Y:S05]  /*17730*/  @!P6 BRA `(.L_x_1397) ;  /* 0xfffffffc005ce947 */ /* 0x000fea000383ffff */
.L_x_1394:
[----:B------:R-:W-:Y:S01]  /*17740*/  IMAD.IADD R7, R7, 0x1, -R14 ;  /* 0x0000000107077824 */ /* 0x000fe200078e0a0e */
[----:B------:R-:W-:-:S03]  /*17750*/  UMOV UR4, 0xffffffff ;  /* 0xffffffff00047882 */ /* 0x000fc60000000000 */
[----:B------:R-:W-:-:S05]  /*17760*/  IMAD R3, R2, R5, R7 ;  /* 0x0000000502037224 */ /* 0x000fca00078e0207 */
[----:B------:R-:W-:Y:S01]  /*17770*/  ISETP.GT.AND P6, PT, R3, R0, PT ;  /* 0x000000000300720c */ /* 0x000fe20003fc4270 */
[----:B------:R-:W-:-:S12]  /*17780*/  BRA.DIV UR4, `(.L_x_1398) ;  /* 0x0000004604307947 */ /* 0x000fd8000b800000 */
[----:B------:R-:W-:-:S04]  /*17790*/  VOTE.ANY R3, PT, !P6 ;  /* 0x0000000000037806 */ /* 0x000fc800070e0100 */
[----:B------:R-:W1:Y:S02]  /*177a0*/  POPC R12, R3 ;  /* 0x00000003000c7309 */ /* 0x000e640000000000 */
[----:B-1----:R1:W2:Y:S01]  /*177b0*/  SHFL.IDX PT, R17, R17, R12, 0x1f ;  /* 0x00001f0c11117589 */ /* 0x0022a200000e0000 */
[----:B------:R-:W-:-:S03]  /*177c0*/  IMAD.IADD R19, R12, 0x1, R19 ;  /* 0x000000010c137824 */ /* 0x000fc600078e0213 */
[----:B------:R1:W3:Y:S04]  /*177d0*/  SHFL.IDX PT, R8, R8, R12, 0x1f ;  /* 0x00001f0c08087589 */ /* 0x0002e800000e0000 */
.L_x_1522:
[----:B------:R-:W-:-:S13]  /*177e0*/  ISETP.NE.AND P0, PT, R3, RZ, PT ;  /* 0x000000ff0300720c */ /* 0x000fda0003f05270 */
[----:B------:R-:W-:Y:S05]  /*177f0*/  @!P0 BRA `(.L_x_1399) ;  /* 0x0000000000108947 */ /* 0x000fea0003800000 */
[----:B------:R-:W-:Y:S01]  /*17800*/  UMOV UR4, 0xffffffff ;  /* 0xffffffff00047882 */ /* 0x000fe20000000000 */
[----:B-1----:R-:W-:Y:S02]  /*17810*/  VIADD R12, R12, 0xffffffff ;  /* 0xffffffff0c0c7836 */ /* 0x002fe40000000000 */
[----:B------:R-:W-:Y:S05]  /*17820*/  BRA.DIV UR4, `(.L_x_1400) ;  /* 0x0000004604647947 */ /* 0x000fea000b800000 */
[----:B------:R4:W1:Y:S02]  /*17830*/  SHFL.IDX PT, R6, R2, R12, 0x1f ;  /* 0x00001f0c02067589 */ /* 0x00086400000e0000 */
.L_x_1399:
[----:B---3--:R-:W-:Y:S01]  /*17840*/  ISETP.NE.AND P0, PT, R8, 0x1, PT ;  /* 0x000000010800780c */ /* 0x008fe20003f05270 */
[----:B-1----:R-:W-:-:S04]  /*17850*/  IMAD R16, R6, R5, R7 ;  /* 0x0000000506107224 */ /* 0x002fc800078e0207 */
[----:B------:R-:W-:-:S08]  /*17860*/  IMAD.IADD R0, R0, 0x1, -R16 ;  /* 0x0000000100007824 */ /* 0x000fd000078e0a10 */
[----:B------:R-:W-:Y:S05]  /*17870*/  @!P0 BRA `(.L_x_1401) ;  /* 0x0000000000dc8947 */ /* 0x000fea0003800000 */
[-C--:B--2---:R-:W-:Y:S02]  /*17880*/  IABS R5, R17.reuse ;  /* 0x0000001100057213 */ /* 0x084fe40000000000 */
[----:B------:R-:W-:Y:S02]  /*17890*/  IABS R4, R8 ;  /* 0x0000000800047213 */ /* 0x000fe40000000000 */
[----:B------:R-:W1:Y:S08]  /*178a0*/  I2F.RP R6, R5 ;  /* 0x0000000500067306 */ /* 0x000e700000209400 */
[----:B------:R-:W2:Y:S08]  /*178b0*/  I2F.RP R7, R4 ;  /* 0x0000000400077306 */ /* 0x000eb00000209400 */
[----:B-1----:R-:W0:Y:S08]  /*178c0*/  MUFU.RCP R6, R6 ;  /* 0x0000000600067308 */ /* 0x002e300000001000 */
[----:B--2---:R-:W-:Y:S01]  /*178d0*/  MUFU.RCP R7, R7 ;  /* 0x0000000700077308 */ /* 0x004fe20000001000 */
[----:B0---4-:R-:W-:Y:S01]  /*178e0*/  VIADD R2, R6, 0xffffffe ;  /* 0x0ffffffe06027836 */ /* 0x011fe20000000000 */
[----:B------:R-:W-:-:S06]  /*178f0*/  IABS R6, R17 ;  /* 0x0000001100067213 */ /* 0x000fcc0000000000 */
[----:B------:R0:W1:Y:S02]  /*17900*/  F2I.FTZ.U32.TRUNC.NTZ R3, R2 ;  /* 0x0000000200037305 */ /* 0x000064000021f000 */
[----:B0-----:R-:W-:Y:S02]  /*17910*/  IMAD.MOV.U32 R2, RZ, RZ, RZ ;  /* 0x000000ffff027224 */ /* 0x001fe400078e00ff */
[----:B-1----:R-:W-:-:S04]  /*17920*/  IMAD.MOV R10, RZ, RZ, -R3 ;  /* 0x000000ffff0a7224 */ /* 0x002fc800078e0a03 */
[----:B------:R-:W-:-:S04]  /*17930*/  IMAD R9, R10, R5, RZ ;  /* 0x000000050a097224 */ /* 0x000fc800078e02ff */
[----:B------:R-:W-:Y:S01]  /*17940*/  IMAD.HI.U32 R3, R3, R9, R2 ;  /* 0x0000000903037227 */ /* 0x000fe200078e0002 */
[----:B------:R-:W-:-:S03]  /*17950*/  IABS R2, R0 ;  /* 0x0000000000027213 */ /* 0x000fc60000000000 */
[----:B------:R-:W-:Y:S02]  /*17960*/  IMAD.MOV R9, RZ, RZ, -R6 ;  /* 0x000000ffff097224 */ /* 0x000fe400078e0a06 */
[----:B------:R-:W-:-:S04]  /*17970*/  IMAD.HI.U32 R6, R3, R2, RZ ;  /* 0x0000000203067227 */ /* 0x000fc800078e00ff */
[----:B------:R-:W-:Y:S02]  /*17980*/  IMAD R2, R6, R9, R2 ;  /* 0x0000000906027224 */ /* 0x000fe400078e0202 */
[----:B------:R-:W-:-:S03]  /*17990*/  VIADD R3, R7, 0xffffffe ;  /* 0x0ffffffe07037836 */ /* 0x000fc60000000000 */
[----:B------:R-:W-:-:S03]  /*179a0*/  ISETP.GT.U32.AND P1, PT, R5, R2, PT ;  /* 0x000000020500720c */ /* 0x000fc60003f24070 */
[----:B------:R-:W0:Y:S10]  /*179b0*/  F2I.FTZ.U32.TRUNC.NTZ R3, R3 ;  /* 0x0000000300037305 */ /* 0x000e34000021f000 */
[----:B------:R-:W-:-:S02]  /*179c0*/  @!P1 IMAD.IADD R2, R2, 0x1, -R5 ;  /* 0x0000000102029824 */ /* 0x000fc400078e0a05 */
[----:B------:R-:W-:Y:S01]  /*179d0*/  @!P1 VIADD R6, R6, 0x1 ;  /* 0x0000000106069836 */ /* 0x000fe20000000000 */
[----:B------:R-:W-:Y:S02]  /*179e0*/  ISETP.NE.AND P1, PT, R17, RZ, PT ;  /* 0x000000ff1100720c */ /* 0x000fe40003f25270 */
[----:B------:R-:W-:Y:S01]  /*179f0*/  ISETP.GE.U32.AND P0, PT, R2, R5, PT ;  /* 0x000000050200720c */ /* 0x000fe20003f06070 */
[----:B0-----:R-:W-:Y:S02]  /*17a00*/  IMAD.MOV R5, RZ, RZ, -R3 ;  /* 0x000000ffff057224 */ /* 0x001fe400078e0a03 */
[----:B------:R-:W-:Y:S02]  /*17a10*/  IMAD.MOV.U32 R2, RZ, RZ, RZ ;  /* 0x000000ffff027224 */ /* 0x000fe400078e00ff */
[----:B------:R-:W-:-:S04]  /*17a20*/  IMAD R5, R5, R4, RZ ;  /* 0x0000000405057224 */ /* 0x000fc800078e02ff */
[----:B------:R-:W-:Y:S01]  /*17a30*/  IMAD.HI.U32 R5, R3, R5, R2 ;  /* 0x0000000503057227 */ /* 0x000fe200078e0002 */
[----:B------:R-:W-:Y:S02]  /*17a40*/  LOP3.LUT R2, R0, R17, RZ, 0x3c, !PT ;  /* 0x0000001100027212 */ /* 0x000fe400078e3cff */
[----:B------:R-:W-:Y:S01]  /*17a50*/  IABS R3, R8 ;  /* 0x0000000800037213 */ /* 0x000fe20000000000 */
[----:B------:R-:W-:Y:S01]  /*17a60*/  @P0 VIADD R6, R6, 0x1 ;  /* 0x0000000106060836 */ /* 0x000fe20000000000 */
[----:B------:R-:W-:-:S03]  /*17a70*/  ISETP.GE.AND P2, PT, R2, RZ, PT ;  /* 0x000000ff0200720c */ /* 0x000fc60003f46270 */
[----:B------:R-:W-:-:S10]  /*17a80*/  IMAD.MOV R3, RZ, RZ, -R3 ;  /* 0x000000ffff037224 */ /* 0x000fd400078e0a03 */
[----:B------:R-:W-:Y:S01]  /*17a90*/  @!P2 IMAD.MOV R6, RZ, RZ, -R6 ;  /* 0x000000ffff06a224 */ /* 0x000fe200078e0a06 */
[----:B------:R-:W-:-:S04]  /*17aa0*/  @!P1 LOP3.LUT R6, RZ, R17, RZ, 0x33, !PT ;  /* 0x00000011ff069212 */ /* 0x000fc800078e33ff */
[----:B------:R-:W-:-:S05]  /*17ab0*/  IABS R2, R6 ;  /* 0x0000000600027213 */ /* 0x000fca0000000000 */
[----:B------:R-:W-:-:S04]  /*17ac0*/  IMAD.HI.U32 R5, R5, R2, RZ ;  /* 0x0000000205057227 */ /* 0x000fc800078e00ff */
[----:B------:R-:W-:Y:S01]  /*17ad0*/  IMAD R3, R5, R3, R2 ;  /* 0x0000000305037224 */ /* 0x000fe200078e0202 */
[----:B------:R-:W-:-:S04]  /*17ae0*/  LOP3.LUT R2, R6, R8, RZ, 0x3c, !PT ;  /* 0x0000000806027212 */ /* 0x000fc800078e3cff */
[----:B------:R-:W-:Y:S02]  /*17af0*/  ISETP.GT.U32.AND P1, PT, R4, R3, PT ;  /* 0x000000030400720c */ /* 0x000fe40003f24070 */
[----:B------:R-:W-:Y:S01]  /*17b00*/  ISETP.GE.AND P2, PT, R2, RZ, PT ;  /* 0x000000ff0200720c */ /* 0x000fe20003f46270 */
[----:B------:R-:W-:-:S04]  /*17b10*/  IMAD.MOV R2, RZ, RZ, -R6 ;  /* 0x000000ffff027224 */ /* 0x000fc800078e0a06 */
[----:B------:R-:W-:-:S06]  /*17b20*/  IMAD R2, R17, R2, R0 ;  /* 0x0000000211027224 */ /* 0x000fcc00078e0200 */
[----:B------:R-:W-:Y:S02]  /*17b30*/  @!P1 IMAD.IADD R3, R3, 0x1, -R4 ;  /* 0x0000000103039824 */ /* 0x000fe400078e0a04 */
[----:B------:R-:W-:Y:S01]  /*17b40*/  @!P1 VIADD R5, R5, 0x1 ;  /* 0x0000000105059836 */ /* 0x000fe20000000000 */
[----:B------:R-:W-:Y:S02]  /*17b50*/  ISETP.NE.AND P1, PT, R8, RZ, PT ;  /* 0x000000ff0800720c */ /* 0x000fe40003f25270 */
[----:B------:R-:W-:-:S13]  /*17b60*/  ISETP.GE.U32.AND P0, PT, R3, R4, PT ;  /* 0x000000040300720c */ /* 0x000fda0003f06070 */
[----:B------:R-:W-:-:S04]  /*17b70*/  @P0 VIADD R5, R5, 0x1 ;  /* 0x0000000105050836 */ /* 0x000fc80000000000 */
[----:B------:R-:W-:Y:S01]  /*17b80*/  @!P2 IMAD.MOV R5, RZ, RZ, -R5 ;  /* 0x000000ffff05a224 */ /* 0x000fe200078e0a05 */
[----:B------:R-:W-:-:S05]  /*17b90*/  @!P1 LOP3.LUT R5, RZ, R8, RZ, 0x33, !PT ;  /* 0x00000008ff059212 */ /* 0x000fca00078e33ff */
[--C-:B------:R-:W-:Y:S02]  /*17ba0*/  IMAD.MOV R3, RZ, RZ, -R5.reuse ;  /* 0x000000ffff037224 */ /* 0x100fe400078e0a05 */
[C---:B------:R-:W-:Y:S02]  /*17bb0*/  IMAD R5, R8.reuse, 0x1000000, R5 ;  /* 0x0100000008057824 */ /* 0x040fe400078e0205 */
[----:B------:R-:W-:-:S04]  /*17bc0*/  IMAD R8, R8, R3, R6 ;  /* 0x0000000308087224 */ /* 0x000fc800078e0206 */
[----:B------:R-:W-:Y:S01]  /*17bd0*/  IMAD R18, R8, 0x10000, R5 ;  /* 0x0001000008127824 */ /* 0x000fe200078e0205 */
[----:B------:R-:W-:Y:S06]  /*17be0*/  BRA `(.L_x_1402) ;  /* 0x0000000000f07947 */ /* 0x000fec0003800000 */
.L_x_1401:
[----:B0---4-:R-:W0:Y:S02]  /*17bf0*/  LDC.64 R2, c[0x0][0xc90] ;  /* 0x00032400ff027b82 */ /* 0x011e240000000a00 */
[----:B0-----:R-:W-:-:S05]  /*17c00*/  IMAD.WIDE R2, R19, 0x4, R2 ;  /* 0x0000000413027825 */ /* 0x001fca00078e0202 */
[----:B------:R0:W2:Y:S02]  /*17c10*/  LDG.E R6, desc[UR36][R2.64] ;  /* 0x0000002402067981 */ /* 0x0000a4000c1e1900 */
[----:B0-----:R-:W-:Y:S02]  /*17c20*/  IMAD.MOV.U32 R2, RZ, RZ, RZ ;  /* 0x000000ffff027224 */ /* 0x001fe400078e00ff */
[----:B--2---:R-:W-:-:S05]  /*17c30*/  IMAD R7, R17, R6, RZ ;  /* 0x0000000611077224 */ /* 0x004fca00078e02ff */
[----:B------:R-:W-:-:S04]  /*17c40*/  IABS R4, R7 ;  /* 0x0000000700047213 */ /* 0x000fc80000000000 */
[----:B------:R-:W0:Y:S08]  /*17c50*/  I2F.RP R8, R4 ;  /* 0x0000000400087306 */ /* 0x000e300000209400 */
[----:B0-----:R-:W0:Y:S02]  /*17c60*/  MUFU.RCP R8, R8 ;  /* 0x0000000800087308 */ /* 0x001e240000001000 */
[----:B0-----:R-:W-:-:S06]  /*17c70*/  VIADD R9, R8, 0xffffffe ;  /* 0x0ffffffe08097836 */ /* 0x001fcc0000000000 */
[----:B------:R-:W0:Y:S02]  /*17c80*/  F2I.FTZ.U32.TRUNC.NTZ R3, R9 ;  /* 0x0000000900037305 */ /* 0x000e24000021f000 */
[----:B0-----:R-:W-:-:S04]  /*17c90*/  IMAD.MOV R11, RZ, RZ, -R3 ;  /* 0x000000ffff0b7224 */ /* 0x001fc800078e0a03 */
[----:B------:R-:W-:-:S04]  /*17ca0*/  IMAD R11, R11, R4, RZ ;  /* 0x000000040b0b7224 */ /* 0x000fc800078e02ff */
[----:B------:R-:W-:Y:S01]  /*17cb0*/  IMAD.HI.U32 R2, R3, R11, R2 ;  /* 0x0000000b03027227 */ /* 0x000fe200078e0002 */
[----:B------:R-:W-:Y:S02]  /*17cc0*/  IABS R11, R0 ;  /* 0x00000000000b7213 */ /* 0x000fe40000000000 */
[----:B------:R-:W-:-:S03]  /*17cd0*/  IABS R3, R7 ;  /* 0x0000000700037213 */ /* 0x000fc60000000000 */
[----:B------:R-:W-:-:S04]  /*17ce0*/  IMAD.HI.U32 R2, R2, R11, RZ ;  /* 0x0000000b02027227 */ /* 0x000fc800078e00ff */
[----:B------:R-:W-:-:S04]  /*17cf0*/  IMAD.MOV R3, RZ, RZ, -R3 ;  /* 0x000000ffff037224 */ /* 0x000fc800078e0a03 */
        /* <DEDUP_REMOVED lines=16> */
[----:B------:R-:W-:-:S04]  /*17e00*/  VIADDMNMX R5, R3, R5, R6, PT ;  /* 0x0000000503057246 */ /* 0x000fc80003800106 */
[----:B------:R-:W-:-:S04]  /*17e10*/  IABS R6, R5 ;  /* 0x0000000500067213 */ /* 0x000fc80000000000 */
[----:B------:R-:W0:Y:S08]  /*17e20*/  I2F.RP R8, R6 ;  /* 0x0000000600087306 */ /* 0x000e300000209400 */
[----:B0-----:R-:W0:Y:S02]  /*17e30*/  MUFU.RCP R8, R8 ;  /* 0x0000000800087308 */ /* 0x001e240000001000 */
[----:B0-----:R-:W-:Y:S01]  /*17e40*/  VIADD R3, R8, 0xffffffe ;  /* 0x0ffffffe08037836 */ /* 0x001fe20000000000 */
[----:B------:R-:W-:-:S05]  /*17e50*/  IABS R8, R5 ;  /* 0x0000000500087213 */ /* 0x000fca0000000000 */
[----:B------:R-:W0:Y:S02]  /*17e60*/  F2I.FTZ.U32.TRUNC.NTZ R3, R3 ;  /* 0x0000000300037305 */ /* 0x000e24000021f000 */
[----:B0-----:R-:W-:-:S04]  /*17e70*/  IMAD.MOV R7, RZ, RZ, -R3 ;  /* 0x000000ffff077224 */ /* 0x001fc800078e0a03 */
[----:B------:R-:W-:-:S04]  /*17e80*/  IMAD R7, R7, R6, RZ ;  /* 0x0000000607077224 */ /* 0x000fc800078e02ff */
[----:B------:R-:W-:Y:S01]  /*17e90*/  IMAD.HI.U32 R2, R3, R7, R2 ;  /* 0x0000000703027227 */ /* 0x000fe200078e0002 */
[----:B------:R-:W-:-:S03]  /*17ea0*/  IABS R7, R0 ;  /* 0x0000000000077213 */ /* 0x000fc60000000000 */
        /* <DEDUP_REMOVED lines=13> */
[----:B------:R-:W-:Y:S01]  /*17f80*/  @!P1 LOP3.LUT R2, RZ, R5, RZ, 0x33, !PT ;  /* 0x00000005ff029212 */ /* 0x000fe200078e33ff */
[----:B------:R-:W-:-:S04]  /*17f90*/  IMAD.MOV R5, RZ, RZ, -R5 ;  /* 0x000000ffff057224 */ /* 0x000fc800078e0a05 */
[----:B------:R-:W-:-:S07]  /*17fa0*/  IMAD R18, R2, R5, R3 ;  /* 0x0000000502127224 */ /* 0x000fce00078e0203 */
.L_x_1402:
[----:B------:R-:W-:-:S05]  /*17fb0*/  LOP3.LUT R2, RZ, R2, RZ, 0x33, !PT ;  /* 0x00000002ff027212 */ /* 0x000fca00078e33ff */
[----:B------:R-:W-:Y:S01]  /*17fc0*/  IMAD.IADD R17, R17, 0x1, R2 ;  /* 0x0000000111117824 */ /* 0x000fe200078e0202 */
[----:B------:R-:W-:Y:S06]  /*17fd0*/  BRA `(.L_x_1403) ;  /* 0x00000000001c7947 */ /* 0x000fec0003800000 */
.L_x_1395:
[----:B------:R-:W-:Y:S01]  /*17fe0*/  UMOV UR4, URZ ;  /* 0x0000003f00047c82 */ /* 0x000fe20008000000 */
[----:B------:R-:W-:Y:S01]  /*17ff0*/  UMOV UR5, URZ ;  /* 0x0000003f00057c82 */ /* 0x000fe20008000000 */
[----:B------:R-:W-:Y:S01]  /*18000*/  ULDC UR6, c[0x0][0xc3c] ;  /* 0x00030f0000067ab9 */ /* 0x000fe20000000800 */
[----:B------:R-:W-:Y:S02]  /*18010*/  IMAD.MOV.U32 R16, RZ, RZ, R0 ;  /* 0x000000ffff107224 */ /* 0x000fe400078e0000 */
[----:B------:R-:W-:Y:S02]  /*18020*/  IMAD.U32 R17, RZ, RZ, UR4 ;  /* 0x00000004ff117e24 */ /* 0x000fe4000f8e00ff */
[----:B------:R-:W-:Y:S02]  /*18030*/  IMAD.U32 R18, RZ, RZ, UR5 ;  /* 0x00000005ff127e24 */ /* 0x000fe4000f8e00ff */
[----:B------:R-:W-:-:S07]  /*18040*/  IMAD.U32 R19, RZ, RZ, UR6 ;  /* 0x00000006ff137e24 */ /* 0x000fce000f8e00ff */
.L_x_1403:
        /* <DEDUP_REMOVED lines=10> */
.L_x_1392:
[----:B------:R-:W-:Y:S02]  /*180f0*/  ULDC UR4, c[0x0][0xc3c] ;  /* 0x00030f0000047ab9 */ /* 0x000fe40000000800 */
[----:B-1----:R-:W-:-:S13]  /*18100*/  ISETP.GE.AND P0, PT, R19, UR4, PT ;  /* 0x0000000413007c0c */ /* 0x002fda000bf06270 */
[----:B------:R-:W-:Y:S05]  /*18110*/  @!P0 BRA `(.L_x_1404) ;  /* 0xffffffac00c88947 */ /* 0x000fea000383ffff */
[----:B------:R-:W-:Y:S05]  /*18120*/  BSYNC B8 ;  /* 0x0000000000087941 */ /* 0x000fea0003800000 */
.L_x_1331:
[----:B------:R-:W3:Y:S01]  /*18130*/  LDL.LU R0, [R1+0x10] ;  /* 0x0000100001007983 */ /* 0x000ee20000300800 */
[----:B------:R-:W-:Y:S01]  /*18140*/  BSSY B0, `(.L_x_1405) ;  /* 0x000000b000007945 */ /* 0x000fe20003800000 */
[----:B------:R-:W1:Y:S01]  /*18150*/  S2R R5, SR_CgaCtaId ;  /* 0x0000000000057919 */ /* 0x000e620000008800 */
[----:B---3--:R-:W-:-:S05]  /*18160*/  VIADD R0, R0, 0x1 ;  /* 0x0000000100007836 */ /* 0x008fca0000000000 */
[----:B0-----:R-:W-:-:S04]  /*18170*/  LEA.HI R2, R0, R0, RZ, 0x1 ;  /* 0x0000000000027211 */ /* 0x001fc800078f08ff */
[----:B------:R-:W-:Y:S02]  /*18180*/  LOP3.LUT R3, R2, 0xfffffffe, RZ, 0xc0, !PT ;  /* 0xfffffffe02037812 */ /* 0x000fe400078ec0ff */
[----:B------:R-:W-:-:S03]  /*18190*/  MOV R2, 0x400 ;  /* 0x0000040000027802 */ /* 0x000fc60000000f00 */
[----:B------:R-:W-:Y:S01]  /*181a0*/  IMAD.IADD R0, R0, 0x1, -R3 ;  /* 0x0000000100007824 */ /* 0x000fe200078e0a03 */
[----:B-1----:R-:W-:-:S04]  /*181b0*/  LEA R7, R5, R2, 0x18 ;  /* 0x0000000205077211 */ /* 0x002fc800078ec0ff */
[----:B------:R-:W-:-:S04]  /*181c0*/  SHF.L.U32 R0, R0, 0x1f, RZ ;  /* 0x0000001f00007819 */ /* 0x000fc800000006ff */
[----:B------:R-:W0:Y:S02]  /*181d0*/  SYNCS.PHASECHK.TRANS64.TRYWAIT P0, [R7+URZ+0x2a820], R0 ;  /* 0x02a82000070075a7 */ /* 0x000e24000800017f */
[----:B0-----:R-:W-:Y:S05]  /*181e0*/  @!P0 BRA `(.L_x_1406) ;  /* 0x0000003c001c8947 */ /* 0x001fea0003800000 */
.L_x_1525:
[----:B------:R-:W-:Y:S05]  /*181f0*/  BSYNC B0 ;  /* 0x0000000000007941 */ /* 0x000fea0003800000 */
.L_x_1405:
[----:B------:R-:W-:-:S03]  /*18200*/  UMOV UR4, 0xffffffff ;  /* 0xffffffff00047882 */ /* 0x000fc60000000000 */
[----:B------:R-:W-:Y:S05]  /*18210*/  BRA.DIV UR4, `(.L_x_1407) ;  /* 0x0000003e04247947 */ /* 0x000fea000b800000 */
[----:B0-----:R-:W0:Y:S02]  /*18220*/  S2R R0, SR_TID.X ;  /* 0x0000000000007919 */ /* 0x001e240000002100 */
[----:B0-----:R-:W-:-:S04]  /*18230*/  SHF.R.U32.HI R0, RZ, 0x5, R0 ;  /* 0x00000005ff007819 */ /* 0x001fc80000011600 */
[----:B------:R-:W-:-:S05]  /*18240*/  LOP3.LUT R0, R0, 0x3, RZ, 0xc0, !PT ;  /* 0x0000000300007812 */ /* 0x000fca00078ec0ff */
[----:B------:R0:W1:Y:S02]  /*18250*/  SHFL.IDX PT, R14, R0, RZ, 0x1f ;  /* 0x00001fff000e7589 */ /* 0x00006400000e0000 */
.L_x_1528:
[----:B-1----:R-:W-:Y:S01]  /*18260*/  ISETP.NE.AND P0, PT, R14, RZ, PT ;  /* 0x000000ff0e00720c */ /* 0x002fe20003f05270 */
[----:B------:R-:W-:-:S12]  /*18270*/  BSSY B0, `(.L_x_1408) ;  /* 0x0000026000007945 */ /* 0x000fd80003800000 */
[----:B------:R-:W-:Y:S05]  /*18280*/  @P0 BRA `(.L_x_1409) ;  /* 0x0000000000900947 */ /* 0x000fea0003800000 */
[----:B------:R-:W-:-:S03]  /*18290*/  UMOV UR4, 0xffffffff ;  /* 0xffffffff00047882 */ /* 0x000fc60000000000 */
[----:B------:R-:W-:Y:S05]  /*182a0*/  BRA.DIV UR4, `(.L_x_1410) ;  /* 0x0000003e04347947 */ /* 0x000fea000b800000 */
[----:B------:R-:W-:-:S13]  /*182b0*/  ELECT P6, URZ, PT ;  /* 0x00000000003f782f */ /* 0x000fda00038c0000 */
.L_x_1531:
[----:B------:R-:W-:Y:S05]  /*182c0*/  @!P6 BRA `(.L_x_1409) ;  /* 0x000000000080e947 */ /* 0x000fea0003800000 */
[----:B0-----:R-:W3:Y:S02]  /*182d0*/  LDL R0, [R1+0x14] ;  /* 0x0000140001007983 */ /* 0x001ee40000100800 */
[----:B---3--:R-:W-:-:S13]  /*182e0*/  R2UR UR4, R0 ;  /* 0x00000000000472ca */ /* 0x008fda00000e0000 */
[----:B------:R-:W-:-:S06]  /*182f0*/  ULOP3.LUT UR4, UR4, 0x2, URZ, 0xfc, !UPT ;  /* 0x0000000204047892 */ /* 0x000fcc000f8efc3f */
[----:B------:R-:W-:-:S05]  /*18300*/  IMAD.U32 R0, RZ, RZ, UR4 ;  /* 0x00000004ff007e24 */ /* 0x000fca000f8e00ff */
[----:B------:R-:W-:-:S13]  /*18310*/  ISETP.NE.AND P0, PT, R0, 0x3, PT ;  /* 0x000000030000780c */ /* 0x000fda0003f05270 */
[----:B------:R-:W-:Y:S05]  /*18320*/  @!P0 BRA `(.L_x_1411) ;  /* 0x0000000000048947 */ /* 0x000fea0003800000 */
[----:B------:R-:W-:Y:S01]  /*18330*/  BPT.TRAP 0x1 ;  /* 0x000000040000795c */ /* 0x000fe20000300000 */
.L_x_1411:
[----:B------:R-:W-:Y:S01]  /*18340*/  IMAD R5, R26, 0x8, R7 ;  /* 0x000000081a057824 */ /* 0x000fe200078e0207 */
[----:B------:R-:W-:Y:S01]  /*18350*/  SHF.L.U32 R0, R28, 0x1f, RZ ;  /* 0x0000001f1c007819 */ /* 0x000fe200000006ff */
[----:B------:R-:W-:-:S03]  /*18360*/  VIADD R26, R26, 0x1 ;  /* 0x000000011a1a7836 */ /* 0x000fc60000000000 */
[----:B------:R-:W0:Y:S02]  /*18370*/  SYNCS.PHASECHK.TRANS64.TRYWAIT P1, [R5+URZ+0x2a840], R0 ;  /* 0x02a84000050075a7 */ /* 0x000e24000802017f */
[----:B------:R-:W-:-:S04]  /*18380*/  ISETP.NE.AND P2, PT, R26, 0x2, PT ;  /* 0x000000021a00780c */ /* 0x000fc80003f45270 */
[----:B------:R-:W-:Y:S01]  /*18390*/  SEL R3, RZ, 0x1, P2 ;  /* 0x00000001ff037807 */ /* 0x000fe20001000000 */
[----:B0-----:R-:W-:Y:S08]  /*183a0*/  @!P1 BRA `(.L_x_1412) ;  /* 0x0000003c00149947 */ /* 0x001ff00003800000 */
.L_x_1532:
[----:B------:R-:W-:Y:S02]  /*183b0*/  SEL R26, R26, RZ, P2 ;  /* 0x000000ff1a1a7207 */ /* 0x000fe40001000000 */
[----:B------:R-:W-:Y:S01]  /*183c0*/  LOP3.LUT R2, R28, R3, RZ, 0x3c, !PT ;  /* 0x000000031c027212 */ /* 0x000fe200078e3cff */
[----:B------:R-:W-:Y:S06]  /*183d0*/  @!P0 BRA `(.L_x_1413) ;  /* 0x0000000000048947 */ /* 0x000fec0003800000 */
[----:B------:R-:W-:Y:S01]  /*183e0*/  BPT.TRAP 0x1 ;  /* 0x000000040000795c */ /* 0x000fe20000300000 */
.L_x_1413:
[----:B------:R-:W-:Y:S01]  /*183f0*/  IMAD R3, R26, 0x8, R7 ;  /* 0x000000081a037824 */ /* 0x000fe200078e0207 */
[----:B------:R-:W-:-:S04]  /*18400*/  SHF.L.U32 R2, R2, 0x1f, RZ ;  /* 0x0000001f02027819 */ /* 0x000fc800000006ff */
[----:B------:R-:W1:Y:S02]  /*18410*/  SYNCS.PHASECHK.TRANS64.TRYWAIT P1, [R3+URZ+0x2a840], R2 ;  /* 0x02a84002030075a7 */ /* 0x000e64000802017f */
[----:B-1----:R-:W-:Y:S05]  /*18420*/  @!P1 BRA `(.L_x_1414) ;  /* 0x0000003c00089947 */ /* 0x002fea0003800000 */
.L_x_1533:
[----:B------:R-:W-:Y:S05]  /*18430*/  @!P0 BRA `(.L_x_1415) ;  /* 0x0000000000048947 */ /* 0x000fea0003800000 */
[----:B------:R-:W-:Y:S01]  /*18440*/  BPT.TRAP 0x1 ;  /* 0x000000040000795c */ /* 0x000fe20000300000 */
.L_x_1415:
[----:B------:R-:W3:Y:S02]  /*18450*/  SYNCS.PHASECHK.TRANS64.TRYWAIT P1, [R5+URZ+0x2a860], R0 ;  /* 0x02a86000050075a7 */ /* 0x000ee4000802017f */
[----:B---3--:R-:W-:Y:S05]  /*18460*/  @!P1 BRA `(.L_x_1416) ;  /* 0x0000003c000c9947 */ /* 0x008fea0003800000 */
.L_x_1534:
[----:B------:R-:W-:Y:S05]  /*18470*/  @!P0 BRA `(.L_x_1417) ;  /* 0x0000000000048947 */ /* 0x000fea0003800000 */
[----:B------:R-:W-:Y:S01]  /*18480*/  BPT.TRAP 0x1 ;  /* 0x000000040000795c */ /* 0x000fe20000300000 */
.L_x_1417:
[----:B----4-:R4:W0:Y:S02]  /*18490*/  SYNCS.PHASECHK.TRANS64.TRYWAIT P0, [R3+URZ+0x2a860], R2 ;  /* 0x02a86002030075a7 */ /* 0x010824000800017f */
[----:B0-----:R-:W-:Y:S05]  /*184a0*/  @!P0 NANOSLEEP.SYNCS 0x989680 ;  /* 0x009896800000895d */ /* 0x001fea0003900000 */
[----:B------:R-:W0:Y:S02]  /*184b0*/  @!P0 SYNCS.PHASECHK.TRANS64 P0, [R3+URZ+0x2a860], R2 ;  /* 0x02a86002030085a7 */ /* 0x000e24000800007f */
[----:B0-----:R-:W-:Y:S05]  /*184c0*/  @!P0 BRA `(.L_x_1417) ;  /* 0xfffffffc00f08947 */ /* 0x001fea000383ffff */
.L_x_1409:
[----:B------:R-:W-:Y:S05]  /*184d0*/  BSYNC B0 ;  /* 0x0000000000007941 */ /* 0x000fea0003800000 */
.L_x_1408:
[----:B------:R-:W-:Y:S05]  /*184e0*/  EXIT ;  /* 0x000000000000794d */ /* 0x000fea0003800000 */
.L_x_1222:
[----:B0-----:R-:W-:-:S04]  /*184f0*/  IMAD.U32 R3, RZ, RZ, UR60 ;  /* 0x0000003cff037e24 */ /* 0x001fc8000f8e00ff */
[----:B------:R0:W1:Y:S03]  /*18500*/  SYNCS.PHASECHK.TRANS64.TRYWAIT P1, [R3+URZ+0x2a800], R0 ;  /* 0x02a80000030075a7 */ /* 0x000066000802017f */
[----:B-1----:R-:W-:Y:S05]  /*18510*/  @!P1 NANOSLEEP.SYNCS 0x989680 ;  /* 0x009896800000995d */ /* 0x002fea0003900000 */
[----:B------:R-:W1:Y:S02]  /*18520*/  @!P1 SYNCS.PHASECHK.TRANS64 P1, [R3+URZ+0x2a800], R0 ;  /* 0x02a80000030095a7 */ /* 0x000e64000802007f */
[----:B-1----:R-:W-:Y:S05]  /*18530*/  @!P1 BRA `(.L_x_1222) ;  /* 0xfffffffc00ec9947 */ /* 0x002fea000383ffff */
[----:B------:R-:W-:Y:S05]  /*18540*/  BRA `(.L_x_1418) ;  /* 0xfffffe9800c87947 */ /* 0x000fea000383ffff */
.L_x_1226:
[----:B-1----:R1:W2:Y:S02]  /*18550*/  SYNCS.PHASECHK.TRANS64.TRYWAIT P1, [R21+URZ+0x2a830], R0 ;  /* 0x02a83000150075a7 */ /* 0x0022a4000802017f */
[----:B--2---:R-:W-:Y:S05]  /*18560*/  @!P1 NANOSLEEP.SYNCS 0x989680 ;  /* 0x009896800000995d */ /* 0x004fea0003900000 */
[----:B------:R-:W2:Y:S02]  /*18570*/  @!P1 SYNCS.PHASECHK.TRANS64 P1, [R21+URZ+0x2a830], R0 ;  /* 0x02a83000150095a7 */ /* 0x000ea4000802007f */
[----:B--2---:R-:W-:Y:S05]  /*18580*/  @!P1 BRA `(.L_x_1226) ;  /* 0xfffffffc00f09947 */ /* 0x004fea000383ffff */
[----:B------:R-:W-:Y:S05]  /*18590*/  BRA `(.L_x_1225) ;  /* 0xfffffe9800e47947 */ /* 0x000fea000383ffff */
.L_x_1243:
[----:B-1----:R-:W-:-:S04]  /*185a0*/  IMAD.U32 R12, RZ, RZ, UR6 ;  /* 0x00000006ff0c7e24 */ /* 0x002fc8000f8e00ff */
[----:B------:R1:W2:Y:S03]  /*185b0*/  SYNCS.PHASECHK.TRANS64.TRYWAIT P1, [R12+URZ+0x2a830], R11 ;  /* 0x02a8300b0c0075a7 */ /* 0x0002a6000802017f */
[----:B--2---:R-:W-:Y:S05]  /*185c0*/  @!P1 NANOSLEEP.SYNCS 0x989680 ;  /* 0x009896800000995d */ /* 0x004fea0003900000 */
[----:B------:R-:W2:Y:S02]  /*185d0*/  @!P1 SYNCS.PHASECHK.TRANS64 P1, [R12+URZ+0x2a830], R11 ;  /* 0x02a8300b0c0095a7 */ /* 0x000ea4000802007f */
[----:B--2---:R-:W-:Y:S05]  /*185e0*/  @!P1 BRA `(.L_x_1243) ;  /* 0xfffffffc00ec9947 */ /* 0x004fea000383ffff */
[----:B------:R-:W-:Y:S05]  /*185f0*/  BRA `(.L_x_1242) ;  /* 0xfffffecc008c7947 */ /* 0x000fea000383ffff */
.L_x_1247:
[----:B01----:R-:W-:-:S04]  /*18600*/  IMAD.U32 R11, RZ, RZ, UR7 ;  /* 0x00000007ff0b7e24 */ /* 0x003fc8000f8e00ff */
[----:B------:R0:W1:Y:S03]  /*18610*/  SYNCS.PHASECHK.TRANS64.TRYWAIT P1, [R11+URZ+0x2a850], R0 ;  /* 0x02a850000b0075a7 */ /* 0x000066000802017f */
[----:B-1----:R-:W-:Y:S05]  /*18620*/  @!P1 NANOSLEEP.SYNCS 0x989680 ;  /* 0x009896800000995d */ /* 0x002fea0003900000 */
[----:B------:R-:W1:Y:S02]  /*18630*/  @!P1 SYNCS.PHASECHK.TRANS64 P1, [R11+URZ+0x2a850], R0 ;  /* 0x02a850000b0095a7 */ /* 0x000e64000802007f */
[----:B-1----:R-:W-:Y:S05]  /*18640*/  @!P1 BRA `(.L_x_1247) ;  /* 0xfffffffc00ec9947 */ /* 0x002fea000383ffff */
[----:B------:R-:W-:Y:S05]  /*18650*/  BRA `(.L_x_1246) ;  /* 0xfffffed400c07947 */ /* 0x000fea000383ffff */
.L_x_1266:
[----:B-1----:R-:W-:-:S04]  /*18660*/  IMAD.U32 R11, RZ, RZ, UR6 ;  /* 0x00000006ff0b7e24 */ /* 0x002fc8000f8e00ff */
[----:B------:R1:W2:Y:S03]  /*18670*/  SYNCS.PHASECHK.TRANS64.TRYWAIT P1, [R11+URZ+0x2a830], R8 ;  /* 0x02a830080b0075a7 */ /* 0x0002a6000802017f */
[----:B--2---:R-:W-:Y:S05]  /*18680*/  @!P1 NANOSLEEP.SYNCS 0x989680 ;  /* 0x009896800000995d */ /* 0x004fea0003900000 */
[----:B------:R-:W2:Y:S02]  /*18690*/  @!P1 SYNCS.PHASECHK.TRANS64 P1, [R11+URZ+0x2a830], R8 ;  /* 0x02a830080b0095a7 */ /* 0x000ea4000802007f */
[----:B--2---:R-:W-:Y:S05]  /*186a0*/  @!P1 BRA `(.L_x_1266) ;  /* 0xfffffffc00ec9947 */ /* 0x004fea000383ffff */
[----:B------:R-:W-:Y:S05]  /*186b0*/  BRA `(.L_x_1265) ;  /* 0xffffff04001c7947 */ /* 0x000fea000383ffff */
.L_x_1270:
[----:B-1----:R-:W-:-:S04]  /*186c0*/  IMAD.U32 R11, RZ, RZ, UR7 ;  /* 0x00000007ff0b7e24 */ /* 0x002fc8000f8e00ff */
[----:B------:R1:W3:Y:S03]  /*186d0*/  SYNCS.PHASECHK.TRANS64.TRYWAIT P1, [R11+URZ+0x2a850], R0 ;  /* 0x02a850000b0075a7 */ /* 0x0002e6000802017f */
[----:B---3--:R-:W-:Y:S05]  /*186e0*/  @!P1 NANOSLEEP.SYNCS 0x989680 ;  /* 0x009896800000995d */ /* 0x008fea0003900000 */
[----:B------:R-:W3:Y:S02]  /*186f0*/  @!P1 SYNCS.PHASECHK.TRANS64 P1, [R11+URZ+0x2a850], R0 ;  /* 0x02a850000b0095a7 */ /* 0x000ee4000802007f */
[----:B---3--:R-:W-:Y:S05]  /*18700*/  @!P1 BRA `(.L_x_1270) ;  /* 0xfffffffc00ec9947 */ /* 0x008fea000383ffff */
[----:B------:R-:W-:Y:S05]  /*18710*/  BRA `(.L_x_1269) ;  /* 0xffffff0c00507947 */ /* 0x000fea000383ffff */
.L_x_1278:
[----:B-1----:R-:W-:-:S04]  /*18720*/  IMAD.U32 R12, RZ, RZ, UR6 ;  /* 0x00000006ff0c7e24 */ /* 0x002fc8000f8e00ff */
[----:B------:R1:W2:Y:S03]  /*18730*/  SYNCS.PHASECHK.TRANS64.TRYWAIT P1, [R12+URZ+0x2a830], R11 ;  /* 0x02a8300b0c0075a7 */ /* 0x0002a6000802017f */
[----:B--2---:R-:W-:Y:S05]  /*18740*/  @!P1 NANOSLEEP.SYNCS 0x989680 ;  /* 0x009896800000995d */ /* 0x004fea0003900000 */
[----:B------:R-:W2:Y:S02]  /*18750*/  @!P1 SYNCS.PHASECHK.TRANS64 P1, [R12+URZ+0x2a830], R11 ;  /* 0x02a8300b0c0095a7 */ /* 0x000ea4000802007f */
[----:B--2---:R-:W-:Y:S05]  /*18760*/  @!P1 BRA `(.L_x_1278) ;  /* 0xfffffffc00ec9947 */ /* 0x004fea000383ffff */
[----:B------:R-:W-:Y:S05]  /*18770*/  BRA `(.L_x_1277) ;  /* 0xffffff2400a47947 */ /* 0x000fea000383ffff */
.L_x_1282:
[----:B01----:R-:W-:-:S04]  /*18780*/  IMAD.U32 R11, RZ, RZ, UR7 ;  /* 0x00000007ff0b7e24 */ /* 0x003fc8000f8e00ff */
[----:B------:R0:W1:Y:S03]  /*18790*/  SYNCS.PHASECHK.TRANS64.TRYWAIT P1, [R11+URZ+0x2a850], R0 ;  /* 0x02a850000b0075a7 */ /* 0x000066000802017f */
[----:B-1----:R-:W-:Y:S05]  /*187a0*/  @!P1 NANOSLEEP.SYNCS 0x989680 ;  /* 0x009896800000995d */ /* 0x002fea0003900000 */
[----:B------:R-:W1:Y:S02]  /*187b0*/  @!P1 SYNCS.PHASECHK.TRANS64 P1, [R11+URZ+0x2a850], R0 ;  /* 0x02a850000b0095a7 */ /* 0x000e64000802007f */
[----:B-1----:R-:W-:Y:S05]  /*187c0*/  @!P1 BRA `(.L_x_1282) ;  /* 0xfffffffc00ec9947 */ /* 0x002fea000383ffff */
[----:B------:R-:W-:Y:S05]  /*187d0*/  BRA `(.L_x_1281) ;  /* 0xffffff2c00d87947 */ /* 0x000fea000383ffff */
.L_x_1297:
[----:B-1----:R-:W-:-:S04]  /*187e0*/  IMAD.U32 R5, RZ, RZ, UR5 ;  /* 0x00000005ff057e24 */ /* 0x002fc8000f8e00ff */
[----:B------:R1:W2:Y:S03]  /*187f0*/  SYNCS.PHASECHK.TRANS64.TRYWAIT P1, [R5+URZ+0x2a850], R0 ;  /* 0x02a85000050075a7 */ /* 0x0002a6000802017f */
[----:B--2---:R-:W-:Y:S05]  /*18800*/  @!P1 NANOSLEEP.SYNCS 0x989680 ;  /* 0x009896800000995d */ /* 0x004fea0003900000 */
[----:B------:R-:W2:Y:S02]  /*18810*/  @!P1 SYNCS.PHASECHK.TRANS64 P1, [R5+URZ+0x2a850], R0 ;  /* 0x02a85000050095a7 */ /* 0x000ea4000802007f */
[----:B--2---:R-:W-:Y:S05]  /*18820*/  @!P1 BRA `(.L_x_1297) ;  /* 0xfffffffc00ec9947 */ /* 0x004fea000383ffff */
[----:B------:R-:W-:Y:S05]  /*18830*/  BRA `(.L_x_1296) ;  /* 0xffffff5c005c7947 */ /* 0x000fea000383ffff */
.L_x_1353:
[----:B------:R-:W0:Y:S01]  /*18840*/  S2R R7, SR_TID.X ;  /* 0x0000000000077919 */ /* 0x000e220000002100 */
[----:B------:R-:W-:Y:S01]  /*18850*/  BSSY B0, `(.L_x_1419) ;  /* 0x000000a000007945 */ /* 0x000fe20003800000 */
[----:B------:R-:W-:Y:S02]  /*18860*/  IMAD.MOV.U32 R12, RZ, RZ, RZ ;  /* 0x000000ffff0c7224 */ /* 0x000fe400078e00ff */
[----:B------:R-:W-:Y:S02]  /*18870*/  IMAD.MOV.U32 R11, RZ, RZ, 0x1f ;  /* 0x0000001fff0b7424 */ /* 0x000fe400078e00ff */
[----:B------:R-:W-:Y:S01]  /*18880*/  IMAD.MOV.U32 R15, RZ, RZ, -0x1 ;  /* 0xffffffffff0f7424 */ /* 0x000fe200078e00ff */
[----:B0-----:R-:W-:-:S04]  /*18890*/  SHF.R.U32.HI R7, RZ, 0x5, R7 ;  /* 0x00000005ff077819 */ /* 0x001fc80000011607 */
[----:B------:R-:W-:-:S05]  /*188a0*/  LOP3.LUT R7, R7, 0x3, RZ, 0xc0, !PT ;  /* 0x0000000307077812 */ /* 0x000fca00078ec0ff */
[----:B------:R-:W-:-:S07]  /*188b0*/  IMAD.MOV.U32 R13, RZ, RZ, R7 ;  /* 0x000000ffff0d7224 */ /* 0x000fce00078e0007 */
[----:B-----5:R-:W-:Y:S05]  /*188c0*/  WARPSYNC.COLLECTIVE R15, `(.L_x_1420) ;  /* 0x000000000f087348 */ /* 0x020fea0003c00000 */
[----:B------:R0:W1:Y:S02]  /*188d0*/  SHFL.IDX P6, R14, R13, R12, R11 ;  /* 0x0000000c0d0e7389 */ /* 0x00006400000c000b */
[----:B01---5:R-:W-:Y:S01]  /*188e0*/  ENDCOLLECTIVE ;  /* 0x000000000000791b */ /* 0x023fe20003800000 */
.L_x_1420:
[----:B------:R-:W-:Y:S05]  /*188f0*/  BSYNC B0 ;  /* 0x0000000000007941 */ /* 0x000fea0003800000 */
.L_x_1419:
[----:B------:R-:W-:Y:S05]  /*18900*/  BRA `(.L_x_1421) ;  /* 0xffffffb800c07947 */ /* 0x000fea000383ffff */
.L_x_1356:
[----:B0-----:R0:W1:Y:S02]  /*18910*/  SYNCS.PHASECHK.TRANS64.TRYWAIT P0, [R7+URZ+0x2a840], R2 ;  /* 0x02a84002070075a7 */ /* 0x001064000800017f */
[----:B-1----:R-:W-:Y:S05]  /*18920*/  @!P0 NANOSLEEP.SYNCS 0x989680 ;  /* 0x009896800000895d */ /* 0x002fea0003900000 */
[----:B------:R-:W1:Y:S02]  /*18930*/  @!P0 SYNCS.PHASECHK.TRANS64 P0, [R7+URZ+0x2a840], R2 ;  /* 0x02a84002070085a7 */ /* 0x000e64000800007f */
[----:B-1----:R-:W-:Y:S05]  /*18940*/  @!P0 BRA `(.L_x_1356) ;  /* 0xfffffffc00f08947 */ /* 0x002fea000383ffff */
[----:B------:R-:W-:Y:S05]  /*18950*/  BRA `(.L_x_1422) ;  /* 0xffffffbc00287947 */ /* 0x000fea000383ffff */
.L_x_1357:
        /* <DEDUP_REMOVED lines=8> */
.L_x_1424:
[----:B------:R-:W-:Y:S05]  /*189e0*/  BSYNC B0 ;  /* 0x0000000000007941 */ /* 0x000fea0003800000 */
.L_x_1423:
[----:B------:R-:W-:Y:S02]  /*189f0*/  IMAD.MOV.U32 R13, RZ, RZ, R4 ;  /* 0x000000ffff0d7224 */ /* 0x000fe400078e0004 */
[----:B------:R-:W-:Y:S02]  /*18a00*/  IMAD.MOV.U32 R12, RZ, RZ, RZ ;  /* 0x000000ffff0c7224 */ /* 0x000fe400078e00ff */
[----:B------:R-:W-:Y:S02]  /*18a10*/  IMAD.MOV.U32 R11, RZ, RZ, 0x181f ;  /* 0x0000181fff0b7424 */ /* 0x000fe400078e00ff */
[----:B------:R-:W-:Y:S02]  /*18a20*/  IMAD.MOV.U32 R15, RZ, RZ, -0x1 ;  /* 0xffffffffff0f7424 */ /* 0x000fe400078e00ff */
[----:B------:R-:W-:Y:S02]  /*18a30*/  IMAD.MOV.U32 R2, RZ, RZ, R14 ;  /* 0x000000ffff027224 */ /* 0x000fe400078e000e */
[----:B------:R-:W-:-:S07]  /*18a40*/  @P0 IMAD R8, R5, 0x2, R22 ;  /* 0x0000000205080824 */ /* 0x000fce00078e0216 */
[----:B------:R-:W-:Y:S05]  /*18a50*/  WARPSYNC.COLLECTIVE R15, `(.L_x_1425) ;  /* 0x000000000f087348 */ /* 0x000fea0003c00000 */
[----:B------:R0:W1:Y:S02]  /*18a60*/  SHFL.IDX P6, R14, R13, R12, R11 ;  /* 0x0000000c0d0e7389 */ /* 0x00006400000c000b */
[----:B01----:R-:W-:Y:S01]  /*18a70*/  ENDCOLLECTIVE ;  /* 0x000000000000791b */ /* 0x003fe20003800000 */
.L_x_1425:
[----:B------:R-:W-:Y:S02]  /*18a80*/  IMAD.MOV.U32 R13, RZ, RZ, R0 ;  /* 0x000000ffff0d7224 */ /* 0x000fe400078e0000 */
[----:B------:R-:W-:Y:S02]  /*18a90*/  IMAD.MOV.U32 R12, RZ, RZ, 0x1 ;  /* 0x00000001ff0c7424 */ /* 0x000fe400078e00ff */
[----:B------:R-:W-:-:S07]  /*18aa0*/  IMAD.MOV.U32 R3, RZ, RZ, R14 ;  /* 0x000000ffff037224 */ /* 0x000fce00078e000e */
[----:B------:R-:W-:Y:S05]  /*18ab0*/  WARPSYNC.COLLECTIVE R15, `(.L_x_1426) ;  /* 0x000000000f087348 */ /* 0x000fea0003c00000 */
[----:B------:R0:W1:Y:S02]  /*18ac0*/  SHFL.IDX P6, R14, R13, R12, R11 ;  /* 0x0000000c0d0e7389 */ /* 0x00006400000c000b */
[----:B01----:R-:W-:Y:S01]  /*18ad0*/  ENDCOLLECTIVE ;  /* 0x000000000000791b */ /* 0x003fe20003800000 */
.L_x_1426:
[----:B------:R-:W-:-:S05]  /*18ae0*/  @P0 LEA R3, P1, R9, R3, 0x1 ;  /* 0x0000000309030211 */ /* 0x000fca00078208ff */
[----:B------:R-:W-:Y:S01]  /*18af0*/  @P0 IMAD.X R2, RZ, RZ, R2, P1 ;  /* 0x000000ffff020224 */ /* 0x000fe200008e0602 */
[----:B------:R-:W-:-:S04]  /*18b00*/  ISETP.GE.AND P1, PT, R6, 0x11, PT ;  /* 0x000000110600780c */ /* 0x000fc80003f26270 */
        /* <DEDUP_REMOVED lines=14> */
.L_x_1427:
[----:B------:R-:W-:Y:S02]  /*18bf0*/  @P1 IMAD R8, R5, 0x2, R22 ;  /* 0x0000000205081824 */ /* 0x000fe400078e0216 */
[----:B------:R-:W-:Y:S02]  /*18c00*/  IMAD.MOV.U32 R13, RZ, RZ, R0 ;  /* 0x000000ffff0d7224 */ /* 0x000fe400078e0000 */
[----:B------:R-:W-:Y:S02]  /*18c10*/  IMAD.MOV.U32 R12, RZ, RZ, 0x2 ;  /* 0x00000002ff0c7424 */ /* 0x000fe400078e00ff */
[----:B------:R-:W-:-:S07]  /*18c20*/  IMAD.MOV.U32 R3, RZ, RZ, R14 ;  /* 0x000000ffff037224 */ /* 0x000fce00078e000e */
[----:B------:R-:W-:Y:S05]  /*18c30*/  WARPSYNC.COLLECTIVE R15, `(.L_x_1428) ;  /* 0x000000000f087348 */ /* 0x000fea0003c00000 */
[----:B------:R0:W1:Y:S02]  /*18c40*/  SHFL.IDX P6, R14, R13, R12, R11 ;  /* 0x0000000c0d0e7389 */ /* 0x00006400000c000b */
[----:B01----:R-:W-:Y:S01]  /*18c50*/  ENDCOLLECTIVE ;  /* 0x000000000000791b */ /* 0x003fe20003800000 */
.L_x_1428:
        /* <DEDUP_REMOVED lines=17> */
.L_x_1429:
[----:B------:R-:W-:Y:S02]  /*18d70*/  @P1 IMAD R8, R5, 0x2, R22 ;  /* 0x0000000205081824 */ /* 0x000fe400078e0216 */
[----:B------:R-:W-:Y:S02]  /*18d80*/  IMAD.MOV.U32 R13, RZ, RZ, R0 ;  /* 0x000000ffff0d7224 */ /* 0x000fe400078e0000 */
[----:B------:R-:W-:Y:S02]  /*18d90*/  IMAD.MOV.U32 R12, RZ, RZ, 0x3 ;  /* 0x00000003ff0c7424 */ /* 0x000fe400078e00ff */
[----:B------:R-:W-:-:S07]  /*18da0*/  IMAD.MOV.U32 R3, RZ, RZ, R14 ;  /* 0x000000ffff037224 */ /* 0x000fce00078e000e */
[----:B------:R-:W-:Y:S05]  /*18db0*/  WARPSYNC.COLLECTIVE R15, `(.L_x_1430) ;  /* 0x000000000f087348 */ /* 0x000fea0003c00000 */
[----:B------:R0:W1:Y:S02]  /*18dc0*/  SHFL.IDX P6, R14, R13, R12, R11 ;  /* 0x0000000c0d0e7389 */ /* 0x00006400000c000b */
[----:B01----:R-:W-:Y:S01]  /*18dd0*/  ENDCOLLECTIVE ;  /* 0x000000000000791b */ /* 0x003fe20003800000 */
.L_x_1430:
        /* <DEDUP_REMOVED lines=17> */
.L_x_1431:
[----:B------:R-:W-:Y:S02]  /*18ef0*/  @P1 IMAD R8, R5, 0x2, R22 ;  /* 0x0000000205081824 */ /* 0x000fe400078e0216 */
[----:B------:R-:W-:Y:S02]  /*18f00*/  IMAD.MOV.U32 R13, RZ, RZ, R0 ;  /* 0x000000ffff0d7224 */ /* 0x000fe400078e0000 */
[----:B------:R-:W-:Y:S02]  /*18f10*/  IMAD.MOV.U32 R12, RZ, RZ, 0x4 ;  /* 0x00000004ff0c7424 */ /* 0x000fe400078e00ff */
[----:B------:R-:W-:-:S07]  /*18f20*/  IMAD.MOV.U32 R3, RZ, RZ, R14 ;  /* 0x000000ffff037224 */ /* 0x000fce00078e000e */
[----:B------:R-:W-:Y:S05]  /*18f30*/  WARPSYNC.COLLECTIVE R15, `(.L_x_1432) ;  /* 0x000000000f087348 */ /* 0x000fea0003c00000 */
[----:B------:R0:W1:Y:S02]  /*18f40*/  SHFL.IDX P6, R14, R13, R12, R11 ;  /* 0x0000000c0d0e7389 */ /* 0x00006400000c000b */
[----:B01----:R-:W-:Y:S01]  /*18f50*/  ENDCOLLECTIVE ;  /* 0x000000000000791b */ /* 0x003fe20003800000 */
.L_x_1432:
        /* <DEDUP_REMOVED lines=17> */
.L_x_1433:
[----:B------:R-:W-:Y:S02]  /*19070*/  @P1 IMAD R8, R5, 0x2, R22 ;  /* 0x0000000205081824 */ /* 0x000fe400078e0216 */
[----:B------:R-:W-:Y:S02]  /*19080*/  IMAD.MOV.U32 R13, RZ, RZ, R0 ;  /* 0x000000ffff0d7224 */ /* 0x000fe400078e0000 */
[----:B------:R-:W-:Y:S02]  /*19090*/  IMAD.MOV.U32 R12, RZ, RZ, 0x5 ;  /* 0x00000005ff0c7424 */ /* 0x000fe400078e00ff */
[----:B------:R-:W-:-:S07]  /*190a0*/  IMAD.MOV.U32 R3, RZ, RZ, R14 ;  /* 0x000000ffff037224 */ /* 0x000fce00078e000e */
[----:B------:R-:W-:Y:S05]  /*190b0*/  WARPSYNC.COLLECTIVE R15, `(.L_x_1434) ;  /* 0x000000000f087348 */ /* 0x000fea0003c00000 */
[----:B------:R0:W1:Y:S02]  /*190c0*/  SHFL.IDX P6, R14, R13, R12, R11 ;  /* 0x0000000c0d0e7389 */ /* 0x00006400000c000b */
[----:B01----:R-:W-:Y:S01]  /*190d0*/  ENDCOLLECTIVE ;  /* 0x000000000000791b */ /* 0x003fe20003800000 */
.L_x_1434:
        /* <DEDUP_REMOVED lines=10> */
.L_x_1435:
        /* <DEDUP_REMOVED lines=8> */
.L_x_1362:
[----:B------:R-:W-:Y:S02]  /*19200*/  IMAD.MOV.U32 R13, RZ, RZ, R4 ;  /* 0x000000ffff0d7224 */ /* 0x000fe400078e0004 */
[----:B------:R-:W-:Y:S02]  /*19210*/  IMAD.MOV.U32 R12, RZ, RZ, RZ ;  /* 0x000000ffff0c7224 */ /* 0x000fe400078e00ff */
[----:B------:R-:W-:Y:S02]  /*19220*/  IMAD.MOV.U32 R11, RZ, RZ, 0x181f ;  /* 0x0000181fff0b7424 */ /* 0x000fe400078e00ff */
[----:B------:R-:W-:Y:S02]  /*19230*/  IMAD.MOV.U32 R15, RZ, RZ, -0x1 ;  /* 0xffffffffff0f7424 */ /* 0x000fe400078e00ff */
[----:B------:R-:W-:Y:S02]  /*19240*/  IMAD R30, R30, R6, RZ ;  /* 0x000000061e1e7224 */ /* 0x000fe400078e02ff */
[----:B------:R-:W-:-:S07]  /*19250*/  IMAD.IADD R27, R9, 0x1, R27 ;  /* 0x00000001091b7824 */ /* 0x000fce00078e021b */
[----:B------:R-:W-:Y:S05]  /*19260*/  WARPSYNC.COLLECTIVE R15, `(.L_x_1437) ;  /* 0x000000000f087348 */ /* 0x000fea0003c00000 */
[----:B------:R0:W1:Y:S02]  /*19270*/  SHFL.IDX P6, R14, R13, R12, R11 ;  /* 0x0000000c0d0e7389 */ /* 0x00006400000c000b */
[----:B01----:R-:W-:Y:S01]  /*19280*/  ENDCOLLECTIVE ;  /* 0x000000000000791b */ /* 0x003fe20003800000 */
.L_x_1437:
[C---:B------:R-:W-:Y:S01]  /*19290*/  VIADD R5, R27.reuse, 0x10 ;  /* 0x000000101b057836 */ /* 0x040fe20000000000 */
[----:B------:R-:W-:Y:S01]  /*192a0*/  ISETP.GE.AND P1, PT, R27, R30, PT ;  /* 0x0000001e1b00720c */ /* 0x000fe20003f26270 */
[----:B------:R-:W-:Y:S02]  /*192b0*/  IMAD.MOV.U32 R13, RZ, RZ, R0 ;  /* 0x000000ffff0d7224 */ /* 0x000fe400078e0000 */
[----:B------:R-:W-:-:S10]  /*192c0*/  IMAD.MOV.U32 R2, RZ, RZ, R14 ;  /* 0x000000ffff027224 */ /* 0x000fd400078e000e */
[----:B------:R-:W-:Y:S05]  /*192d0*/  WARPSYNC.COLLECTIVE R15, `(.L_x_1438) ;  /* 0x000000000f087348 */ /* 0x000fea0003c00000 */
[----:B------:R0:W1:Y:S02]  /*192e0*/  SHFL.IDX P6, R14, R13, R12, R11 ;  /* 0x0000000c0d0e7389 */ /* 0x00006400000c000b */
[----:B01----:R-:W-:Y:S01]  /*192f0*/  ENDCOLLECTIVE ;  /* 0x000000000000791b */ /* 0x003fe20003800000 */
.L_x_1438:
        /* <DEDUP_REMOVED lines=8> */
.L_x_1439:
[----:B------:R-:W-:Y:S01]  /*19380*/  @!PT LDS RZ, [RZ] ;  /* 0x00000000fffff984 */ /* 0x000fe20000000800 */
[----:B------:R-:W-:Y:S01]  /*19390*/  @!PT LDS RZ, [RZ] ;  /* 0x00000000fffff984 */ /* 0x000fe20000000800 */
[----:B------:R-:W-:Y:S01]  /*193a0*/  @!PT LDS RZ, [RZ] ;  /* 0x00000000fffff984 */ /* 0x000fe20000000800 */
[----:B------:R-:W-:Y:S04]  /*193b0*/  @!P1 LDGSTS.E.BYPASS.LTC128B.128 [R33+0xc400], desc[UR36][R2.64], !P3 ;  /* 0x0c40000002219fae */ /* 0x000fe8000d901d64 */
[----:B------:R-:W-:Y:S04]  /*193c0*/  @!P1 LDGSTS.E.BYPASS.LTC128B.128 [R33+0x10400], desc[UR36][R2.64+0x80], !P2 ;  /* 0x1040008002219fae */ /* 0x000fe8000d101d64 */
[----:B------:R0:W-:Y:S01]  /*193d0*/  @!P1 LDGSTS.E.BYPASS.LTC128B.128 [R33+0x14400], desc[UR36][R2.64+0x100], !P0 ;  /* 0x1440010002219fae */ /* 0x0001e2000c101d64 */
[----:B------:R-:W-:Y:S01]  /*193e0*/  ISETP.GE.AND P1, PT, R5, R30, PT ;  /* 0x0000001e0500720c */ /* 0x000fe20003f26270 */
[----:B------:R-:W-:-:S02]  /*193f0*/  IMAD.MOV.U32 R13, RZ, RZ, R0 ;  /* 0x000000ffff0d7224 */ /* 0x000fc400078e0000 */
[----:B0-----:R-:W-:-:S10]  /*19400*/  IMAD.MOV.U32 R2, RZ, RZ, R14 ;  /* 0x000000ffff027224 */ /* 0x001fd400078e000e */
[----:B------:R-:W-:Y:S05]  /*19410*/  WARPSYNC.COLLECTIVE R15, `(.L_x_1440) ;  /* 0x000000000f087348 */ /* 0x000fea0003c00000 */
[----:B------:R0:W1:Y:S02]  /*19420*/  SHFL.IDX P6, R14, R13, R12, R11 ;  /* 0x0000000c0d0e7389 */ /* 0x00006400000c000b */
[----:B01----:R-:W-:Y:S01]  /*19430*/  ENDCOLLECTIVE ;  /* 0x000000000000791b */ /* 0x003fe20003800000 */
.L_x_1440:
        /* <DEDUP_REMOVED lines=8> */
.L_x_1441:
        /* <DEDUP_REMOVED lines=14> */
.L_x_1442:
        /* <DEDUP_REMOVED lines=8> */
.L_x_1443:
        /* <DEDUP_REMOVED lines=14> */
.L_x_1444:
        /* <DEDUP_REMOVED lines=8> */
.L_x_1445:
        /* <DEDUP_REMOVED lines=14> */
.L_x_1446:
        /* <DEDUP_REMOVED lines=8> */
.L_x_1447:
        /* <DEDUP_REMOVED lines=14> */
.L_x_1448:
        /* <DEDUP_REMOVED lines=8> */
.L_x_1449:
        /* <DEDUP_REMOVED lines=14> */
.L_x_1450:
        /* <DEDUP_REMOVED lines=8> */
.L_x_1451:
        /* <DEDUP_REMOVED lines=12> */
.L_x_1452:
[----:B------:R-:W-:Y:S05]  /*19c60*/  BRA `(.L_x_1453) ;  /* 0xffffffb800ec7947 */ /* 0x000fea000383ffff */
.L_x_1367:
[----:B0-----:R0:W1:Y:S02]  /*19c70*/  SYNCS.PHASECHK.TRANS64.TRYWAIT P0, [R22+URZ+0x2a820], R3 ;  /* 0x02a82003160075a7 */ /* 0x001064000800017f */
[----:B-1----:R-:W-:Y:S05]  /*19c80*/  @!P0 NANOSLEEP.SYNCS 0x989680 ;  /* 0x009896800000895d */ /* 0x002fea0003900000 */
[----:B------:R-:W1:Y:S02]  /*19c90*/  @!P0 SYNCS.PHASECHK.TRANS64 P0, [R22+URZ+0x2a820], R3 ;  /* 0x02a82003160085a7 */ /* 0x000e64000800007f */
[----:B-1----:R-:W-:Y:S05]  /*19ca0*/  @!P0 BRA `(.L_x_1367) ;  /* 0xfffffffc00f08947 */ /* 0x002fea000383ffff */
[----:B------:R-:W-:Y:S05]  /*19cb0*/  BRA `(.L_x_1454) ;  /* 0xffffffbc00647947 */ /* 0x000fea000383ffff */
.L_x_1372:
[----:B0-----:R0:W1:Y:S02]  /*19cc0*/  SYNCS.PHASECHK.TRANS64.TRYWAIT P0, [R6+URZ+0x2a840], R3 ;  /* 0x02a84003060075a7 */ /* 0x001064000800017f */
[----:B-1----:R-:W-:Y:S05]  /*19cd0*/  @!P0 NANOSLEEP.SYNCS 0x989680 ;  /* 0x009896800000895d */ /* 0x002fea0003900000 */
[----:B------:R-:W1:Y:S02]  /*19ce0*/  @!P0 SYNCS.PHASECHK.TRANS64 P0, [R6+URZ+0x2a840], R3 ;  /* 0x02a84003060085a7 */ /* 0x000e64000800007f */
[----:B-1----:R-:W-:Y:S05]  /*19cf0*/  @!P0 BRA `(.L_x_1372) ;  /* 0xfffffffc00f08947 */ /* 0x002fea000383ffff */
[----:B------:R-:W-:Y:S05]  /*19d00*/  BRA `(.L_x_1455) ;  /* 0xffffffc000287947 */ /* 0x000fea000383ffff */
.L_x_1373:
[----:B------:R-:W-:Y:S01]  /*19d10*/  BSSY B1, `(.L_x_1456) ;  /* 0x0000008000017945 */ /* 0x000fe20003800000 */
[----:B------:R-:W-:Y:S02]  /*19d20*/  IMAD.MOV.U32 R13, RZ, RZ, R5 ;  /* 0x000000ffff0d7224 */ /* 0x000fe400078e0005 */
[----:B------:R-:W-:Y:S02]  /*19d30*/  IMAD.MOV.U32 R12, RZ, RZ, RZ ;  /* 0x000000ffff0c7224 */ /* 0x000fe400078e00ff */
[----:B------:R-:W-:Y:S02]  /*19d40*/  IMAD.MOV.U32 R11, RZ, RZ, 0x181f ;  /* 0x0000181fff0b7424 */ /* 0x000fe400078e00ff */
[----:B------:R-:W-:-:S07]  /*19d50*/  IMAD.MOV.U32 R15, RZ, RZ, -0x1 ;  /* 0xffffffffff0f7424 */ /* 0x000fce00078e00ff */
[----:B--2---:R-:W-:Y:S05]  /*19d60*/  WARPSYNC.COLLECTIVE R15, `(.L_x_1457) ;  /* 0x000000000f087348 */ /* 0x004fea0003c00000 */
[----:B--2---:R0:W1:Y:S02]  /*19d70*/  SHFL.IDX P6, R14, R13, R12, R11 ;  /* 0x0000000c0d0e7389 */ /* 0x00406400000c000b */
[----:B01----:R-:W-:Y:S01]  /*19d80*/  ENDCOLLECTIVE ;  /* 0x000000000000791b */ /* 0x003fe20003800000 */
.L_x_1457:
[----:B------:R-:W-:Y:S05]  /*19d90*/  BSYNC B1 ;  /* 0x0000000000017941 */ /* 0x000fea0003800000 */
.L_x_1456:
[----:B------:R-:W0:Y:S01]  /*19da0*/  S2R R35, SR_TID.X ;  /* 0x0000000000237919 */ /* 0x000e220000002100 */
[----:B------:R-:W-:Y:S02]  /*19db0*/  IMAD.MOV.U32 R13, RZ, RZ, R9 ;  /* 0x000000ffff0d7224 */ /* 0x000fe400078e0009 */
[----:B------:R-:W-:Y:S02]  /*19dc0*/  IMAD.MOV.U32 R12, RZ, RZ, RZ ;  /* 0x000000ffff0c7224 */ /* 0x000fe400078e00ff */
[----:B------:R-:W-:Y:S02]  /*19dd0*/  IMAD.MOV.U32 R11, RZ, RZ, 0x181f ;  /* 0x0000181fff0b7424 */ /* 0x000fe400078e00ff */
[----:B------:R-:W-:Y:S02]  /*19de0*/  IMAD.MOV.U32 R15, RZ, RZ, -0x1 ;  /* 0xffffffffff0f7424 */ /* 0x000fe400078e00ff */
[----:B------:R-:W-:Y:S02]  /*19df0*/  IMAD.MOV.U32 R3, RZ, RZ, R14 ;  /* 0x000000ffff037224 */ /* 0x000fe400078e000e */
[----:B------:R-:W-:-:S07]  /*19e00*/  IMAD R4, R4, 0x2, R22 ;  /* 0x0000000204047824 */ /* 0x000fce00078e0216 */
[----:B0-----:R-:W-:Y:S05]  /*19e10*/  WARPSYNC.COLLECTIVE R15, `(.L_x_1458) ;  /* 0x000000000f087348 */ /* 0x001fea0003c00000 */
[----:B------:R1:W2:Y:S02]  /*19e20*/  SHFL.IDX P6, R14, R13, R12, R11 ;  /* 0x0000000c0d0e7389 */ /* 0x0002a400000c000b */
[----:B012---:R-:W-:Y:S01]  /*19e30*/  ENDCOLLECTIVE ;  /* 0x000000000000791b */ /* 0x007fe20003800000 */
.L_x_1458:
[----:B------:R-:W-:Y:S02]  /*19e40*/  IMAD.MOV.U32 R13, RZ, RZ, R5 ;  /* 0x000000ffff0d7224 */ /* 0x000fe400078e0005 */
[----:B------:R-:W-:Y:S02]  /*19e50*/  IMAD.MOV.U32 R12, RZ, RZ, 0x1 ;  /* 0x00000001ff0c7424 */ /* 0x000fe400078e00ff */
[----:B------:R-:W-:Y:S02]  /*19e60*/  IMAD.SHL.U32 R35, R35, 0x8, RZ ;  /* 0x0000000823237824 */ /* 0x000fe400078e00ff */
[----:B------:R-:W-:-:S03]  /*19e70*/  IMAD.MOV.U32 R2, RZ, RZ, R14 ;  /* 0x000000ffff027224 */ /* 0x000fc600078e000e */
[----:B------:R-:W-:-:S07]  /*19e80*/  LOP3.LUT R35, R35, 0x38, RZ, 0xc0, !PT ;  /* 0x0000003823237812 */ /* 0x000fce00078ec0ff */
[----:B------:R-:W-:Y:S05]  /*19e90*/  WARPSYNC.COLLECTIVE R15, `(.L_x_1459) ;  /* 0x000000000f087348 */ /* 0x000fea0003c00000 */
[----:B------:R0:W1:Y:S02]  /*19ea0*/  SHFL.IDX P6, R14, R13, R12, R11 ;  /* 0x0000000c0d0e7389 */ /* 0x00006400000c000b */
[----:B01----:R-:W-:Y:S01]  /*19eb0*/  ENDCOLLECTIVE ;  /* 0x000000000000791b */ /* 0x003fe20003800000 */
.L_x_1459:
[----:B------:R-:W-:-:S05]  /*19ec0*/  IMAD.SHL.U32 R0, R35, 0x2, RZ ;  /* 0x0000000223007824 */ /* 0x000fca00078e00ff */
[----:B------:R-:W-:-:S05]  /*19ed0*/  IADD3 R2, P0, R2, R0, RZ ;  /* 0x0000000002027210 */ /* 0x000fca0007f1e0ff */
[----:B------:R-:W-:Y:S02]  /*19ee0*/  IMAD.X R3, RZ, RZ, R3, P0 ;  /* 0x000000ffff037224 */ /* 0x000fe400000e0603 */
[----:B------:R-:W-:-:S03]  /*19ef0*/  IMAD.MOV.U32 R13, RZ, RZ, R9 ;  /* 0x000000ffff0d7224 */ /* 0x000fc600078e0009 */
        /* <DEDUP_REMOVED lines=10> */
.L_x_1460:
[----:B------:R-:W-:Y:S02]  /*19fa0*/  IMAD.MOV.U32 R13, RZ, RZ, R5 ;  /* 0x000000ffff0d7224 */ /* 0x000fe400078e0005 */
[----:B------:R-:W-:Y:S02]  /*19fb0*/  IMAD.MOV.U32 R12, RZ, RZ, 0x2 ;  /* 0x00000002ff0c7424 */ /* 0x000fe400078e00ff */
[----:B------:R-:W-:-:S07]  /*19fc0*/  IMAD.MOV.U32 R2, RZ, RZ, R14 ;  /* 0x000000ffff027224 */ /* 0x000fce00078e000e */
[----:B------:R-:W-:Y:S05]  /*19fd0*/  WARPSYNC.COLLECTIVE R15, `(.L_x_1461) ;  /* 0x000000000f087348 */ /* 0x000fea0003c00000 */
[----:B------:R0:W1:Y:S02]  /*19fe0*/  SHFL.IDX P6, R14, R13, R12, R11 ;  /* 0x0000000c0d0e7389 */ /* 0x00006400000c000b */
[----:B01----:R-:W-:Y:S01]  /*19ff0*/  ENDCOLLECTIVE ;  /* 0x000000000000791b */ /* 0x003fe20003800000 */
.L_x_1461:
        /* <DEDUP_REMOVED lines=13> */
.L_x_1462:
[----:B------:R-:W-:Y:S02]  /*1a0d0*/  IMAD.MOV.U32 R13, RZ, RZ, R5 ;  /* 0x000000ffff0d7224 */ /* 0x000fe400078e0005 */
[----:B------:R-:W-:Y:S02]  /*1a0e0*/  IMAD.MOV.U32 R12, RZ, RZ, 0x3 ;  /* 0x00000003ff0c7424 */ /* 0x000fe400078e00ff */
[----:B------:R-:W-:-:S07]  /*1a0f0*/  IMAD.MOV.U32 R2, RZ, RZ, R14 ;  /* 0x000000ffff027224 */ /* 0x000fce00078e000e */
[----:B------:R-:W-:Y:S05]  /*1a100*/  WARPSYNC.COLLECTIVE R15, `(.L_x_1463) ;  /* 0x000000000f087348 */ /* 0x000fea0003c00000 */
[----:B------:R0:W1:Y:S02]  /*1a110*/  SHFL.IDX P6, R14, R13, R12, R11 ;  /* 0x0000000c0d0e7389 */ /* 0x00006400000c000b */
[----:B01----:R-:W-:Y:S01]  /*1a120*/  ENDCOLLECTIVE ;  /* 0x000000000000791b */ /* 0x003fe20003800000 */
.L_x_1463:
        /* <DEDUP_REMOVED lines=13> */
.L_x_1464:
[----:B------:R-:W-:Y:S02]  /*1a200*/  IMAD.MOV.U32 R13, RZ, RZ, R5 ;  /* 0x000000ffff0d7224 */ /* 0x000fe400078e0005 */
[----:B------:R-:W-:Y:S02]  /*1a210*/  IMAD.MOV.U32 R12, RZ, RZ, 0x4 ;  /* 0x00000004ff0c7424 */ /* 0x000fe400078e00ff */
[----:B------:R-:W-:-:S07]  /*1a220*/  IMAD.MOV.U32 R2, RZ, RZ, R14 ;  /* 0x000000ffff027224 */ /* 0x000fce00078e000e */
[----:B------:R-:W-:Y:S05]  /*1a230*/  WARPSYNC.COLLECTIVE R15, `(.L_x_1465) ;  /* 0x000000000f087348 */ /* 0x000fea0003c00000 */
[----:B------:R0:W1:Y:S02]  /*1a240*/  SHFL.IDX P6, R14, R13, R12, R11 ;  /* 0x0000000c0d0e7389 */ /* 0x00006400000c000b */
[----:B01----:R-:W-:Y:S01]  /*1a250*/  ENDCOLLECTIVE ;  /* 0x000000000000791b */ /* 0x003fe20003800000 */
.L_x_1465:
        /* <DEDUP_REMOVED lines=13> */
.L_x_1466:
[----:B------:R-:W-:Y:S02]  /*1a330*/  IMAD.MOV.U32 R13, RZ, RZ, R5 ;  /* 0x000000ffff0d7224 */ /* 0x000fe400078e0005 */
[----:B------:R-:W-:Y:S02]  /*1a340*/  IMAD.MOV.U32 R12, RZ, RZ, 0x5 ;  /* 0x00000005ff0c7424 */ /* 0x000fe400078e00ff */
[----:B------:R-:W-:-:S07]  /*1a350*/  IMAD.MOV.U32 R2, RZ, RZ, R14 ;  /* 0x000000ffff027224 */ /* 0x000fce00078e000e */
[----:B------:R-:W-:Y:S05]  /*1a360*/  WARPSYNC.COLLECTIVE R15, `(.L_x_1467) ;  /* 0x000000000f087348 */ /* 0x000fea0003c00000 */
[----:B------:R0:W1:Y:S02]  /*1a370*/  SHFL.IDX P6, R14, R13, R12, R11 ;  /* 0x0000000c0d0e7389 */ /* 0x00006400000c000b */
[----:B01----:R-:W-:Y:S01]  /*1a380*/  ENDCOLLECTIVE ;  /* 0x000000000000791b */ /* 0x003fe20003800000 */
.L_x_1467:
        /* <DEDUP_REMOVED lines=13> */
.L_x_1468:
[----:B------:R-:W-:Y:S01]  /*1a460*/  IMAD.MOV.U32 R2, RZ, RZ, R14 ;  /* 0x000000ffff027224 */ /* 0x000fe200078e000e */
[----:B------:R-:W-:Y:S06]  /*1a470*/  BRA `(.L_x_1469) ;  /* 0xffffffbc00587947 */ /* 0x000fec000383ffff */
.L_x_1378:
[----:B-1----:R1:W4:Y:S02]  /*1a480*/  SYNCS.PHASECHK.TRANS64.TRYWAIT P0, [R4+URZ+0x2a860], R2 ;  /* 0x02a86002040075a7 */ /* 0x002324000800017f */
[----:B----4-:R-:W-:Y:S05]  /*1a490*/  @!P0 NANOSLEEP.SYNCS 0x989680 ;  /* 0x009896800000895d */ /* 0x010fea0003900000 */
[----:B------:R-:W4:Y:S02]  /*1a4a0*/  @!P0 SYNCS.PHASECHK.TRANS64 P0, [R4+URZ+0x2a860], R2 ;  /* 0x02a86002040085a7 */ /* 0x000f24000800007f */
[----:B----4-:R-:W-:Y:S05]  /*1a4b0*/  @!P0 BRA `(.L_x_1378) ;  /* 0xfffffffc00f08947 */ /* 0x010fea000383ffff */
[----:B------:R-:W-:Y:S05]  /*1a4c0*/  BRA `(.L_x_1470) ;  /* 0xffffffbc00b47947 */ /* 0x000fea000383ffff */
.L_x_1379:
        /* <DEDUP_REMOVED lines=8> */
.L_x_1472:
[----:B------:R-:W-:Y:S05]  /*1a550*/  BSYNC B1 ;  /* 0x0000000000017941 */ /* 0x000fea0003800000 */
.L_x_1471:
[----:B------:R-:W-:Y:S02]  /*1a560*/  IMAD.MOV.U32 R13, RZ, RZ, R17 ;  /* 0x000000ffff0d7224 */ /* 0x000fe400078e0011 */
[----:B------:R-:W-:Y:S02]  /*1a570*/  IMAD.MOV.U32 R12, RZ, RZ, RZ ;  /* 0x000000ffff0c7224 */ /* 0x000fe400078e00ff */
[----:B------:R-:W-:Y:S02]  /*1a580*/  IMAD.MOV.U32 R11, RZ, RZ, 0x181f ;  /* 0x0000181fff0b7424 */ /* 0x000fe400078e00ff */
[----:B------:R-:W-:Y:S02]  /*1a590*/  IMAD.MOV.U32 R15, RZ, RZ, -0x1 ;  /* 0xffffffffff0f7424 */ /* 0x000fe400078e00ff */
[----:B------:R-:W-:Y:S02]  /*1a5a0*/  IMAD.MOV.U32 R3, RZ, RZ, R14 ;  /* 0x000000ffff037224 */ /* 0x000fe400078e000e */
[----:B------:R-:W-:-:S07]  /*1a5b0*/  IMAD R5, R5, 0x2, R22 ;  /* 0x0000000205057824 */ /* 0x000fce00078e0216 */
[----:B------:R-:W-:Y:S05]  /*1a5c0*/  WARPSYNC.COLLECTIVE R15, `(.L_x_1473) ;  /* 0x000000000f087348 */ /* 0x000fea0003c00000 */
[----:B------:R0:W1:Y:S02]  /*1a5d0*/  SHFL.IDX P6, R14, R13, R12, R11 ;  /* 0x0000000c0d0e7389 */ /* 0x00006400000c000b */
[----:B01----:R-:W-:Y:S01]  /*1a5e0*/  ENDCOLLECTIVE ;  /* 0x000000000000791b */ /* 0x003fe20003800000 */
.L_x_1473:
[----:B------:R-:W-:Y:S02]  /*1a5f0*/  IMAD.MOV.U32 R13, RZ, RZ, R18 ;  /* 0x000000ffff0d7224 */ /* 0x000fe400078e0012 */
[----:B------:R-:W-:Y:S02]  /*1a600*/  IMAD.MOV.U32 R12, RZ, RZ, 0x1 ;  /* 0x00000001ff0c7424 */ /* 0x000fe400078e00ff */
[----:B------:R-:W-:-:S07]  /*1a610*/  IMAD.MOV.U32 R2, RZ, RZ, R14 ;  /* 0x000000ffff027224 */ /* 0x000fce00078e000e */
[----:B------:R-:W-:Y:S05]  /*1a620*/  WARPSYNC.COLLECTIVE R15, `(.L_x_1474) ;  /* 0x000000000f087348 */ /* 0x000fea0003c00000 */
[----:B------:R0:W1:Y:S02]  /*1a630*/  SHFL.IDX P6, R14, R13, R12, R11 ;  /* 0x0000000c0d0e7389 */ /* 0x00006400000c000b */
[----:B01----:R-:W-:Y:S01]  /*1a640*/  ENDCOLLECTIVE ;  /* 0x000000000000791b */ /* 0x003fe20003800000 */
.L_x_1474:
        /* <DEDUP_REMOVED lines=15> */
.L_x_1475:
[----:B------:R-:W-:Y:S02]  /*1a740*/  IMAD.MOV.U32 R13, RZ, RZ, R18 ;  /* 0x000000ffff0d7224 */ /* 0x000fe400078e0012 */
[----:B------:R-:W-:Y:S02]  /*1a750*/  IMAD.MOV.U32 R12, RZ, RZ, 0x2 ;  /* 0x00000002ff0c7424 */ /* 0x000fe400078e00ff */
[----:B------:R-:W-:-:S07]  /*1a760*/  IMAD.MOV.U32 R2, RZ, RZ, R14 ;  /* 0x000000ffff027224 */ /* 0x000fce00078e000e */
[----:B------:R-:W-:Y:S05]  /*1a770*/  WARPSYNC.COLLECTIVE R15, `(.L_x_1476) ;  /* 0x000000000f087348 */ /* 0x000fea0003c00000 */
[----:B------:R0:W1:Y:S02]  /*1a780*/  SHFL.IDX P6, R14, R13, R12, R11 ;  /* 0x0000000c0d0e7389 */ /* 0x00006400000c000b */
[----:B01----:R-:W-:Y:S01]  /*1a790*/  ENDCOLLECTIVE ;  /* 0x000000000000791b */ /* 0x003fe20003800000 */
.L_x_1476:
        /* <DEDUP_REMOVED lines=14> */
.L_x_1477:
[----:B------:R-:W-:Y:S02]  /*1a880*/  IMAD.MOV.U32 R13, RZ, RZ, R18 ;  /* 0x000000ffff0d7224 */ /* 0x000fe400078e0012 */
[----:B------:R-:W-:Y:S02]  /*1a890*/  IMAD.MOV.U32 R12, RZ, RZ, 0x3 ;  /* 0x00000003ff0c7424 */ /* 0x000fe400078e00ff */
[----:B------:R-:W-:-:S07]  /*1a8a0*/  IMAD.MOV.U32 R2, RZ, RZ, R14 ;  /* 0x000000ffff027224 */ /* 0x000fce00078e000e */
[----:B------:R-:W-:Y:S05]  /*1a8b0*/  WARPSYNC.COLLECTIVE R15, `(.L_x_1478) ;  /* 0x000000000f087348 */ /* 0x000fea0003c00000 */
[----:B------:R0:W1:Y:S02]  /*1a8c0*/  SHFL.IDX P6, R14, R13, R12, R11 ;  /* 0x0000000c0d0e7389 */ /* 0x00006400000c000b */
[----:B01----:R-:W-:Y:S01]  /*1a8d0*/  ENDCOLLECTIVE ;  /* 0x000000000000791b */ /* 0x003fe20003800000 */
.L_x_1478:
        /* <DEDUP_REMOVED lines=14> */
.L_x_1479:
[----:B------:R-:W-:Y:S02]  /*1a9c0*/  IMAD.MOV.U32 R13, RZ, RZ, R18 ;  /* 0x000000ffff0d7224 */ /* 0x000fe400078e0012 */
[----:B------:R-:W-:Y:S02]  /*1a9d0*/  IMAD.MOV.U32 R12, RZ, RZ, 0x4 ;  /* 0x00000004ff0c7424 */ /* 0x000fe400078e00ff */
[----:B------:R-:W-:-:S07]  /*1a9e0*/  IMAD.MOV.U32 R2, RZ, RZ, R14 ;  /* 0x000000ffff027224 */ /* 0x000fce00078e000e */
[----:B------:R-:W-:Y:S05]  /*1a9f0*/  WARPSYNC.COLLECTIVE R15, `(.L_x_1480) ;  /* 0x000000000f087348 */ /* 0x000fea0003c00000 */
[----:B------:R0:W1:Y:S02]  /*1aa00*/  SHFL.IDX P6, R14, R13, R12, R11 ;  /* 0x0000000c0d0e7389 */ /* 0x00006400000c000b */
[----:B01----:R-:W-:Y:S01]  /*1aa10*/  ENDCOLLECTIVE ;  /* 0x000000000000791b */ /* 0x003fe20003800000 */
.L_x_1480:
        /* <DEDUP_REMOVED lines=14> */
.L_x_1481:
[----:B------:R-:W-:Y:S02]  /*1ab00*/  IMAD.MOV.U32 R13, RZ, RZ, R18 ;  /* 0x000000ffff0d7224 */ /* 0x000fe400078e0012 */
[----:B------:R-:W-:Y:S02]  /*1ab10*/  IMAD.MOV.U32 R12, RZ, RZ, 0x5 ;  /* 0x00000005ff0c7424 */ /* 0x000fe400078e00ff */
[----:B------:R-:W-:-:S07]  /*1ab20*/  IMAD.MOV.U32 R2, RZ, RZ, R14 ;  /* 0x000000ffff027224 */ /* 0x000fce00078e000e */
[----:B------:R-:W-:Y:S05]  /*1ab30*/  WARPSYNC.COLLECTIVE R15, `(.L_x_1482) ;  /* 0x000000000f087348 */ /* 0x000fea0003c00000 */
[----:B------:R0:W1:Y:S02]  /*1ab40*/  SHFL.IDX P6, R14, R13, R12, R11 ;  /* 0x0000000c0d0e7389 */ /* 0x00006400000c000b */
[----:B01----:R-:W-:Y:S01]  /*1ab50*/  ENDCOLLECTIVE ;  /* 0x000000000000791b */ /* 0x003fe20003800000 */
.L_x_1482:
        /* <DEDUP_REMOVED lines=13> */
.L_x_1483:
[----:B------:R-:W-:Y:S01]  /*1ac30*/  @!PT LDS RZ, [RZ] ;  /* 0x00000000fffff984 */ /* 0x000fe20000000800 */
[----:B------:R-:W-:Y:S01]  /*1ac40*/  @!PT LDS RZ, [RZ] ;  /* 0x00000000fffff984 */ /* 0x000fe20000000800 */
[----:B------:R-:W-:Y:S01]  /*1ac50*/  @!PT LDS RZ, [RZ] ;  /* 0x00000000fffff984 */ /* 0x000fe20000000800 */
[----:B------:R1:W-:Y:S01]  /*1ac60*/  LDGSTS.E.BYPASS.LTC128B.128 [R5+0x5400], desc[UR36][R2.64+0x80], !P2 ;  /* 0x0540008002057fae */ /* 0x0003e2000d101d64 */
[----:B------:R-:W-:Y:S05]  /*1ac70*/  BRA `(.L_x_1484) ;  /* 0xffffffb800a07947 */ /* 0x000fea000383ffff */
.L_x_1387:
[----:B0-----:R0:W1:Y:S02]  /*1ac80*/  SYNCS.PHASECHK.TRANS64.TRYWAIT P0, [R0+URZ+0x2a860], R3 ;  /* 0x02a86003000075a7 */ /* 0x001064000800017f */
[----:B-1----:R-:W-:Y:S05]  /*1ac90*/  @!P0 NANOSLEEP.SYNCS 0x989680 ;  /* 0x009896800000895d */ /* 0x002fea0003900000 */
[----:B------:R-:W1:Y:S02]  /*1aca0*/  @!P0 SYNCS.PHASECHK.TRANS64 P0, [R0+URZ+0x2a860], R3 ;  /* 0x02a86003000085a7 */ /* 0x000e64000800007f */
[----:B-1----:R-:W-:Y:S05]  /*1acb0*/  @!P0 BRA `(.L_x_1387) ;  /* 0xfffffffc00f08947 */ /* 0x002fea000383ffff */
[----:B------:R-:W-:Y:S05]  /*1acc0*/  BRA `(.L_x_1485) ;  /* 0xffffffbc00b07947 */ /* 0x000fea000383ffff */
.L_x_1388:
[----:B------:R-:W-:Y:S01]  /*1acd0*/  BSSY B0, `(.L_x_1486) ;  /* 0x0000008000007945 */ /* 0x000fe20003800000 */
[----:B------:R-:W-:Y:S02]  /*1ace0*/  IMAD.MOV.U32 R13, RZ, RZ, R18 ;  /* 0x000000ffff0d7224 */ /* 0x000fe400078e0012 */
[----:B------:R-:W-:Y:S02]  /*1acf0*/  IMAD.MOV.U32 R12, RZ, RZ, RZ ;  /* 0x000000ffff0c7224 */ /* 0x000fe400078e00ff */
[----:B------:R-:W-:Y:S02]  /*1ad00*/  IMAD.MOV.U32 R11, RZ, RZ, 0x181f ;  /* 0x0000181fff0b7424 */ /* 0x000fe400078e00ff */
[----:B------:R-:W-:-:S07]  /*1ad10*/  IMAD.MOV.U32 R15, RZ, RZ, -0x1 ;  /* 0xffffffffff0f7424 */ /* 0x000fce00078e00ff */
[----:B0-2---:R-:W-:Y:S05]  /*1ad20*/  WARPSYNC.COLLECTIVE R15, `(.L_x_1487) ;  /* 0x000000000f087348 */ /* 0x005fea0003c00000 */
[----:B--2---:R1:W2:Y:S02]  /*1ad30*/  SHFL.IDX P6, R14, R13, R12, R11 ;  /* 0x0000000c0d0e7389 */ /* 0x0042a400000c000b */
[----:B012---:R-:W-:Y:S01]  /*1ad40*/  ENDCOLLECTIVE ;  /* 0x000000000000791b */ /* 0x007fe20003800000 */
.L_x_1487:
[----:B------:R-:W-:Y:S05]  /*1ad50*/  BSYNC B0 ;  /* 0x0000000000007941 */ /* 0x000fea0003800000 */
.L_x_1486:
[----:B------:R-:W0:Y:S01]  /*1ad60*/  S2R R4, SR_TID.X ;  /* 0x0000000000047919 */ /* 0x000e220000002100 */
        /* <DEDUP_REMOVED lines=10> */
[----:B0-----:R-:W-:Y:S05]  /*1ae10*/  WARPSYNC.COLLECTIVE R15, `(.L_x_1488) ;  /* 0x000000000f087348 */ /* 0x001fea0003c00000 */
[----:B------:R1:W2:Y:S02]  /*1ae20*/  SHFL.IDX P6, R14, R13, R12, R11 ;  /* 0x0000000c0d0e7389 */ /* 0x0002a400000c000b */
[----:B012---:R-:W-:Y:S01]  /*1ae30*/  ENDCOLLECTIVE ;  /* 0x000000000000791b */ /* 0x007fe20003800000 */
.L_x_1488:
[----:B------:R-:W-:Y:S02]  /*1ae40*/  IMAD.MOV.U32 R13, RZ, RZ, R18 ;  /* 0x000000ffff0d7224 */ /* 0x000fe400078e0012 */
        /* <DEDUP_REMOVED lines=9> */
.L_x_1489:
        /* <DEDUP_REMOVED lines=13> */
.L_x_1490:
[----:B------:R-:W-:Y:S02]  /*1afb0*/  IMAD.MOV.U32 R13, RZ, RZ, R18 ;  /* 0x000000ffff0d7224 */ /* 0x000fe400078e0012 */
[----:B------:R-:W-:Y:S01]  /*1afc0*/  IMAD.MOV.U32 R12, RZ, RZ, 0x2 ;  /* 0x00000002ff0c7424 */ /* 0x000fe200078e00ff */
[----:B------:R-:W-:-:S13]  /*1afd0*/  IADD3 R2, P2, R14, R5, RZ ;  /* 0x000000050e027210 */ /* 0x000fda0007f5e0ff */
[----:B------:R-:W-:Y:S05]  /*1afe0*/  WARPSYNC.COLLECTIVE R15, `(.L_x_1491) ;  /* 0x000000000f087348 */ /* 0x000fea0003c00000 */
[----:B------:R0:W1:Y:S02]  /*1aff0*/  SHFL.IDX P6, R14, R13, R12, R11 ;  /* 0x0000000c0d0e7389 */ /* 0x00006400000c000b */
[----:B01----:R-:W-:Y:S01]  /*1b000*/  ENDCOLLECTIVE ;  /* 0x000000000000791b */ /* 0x003fe20003800000 */
.L_x_1491:
        /* <DEDUP_REMOVED lines=13> */
.L_x_1492:
[----:B------:R-:W-:Y:S02]  /*1b0e0*/  IMAD.MOV.U32 R13, RZ, RZ, R18 ;  /* 0x000000ffff0d7224 */ /* 0x000fe400078e0012 */
[----:B------:R-:W-:Y:S02]  /*1b0f0*/  IMAD.MOV.U32 R12, RZ, RZ, 0x3 ;  /* 0x00000003ff0c7424 */ /* 0x000fe400078e00ff */
[----:B------:R-:W-:-:S07]  /*1b100*/  IMAD.MOV.U32 R10, RZ, RZ, R14 ;  /* 0x000000ffff0a7224 */ /* 0x000fce00078e000e */
[----:B------:R-:W-:Y:S05]  /*1b110*/  WARPSYNC.COLLECTIVE R15, `(.L_x_1493) ;  /* 0x000000000f087348 */ /* 0x000fea0003c00000 */
[----:B------:R0:W1:Y:S02]  /*1b120*/  SHFL.IDX P6, R14, R13, R12, R11 ;  /* 0x0000000c0d0e7389 */ /* 0x00006400000c000b */
[----:B01----:R-:W-:Y:S01]  /*1b130*/  ENDCOLLECTIVE ;  /* 0x000000000000791b */ /* 0x003fe20003800000 */
.L_x_1493:
        /* <DEDUP_REMOVED lines=14> */
.L_x_1494:
[----:B------:R-:W-:Y:S02]  /*1b220*/  IMAD.MOV.U32 R13, RZ, RZ, R18 ;  /* 0x000000ffff0d7224 */ /* 0x000fe400078e0012 */
[----:B------:R-:W-:Y:S01]  /*1b230*/  IMAD.MOV.U32 R12, RZ, RZ, 0x4 ;  /* 0x00000004ff0c7424 */ /* 0x000fe200078e00ff */
[----:B------:R-:W-:-:S13]  /*1b240*/  IADD3 R2, P2, R14, R5, RZ ;  /* 0x000000050e027210 */ /* 0x000fda0007f5e0ff */
[----:B------:R-:W-:Y:S05]  /*1b250*/  WARPSYNC.COLLECTIVE R15, `(.L_x_1495) ;  /* 0x000000000f087348 */ /* 0x000fea0003c00000 */
[----:B------:R0:W1:Y:S02]  /*1b260*/  SHFL.IDX P6, R14, R13, R12, R11 ;  /* 0x0000000c0d0e7389 */ /* 0x00006400000c000b */
[----:B01----:R-:W-:Y:S01]  /*1b270*/  ENDCOLLECTIVE ;  /* 0x000000000000791b */ /* 0x003fe20003800000 */
.L_x_1495:
        /* <DEDUP_REMOVED lines=13> */
.L_x_1496:
[----:B------:R-:W-:Y:S02]  /*1b350*/  IMAD.MOV.U32 R13, RZ, RZ, R18 ;  /* 0x000000ffff0d7224 */ /* 0x000fe400078e0012 */
[----:B------:R-:W-:Y:S02]  /*1b360*/  IMAD.MOV.U32 R12, RZ, RZ, 0x5 ;  /* 0x00000005ff0c7424 */ /* 0x000fe400078e00ff */
[----:B------:R-:W-:-:S07]  /*1b370*/  IMAD.MOV.U32 R10, RZ, RZ, R14 ;  /* 0x000000ffff0a7224 */ /* 0x000fce00078e000e */
[----:B------:R-:W-:Y:S05]  /*1b380*/  WARPSYNC.COLLECTIVE R15, `(.L_x_1497) ;  /* 0x000000000f087348 */ /* 0x000fea0003c00000 */
[----:B------:R0:W1:Y:S02]  /*1b390*/  SHFL.IDX P6, R14, R13, R12, R11 ;  /* 0x0000000c0d0e7389 */ /* 0x00006400000c000b */
[----:B01----:R-:W-:Y:S01]  /*1b3a0*/  ENDCOLLECTIVE ;  /* 0x000000000000791b */ /* 0x003fe20003800000 */
.L_x_1497:
        /* <DEDUP_REMOVED lines=12> */
.L_x_1498:
[----:B------:R-:W-:Y:S05]  /*1b470*/  BRA `(.L_x_1499) ;  /* 0xffffffb800ac7947 */ /* 0x000fea000383ffff */
.L_x_1393:
        /* <DEDUP_REMOVED lines=8> */
.L_x_1501:
[----:B------:R-:W-:Y:S05]  /*1b500*/  BSYNC B0 ;  /* 0x0000000000007941 */ /* 0x000fea0003800000 */
.L_x_1500:
[----:B------:R-:W-:Y:S02]  /*1b510*/  IMAD.MOV.U32 R13, RZ, RZ, R16 ;  /* 0x000000ffff0d7224 */ /* 0x000fe400078e0010 */
[----:B------:R-:W-:Y:S02]  /*1b520*/  IMAD.MOV.U32 R12, RZ, RZ, 0x1 ;  /* 0x00000001ff0c7424 */ /* 0x000fe400078e00ff */
[----:B------:R-:W-:Y:S02]  /*1b530*/  IMAD.MOV.U32 R11, RZ, RZ, 0x1f ;  /* 0x0000001fff0b7424 */ /* 0x000fe400078e00ff */
[----:B------:R-:W-:Y:S02]  /*1b540*/  IMAD.MOV.U32 R15, RZ, RZ, -0x1 ;  /* 0xffffffffff0f7424 */ /* 0x000fe400078e00ff */
[----:B------:R-:W-:Y:S02]  /*1b550*/  IMAD.IADD R9, R19, 0x1, R10 ;  /* 0x0000000113097824 */ /* 0x000fe400078e020a */
[----:B------:R-:W-:-:S07]  /*1b560*/  IMAD.MOV.U32 R0, RZ, RZ, R14 ;  /* 0x000000ffff007224 */ /* 0x000fce00078e000e */
[----:B------:R-:W-:Y:S05]  /*1b570*/  WARPSYNC.COLLECTIVE R15, `(.L_x_1502) ;  /* 0x000000000f087348 */ /* 0x000fea0003c00000 */
[----:B------:R0:W1:Y:S02]  /*1b580*/  SHFL.IDX P6, R14, R13, R12, R11 ;  /* 0x0000000c0d0e7389 */ /* 0x00006400000c000b */
[----:B01----:R-:W-:Y:S01]  /*1b590*/  ENDCOLLECTIVE ;  /* 0x000000000000791b */ /* 0x003fe20003800000 */
.L_x_1502:
[----:B------:R-:W-:Y:S02]  /*1b5a0*/  ULDC UR4, c[0x0][0xc3c] ;  /* 0x00030f0000047ab9 */ /* 0x000fe40000000800 */
[----:B------:R-:W-:-:S13]  /*1b5b0*/  ISETP.GE.OR P1, PT, R9, UR4, !P0 ;  /* 0x0000000409007c0c */ /* 0x000fda000c726670 */
[----:B------:R-:W0:Y:S08]  /*1b5c0*/  @!P1 LDC.64 R4, c[0x0][0xc80] ;  /* 0x00032000ff049b82 */ /* 0x000e300000000a00 */
[----:B------:R-:W1:Y:S01]  /*1b5d0*/  @!P1 LDC.64 R2, c[0x0][0xc78] ;  /* 0x00031e00ff029b82 */ /* 0x000e620000000a00 */
[----:B------:R-:W-:Y:S02]  /*1b5e0*/  IMAD.MOV.U32 R17, RZ, RZ, RZ ;  /* 0x000000ffff117224 */ /* 0x000fe400078e00ff */
[----:B------:R-:W-:-:S02]  /*1b5f0*/  IMAD.MOV.U32 R8, RZ, RZ, RZ ;  /* 0x000000ffff087224 */ /* 0x000fc400078e00ff */
[----:B------:R-:W-:Y:S02]  /*1b600*/  IMAD.MOV.U32 R11, RZ, RZ, RZ ;  /* 0x000000ffff0b7224 */ /* 0x000fe400078e00ff */
[----:B------:R-:W-:Y:S02]  /*1b610*/  IMAD.MOV.U32 R7, RZ, RZ, R14 ;  /* 0x000000ffff077224 */ /* 0x000fe400078e000e */
[----:B0-----:R-:W-:-:S06]  /*1b620*/  @!P1 IMAD.WIDE R4, R9, 0x4, R4 ;  /* 0x0000000409049825 */ /* 0x001fcc00078e0204 */
[----:B------:R-:W2:Y:S01]  /*1b630*/  @!P1 LDG.E R4, desc[UR36][R4.64] ;  /* 0x0000002404049981 */ /* 0x000ea2000c1e1900 */
[----:B-1----:R-:W-:-:S06]  /*1b640*/  @!P1 IMAD.WIDE R2, R9, 0x4, R2 ;  /* 0x0000000409029825 */ /* 0x002fcc00078e0202 */
[----:B------:R-:W3:Y:S01]  /*1b650*/  @!P1 LDG.E R2, desc[UR36][R2.64] ;  /* 0x0000002402029981 */ /* 0x000ee2000c1e1900 */
        /* <DEDUP_REMOVED lines=11> */
.L_x_1503:
[----:B------:R-:W-:Y:S01]  /*1b710*/  IMAD.MOV.U32 R12, RZ, RZ, 0x2 ;  /* 0x00000002ff0c7424 */ /* 0x000fe200078e00ff */
[----:B------:R-:W-:-:S05]  /*1b720*/  SEL R6, R14, RZ, P1 ;  /* 0x000000ff0e067207 */ /* 0x000fca0000800000 */
[----:B------:R-:W-:-:S04]  /*1b730*/  IMAD.IADD R6, R13, 0x1, R6 ;  /* 0x000000010d067824 */ /* 0x000fc800078e0206 */
[----:B------:R-:W-:-:S07]  /*1b740*/  IMAD.MOV.U32 R13, RZ, RZ, R6 ;  /* 0x000000ffff0d7224 */ /* 0x000fce00078e0006 */
[----:B------:R-:W-:Y:S05]  /*1b750*/  WARPSYNC.COLLECTIVE R15, `(.L_x_1504) ;  /* 0x000000000f087348 */ /* 0x000fea0003c00000 */
[----:B------:R0:W1:Y:S02]  /*1b760*/  SHFL.UP P6, R14, R13, R12, R11 ;  /* 0x0400000c0d0e7389 */ /* 0x00006400000c000b */
[----:B01----:R-:W-:Y:S01]  /*1b770*/  ENDCOLLECTIVE ;  /* 0x000000000000791b */ /* 0x003fe20003800000 */
.L_x_1504:
        /* <DEDUP_REMOVED lines=8> */
.L_x_1505:
[----:B------:R-:W-:Y:S01]  /*1b800*/  IMAD.MOV.U32 R12, RZ, RZ, 0x8 ;  /* 0x00000008ff0c7424 */ /* 0x000fe200078e00ff */
[----:B------:R-:W-:-:S05]  /*1b810*/  SEL R3, R14, RZ, P3 ;  /* 0x000000ff0e037207 */ /* 0x000fca0001800000 */
[----:B------:R-:W-:-:S04]  /*1b820*/  IMAD.IADD R3, R2, 0x1, R3 ;  /* 0x0000000102037824 */ /* 0x000fc800078e0203 */
[----:B------:R-:W-:-:S07]  /*1b830*/  IMAD.MOV.U32 R13, RZ, RZ, R3 ;  /* 0x000000ffff0d7224 */ /* 0x000fce00078e0003 */
[----:B------:R-:W-:Y:S05]  /*1b840*/  WARPSYNC.COLLECTIVE R15, `(.L_x_1506) ;  /* 0x000000000f087348 */ /* 0x000fea0003c00000 */
[----:B------:R0:W1:Y:S02]  /*1b850*/  SHFL.UP P6, R14, R13, R12, R11 ;  /* 0x0400000c0d0e7389 */ /* 0x00006400000c000b */
[----:B01----:R-:W-:Y:S01]  /*1b860*/  ENDCOLLECTIVE ;  /* 0x000000000000791b */ /* 0x003fe20003800000 */
.L_x_1506:
[----:B------:R-:W-:Y:S01]  /*1b870*/  IMAD.MOV.U32 R12, RZ, RZ, 0x10 ;  /* 0x00000010ff0c7424 */ /* 0x000fe200078e00ff */
[----:B------:R-:W-:-:S05]  /*1b880*/  SEL R4, R14, RZ, P4 ;  /* 0x000000ff0e047207 */ /* 0x000fca0002000000 */
[----:B------:R-:W-:-:S04]  /*1b890*/  IMAD.IADD R4, R3, 0x1, R4 ;  /* 0x0000000103047824 */ /* 0x000fc800078e0204 */
[----:B------:R-:W-:-:S07]  /*1b8a0*/  IMAD.MOV.U32 R13, RZ, RZ, R4 ;  /* 0x000000ffff0d7224 */ /* 0x000fce00078e0004 */
[----:B------:R-:W-:Y:S05]  /*1b8b0*/  WARPSYNC.COLLECTIVE R15, `(.L_x_1507) ;  /* 0x000000000f087348 */ /* 0x000fea0003c00000 */
[----:B------:R0:W1:Y:S02]  /*1b8c0*/  SHFL.UP P6, R14, R13, R12, R11 ;  /* 0x0400000c0d0e7389 */ /* 0x00006400000c000b */
[----:B01----:R-:W-:Y:S01]  /*1b8d0*/  ENDCOLLECTIVE ;  /* 0x000000000000791b */ /* 0x003fe20003800000 */
.L_x_1507:
        /* <DEDUP_REMOVED lines=8> */
.L_x_1508:
[----:B------:R-:W-:Y:S05]  /*1b960*/  BRA `(.L_x_1509) ;  /* 0xffffffb800b87947 */ /* 0x000fea000383ffff */
.L_x_1396:
[----:B------:R-:W-:Y:S01]  /*1b970*/  BSSY B0, `(.L_x_1510) ;  /* 0x0000007000007945 */ /* 0x000fe20003800000 */
[----:B------:R-:W-:Y:S02]  /*1b980*/  IMAD.MOV.U32 R12, RZ, RZ, 0x1 ;  /* 0x00000001ff0c7424 */ /* 0x000fe400078e00ff */
[----:B------:R-:W-:Y:S02]  /*1b990*/  IMAD.MOV.U32 R11, RZ, RZ, RZ ;  /* 0x000000ffff0b7224 */ /* 0x000fe400078e00ff */
[----:B------:R-:W-:-:S07]  /*1b9a0*/  IMAD.MOV.U32 R15, RZ, RZ, -0x1 ;  /* 0xffffffffff0f7424 */ /* 0x000fce00078e00ff */
[----:B------:R-:W-:Y:S05]  /*1b9b0*/  WARPSYNC.COLLECTIVE R15, `(.L_x_1511) ;  /* 0x000000000f087348 */ /* 0x000fea0003c00000 */
[----:B------:R0:W1:Y:S02]  /*1b9c0*/  SHFL.UP P6, R14, R13, R12, R11 ;  /* 0x0400000c0d0e7389 */ /* 0x00006400000c000b */
[----:B01----:R-:W-:Y:S01]  /*1b9d0*/  ENDCOLLECTIVE ;  /* 0x000000000000791b */ /* 0x003fe20003800000 */
.L_x_1511:
[----:B------:R-:W-:Y:S05]  /*1b9e0*/  BSYNC B0 ;  /* 0x0000000000007941 */ /* 0x000fea0003800000 */
.L_x_1510:
[----:B------:R-:W-:Y:S01]  /*1b9f0*/  SEL R14, R14, RZ, P1 ;  /* 0x000000ff0e0e7207 */ /* 0x000fe20000800000 */
[----:B------:R-:W-:Y:S02]  /*1ba00*/  IMAD.MOV.U32 R12, RZ, RZ, 0x2 ;  /* 0x00000002ff0c7424 */ /* 0x000fe400078e00ff */
[----:B------:R-:W-:Y:S02]  /*1ba10*/  IMAD.MOV.U32 R11, RZ, RZ, RZ ;  /* 0x000000ffff0b7224 */ /* 0x000fe400078e00ff */
[----:B------:R-:W-:Y:S02]  /*1ba20*/  IMAD.IADD R13, R13, 0x1, R14 ;  /* 0x000000010d0d7824 */ /* 0x000fe400078e020e */
[----:B------:R-:W-:-:S07]  /*1ba30*/  IMAD.MOV.U32 R15, RZ, RZ, -0x1 ;  /* 0xffffffffff0f7424 */ /* 0x000fce00078e00ff */
[----:B------:R-:W-:Y:S05]  /*1ba40*/  WARPSYNC.COLLECTIVE R15, `(.L_x_1512) ;  /* 0x000000000f087348 */ /* 0x000fea0003c00000 */
[----:B------:R0:W1:Y:S02]  /*1ba50*/  SHFL.UP P6, R14, R13, R12, R11 ;  /* 0x0400000c0d0e7389 */ /* 0x00006400000c000b */
[----:B01----:R-:W-:Y:S01]  /*1ba60*/  ENDCOLLECTIVE ;  /* 0x000000000000791b */ /* 0x003fe20003800000 */
.L_x_1512:
[----:B------:R-:W-:Y:S01]  /*1ba70*/  IMAD.MOV.U32 R12, RZ, RZ, 0x4 ;  /* 0x00000004ff0c7424 */ /* 0x000fe200078e00ff */
[----:B------:R-:W-:-:S05]  /*1ba80*/  SEL R2, R14, RZ, P2 ;  /* 0x000000ff0e027207 */ /* 0x000fca0001000000 */
[----:B------:R-:W-:-:S04]  /*1ba90*/  IMAD.IADD R2, R13, 0x1, R2 ;  /* 0x000000010d027824 */ /* 0x000fc800078e0202 */
[----:B------:R-:W-:-:S07]  /*1baa0*/  IMAD.MOV.U32 R13, RZ, RZ, R2 ;  /* 0x000000ffff0d7224 */ /* 0x000fce00078e0002 */
[----:B------:R-:W-:Y:S05]  /*1bab0*/  WARPSYNC.COLLECTIVE R15, `(.L_x_1513) ;  /* 0x000000000f087348 */ /* 0x000fea0003c00000 */
[----:B------:R0:W1:Y:S02]  /*1bac0*/  SHFL.UP P6, R14, R13, R12, R11 ;  /* 0x0400000c0d0e7389 */ /* 0x00006400000c000b */
[----:B01----:R-:W-:Y:S01]  /*1bad0*/  ENDCOLLECTIVE ;  /* 0x000000000000791b */ /* 0x003fe20003800000 */
.L_x_1513:
[----:B------:R-:W-:Y:S01]  /*1bae0*/  IMAD.MOV.U32 R12, RZ, RZ, 0x8 ;  /* 0x00000008ff0c7424 */ /* 0x000fe200078e00ff */
[----:B------:R-:W-:-:S05]  /*1baf0*/  SEL R3, R14, RZ, P3 ;  /* 0x000000ff0e037207 */ /* 0x000fca0001800000 */
[----:B------:R-:W-:-:S04]  /*1bb00*/  IMAD.IADD R3, R2, 0x1, R3 ;  /* 0x0000000102037824 */ /* 0x000fc800078e0203 */
[----:B------:R-:W-:-:S07]  /*1bb10*/  IMAD.MOV.U32 R13, RZ, RZ, R3 ;  /* 0x000000ffff0d7224 */ /* 0x000fce00078e0003 */
[----:B------:R-:W-:Y:S05]  /*1bb20*/  WARPSYNC.COLLECTIVE R15, `(.L_x_1514) ;  /* 0x000000000f087348 */ /* 0x000fea0003c00000 */
[----:B------:R0:W1:Y:S02]  /*1bb30*/  SHFL.UP P6, R14, R13, R12, R11 ;  /* 0x0400000c0d0e7389 */ /* 0x00006400000c000b */
[----:B01----:R-:W-:Y:S01]  /*1bb40*/  ENDCOLLECTIVE ;  /* 0x000000000000791b */ /* 0x003fe20003800000 */
.L_x_1514:
[----:B------:R-:W-:Y:S01]  /*1bb50*/  IMAD.MOV.U32 R12, RZ, RZ, 0x10 ;  /* 0x00000010ff0c7424 */ /* 0x000fe200078e00ff */
[----:B------:R-:W-:-:S05]  /*1bb60*/  SEL R4, R14, RZ, P4 ;  /* 0x000000ff0e047207 */ /* 0x000fca0002000000 */
[----:B------:R-:W-:-:S04]  /*1bb70*/  IMAD.IADD R4, R3, 0x1, R4 ;  /* 0x0000000103047824 */ /* 0x000fc800078e0204 */
[----:B------:R-:W-:-:S07]  /*1bb80*/  IMAD.MOV.U32 R13, RZ, RZ, R4 ;  /* 0x000000ffff0d7224 */ /* 0x000fce00078e0004 */
[----:B------:R-:W-:Y:S05]  /*1bb90*/  WARPSYNC.COLLECTIVE R15, `(.L_x_1515) ;  /* 0x000000000f087348 */ /* 0x000fea0003c00000 */
[----:B------:R0:W1:Y:S02]  /*1bba0*/  SHFL.UP P6, R14, R13, R12, R11 ;  /* 0x0400000c0d0e7389 */ /* 0x00006400000c000b */
[----:B01----:R-:W-:Y:S01]  /*1bbb0*/  ENDCOLLECTIVE ;  /* 0x000000000000791b */ /* 0x003fe20003800000 */
.L_x_1515:
        /* <DEDUP_REMOVED lines=8> */
.L_x_1516:
[----:B------:R-:W-:Y:S05]  /*1bc40*/  BRA `(.L_x_1517) ;  /* 0xffffffb800a47947 */ /* 0x000fea000383ffff */
.L_x_1398:
[----:B------:R-:W-:Y:S01]  /*1bc50*/  BSSY B0, `(.L_x_1518) ;  /* 0x0000006000007945 */ /* 0x000fe20003800000 */
[----:B------:R-:W-:Y:S01]  /*1bc60*/  PLOP3.LUT P6, PT, P6, PT, PT, 0x8, 0x0 ;  /* 0x000000000000781c */ /* 0x000fe200037ce170 */
[----:B------:R-:W-:-:S12]  /*1bc70*/  IMAD.MOV.U32 R15, RZ, RZ, -0x1 ;  /* 0xffffffffff0f7424 */ /* 0x000fd800078e00ff */
[----:B0-----:R-:W-:Y:S05]  /*1bc80*/  WARPSYNC.COLLECTIVE R15, `(.L_x_1519) ;  /* 0x000000000f087348 */ /* 0x001fea0003c00000 */
[----:B------:R-:W-:Y:S01]  /*1bc90*/  VOTE.ANY R14, PT, P6 ;  /* 0x00000000000e7806 */ /* 0x000fe200030e0100 */
[----:B0-----:R-:W-:Y:S06]  /*1bca0*/  ENDCOLLECTIVE ;  /* 0x000000000000791b */ /* 0x001fec0003800000 */
.L_x_1519:
[----:B------:R-:W-:Y:S05]  /*1bcb0*/  BSYNC B0 ;  /* 0x0000000000007941 */ /* 0x000fea0003800000 */
.L_x_1518:
[----:B------:R-:W-:Y:S02]  /*1bcc0*/  IMAD.MOV.U32 R3, RZ, RZ, R14 ;  /* 0x000000ffff037224 */ /* 0x000fe400078e000e */
[----:B------:R-:W-:Y:S02]  /*1bcd0*/  IMAD.MOV.U32 R13, RZ, RZ, R17 ;  /* 0x000000ffff0d7224 */ /* 0x000fe400078e0011 */
[----:B------:R0:W1:Y:S01]  /*1bce0*/  POPC R12, R3 ;  /* 0x00000003000c7309 */ /* 0x0000620000000000 */
[----:B------:R-:W-:Y:S02]  /*1bcf0*/  IMAD.MOV.U32 R11, RZ, RZ, 0x1f ;  /* 0x0000001fff0b7424 */ /* 0x000fe400078e00ff */
[----:B------:R-:W-:-:S07]  /*1bd00*/  IMAD.MOV.U32 R15, RZ, RZ, -0x1 ;  /* 0xffffffffff0f7424 */ /* 0x000fce00078e00ff */
[----:B01----:R-:W-:Y:S05]  /*1bd10*/  WARPSYNC.COLLECTIVE R15, `(.L_x_1520) ;  /* 0x000000000f087348 */ /* 0x003fea0003c00000 */
[----:B-1----:R1:W2:Y:S02]  /*1bd20*/  SHFL.IDX P6, R14, R13, R12, R11 ;  /* 0x0000000c0d0e7389 */ /* 0x0022a400000c000b */
[----:B012---:R-:W-:Y:S01]  /*1bd30*/  ENDCOLLECTIVE ;  /* 0x000000000000791b */ /* 0x007fe20003800000 */
.L_x_1520:
[----:B------:R-:W-:Y:S02]  /*1bd40*/  IMAD.IADD R19, R12, 0x1, R19 ;  /* 0x000000010c137824 */ /* 0x000fe400078e0213 */
[----:B------:R-:W-:Y:S02]  /*1bd50*/  IMAD.MOV.U32 R13, RZ, RZ, R8 ;  /* 0x000000ffff0d7224 */ /* 0x000fe400078e0008 */
[----:B------:R-:W-:-:S07]  /*1bd60*/  IMAD.MOV.U32 R17, RZ, RZ, R14 ;  /* 0x000000ffff117224 */ /* 0x000fce00078e000e */
[----:B------:R-:W-:Y:S05]  /*1bd70*/  WARPSYNC.COLLECTIVE R15, `(.L_x_1521) ;  /* 0x000000000f087348 */ /* 0x000fea0003c00000 */
[----:B------:R0:W1:Y:S02]  /*1bd80*/  SHFL.IDX P6, R14, R13, R12, R11 ;  /* 0x0000000c0d0e7389 */ /* 0x00006400000c000b */
[----:B01----:R-:W-:Y:S01]  /*1bd90*/  ENDCOLLECTIVE ;  /* 0x000000000000791b */ /* 0x003fe20003800000 */
.L_x_1521:
[----:B------:R-:W-:Y:S01]  /*1bda0*/  IMAD.MOV.U32 R8, RZ, RZ, R14 ;  /* 0x000000ffff087224 */ /* 0x000fe200078e000e */
[----:B------:R-:W-:Y:S06]  /*1bdb0*/  BRA `(.L_x_1522) ;  /* 0xffffffb800887947 */ /* 0x000fec000383ffff */
.L_x_1400:
[----:B------:R-:W-:Y:S01]  /*1bdc0*/  BSSY B0, `(.L_x_1523) ;  /* 0x0000007000007945 */ /* 0x000fe20003800000 */
[----:B------:R-:W-:Y:S02]  /*1bdd0*/  IMAD.MOV.U32 R13, RZ, RZ, R2 ;  /* 0x000000ffff0d7224 */ /* 0x000fe400078e0002 */
[----:B------:R-:W-:Y:S02]  /*1bde0*/  IMAD.MOV.U32 R11, RZ, RZ, 0x1f ;  /* 0x0000001fff0b7424 */ /* 0x000fe400078e00ff */
[----:B------:R-:W-:-:S07]  /*1bdf0*/  IMAD.MOV.U32 R15, RZ, RZ, -0x1 ;  /* 0xffffffffff0f7424 */ /* 0x000fce00078e00ff */
[----:B0-23--:R-:W-:Y:S05]  /*1be00*/  WARPSYNC.COLLECTIVE R15, `(.L_x_1524) ;  /* 0x000000000f087348 */ /* 0x00dfea0003c00000 */
[----:B------:R1:W4:Y:S02]  /*1be10*/  SHFL.IDX P6, R14, R13, R12, R11 ;  /* 0x0000000c0d0e7389 */ /* 0x00032400000c000b */
[----:B01234-:R-:W-:Y:S01]  /*1be20*/  ENDCOLLECTIVE ;  /* 0x000000000000791b */ /* 0x01ffe20003800000 */
.L_x_1524:
[----:B------:R-:W-:Y:S05]  /*1be30*/  BSYNC B0 ;  /* 0x0000000000007941 */ /* 0x000fea0003800000 */
.L_x_1523:
[----:B------:R-:W-:Y:S01]  /*1be40*/  IMAD.MOV.U32 R6, RZ, RZ, R14 ;  /* 0x000000ffff067224 */ /* 0x000fe200078e000e */
[----:B------:R-:W-:Y:S06]  /*1be50*/  BRA `(.L_x_1399) ;  /* 0xffffffb800787947 */ /* 0x000fec000383ffff */
.L_x_1406:
[----:B0-----:R0:W1:Y:S02]  /*1be60*/  SYNCS.PHASECHK.TRANS64.TRYWAIT P0, [R7+URZ+0x2a820], R0 ;  /* 0x02a82000070075a7 */ /* 0x001064000800017f */
[----:B-1----:R-:W-:Y:S05]  /*1be70*/  @!P0 NANOSLEEP.SYNCS 0x989680 ;  /* 0x009896800000895d */ /* 0x002fea0003900000 */
[----:B------:R-:W1:Y:S02]  /*1be80*/  @!P0 SYNCS.PHASECHK.TRANS64 P0, [R7+URZ+0x2a820], R0 ;  /* 0x02a82000070085a7 */ /* 0x000e64000800007f */
[----:B-1----:R-:W-:Y:S05]  /*1be90*/  @!P0 BRA `(.L_x_1406) ;  /* 0xfffffffc00f08947 */ /* 0x002fea000383ffff */
[----:B------:R-:W-:Y:S05]  /*1bea0*/  BRA `(.L_x_1525) ;  /* 0xffffffc000d07947 */ /* 0x000fea000383ffff */
.L_x_1407:
        /* <DEDUP_REMOVED lines=8> */
[----:B0-2---:R-:W-:Y:S05]  /*1bf30*/  WARPSYNC.COLLECTIVE R15, `(.L_x_1527) ;  /* 0x000000000f087348 */ /* 0x005fea0003c00000 */
[----:B------:R1:W3:Y:S02]  /*1bf40*/  SHFL.IDX P6, R14, R13, R12, R11 ;  /* 0x0000000c0d0e7389 */ /* 0x0002e400000c000b */
[----:B0123--:R-:W-:Y:S01]  /*1bf50*/  ENDCOLLECTIVE ;  /* 0x000000000000791b */ /* 0x00ffe20003800000 */
.L_x_1527:
[----:B------:R-:W-:Y:S05]  /*1bf60*/  BSYNC B0 ;  /* 0x0000000000007941 */ /* 0x000fea0003800000 */
.L_x_1526:
[----:B------:R-:W-:Y:S05]  /*1bf70*/  BRA `(.L_x_1528) ;  /* 0xffffffc000b87947 */ /* 0x000fea000383ffff */
.L_x_1410:
[----:B------:R-:W-:Y:S01]  /*1bf80*/  BSSY B1, `(.L_x_1529) ;  /* 0x0000006000017945 */ /* 0x000fe20003800000 */
[----:B------:R-:W-:-:S07]  /*1bf90*/  IMAD.MOV.U32 R15, RZ, RZ, -0x1 ;  /* 0xffffffffff0f7424 */ /* 0x000fce00078e00ff */
[----:B0-2---:R-:W-:Y:S05]  /*1bfa0*/  WARPSYNC.COLLECTIVE R15, `(.L_x_1530) ;  /* 0x000000000f0c7348 */ /* 0x005fea0003c00000 */
[----:B------:R-:W-:Y:S02]  /*1bfb0*/  ELECT P6, UR62, PT ;  /* 0x00000000003e782f */ /* 0x000fe400038c0000 */
[----:B------:R-:W-:Y:S01]  /*1bfc0*/  MOV R14, UR62 ;  /* 0x0000003e000e7c02 */ /* 0x000fe20008000f00 */
[----:B0-2---:R-:W-:Y:S10]  /*1bfd0*/  ENDCOLLECTIVE ;  /* 0x000000000000791b */ /* 0x005ff40003800000 */
.L_x_1530:
[----:B------:R-:W-:Y:S05]  /*1bfe0*/  BSYNC B1 ;  /* 0x0000000000017941 */ /* 0x000fea0003800000 */
.L_x_1529:
[----:B------:R-:W-:Y:S05]  /*1bff0*/  BRA `(.L_x_1531) ;  /* 0xffffffc000b07947 */ /* 0x000fea000383ffff */
.L_x_1412:
[----:B0-----:R0:W1:Y:S02]  /*1c000*/  SYNCS.PHASECHK.TRANS64.TRYWAIT P1, [R5+URZ+0x2a840], R0 ;  /* 0x02a84000050075a7 */ /* 0x001064000802017f */
[----:B-1----:R-:W-:Y:S05]  /*1c010*/  @!P1 NANOSLEEP.SYNCS 0x989680 ;  /* 0x009896800000995d */ /* 0x002fea0003900000 */
[----:B------:R-:W1:Y:S02]  /*1c020*/  @!P1 SYNCS.PHASECHK.TRANS64 P1, [R5+URZ+0x2a840], R0 ;  /* 0x02a84000050095a7 */ /* 0x000e64000802007f */
[----:B-1----:R-:W-:Y:S05]  /*1c030*/  @!P1 BRA `(.L_x_1412) ;  /* 0xfffffffc00f09947 */ /* 0x002fea000383ffff */
[----:B------:R-:W-:Y:S05]  /*1c040*/  BRA `(.L_x_1532) ;  /* 0xffffffc000d87947 */ /* 0x000fea000383ffff */
.L_x_1414:
[----:B-1----:R1:W3:Y:S02]  /*1c050*/  SYNCS.PHASECHK.TRANS64.TRYWAIT P1, [R3+URZ+0x2a840], R2 ;  /* 0x02a84002030075a7 */ /* 0x0022e4000802017f */
[----:B---3--:R-:W-:Y:S05]  /*1c060*/  @!P1 NANOSLEEP.SYNCS 0x989680 ;  /* 0x009896800000995d */ /* 0x008fea0003900000 */
[----:B------:R-:W3:Y:S02]  /*1c070*/  @!P1 SYNCS.PHASECHK.TRANS64 P1, [R3+URZ+0x2a840], R2 ;  /* 0x02a84002030095a7 */ /* 0x000ee4000802007f */
[----:B---3--:R-:W-:Y:S05]  /*1c080*/  @!P1 BRA `(.L_x_1414) ;  /* 0xfffffffc00f09947 */ /* 0x008fea000383ffff */
[----:B------:R-:W-:Y:S05]  /*1c090*/  BRA `(.L_x_1533) ;  /* 0xffffffc000e47947 */ /* 0x000fea000383ffff */
.L_x_1416:
[----:B---3--:R3:W4:Y:S02]  /*1c0a0*/  SYNCS.PHASECHK.TRANS64.TRYWAIT P1, [R5+URZ+0x2a860], R0 ;  /* 0x02a86000050075a7 */ /* 0x008724000802017f */
[----:B----4-:R-:W-:Y:S05]  /*1c0b0*/  @!P1 NANOSLEEP.SYNCS 0x989680 ;  /* 0x009896800000995d */ /* 0x010fea0003900000 */
[----:B------:R-:W4:Y:S02]  /*1c0c0*/  @!P1 SYNCS.PHASECHK.TRANS64 P1, [R5+URZ+0x2a860], R0 ;  /* 0x02a86000050095a7 */ /* 0x000f24000802007f */
[----:B----4-:R-:W-:Y:S05]  /*1c0d0*/  @!P1 BRA `(.L_x_1416) ;  /* 0xfffffffc00f09947 */ /* 0x010fea000383ffff */
[----:B------:R-:W-:Y:S05]  /*1c0e0*/  BRA `(.L_x_1534) ;  /* 0xffffffc000e07947 */ /* 0x000fea000383ffff */
.L_x_1535:
        /* <DEDUP_REMOVED lines=9> */
.L_x_3208:


//--------------------- .text._ZN7cutlass13device_kernelIN5flash11enable_sm90INS1_16FlashAttnFwdSm90INS1_25CollectiveMainloopFwdSm90ILi2EN4cute5tupleIJNS5_1CILi1EEES8_S8_EEENS6_IJNS7_ILi128EEENS7_ILi96EEENS7_ILi192EEEEEELi128ENS_6half_tEfNS_4arch4Sm90ELb0ELb1ELb1ELb1ELb1ELb1ELb0ELb1ELb1ELb1ELb1ELb0EEENS1_21CollectiveEpilogueFwdINS6_IJSA_SA_SB_EEES9_SE_SG_Li256ELb1ELb1ELb1ELb0EEENS1_36VarlenDynamicPersistentTileSchedulerILi128ELi96ELi256ELi128ELb1ELb1ELb1ELb1ELb0ELb1EEEEEEEEEvNT_6ParamsE --------------------------
	.section	.text._ZN7cutlass13device_kernelIN5flash11enable_sm90INS1_16FlashAttnFwdSm90INS1_25CollectiveMainloopFwdSm90ILi2EN4cute5tupleIJNS5_1CILi1EEES8_S8_EEENS6_IJNS7_ILi128EEENS7_ILi96EEENS7_ILi192EEEEEELi128ENS_6half_tEfNS_4arch4Sm90ELb0ELb1ELb1ELb1ELb1ELb1ELb0ELb1ELb1ELb1ELb1ELb0EEENS1_21CollectiveEpilogueFwdINS6_IJSA_SA_SB_EEES9_SE_SG_Li256ELb1ELb1ELb1ELb0EEENS1_36VarlenDynamicPersistentTileSchedulerILi128ELi96ELi256ELi128ELb1ELb1ELb1ELb1ELb0ELb1EEEEEEEEEvNT_6ParamsE,"ax",@progbits
	.align	128
.text._ZN7cutlass13device_kernelIN5flash11enable_sm90INS1_16FlashAttnFwdSm90INS1_25CollectiveMainloopFwdSm90ILi2EN4cute5tupleIJNS5_1CILi1EEES8_S8_EEENS6_IJNS7_ILi128EEENS7_ILi96EEENS7_ILi192EEEEEELi128ENS_6half_tEfNS_4arch4Sm90ELb0ELb1ELb1ELb1ELb1ELb1ELb0ELb1ELb1ELb1ELb1ELb0EEENS1_21CollectiveEpilogueFwdINS6_IJSA_SA_SB_EEES9_SE_SG_Li256ELb1ELb1ELb1ELb0EEENS1_36VarlenDynamicPersistentTileSchedulerILi128ELi96ELi256ELi128ELb1ELb1ELb1ELb1ELb0ELb1EEEEEEEEEvNT_6ParamsE:
        .type           _ZN7cutlass13device_kernelIN5flash11enable_sm90INS1_16FlashAttnFwdSm90INS1_25CollectiveMainloopFwdSm90ILi2EN4cute5tupleIJNS5_1CILi1EEES8_S8_EEENS6_IJNS7_ILi128EEENS7_ILi96EEENS7_ILi192EEEEEELi128ENS_6half_tEfNS_4arch4Sm90ELb0ELb1ELb1ELb1ELb1ELb1ELb0ELb1ELb1ELb1ELb1ELb0EEENS1_21CollectiveEpilogueFwdINS6_IJSA_SA_SB_EEES9_SE_SG_Li256ELb1ELb1ELb1ELb0EEENS1_36VarlenDynamicPersistentTileSchedulerILi128ELi96ELi256ELi128ELb1ELb1ELb1ELb1ELb0ELb1EEEEEEEEEvNT_6ParamsE,@function
        .size           _ZN7cutlass13device_kernelIN5flash11enable_sm90INS1_16FlashAttnFwdSm90INS1_25CollectiveMainloopFwdSm90ILi2EN4cute5tupleIJNS5_1CILi1EEES8_S8_EEENS6_IJNS7_ILi128EEENS7_ILi96EEENS7_ILi192EEEEEELi128ENS_6half_tEfNS_4arch4Sm90ELb0ELb1ELb1ELb1ELb1ELb1ELb0ELb1ELb1ELb1ELb1ELb0EEENS1_21CollectiveEpilogueFwdINS6_IJSA_SA_SB_EEES9_SE_SG_Li256ELb1ELb1ELb1ELb0EEENS1_36VarlenDynamicPersistentTileSchedulerILi128ELi96ELi256ELi128ELb1ELb1ELb1ELb1ELb0ELb1EEEEEEEEEvNT_6ParamsE,(.L_x_3209 - _ZN7cutlass13device_kernelIN5flash11enable_sm90INS1_16FlashAttnFwdSm90INS1_25CollectiveMainloopFwdSm90ILi2EN4cute5tupleIJNS5_1CILi1EEES8_S8_EEENS6_IJNS7_ILi128EEENS7_ILi96EEENS7_ILi192EEEEEELi128ENS_6half_tEfNS_4arch4Sm90ELb0ELb1ELb1ELb1ELb1ELb1ELb0ELb1ELb1ELb1ELb1ELb0EEENS1_21CollectiveEpilogueFwdINS6_IJSA_SA_SB_EEES9_SE_SG_Li256ELb1ELb1ELb1ELb0EEENS1_36VarlenDynamicPersistentTileSchedulerILi128ELi96ELi256ELi128ELb1ELb1ELb1ELb1ELb0ELb1EEEEEEEEEvNT_6ParamsE)
        .other          _ZN7cutlass13device_kernelIN5flash11enable_sm90INS1_16FlashAttnFwdSm90INS1_25CollectiveMainloopFwdSm90ILi2EN4cute5tupleIJNS5_1CILi1EEES8_S8_EEENS6_IJNS7_ILi128EEENS7_ILi96EEENS7_ILi192EEEEEELi128ENS_6half_tEfNS_4arch4Sm90ELb0ELb1ELb1ELb1ELb1ELb1ELb0ELb1ELb1ELb1ELb1ELb0EEENS1_21CollectiveEpilogueFwdINS6_IJSA_SA_SB_EEES9_SE_SG_Li256ELb1ELb1ELb1ELb0EEENS1_36VarlenDynamicPersistentTileSchedulerILi128ELi96ELi256ELi128ELb1ELb1ELb1ELb1ELb0ELb1EEEEEEEEEvNT_6ParamsE,@"STO_CUDA_ENTRY STV_DEFAULT"
_ZN7cutlass13device_kernelIN5flash11enable_sm90INS1_16FlashAttnFwdSm90INS1_25CollectiveMainloopFwdSm90ILi2EN4cute5tupleIJNS5_1CILi1EEES8_S8_EEENS6_IJNS7_ILi128EEENS7_ILi96EEENS7_ILi192EEEEEELi128ENS_6half_tEfNS_4arch4Sm90ELb0ELb1ELb1ELb1ELb1ELb1ELb0ELb1ELb1ELb1ELb1ELb0EEENS1_21CollectiveEpilogueFwdINS6_IJSA_SA_SB_EEES9_SE_SG_Li256ELb1ELb1ELb1ELb0EEENS1_36VarlenDynamicPersistentTileSchedulerILi128ELi96ELi256ELi128ELb1ELb1ELb1ELb1ELb0ELb1EEEEEEEEEvNT_6ParamsE:
        /* <DEDUP_REMOVED lines=18> */
.L_x_1537:
[----:B------:R-:W-:Y:S05]  /*0120*/  BSYNC B0 ;  /* 0x0000000000007941 */ /* 0x000fea0003800000 */
.L_x_1536:
        /* <DEDUP_REMOVED lines=41> */
.L_x_1538:
        /* <DEDUP_REMOVED lines=22> */
.L_x_1539:
        /* <DEDUP_REMOVED lines=18> */
.L_x_1540:
        /* <DEDUP_REMOVED lines=22> */
.L_x_1541:
        /* <DEDUP_REMOVED lines=22> */
.L_x_1542:
[----:B0-----:R-:W-:Y:S01]  /*0900*/  UMOV UR4, 0x1 ;  /* 0x0000000100047882 */ /* 0x001fe20000000000 */
[----:B------:R-:W-:Y:S01]  /*0910*/  PLOP3.LUT P0, PT, PT, PT, UP0, 0x80, 0x0 ;  /* 0x000000000000781c */ /* 0x000fe20003f0f008 */
[----:B------:R-:W-:Y:S01]  /*0920*/  USEL UR4, UR4, 0x2, !UP0 ;  /* 0x0000000204047887 */ /* 0x000fe2000c000000 */
[----:B------:R-:W-:Y:S01]  /*0930*/  NOP ;  /* 0x0000000000007918 */ /* 0x000fe20000000000 */
[----:B------:R-:W-:Y:S01]  /*0940*/  ULDC.64 UR60, c[0x0][0x208] ;  /* 0x00008200003c7ab9 */ /* 0x000fe20000000a00 */
[----:B------:R-:W-:Y:S03]  /*0950*/  BSSY B9, `(.L_x_1543) ;  /* 0x0002b05000097945 */ /* 0x000fe60003800000 */
[----:B------:R-:W-:-:S05]  /*0960*/  IMAD.U32 R3, RZ, RZ, UR4 ;  /* 0x00000004ff037e24 */ /* 0x000fca000f8e00ff */
[----:B------:R0:W-:Y:S01]  /*0970*/  STL [R1+0x58], R3 ;  /* 0x0000580301007387 */ /* 0x0001e20000100800 */
[----:B-12-4-:R-:W-:Y:S06]  /*0980*/  BAR.SYNC.DEFER_BLOCKING 0x0 ;  /* 0x0000000000007b1d */ /* 0x016fec0000010000 */
[----:B------:R-:W-:Y:S05]  /*0990*/  @!P0 BRA `(.L_x_1544) ;  /* 0x0000022c00e08947 */ /* 0x000fea0003800000 */
.L_x_1545:
[----:B------:R-:W-:-:S08]  /*09a0*/  NOP ;  /* 0x0000000000007918 */ /* 0x000fd00000000000 */
[----:B------:R-:W1:Y:S02]  /*09b0*/  USETMAXREG.TRY_ALLOC.CTAPOOL UP0, 0xe8 ;  /* 0x000000e8000079c8 */ /* 0x000e640008000600 */
[----:B-1----:R-:W-:-:S13]  /*09c0*/  PLOP3.LUT P0, PT, PT, PT, UP0, 0x80, 0x0 ;  /* 0x000000000000781c */ /* 0x002fda0003f0f008 */
[----:B------:R-:W-:Y:S05]  /*09d0*/  @!P0 BRA `(.L_x_1545) ;  /* 0xfffffffc00f08947 */ /* 0x000fea000383ffff */
[----:B------:R-:W1:Y:S08]  /*09e0*/  S2UR UR4, SR_CgaCtaId ;  /* 0x00000000000479c3 */ /* 0x000e700000008800 */
[----:B------:R-:W-:Y:S06]  /*09f0*/  BAR.ARV 0x8, 0x180 ;  /* 0x0206000000007b1d */ /* 0x000fec0000002000 */
[----:B0-----:R-:W-:-:S02]  /*0a00*/  MOV R3, 0x400 ;  /* 0x0000040000037802 */ /* 0x001fc40000000f00 */
[----:B------:R-:W-:Y:S01]  /*0a10*/  BAR.SYNC.DEFER_BLOCKING 0x5, 0x180 ;  /* 0x0146000000007b1d */ /* 0x000fe20000010000 */
[----:B-1----:R-:W-:-:S05]  /*0a20*/  IMAD.U32 R172, RZ, RZ, UR4 ;  /* 0x00000004ffac7e24 */ /* 0x002fca000f8e00ff */
[----:B------:R-:W-:Y:S01]  /*0a30*/  ULDC UR4, c[0x0][0xc3c] ;  /* 0x00030f0000047ab9 */ /* 0x000fe20000000800 */
[----:B------:R-:W-:-:S05]  /*0a40*/  LEA R2, R172, R3, 0x18 ;  /* 0x00000003ac027211 */ /* 0x000fca00078ec0ff */
[----:B------:R-:W0:Y:S01]  /*0a50*/  LDS.128 R28, [R2+0x2a8d0] ;  /* 0x02a8d000021c7984 */ /* 0x000e220000000c00 */
[----:B------:R-:W-:Y:S06]  /*0a60*/  BAR.ARV 0x4, 0x180 ;  /* 0x0106000000007b1d */ /* 0x000fec0000002000 */
[----:B0-----:R-:W-:-:S13]  /*0a70*/  ISETP.GE.AND P0, PT, R31, UR4, PT ;  /* 0x000000041f007c0c */ /* 0x001fda000bf06270 */
[----:B------:R-:W-:Y:S05]  /*0a80*/  @P0 BRA `(.L_x_1546) ;  /* 0x000002ac00c40947 */ /* 0x000fea0003800000 */
[----:B------:R-:W2:Y:S01]  /*0a90*/  LDL R4, [R1+0x58] ;  /* 0x0000580001047983 */ /* 0x000ea20000100800 */
[----:B------:R-:W-:Y:S01]  /*0aa0*/  VIADD R0, R0, 0xffffff80 ;  /* 0xffffff8000007836 */ /* 0x000fe20000000000 */
[----:B------:R-:W-:Y:S01]  /*0ab0*/  R2UR UR4, R2 ;  /* 0x00000000020472ca */ /* 0x000fe200000e0000 */
[----:B------:R-:W-:Y:S01]  /*0ac0*/  IMAD.MOV.U32 R208, RZ, RZ, RZ ;  /* 0x000000ffffd07224 */ /* 0x000fe200078e00ff */
[----:B------:R-:W-:Y:S01]  /*0ad0*/  MOV R17, RZ ;  /* 0x000000ff00117202 */ /* 0x000fe20000000f00 */
[----:B------:R-:W-:Y:S01]  /*0ae0*/  IMAD.MOV.U32 R175, RZ, RZ, RZ ;  /* 0x000000ffffaf7224 */ /* 0x000fe200078e00ff */
[----:B------:R-:W-:Y:S01]  /*0af0*/  SHF.R.S32.HI R3, RZ, 0x1f, R0 ;  /* 0x0000001fff037819 */ /* 0x000fe20000011400 */
[----:B------:R-:W-:Y:S02]  /*0b00*/  IMAD.MOV.U32 R164, RZ, RZ, RZ ;  /* 0x000000ffffa47224 */ /* 0x000fe400078e00ff */
[----:B------:R-:W-:Y:S01]  /*0b10*/  IMAD.MOV.U32 R23, RZ, RZ, RZ ;  /* 0x000000ffff177224 */ /* 0x000fe200078e00ff */
[----:B------:R-:W-:-:S04]  /*0b20*/  LEA.HI R225, R3, R0, RZ, 0x3 ;  /* 0x0000000003e17211 */ /* 0x000fc800078f18ff */
[----:B------:R-:W-:Y:S01]  /*0b30*/  LOP3.LUT R205, R225, 0xfffffff8, RZ, 0xc0, !PT ;  /* 0xfffffff8e1cd7812 */ /* 0x000fe200078ec0ff */
[----:B------:R-:W-:Y:S01]  /*0b40*/  UIADD3 UR4, UR4, 0xc400, URZ ;  /* 0x0000c40004047890 */ /* 0x000fe2000fffe03f */
[----:B------:R-:W-:Y:S02]  /*0b50*/  SHF.R.S32.HI R225, RZ, 0x3, R225 ;  /* 0x00000003ffe17819 */ /* 0x000fe400000114e1 */
[----:B------:R-:W-:-:S05]  /*0b60*/  IADD3 R205, R0, -R205, RZ ;  /* 0x800000cd00cd7210 */ /* 0x000fca0007ffe0ff */
[----:B------:R-:W-:-:S05]  /*0b70*/  IMAD.SHL.U32 R203, R205, 0x8, RZ ;  /* 0x00000008cdcb7824 */ /* 0x000fca00078e00ff */
[----:B------:R-:W-:Y:S02]  /*0b80*/  IADD3 R204, R203, 0x40, RZ ;  /* 0x00000040cbcc7810 */ /* 0x000fe40007ffe0ff */
[----:B--2---:R-:W-:Y:S02]  /*0b90*/  R2UR UR5, R4 ;  /* 0x00000000040572ca */ /* 0x004fe400000e0000 */
[----:B------:R-:W-:-:S04]  /*0ba0*/  LEA.HI R4, R3, R0, RZ, 0x7 ;  /* 0x0000000003047211 */ /* 0x000fc800078f38ff */
[----:B------:R-:W-:Y:S02]  /*0bb0*/  LOP3.LUT R5, R4, 0xffffff80, RZ, 0xc0, !PT ;  /* 0xffffff8004057812 */ /* 0x000fe400078ec0ff */
[----:B------:R-:W-:-:S03]  /*0bc0*/  SHF.R.S32.HI R12, RZ, 0x7, R4 ;  /* 0x00000007ff0c7819 */ /* 0x000fc60000011404 */
[----:B------:R-:W-:Y:S01]  /*0bd0*/  IMAD.IADD R228, R0, 0x1, -R5 ;  /* 0x0000000100e47824 */ /* 0x000fe200078e0a05 */
[----:B------:R-:W-:Y:S01]  /*0be0*/  LEA.HI R5, R3, R0, RZ, 0x4 ;  /* 0x0000000003057211 */ /* 0x000fe200078f20ff */
[----:B------:R0:W-:Y:S01]  /*0bf0*/  STL [R1+0x4c], R12 ;  /* 0x00004c0c01007387 */ /* 0x0001e20000100800 */
[----:B------:R-:W-:Y:S01]  /*0c00*/  LEA.HI R4, R4, R12, RZ, 0x1 ;  /* 0x0000000c04047211 */ /* 0x000fe200078f08ff */
[----:B------:R-:W-:Y:S01]  /*0c10*/  ULOP3.LUT UR5, UR5, 0x1, URZ, 0xfc, !UPT ;  /* 0x0000000105057892 */ /* 0x000fe2000f8efc3f */
[----:B------:R-:W-:Y:S02]  /*0c20*/  SHF.R.S32.HI R9, RZ, 0x1f, R228 ;  /* 0x0000001fff097819 */ /* 0x000fe400000114e4 */
[----:B------:R-:W-:Y:S02]  /*0c30*/  SHF.R.S32.HI R6, RZ, 0x4, R5 ;  /* 0x00000004ff067819 */ /* 0x000fe40000011405 */
[CC--:B------:R-:W-:Y:S02]  /*0c40*/  LEA.HI R10, R9.reuse, R228.reuse, RZ, 0x2 ;  /* 0x000000e4090a7211 */ /* 0x0c0fe400078f10ff */
[----:B------:R-:W-:-:S02]  /*0c50*/  LEA.HI R9, R9, R228, RZ, 0x5 ;  /* 0x000000e409097211 */ /* 0x000fc400078f28ff */
[--C-:B------:R-:W-:Y:S02]  /*0c60*/  SHF.R.S32.HI R8, RZ, 0x2, R10.reuse ;  /* 0x00000002ff087819 */ /* 0x100fe4000001140a */
[----:B------:R-:W-:Y:S02]  /*0c70*/  SHF.R.S32.HI R7, RZ, 0x1f, R10 ;  /* 0x0000001fff077819 */ /* 0x000fe4000001140a */
[----:B------:R-:W-:Y:S02]  /*0c80*/  SHF.R.S32.HI R9, RZ, 0x5, R9 ;  /* 0x00000005ff097819 */ /* 0x000fe40000011409 */
[----:B------:R-:W-:Y:S02]  /*0c90*/  LEA.HI R11, R7, R8, RZ, 0x3 ;  /* 0x00000008070b7211 */ /* 0x000fe400078f18ff */
[----:B------:R-:W-:Y:S02]  /*0ca0*/  LEA.HI R7, R5, R6, RZ, 0x1 ;  /* 0x0000000605077211 */ /* 0x000fe400078f08ff */
[----:B------:R-:W-:-:S02]  /*0cb0*/  LOP3.LUT R11, R11, 0xfffffff8, RZ, 0xc0, !PT ;  /* 0xfffffff80b0b7812 */ /* 0x000fc400078ec0ff */
[----:B------:R-:W-:Y:S02]  /*0cc0*/  LOP3.LUT R7, R7, 0x1ffffffe, RZ, 0xc0, !PT ;  /* 0x1ffffffe07077812 */ /* 0x000fe400078ec0ff */
[----:B------:R-:W-:Y:S02]  /*0cd0*/  IADD3 R8, R8, -R11, RZ ;  /* 0x8000000b08087210 */ /* 0x000fe40007ffe0ff */
[----:B------:R-:W-:Y:S01]  /*0ce0*/  LOP3.LUT R5, R5, 0x3fffff0, RZ, 0xc0, !PT ;  /* 0x03fffff005057812 */ /* 0x000fe200078ec0ff */
[----:B------:R-:W-:Y:S01]  /*0cf0*/  IMAD.IADD R7, R6, 0x1, -R7 ;  /* 0x0000000106077824 */ /* 0x000fe200078e0a07 */
[-C--:B------:R-:W-:Y:S01]  /*0d00*/  LEA.HI R6, R3, R0.reuse, RZ, 0x5 ;  /* 0x0000000003067211 */ /* 0x080fe200078f28ff */
[----:B------:R-:W-:Y:S01]  /*0d10*/  IMAD R9, R9, 0x10, R8 ;  /* 0x0000001009097824 */ /* 0x000fe200078e0208 */
[----:B------:R-:W-:Y:S01]  /*0d20*/  LEA.HI R8, R3, R0, RZ, 0x2 ;  /* 0x0000000003087211 */ /* 0x000fe200078f10ff */
[----:B------:R-:W-:Y:S01]  /*0d30*/  IMAD.IADD R5, R0, 0x1, -R5 ;  /* 0x0000000100057824 */ /* 0x000fe200078e0a05 */
[----:B------:R-:W-:-:S02]  /*0d40*/  SHF.R.S32.HI R6, RZ, 0x5, R6 ;  /* 0x00000005ff067819 */ /* 0x000fc40000011406 */
[----:B------:R-:W-:Y:S02]  /*0d50*/  LOP3.LUT R209, R8, 0xfffffffc, RZ, 0xc0, !PT ;  /* 0xfffffffc08d17812 */ /* 0x000fe400078ec0ff */
[--C-:B------:R-:W-:Y:S01]  /*0d60*/  SHF.R.S32.HI R174, RZ, 0x2, R8.reuse ;  /* 0x00000002ffae7819 */ /* 0x100fe20000011408 */
[----:B------:R-:W-:Y:S01]  /*0d70*/  IMAD.SHL.U32 R187, R6, 0x200, RZ ;  /* 0x0000020006bb7824 */ /* 0x000fe200078e00ff */
[----:B------:R-:W-:Y:S01]  /*0d80*/  SHF.R.S32.HI R3, RZ, 0x1f, R8 ;  /* 0x0000001fff037819 */ /* 0x000fe20000011408 */
[----:B------:R-:W-:Y:S01]  /*0d90*/  IMAD.IADD R209, R0, 0x1, -R209 ;  /* 0x0000000100d17824 */ /* 0x000fe200078e0ad1 */
[----:B------:R-:W-:Y:S01]  /*0da0*/  LOP3.LUT R4, R4, 0x3fffffe, RZ, 0xc0, !PT ;  /* 0x03fffffe04047812 */ /* 0x000fe200078ec0ff */
[----:B------:R-:W-:Y:S01]  /*0db0*/  IMAD R8, R6, 0x10, R5 ;  /* 0x0000001006087824 */ /* 0x000fe200078e0205 */
[----:B------:R-:W-:Y:S01]  /*0dc0*/  LEA.HI R3, R3, R174, RZ, 0x3 ;  /* 0x000000ae03037211 */ /* 0x000fe200078f18ff */
[----:B------:R-:W-:Y:S01]  /*0dd0*/  VIADD R5, R174, 0x40 ;  /* 0x00000040ae057836 */ /* 0x000fe20000000000 */
[----:B------:R-:W-:Y:S01]  /*0de0*/  SHF.L.U32 R162, R209, 0x2, RZ ;  /* 0x00000002d1a27819 */ /* 0x000fe200000006ff */
[----:B------:R-:W-:Y:S01]  /*0df0*/  IMAD.IADD R4, R12, 0x1, -R4 ;  /* 0x000000010c047824 */ /* 0x000fe200078e0a04 */
[----:B------:R-:W-:Y:S01]  /*0e00*/  LOP3.LUT R3, R3, 0xfffffff8, RZ, 0xc0, !PT ;  /* 0xfffffff803037812 */ /* 0x000fe200078ec0ff */
[----:B------:R-:W-:Y:S01]  /*0e10*/  IMAD.SHL.U32 R181, R5, 0x40, RZ ;  /* 0x0000004005b57824 */ /* 0x000fe200078e00ff */
[----:B------:R-:W-:Y:S01]  /*0e20*/  SHF.R.S32.HI R0, RZ, 0x1f, R5 ;  /* 0x0000001fff007819 */ /* 0x000fe20000011405 */
[----:B------:R-:W-:-:S02]  /*0e30*/  VIADD R177, R162, 0x20 ;  /* 0x00000020a2b17836 */ /* 0x000fc40000000000 */
[----:B------:R-:W-:Y:S01]  /*0e40*/  VIADD R176, R162, 0x40 ;  /* 0x00000040a2b07836 */ /* 0x000fe20000000000 */
[----:B------:R-:W-:Y:S01]  /*0e50*/  LEA.HI R0, R0, R5, RZ, 0x3 ;  /* 0x0000000500007211 */ /* 0x000fe200078f18ff */
[----:B------:R-:W-:Y:S01]  /*0e60*/  IMAD.IADD R227, R174, 0x1, -R3 ;  /* 0x00000001aee37824 */ /* 0x000fe200078e0a03 */
[C---:B------:R-:W-:Y:S01]  /*0e70*/  IADD3 R167, R162.reuse, R177, RZ ;  /* 0x000000b1a2a77210 */ /* 0x040fe20007ffe0ff */
[----:B------:R-:W-:Y:S01]  /*0e80*/  IMAD.IADD R168, R162, 0x1, R176 ;  /* 0x00000001a2a87824 */ /* 0x000fe200078e02b0 */
[----:B------:R-:W-:Y:S01]  /*0e90*/  LOP3.LUT R181, R181, 0x1c0, RZ, 0xc0, !PT ;  /* 0x000001c0b5b57812 */ /* 0x000fe200078ec0ff */
[----:B------:R-:W-:Y:S01]  /*0ea0*/  IMAD.SHL.U32 R200, R0, 0x40, RZ ;  /* 0x0000004000c87824 */ /* 0x000fe200078e00ff */
[----:B------:R-:W-:Y:S01]  /*0eb0*/  SHF.R.S32.HI R0, RZ, 0x1f, R167 ;  /* 0x0000001fff007819 */ /* 0x000fe200000114a7 */
[----:B------:R-:W-:Y:S01]  /*0ec0*/  IMAD.SHL.U32 R185, R227, 0x40, RZ ;  /* 0x00000040e3b97824 */ /* 0x000fe200078e00ff */
[----:B------:R-:W-:Y:S01]  /*0ed0*/  SHF.R.S32.HI R3, RZ, 0x1f, R168 ;  /* 0x0000001fff037819 */ /* 0x000fe200000114a8 */
[----:B------:R-:W-:Y:S01]  /*0ee0*/  IMAD R13, R4, 0x40, R9 ;  /* 0x00000040040d7824 */ /* 0x000fe200078e0209 */
[-C--:B------:R-:W-:Y:S01]  /*0ef0*/  LEA.HI R170, R0, R167.reuse, RZ, 0x3 ;  /* 0x000000a700aa7211 */ /* 0x080fe200078f18ff */
[----:B0-----:R-:W-:Y:S01]  /*0f00*/  IMAD R12, R8, 0x8, R7 ;  /* 0x00000008080c7824 */ /* 0x001fe200078e0207 */
[----:B------:R-:W-:Y:S01]  /*0f10*/  LEA.HI R0, R0, R167, RZ, 0x6 ;  /* 0x000000a700007211 */ /* 0x000fe200078f30ff */
[----:B------:R-:W-:Y:S01]  /*0f20*/  IMAD.SHL.U32 R18, R209, 0x8, RZ ;  /* 0x00000008d1127824 */ /* 0x000fe200078e00ff */
[----:B------:R-:W-:Y:S01]  /*0f30*/  LOP3.LUT R185, R185, 0x1c0, RZ, 0xc0, !PT ;  /* 0x000001c0b9b97812 */ /* 0x000fe200078ec0ff */
[----:B------:R-:W-:Y:S01]  /*0f40*/  STL [R1+0x50], R13 ;  /* 0x0000500d01007387 */ /* 0x000fe20000100800 */
[CC--:B------:R-:W-:Y:S01]  /*0f50*/  LEA.HI R5, R3.reuse, R168.reuse, RZ, 0x6 ;  /* 0x000000a803057211 */ /* 0x0c0fe200078f30ff */
[----:B------:R-:W-:Y:S01]  /*0f60*/  IMAD.SHL.U32 R0, R0, 0x80, RZ ;  /* 0x0000008000007824 */ /* 0x000fe200078e00ff */
[----:B------:R-:W-:Y:S01]  /*0f70*/  LEA.HI R4, R3, R168, RZ, 0x3 ;  /* 0x000000a803047211 */ /* 0x000fe200078f18ff */
[C---:B------:R-:W-:Y:S01]  /*0f80*/  VIADD R22, R18.reuse, 0x60 ;  /* 0x0000006012167836 */ /* 0x040fe20000000000 */
[----:B------:R-:W-:Y:S01]  /*0f90*/  SHF.R.U32.HI R14, RZ, 0x3, R181 ;  /* 0x00000003ff0e7819 */ /* 0x000fe200000116b5 */
[----:B------:R-:W-:Y:S01]  /*0fa0*/  IMAD.SHL.U32 R6, R5, 0x80, RZ ;  /* 0x0000008005067824 */ /* 0x000fe200078e00ff */
[----:B------:R-:W-:Y:S01]  /*0fb0*/  SHF.R.U32.HI R186, RZ, 0x3, R185 ;  /* 0x00000003ffba7819 */ /* 0x000fe200000116b9 */
[C---:B------:R-:W-:Y:S01]  /*0fc0*/  VIADD R160, R18.reuse, 0x80 ;  /* 0x0000008012a07836 */ /* 0x040fe20000000000 */
[--C-:B------:R-:W-:Y:S01]  /*0fd0*/  LOP3.LUT R3, R185, 0x38, R170.reuse, 0xf8, !PT ;  /* 0x00000038b9037812 */ /* 0x100fe200078ef8aa */
[----:B------:R-:W-:Y:S01]  /*0fe0*/  VIADD R161, R18, 0xa0 ;  /* 0x000000a012a17836 */ /* 0x000fe20000000000 */
[----:B------:R-:W-:Y:S01]  /*0ff0*/  LOP3.LUT R7, R181, 0x38, R170, 0xf8, !PT ;  /* 0x00000038b5077812 */ /* 0x000fe200078ef8aa */
[C---:B------:R-:W-:Y:S01]  /*1000*/  VIADD R179, R162.reuse, 0x10 ;  /* 0x00000010a2b37836 */ /* 0x040fe20000000000 */
[----:B------:R-:W-:Y:S01]  /*1010*/  LOP3.LUT R5, R185, 0x38, R4, 0xf8, !PT ;  /* 0x00000038b9057812 */ /* 0x000fe200078ef804 */
[----:B------:R-:W-:Y:S01]  /*1020*/  VIADD R178, R162, 0x30 ;  /* 0x00000030a2b27836 */ /* 0x000fe20000000000 */
[----:B------:R-:W-:Y:S01]  /*1030*/  LOP3.LUT R200, R200, 0xfffffe00, RZ, 0xc0, !PT ;  /* 0xfffffe00c8c87812 */ /* 0x000fe200078ec0ff */
[----:B------:R-:W-:Y:S01]  /*1040*/  VIADD R180, R162, 0x50 ;  /* 0x00000050a2b47836 */ /* 0x000fe20000000000 */
[----:B------:R-:W-:-:S02]  /*1050*/  LOP3.LUT R0, R0, 0xffffe000, RZ, 0xc0, !PT ;  /* 0xffffe00000007812 */ /* 0x000fc400078ec0ff */
[----:B------:R-:W-:Y:S02]  /*1060*/  LOP3.LUT R3, R3, R186, RZ, 0x3c, !PT ;  /* 0x000000ba03037212 */ /* 0x000fe400078e3cff */
[----:B------:R-:W-:Y:S02]  /*1070*/  LOP3.LUT R9, R7, R14, RZ, 0x3c, !PT ;  /* 0x0000000e07097212 */ /* 0x000fe400078e3cff */
[----:B------:R-:W-:Y:S02]  /*1080*/  LOP3.LUT R7, R5, R186, RZ, 0x3c, !PT ;  /* 0x000000ba05077212 */ /* 0x000fe400078e3cff */
[-C--:B------:R-:W-:Y:S02]  /*1090*/  IADD3 R5, R3, R0.reuse, R187 ;  /* 0x0000000003057210 */ /* 0x080fe40007ffe0bb */
[----:B------:R-:W-:Y:S01]  /*10a0*/  IADD3 R9, R9, R0, R200 ;  /* 0x0000000009097210 */ /* 0x000fe20007ffe0c8 */
[----:B------:R-:W-:Y:S01]  /*10b0*/  IMAD.U32 R0, RZ, RZ, UR5 ;  /* 0x00000005ff007e24 */ /* 0x000fe2000f8e00ff */
[----:B------:R-:W-:-:S02]  /*10c0*/  MOV R3, UR4 ;  /* 0x0000000400037c02 */ /* 0x000fc40008000f00 */
[----:B------:R-:W-:Y:S02]  /*10d0*/  LOP3.LUT R8, R181, 0x38, R4, 0xf8, !PT ;  /* 0x00000038b5087812 */ /* 0x000fe400078ef804 */
[----:B------:R-:W-:Y:S01]  /*10e0*/  STL [R1+0x30], R0 ;  /* 0x0000300001007387 */ /* 0x000fe20000100800 */
[----:B------:R-:W-:Y:S02]  /*10f0*/  LOP3.LUT R6, R6, 0xffffe000, RZ, 0xc0, !PT ;  /* 0xffffe00006067812 */ /* 0x000fe400078ec0ff */
[----:B------:R-:W-:Y:S01]  /*1100*/  LOP3.LUT R11, R8, R14, RZ, 0x3c, !PT ;  /* 0x0000000e080b7212 */ /* 0x000fe200078e3cff */
[----:B------:R0:W-:Y:S01]  /*1110*/  STL [R1+0x48], R3 ;  /* 0x0000480301007387 */ /* 0x0001e20000100800 */
[-C--:B------:R-:W-:Y:S02]  /*1120*/  IADD3 R8, R7, R6.reuse, R187 ;  /* 0x0000000607087210 */ /* 0x080fe40007ffe0bb */
[----:B------:R-:W-:Y:S02]  /*1130*/  LOP3.LUT R7, R181, 0x38, R18, 0xf8, !PT ;  /* 0x00000038b5077812 */ /* 0x000fe400078ef812 */
[----:B------:R-:W-:Y:S01]  /*1140*/  IADD3 R11, R11, R6, R200 ;  /* 0x000000060b0b7210 */ /* 0x000fe20007ffe0c8 */
[----:B------:R-:W-:Y:S01]  /*1150*/  IMAD.SHL.U32 R6, R12, 0x8, RZ ;  /* 0x000000080c067824 */ /* 0x000fe200078e00ff */
[----:B------:R-:W-:-:S02]  /*1160*/  LOP3.LUT R7, R200, R7, R14, 0xf6, !PT ;  /* 0x00000007c8077212 */ /* 0x000fc400078ef60e */
[----:B------:R-:W-:Y:S02]  /*1170*/  SHF.R.S32.HI R171, RZ, 0x3, R4 ;  /* 0x00000003ffab7819 */ /* 0x000fe40000011404 */
[----:B0-----:R-:W-:Y:S01]  /*1180*/  SHF.R.S32.HI R3, RZ, 0x1f, R203 ;  /* 0x0000001fff037819 */ /* 0x001fe200000114cb */
[----:B------:R-:W-:Y:S01]  /*1190*/  STL [R1+0x54], R6 ;  /* 0x0000540601007387 */ /* 0x000fe20000100800 */
[----:B------:R-:W-:Y:S02]  /*11a0*/  LOP3.LUT R3, R10, 0x7ffffffc, RZ, 0xc0, !PT ;  /* 0x7ffffffc0a037812 */ /* 0x000fe400078ec0ff */
[----:B------:R-:W-:Y:S02]  /*11b0*/  LEA.HI R0, R209, R209, RZ, 0x1 ;  /* 0x000000d1d1007211 */ /* 0x000fe400078f08ff */
[----:B------:R-:W-:Y:S01]  /*11c0*/  SHF.R.S32.HI R19, RZ, 0x1f, R18 ;  /* 0x0000001fff137819 */ /* 0x000fe20000011412 */
[----:B------:R-:W-:Y:S01]  /*11d0*/  IMAD.IADD R3, R228, 0x1, -R3 ;  /* 0x00000001e4037824 */ /* 0x000fe200078e0a03 */
[----:B------:R-:W-:-:S02]  /*11e0*/  LOP3.LUT R0, R0, 0x1ffffffe, RZ, 0xc0, !PT ;  /* 0x1ffffffe00007812 */ /* 0x000fc400078ec0ff */
[----:B------:R-:W-:Y:S02]  /*11f0*/  SHF.R.S32.HI R173, RZ, 0x1f, R22 ;  /* 0x0000001fffad7819 */ /* 0x000fe40000011416 */
[----:B------:R-:W-:Y:S01]  /*1200*/  SHF.L.U32 R182, R3, 0x1, RZ ;  /* 0x0000000103b67819 */ /* 0x000fe200000006ff */
[----:B------:R-:W-:Y:S01]  /*1210*/  IMAD.IADD R0, R209, 0x1, -R0 ;  /* 0x00000001d1007824 */ /* 0x000fe200078e0a00 */
[----:B------:R-:W-:Y:S02]  /*1220*/  LEA R3, R7, UR4, 0x1 ;  /* 0x0000000407037c11 */ /* 0x000fe4000f8e08ff */
[C---:B------:R-:W-:Y:S01]  /*1230*/  IADD3 R218, R182.reuse, 0x40, RZ ;  /* 0x00000040b6da7810 */ /* 0x040fe20007ffe0ff */
[C---:B------:R-:W-:Y:S01]  /*1240*/  VIADD R222, R182.reuse, 0x20 ;  /* 0x00000020b6de7836 */ /* 0x040fe20000000000 */
[C---:B------:R-:W-:Y:S01]  /*1250*/  IADD3 R212, R182.reuse, 0x70, RZ ;  /* 0x00000070b6d47810 */ /* 0x040fe20007ffe0ff */
[C---:B------:R-:W-:Y:S01]  /*1260*/  VIADD R219, R182.reuse, 0x38 ;  /* 0x00000038b6db7836 */ /* 0x040fe20000000000 */
[----:B------:R0:W-:Y:S01]  /*1270*/  STL [R1+0x40], R3 ;  /* 0x0000400301007387 */ /* 0x0001e20000100800 */
        /* <DEDUP_REMOVED lines=9> */
[----:B0-----:R-:W-:Y:S01]  /*1310*/  SHF.R.S32.HI R3, RZ, 0x1f, R222 ;  /* 0x0000001fff037819 */ /* 0x001fe200000114de */
[C---:B------:R-:W-:Y:S01]  /*1320*/  VIADD R220, R182.reuse, 0x30 ;  /* 0x00000030b6dc7836 */ /* 0x040fe20000000000 */
[----:B------:R-:W-:Y:S01]  /*1330*/  SHF.R.S32.HI R3, RZ, 0x1f, R219 ;  /* 0x0000001fff037819 */ /* 0x000fe200000114db */
[C---:B------:R-:W-:Y:S01]  /*1340*/  VIADD R217, R182.reuse, 0x48 ;  /* 0x00000048b6d97836 */ /* 0x040fe20000000000 */
[----:B------:R-:W-:Y:S01]  /*1350*/  SHF.R.S32.HI R3, RZ, 0x1f, R216 ;  /* 0x0000001fff037819 */ /* 0x000fe200000114d8 */
[C---:B------:R-:W-:Y:S01]  /*1360*/  VIADD R214, R182.reuse, 0x60 ;  /* 0x00000060b6d67836 */ /* 0x040fe20000000000 */
[----:B------:R-:W-:Y:S01]  /*1370*/  SHF.R.S32.HI R3, RZ, 0x1f, R213 ;  /* 0x0000001fff037819 */ /* 0x000fe200000114d5 */
[----:B------:R-:W-:Y:S01]  /*1380*/  VIADD R211, R182, 0x78 ;  /* 0x00000078b6d37836 */ /* 0x000fe20000000000 */
[----:B------:R-:W-:Y:S01]  /*1390*/  LEA R3, R5, UR4, 0x1 ;  /* 0x0000000405037c11 */ /* 0x000fe2000f8e08ff */
[----:B------:R-:W-:Y:S01]  /*13a0*/  IMAD R202, R0, 0x8, R13 ;  /* 0x0000000800ca7824 */ /* 0x000fe200078e020d */
[----:B------:R-:W-:-:S02]  /*13b0*/  SHF.R.S32.HI R4, RZ, 0x1f, R221 ;  /* 0x0000001fff047819 */ /* 0x000fc400000114dd */
[----:B------:R-:W-:Y:S01]  /*13c0*/  SHF.R.S32.HI R4, RZ, 0x1f, R218 ;  /* 0x0000001fff047819 */ /* 0x000fe200000114da */
[----:B------:R0:W-:Y:S01]  /*13d0*/  STL [R1+0x44], R3 ;  /* 0x0000440301007387 */ /* 0x0001e20000100800 */
[----:B------:R-:W-:Y:S02]  /*13e0*/  SHF.R.S32.HI R4, RZ, 0x1f, R215 ;  /* 0x0000001fff047819 */ /* 0x000fe400000114d7 */
[----:B------:R-:W-:Y:S02]  /*13f0*/  SHF.R.S32.HI R4, RZ, 0x1f, R212 ;  /* 0x0000001fff047819 */ /* 0x000fe400000114d4 */
[----:B------:R-:W-:Y:S02]  /*1400*/  LEA R5, R9, UR4, 0x1 ;  /* 0x0000000409057c11 */ /* 0x000fe4000f8e08ff */
[----:B------:R-:W-:Y:S02]  /*1410*/  LEA R4, R8, UR4, 0x1 ;  /* 0x0000000408047c11 */ /* 0x000fe4000f8e08ff */
[----:B------:R-:W-:Y:S01]  /*1420*/  SHF.R.S32.HI R6, RZ, 0x1f, R223 ;  /* 0x0000001fff067819 */ /* 0x000fe200000114df */
[----:B------:R1:W-:Y:S01]  /*1430*/  STL [R1+0x38], R5 ;  /* 0x0000380501007387 */ /* 0x0003e20000100800 */
[----:B0-----:R-:W-:-:S02]  /*1440*/  LEA R3, R11, UR4, 0x1 ;  /* 0x000000040b037c11 */ /* 0x001fc4000f8e08ff */
[----:B------:R-:W-:Y:S01]  /*1450*/  SHF.R.S32.HI R6, RZ, 0x1f, R220 ;  /* 0x0000001fff067819 */ /* 0x000fe200000114dc */
[----:B------:R1:W-:Y:S01]  /*1460*/  STL [R1+0x3c], R4 ;  /* 0x00003c0401007387 */ /* 0x0003e20000100800 */
[----:B------:R-:W-:Y:S02]  /*1470*/  SHF.R.S32.HI R6, RZ, 0x1f, R217 ;  /* 0x0000001fff067819 */ /* 0x000fe400000114d9 */
[----:B------:R-:W-:Y:S01]  /*1480*/  SHF.R.S32.HI R6, RZ, 0x1f, R214 ;  /* 0x0000001fff067819 */ /* 0x000fe200000114d6 */
[----:B------:R1:W-:Y:S01]  /*1490*/  STL [R1+0x34], R3 ;  /* 0x0000340301007387 */ /* 0x0003e20000100800 */
[----:B------:R-:W-:-:S07]  /*14a0*/  SHF.R.S32.HI R229, RZ, 0x1f, R211 ;  /* 0x0000001fffe57819 */ /* 0x000fce00000114d3 */
.L_x_1853:
[----:B------:R-:W-:Y:S01]  /*14b0*/  ULDC.64 UR4, c[0x0][0xa28] ;  /* 0x00028a0000047ab9 */ /* 0x000fe20000000a00 */
[----:B0-23--:R-:W0:Y:S01]  /*14c0*/  LDC.64 R6, c[0x0][0xa08] ;  /* 0x00028200ff067b82 */ /* 0x00de220000000a00 */
[----:B------:R-:W-:Y:S01]  /*14d0*/  ISETP.NE.U32.AND P0, PT, RZ, UR4, PT ;  /* 0x00000004ff007c0c */ /* 0x000fe2000bf05070 */
[----:B------:R-:W-:Y:S01]  /*14e0*/  IMAD.MOV.U32 R13, RZ, RZ, RZ ;  /* 0x000000ffff0d7224 */ /* 0x000fe200078e00ff */
[----:B------:R-:W-:Y:S01]  /*14f0*/  ULDC.64 UR6, c[0x0][0xa20] ;  /* 0x0002880000067ab9 */ /* 0x000fe20000000a00 */
[----:B------:R-:W-:Y:S01]  /*1500*/  IMAD.MOV.U32 R129, RZ, RZ, RZ ;  /* 0x000000ffff817224 */ /* 0x000fe200078e00ff */
[----:B------:R-:W-:Y:S01]  /*1510*/  ISETP.NE.AND.EX P0, PT, RZ, UR5, PT, P0 ;  /* 0x00000005ff007c0c */ /* 0x000fe2000bf05300 */
[----:B------:R-:W-:Y:S02]  /*1520*/  ULDC.64 UR4, c[0x0][0xa18] ;  /* 0x0002860000047ab9 */ /* 0x000fe40000000a00 */
[----:B------:R-:W-:-:S04]  /*1530*/  ISETP.NE.U32.AND P1, PT, RZ, UR4, PT ;  /* 0x00000004ff007c0c */ /* 0x000fc8000bf25070 */
[----:B------:R-:W-:Y:S01]  /*1540*/  ISETP.NE.AND.EX P1, PT, RZ, UR5, PT, P1 ;  /* 0x00000005ff007c0c */ /* 0x000fe2000bf25310 */
[----:B------:R-:W-:Y:S02]  /*1550*/  ULDC.64 UR4, c[0x0][0xa08] ;  /* 0x0002820000047ab9 */ /* 0x000fe40000000a00 */
[----:B------:R-:W-:-:S03]  /*1560*/  ISETP.NE.U32.AND P3, PT, RZ, UR4, PT ;  /* 0x00000004ff007c0c */ /* 0x000fc6000bf65070 */
[----:B-1--4-:R-:W1:Y:S01]  /*1570*/  @P0 LDC.64 R4, c[0x0][0xa28] ;  /* 0x00028a00ff040b82 */ /* 0x012e620000000a00 */
[----:B------:R-:W-:Y:S01]  /*1580*/  ISETP.NE.AND.EX P3, PT, RZ, UR5, PT, P3 ;  /* 0x00000005ff007c0c */ /* 0x000fe2000bf65330 */
[----:B0-----:R-:W-:-:S06]  /*1590*/  IMAD.WIDE R10, R31, 0x4, R6 ;  /* 0x000000041f0a7825 */ /* 0x001fcc00078e0206 */
[----:B------:R-:W0:Y:S01]  /*15a0*/  @P1 LDC.64 R8, c[0x0][0xa18] ;  /* 0x00028600ff081b82 */ /* 0x000e220000000a00 */
[----:B------:R-:W-:Y:S02]  /*15b0*/  ULDC UR4, c[0x0][0x288] ;  /* 0x0000a20000047ab9 */ /* 0x000fe40000000800 */
[----:B------:R-:W-:Y:S01]  /*15c0*/  IMAD.U32 R165, RZ, RZ, UR4 ;  /* 0x00000004ffa57e24 */ /* 0x000fe2000f8e00ff */
[----:B------:R-:W-:Y:S02]  /*15d0*/  ULDC.64 UR4, c[0x0][0x418] ;  /* 0x0001060000047ab9 */ /* 0x000fe40000000a00 */
[----:B------:R2:W5:Y:S01]  /*15e0*/  @P3 LDG.E R129, desc[UR60][R10.64] ;  /* 0x0000003c0a813981 */ /* 0x000562000c1e1900 */
[----:B-1----:R-:W-:-:S05]  /*15f0*/  @P0 IMAD.WIDE R4, R31, 0x4, R4 ;  /* 0x000000041f040825 */ /* 0x002fca00078e0204 */
[----:B------:R2:W5:Y:S01]  /*1600*/  @P0 LDG.E R13, desc[UR60][R4.64] ;  /* 0x0000003c040d0981 */ /* 0x000562000c1e1900 */
[----:B0-----:R-:W-:-:S05]  /*1610*/  @P1 IMAD.WIDE R6, R31, 0x4, R8 ;  /* 0x000000041f061825 */ /* 0x001fca00078e0208 */
[----:B------:R2:W5:Y:S01]  /*1620*/  @P1 LDG.E R165, desc[UR60][R6.64] ;  /* 0x0000003c06a51981 */ /* 0x000562000c1e1900 */
[----:B------:R-:W-:Y:S01]  /*1630*/  UISETP.NE.U32.AND UP0, UPT, UR4, URZ, UPT ;  /* 0x0000003f0400728c */ /* 0x000fe2000bf05070 */
[C---:B------:R-:W-:Y:S02]  /*1640*/  LOP3.LUT R3, R30.reuse, 0xff000000, RZ, 0xc0, !PT ;  /* 0xff0000001e037812 */ /* 0x040fe400078ec0ff */
[----:B------:R-:W-:Y:S01]  /*1650*/  ULDC UR4, c[0x0][0x424] ;  /* 0x0001090000047ab9 */ /* 0x000fe20000000800 */
[----:B------:R-:W-:Y:S01]  /*1660*/  UISETP.NE.AND.EX UP0, UPT, UR5, URZ, UPT, UP0 ;  /* 0x0000003f0500728c */ /* 0x000fe2000bf05300 */
[----:B------:R-:W-:Y:S02]  /*1670*/  ISETP.NE.U32.AND P2, PT, RZ, UR6, PT ;  /* 0x00000006ff007c0c */ /* 0x000fe4000bf45070 */
[----:B------:R-:W-:Y:S01]  /*1680*/  ULDC UR5, c[0x0][0x2f0] ;  /* 0x0000bc0000057ab9 */ /* 0x000fe20000000800 */
[----:B------:R-:W-:Y:S01]  /*1690*/  USEL UR4, UR4, 0x1, UP0 ;  /* 0x0000000104047887 */ /* 0x000fe20008000000 */
[----:B------:R-:W-:-:S02]  /*16a0*/  LOP3.LUT R0, R30, 0xff0000, RZ, 0xc0, !PT ;  /* 0x00ff00001e007812 */ /* 0x000fc400078ec0ff */
[----:B------:R-:W-:Y:S01]  /*16b0*/  SHF.R.U32.HI R3, RZ, 0x8, R3 ;  /* 0x00000008ff037819 */ /* 0x000fe20000011603 */
[----:B------:R-:W-:Y:S01]  /*16c0*/  UIMAD UR4, UR4, UR5, URZ ;  /* 0x00000005040472a4 */ /* 0x000fe2000f8e023f */
[----:B------:R-:W-:Y:S02]  /*16d0*/  ISETP.NE.AND.EX P2, PT, RZ, UR7, PT, P2 ;  /* 0x00000007ff007c0c */ /* 0x000fe4000bf45320 */
[----:B------:R-:W-:Y:S01]  /*16e0*/  ULDC UR5, c[0x0][0x348] ;  /* 0x0000d20000057ab9 */ /* 0x000fe20000000800 */
[----:B------:R-:W-:Y:S02]  /*16f0*/  LEA.HI R206, R0, R3, RZ, 0x10 ;  /* 0x0000000300ce7211 */ /* 0x000fe400078f80ff */
[----:B------:R-:W-:Y:S02]  /*1700*/  LOP3.LUT R169, R30, 0xffff, RZ, 0xc0, !PT ;  /* 0x0000ffff1ea97812 */ /* 0x000fe400078ec0ff */
[----:B------:R-:W-:Y:S01]  /*1710*/  MOV R207, R31 ;  /* 0x0000001f00cf7202 */ /* 0x000fe20000000f00 */
[----:B--2---:R-:W-:Y:S06]  /*1720*/  @P1 BRA `(.L_x_1547) ;  /* 0x0000000000241947 */ /* 0x004fec0003800000 */
        /* <DEDUP_REMOVED lines=9> */
.L_x_1547:
[----:B------:R-:W-:Y:S02]  /*17c0*/  IMAD.U32 R25, RZ, RZ, UR5 ;  /* 0x00000005ff197e24 */ /* 0x000fe4000f8e00ff */
[----:B------:R-:W-:Y:S01]  /*17d0*/  IMAD.U32 R26, RZ, RZ, UR4 ;  /* 0x00000004ff1a7e24 */ /* 0x000fe2000f8e00ff */
[----:B------:R-:W-:Y:S06]  /*17e0*/  @!P2 BRA `(.L_x_1548) ;  /* 0x000000000010a947 */ /* 0x000fec0003800000 */
[----:B------:R-:W0:Y:S02]  /*17f0*/  LDC.64 R26, c[0x0][0xa20] ;  /* 0x00028800ff1a7b82 */ /* 0x000e240000000a00 */
[----:B0-----:R-:W-:-:S06]  /*1800*/  IMAD.WIDE R26, R31, 0x4, R26 ;  /* 0x000000041f1a7825 */ /* 0x001fcc00078e021a */
[----:B------:R0:W5:Y:S01]  /*1810*/  LDG.E R26, desc[UR60][R26.64] ;  /* 0x0000003c1a1a7981 */ /* 0x000162000c1e1900 */
[----:B------:R-:W-:Y:S05]  /*1820*/  BRA `(.L_x_1549) ;  /* 0x0000000000107947 */ /* 0x000fea0003800000 */
.L_x_1548:
[----:B------:R-:W-:Y:S05]  /*1830*/  @!P3 BRA `(.L_x_1549) ;  /* 0x00000000000cb947 */ /* 0x000fea0003800000 */
[----:B------:R-:W2:Y:S04]  /*1840*/  LDG.E R3, desc[UR60][R10.64] ;  /* 0x0000003c0a037981 */ /* 0x000ea8000c1e1900 */
[----:B------:R-:W2:Y:S02]  /*1850*/  LDG.E R26, desc[UR60][R10.64+0x4] ;  /* 0x0000043c0a1a7981 */ /* 0x000ea4000c1e1900 */
[----:B--2---:R-:W-:-:S07]  /*1860*/  IMAD.IADD R26, R26, 0x1, -R3 ;  /* 0x000000011a1a7824 */ /* 0x004fce00078e0a03 */
.L_x_1549:
[----:B------:R-:W-:Y:S01]  /*1870*/  ULDC.64 UR4, c[0x0][0xa10] ;  /* 0x0002840000047ab9 */ /* 0x000fe20000000a00 */
[----:B------:R-:W1:Y:S01]  /*1880*/  LDC R4, c[0x0][0x448] ;  /* 0x00011200ff047b82 */ /* 0x000e620000000800 */
[----:B------:R-:W-:-:S04]  /*1890*/  ISETP.NE.U32.AND P0, PT, RZ, UR4, PT ;  /* 0x00000004ff007c0c */ /* 0x000fc8000bf05070 */
[----:B------:R-:W-:Y:S01]  /*18a0*/  ISETP.NE.AND.EX P0, PT, RZ, UR5, PT, P0 ;  /* 0x00000005ff007c0c */ /* 0x000fe2000bf05300 */
[----:B------:R-:W-:Y:S02]  /*18b0*/  ULDC.64 UR4, c[0x0][0xa30] ;  /* 0x00028c0000047ab9 */ /* 0x000fe40000000a00 */
[----:B------:R-:W-:-:S04]  /*18c0*/  ISETP.NE.U32.AND P1, PT, RZ, UR4, PT ;  /* 0x00000004ff007c0c */ /* 0x000fc8000bf25070 */
[----:B------:R-:W-:-:S06]  /*18d0*/  ISETP.NE.AND.EX P1, PT, RZ, UR5, PT, P1 ;  /* 0x00000005ff007c0c */ /* 0x000fcc000bf25310 */
[----:B------:R-:W2:Y:S08]  /*18e0*/  @P0 LDC.64 R6, c[0x0][0xa10] ;  /* 0x00028400ff060b82 */ /* 0x000eb00000000a00 */
[----:B------:R-:W3:Y:S01]  /*18f0*/  @P1 LDC.64 R8, c[0x0][0xa30] ;  /* 0x00028c00ff081b82 */ /* 0x000ee20000000a00 */
[----:B--2---:R-:W-:-:S05]  /*1900*/  @P0 IMAD.WIDE R6, R31, 0x4, R6 ;  /* 0x000000041f060825 */ /* 0x004fca00078e0206 */
[----:B------:R-:W2:Y:S04]  /*1910*/  @P0 LDG.E R0, desc[UR60][R6.64] ;  /* 0x0000003c06000981 */ /* 0x000ea8000c1e1900 */
[----:B------:R-:W2:Y:S01]  /*1920*/  @P0 LDG.E R3, desc[UR60][R6.64+0x4] ;  /* 0x0000043c06030981 */ /* 0x000ea2000c1e1900 */
[----:B-----5:R-:W-:Y:S02]  /*1930*/  IMAD.MOV.U32 R140, RZ, RZ, R26 ;  /* 0x000000ffff8c7224 */ /* 0x020fe400078e001a */
[----:B---3--:R-:W-:-:S05]  /*1940*/  @P1 IMAD.WIDE R8, R31, 0x4, R8 ;  /* 0x000000041f081825 */ /* 0x008fca00078e0208 */
[----:B------:R3:W5:Y:S01]  /*1950*/  @P1 LDG.E R140, desc[UR60][R8.64] ;  /* 0x0000003c088c1981 */ /* 0x000762000c1e1900 */
[----:B-1----:R-:W-:Y:S01]  /*1960*/  ISETP.NE.AND P1, PT, R4, 0x1, PT ;  /* 0x000000010400780c */ /* 0x002fe20003f25270 */
[----:B------:R-:W-:Y:S01]  /*1970*/  IMAD.SHL.U32 R188, R29, 0x80, RZ ;  /* 0x000000801dbc7824 */ /* 0x000fe200078e00ff */
[----:B------:R-:W1:Y:S01]  /*1980*/  LDC.64 R4, c[0x0][0x9e0] ;  /* 0x00027800ff047b82 */ /* 0x000e620000000a00 */
[----:B------:R-:W-:-:S10]  /*1990*/  IMAD.IADD R12, R26, 0x1, -R13 ;  /* 0x000000011a0c7824 */ /* 0x000fd400078e0a0d */
[----:B------:R-:W4:Y:S08]  /*19a0*/  @P1 LDC R10, c[0x0][0x44c] ;  /* 0x00011300ff0a1b82 */ /* 0x000f300000000800 */
[----:B------:R-:W0:Y:S01]  /*19b0*/  @P1 LDC R11, c[0x0][0x450] ;  /* 0x00011400ff0b1b82 */ /* 0x000e220000000800 */
[----:B-1----:R-:W-:Y:S02]  /*19c0*/  ISETP.GE.AND P2, PT, R5, 0x1, PT ;  /* 0x000000010500780c */ /* 0x002fe40003f46270 */
[----:B--2---:R-:W-:Y:S01]  /*19d0*/  @P0 IADD3 R25, -R0, R3, RZ ;  /* 0x0000000300190210 */ /* 0x004fe20007ffe1ff */
[----:B------:R-:W-:-:S04]  /*19e0*/  VIADD R3, R188, 0x7f ;  /* 0x0000007fbc037836 */ /* 0x000fc80000000000 */
[----:B------:R-:W-:Y:S02]  /*19f0*/  IMAD.IADD R166, R12, 0x1, R25 ;  /* 0x000000010ca67824 */ /* 0x000fe400078e0219 */
[----:B----4-:R-:W-:-:S04]  /*1a00*/  @P1 IMAD.HI.U32 R6, R3, R10, RZ ;  /* 0x0000000a03061227 */ /* 0x010fc800078e00ff */
[C---:B------:R-:W-:Y:S01]  /*1a10*/  VIADD R0, R166.reuse, 0x5f ;  /* 0x0000005fa6007836 */ /* 0x040fe20000000000 */
[----:B0-----:R-:W-:Y:S02]  /*1a20*/  @P1 SHF.R.U32.HI R3, RZ, R11, R6 ;  /* 0x0000000bff031219 */ /* 0x001fe40000011606 */
[----:B------:R-:W-:Y:S01]  /*1a30*/  IADD3 R6, R166, 0x1, -R165 ;  /* 0x00000001a6067810 */ /* 0x000fe20007ffe8a5 */
[----:B------:R-:W-:-:S03]  /*1a40*/  IMAD.HI R0, R0, 0x2aaaaaab, RZ ;  /* 0x2aaaaaab00007827 */ /* 0x000fc600078e02ff */
[----:B------:R-:W-:Y:S02]  /*1a50*/  IADD3 R3, R6, R3, RZ ;  /* 0x0000000306037210 */ /* 0x000fe40007ffe0ff */
[----:B------:R-:W-:-:S03]  /*1a60*/  SHF.R.U32.HI R141, RZ, 0x1f, R0 ;  /* 0x0000001fff8d7819 */ /* 0x000fc60000011600 */
[----:B------:R-:W-:Y:S01]  /*1a70*/  IMAD.IADD R4, R3, 0x1, R4 ;  /* 0x0000000103047824 */ /* 0x000fe200078e0204 */
[----:B------:R-:W-:Y:S01]  /*1a80*/  LEA.HI.SX32 R141, R0, R141, 0x1c ;  /* 0x0000008d008d7211 */ /* 0x000fe200078fe2ff */
[----:B---3--:R-:W-:Y:S06]  /*1a90*/  @!P2 BRA `(.L_x_1550) ;  /* 0x000000000048a947 */ /* 0x008fec0003800000 */
        /* <DEDUP_REMOVED lines=11> */
.L_x_1552:
[----:B------:R-:W-:-:S13]  /*1b50*/  ISETP.NE.AND P0, PT, R5, 0x1, PT ;  /* 0x000000010500780c */ /* 0x000fda0003f05270 */
[----:B------:R-:W0:Y:S02]  /*1b60*/  @P0 LDC.64 R6, c[0x0][0x9e8] ;  /* 0x00027a00ff060b82 */ /* 0x000e240000000a00 */
[----:B0-----:R-:W-:-:S05]  /*1b70*/  @P0 IMAD.HI.U32 R6, R0, R6, RZ ;  /* 0x0000000600060227 */ /* 0x001fca00078e00ff */
[----:B------:R-:W-:-:S07]  /*1b80*/  @P0 SHF.R.U32.HI R0, RZ, R7, R6 ;  /* 0x00000007ff000219 */ /* 0x000fce0000011606 */
.L_x_1553:
[----:B------:R-:W-:Y:S05]  /*1b90*/  BSYNC B0 ;  /* 0x0000000000007941 */ /* 0x000fea0003800000 */
.L_x_1551:
[----:B------:R-:W-:-:S05]  /*1ba0*/  IMAD R3, R0, R5, R5 ;  /* 0x0000000500037224 */ /* 0x000fca00078e0205 */
[----:B------:R-:W-:-:S07]  /*1bb0*/  VIMNMX R4, R4, R3, PT ;  /* 0x0000000304047248 */ /* 0x000fce0003fe0100 */
.L_x_1550:
[----:B------:R-:W0:Y:S01]  /*1bc0*/  @P1 LDC R3, c[0x0][0x44c] ;  /* 0x00011300ff031b82 */ /* 0x000e220000000800 */
[----:B------:R-:W-:Y:S01]  /*1bd0*/  VIADD R4, R4, 0x5f ;  /* 0x0000005f04047836 */ /* 0x000fe20000000000 */
[----:B------:R-:W-:Y:S01]  /*1be0*/  IADD3 R193, R166, -R165, RZ ;  /* 0x800000a5a6c17210 */ /* 0x000fe20007ffe0ff */
[----:B------:R-:W-:Y:S01]  /*1bf0*/  IMAD.MOV.U32 R0, RZ, RZ, R188 ;  /* 0x000000ffff007224 */ /* 0x000fe200078e00bc */
[----:B------:R-:W-:Y:S01]  /*1c00*/  ULDC UR4, c[0x0][0x9dc] ;  /* 0x0002770000047ab9 */ /* 0x000fe20000000800 */
[----:B------:R-:W-:-:S03]  /*1c10*/  IMAD.HI R4, R4, 0x2aaaaaab, RZ ;  /* 0x2aaaaaab04047827 */ /* 0x000fc600078e02ff */
[----:B------:R-:W1:Y:S01]  /*1c20*/  @P1 LDC R7, c[0x0][0x450] ;  /* 0x00011400ff071b82 */ /* 0x000e620000000800 */
        /* <DEDUP_REMOVED lines=18> */
.L_x_1556:
[----:B------:R-:W-:-:S13]  /*1d50*/  ISETP.NE.AND P0, PT, R5, 0x1, PT ;  /* 0x000000010500780c */ /* 0x000fda0003f05270 */
[----:B------:R-:W0:Y:S02]  /*1d60*/  @P0 LDC.64 R6, c[0x0][0x9e8] ;  /* 0x00027a00ff060b82 */ /* 0x000e240000000a00 */
[----:B0-----:R-:W-:-:S05]  /*1d70*/  @P0 IMAD.HI.U32 R4, R0, R6, RZ ;  /* 0x0000000600040227 */ /* 0x001fca00078e00ff */
[----:B------:R-:W-:-:S07]  /*1d80*/  @P0 SHF.R.U32.HI R0, RZ, R7, R4 ;  /* 0x00000007ff000219 */ /* 0x000fce0000011604 */
.L_x_1557:
[----:B------:R-:W-:Y:S05]  /*1d90*/  BSYNC B0 ;  /* 0x0000000000007941 */ /* 0x000fea0003800000 */
.L_x_1555:
[----:B------:R-:W-:-:S05]  /*1da0*/  IMAD R0, R0, R5, RZ ;  /* 0x0000000500007224 */ /* 0x000fca00078e02ff */
[----:B------:R-:W-:-:S07]  /*1db0*/  VIMNMX R3, R3, R0, !PT ;  /* 0x0000000003037248 */ /* 0x000fce0007fe0100 */
.L_x_1554:
[----:B------:R-:W-:Y:S01]  /*1dc0*/  IMAD.HI R3, R3, 0x2aaaaaab, RZ ;  /* 0x2aaaaaab03037827 */ /* 0x000fe200078e02ff */
[----:B------:R-:W-:Y:S01]  /*1dd0*/  BSSY B0, `(.L_x_1558) ;  /* 0x0000028000007945 */ /* 0x000fe20003800000 */
[----:B------:R-:W-:Y:S02]  /*1de0*/  LOP3.LUT R210, R206, 0xff, RZ, 0xc0, !PT ;  /* 0x000000ffced27812 */ /* 0x000fe400078ec0ff */
[----:B------:R-:W-:Y:S02]  /*1df0*/  SHF.R.U32.HI R206, RZ, 0x10, R206 ;  /* 0x00000010ffce7819 */ /* 0x000fe400000116ce */
[----:B------:R-:W-:-:S04]  /*1e00*/  SHF.R.U32.HI R0, RZ, 0x1f, R3 ;  /* 0x0000001fff007819 */ /* 0x000fc80000011603 */
[----:B------:R-:W-:Y:S01]  /*1e10*/  LEA.HI.SX32 R0, R3, R0, 0x1c ;  /* 0x0000000003007211 */ /* 0x000fe200078fe2ff */
[----:B------:R-:W-:-:S03]  /*1e20*/  IMAD.MOV.U32 R3, RZ, RZ, RZ ;  /* 0x000000ffff037224 */ /* 0x000fc600078e00ff */
[----:B------:R-:W-:-:S04]  /*1e30*/  VIMNMX R9, RZ, R0, !PT ;  /* 0x00000000ff097248 */ /* 0x000fc80007fe0100 */
[----:B------:R-:W-:-:S13]  /*1e40*/  ISETP.GT.AND P0, PT, R8, R9, PT ;  /* 0x000000090800720c */ /* 0x000fda0003f04270 */
[----:B------:R-:W-:Y:S05]  /*1e50*/  @!P0 BRA `(.L_x_1559) ;  /* 0x00000000007c8947 */ /* 0x000fea0003800000 */
[----:B------:R-:W-:Y:S01]  /*1e60*/  ISETP.NE.AND P0, PT, R206, RZ, PT ;  /* 0x000000ffce00720c */ /* 0x000fe20003f05270 */
[----:B------:R-:W-:-:S03]  /*1e70*/  ULDC UR4, c[0x0][0x9f0] ;  /* 0x00027c0000047ab9 */ /* 0x000fc60000000800 */
[----:B------:R-:W-:-:S04]  /*1e80*/  SEL R11, R206, UR4, P0 ;  /* 0x00000004ce0b7c07 */ /* 0x000fc80008000000 */
[-C--:B------:R-:W-:Y:S02]  /*1e90*/  IABS R6, R11.reuse ;  /* 0x0000000b00067213 */ /* 0x080fe40000000000 */
[----:B------:R-:W-:Y:S02]  /*1ea0*/  IADD3 R0, R11, -0x1, R8 ;  /* 0xffffffff0b007810 */ /* 0x000fe40007ffe008 */
[----:B------:R-:W0:Y:S01]  /*1eb0*/  I2F.RP R3, R6 ;  /* 0x0000000600037306 */ /* 0x000e220000209400 */
[----:B------:R-:W-:Y:S02]  /*1ec0*/  IABS R13, R11 ;  /* 0x0000000b000d7213 */ /* 0x000fe40000000000 */
[----:B------:R-:W-:-:S04]  /*1ed0*/  IADD3 R0, -R9, R0, RZ ;  /* 0x0000000009007210 */ /* 0x000fc80007ffe1ff */
[----:B------:R-:W-:Y:S02]  /*1ee0*/  IABS R10, R0 ;  /* 0x00000000000a7213 */ /* 0x000fe40000000000 */
[----:B------:R-:W-:-:S04]  /*1ef0*/  LOP3.LUT R0, R0, R11, RZ, 0x3c, !PT ;  /* 0x0000000b00007212 */ /* 0x000fc800078e3cff */
[----:B------:R-:W-:Y:S01]  /*1f00*/  ISETP.GE.AND P2, PT, R0, RZ, PT ;  /* 0x000000ff0000720c */ /* 0x000fe20003f46270 */
[----:B0-----:R-:W0:Y:S02]  /*1f10*/  MUFU.RCP R3, R3 ;  /* 0x0000000300037308 */ /* 0x001e240000001000 */
[----:B0-----:R-:W-:Y:S02]  /*1f20*/  VIADD R4, R3, 0xffffffe ;  /* 0x0ffffffe03047836 */ /* 0x001fe40000000000 */
[----:B------:R-:W-:-:S04]  /*1f30*/  IMAD.MOV R3, RZ, RZ, -R13 ;  /* 0x000000ffff037224 */ /* 0x000fc800078e0a0d */
[----:B------:R0:W1:Y:S02]  /*1f40*/  F2I.FTZ.U32.TRUNC.NTZ R5, R4 ;  /* 0x0000000400057305 */ /* 0x000064000021f000 */
[----:B0-----:R-:W-:Y:S02]  /*1f50*/  IMAD.MOV.U32 R4, RZ, RZ, RZ ;  /* 0x000000ffff047224 */ /* 0x001fe400078e00ff */
[----:B-1----:R-:W-:-:S04]  /*1f60*/  IMAD.MOV R7, RZ, RZ, -R5 ;  /* 0x000000ffff077224 */ /* 0x002fc800078e0a05 */
        /* <DEDUP_REMOVED lines=14> */
.L_x_1559:
[----:B------:R-:W-:Y:S05]  /*2050*/  BSYNC B0 ;  /* 0x0000000000007941 */ /* 0x000fea0003800000 */
.L_x_1558:
[----:B------:R-:W-:-:S05]  /*2060*/  IMAD R0, R210, R3, R9 ;  /* 0x00000003d2007224 */ /* 0x000fca00078e0209 */
[C---:B------:R-:W-:Y:S01]  /*2070*/  VIADDMNMX R3, R0.reuse, R3, R8, PT ;  /* 0x0000000300037246 */ /* 0x040fe20003800108 */
[----:B------:R-:W-:-:S04]  /*2080*/  IMAD R0, R0, 0x60, -R12 ;  /* 0x0000006000007824 */ /* 0x000fc800078e0a0c */
[----:B------:R-:W-:Y:S01]  /*2090*/  IMAD R4, R3, 0x60, -R12 ;  /* 0x0000006003047824 */ /* 0x000fe200078e0a0c */
[----:B------:R-:W-:-:S04]  /*20a0*/  VIMNMX R0, RZ, R0, !PT ;  /* 0x00000000ff007248 */ /* 0x000fc80007fe0100 */
[----:B------:R-:W-:Y:S01]  /*20b0*/  VIMNMX R3, R4, R25, PT ;  /* 0x0000001904037248 */ /* 0x000fe20003fe0100 */
[----:B------:R-:W-:-:S03]  /*20c0*/  IMAD.WIDE.U32 R4, R0, -0x55555555, RZ ;  /* 0xaaaaaaab00047825 */ /* 0x000fc600078e00ff */
[----:B------:R-:W-:Y:S02]  /*20d0*/  ISETP.GT.AND P0, PT, R3, R0, PT ;  /* 0x000000000300720c */ /* 0x000fe40003f04270 */
[----:B------:R-:W-:-:S05]  /*20e0*/  SHF.R.U32.HI R125, RZ, 0x6, R5 ;  /* 0x00000006ff7d7819 */ /* 0x000fca0000011605 */
[----:B------:R-:W-:-:S06]  /*20f0*/  IMAD.MOV.U32 R24, RZ, RZ, R125 ;  /* 0x000000ffff187224 */ /* 0x000fcc00078e007d */
[----:B------:R-:W-:-:S04]  /*2100*/  @P0 VIADD R0, R3, 0x5f ;  /* 0x0000005f03000836 */ /* 0x000fc80000000000 */
[----:B------:R-:W-:-:S05]  /*2110*/  @P0 IMAD.HI R0, R0, 0x2aaaaaab, RZ ;  /* 0x2aaaaaab00000827 */ /* 0x000fca00078e02ff */
[----:B------:R-:W-:-:S04]  /*2120*/  @P0 SHF.R.U32.HI R3, RZ, 0x1f, R0 ;  /* 0x0000001fff030819 */ /* 0x000fc80000011600 */
[----:B------:R-:W-:Y:S02]  /*2130*/  @P0 LEA.HI.SX32 R24, R0, R3, 0x1c ;  /* 0x0000000300180211 */ /* 0x000fe400078fe2ff */
[----:B------:R-:W-:Y:S02]  /*2140*/  PLOP3.LUT P0, PT, PT, PT, PT, 0x80, 0x0 ;  /* 0x000000000000781c */ /* 0x000fe40003f0f070 */
        /* <DEDUP_REMOVED lines=14> */
[----:B------:R-:W-:Y:S01]  /*2230*/  MOV R8, 0x70 ;  /* 0x0000007000087802 */ /* 0x000fe20000000f00 */
[----:B------:R-:W-:Y:S02]  /*2240*/  IMAD.U32 R7, RZ, RZ, UR5 ;  /* 0x00000005ff077e24 */ /* 0x000fe4000f8e00ff */
[----:B------:R-:W-:-:S02]  /*2250*/  IMAD.U32 R10, RZ, RZ, UR6 ;  /* 0x00000006ff0a7e24 */ /* 0x000fc4000f8e00ff */
[----:B------:R-:W-:Y:S02]  /*2260*/  IMAD.U32 R11, RZ, RZ, UR7 ;  /* 0x00000007ff0b7e24 */ /* 0x000fe4000f8e00ff */
[----:B------:R-:W-:Y:S02]  /*2270*/  IMAD.MOV.U32 R12, RZ, RZ, 0x1 ;  /* 0x00000001ff0c7424 */ /* 0x000fe400078e00ff */
[----:B------:R-:W-:-:S07]  /*2280*/  IMAD.MOV.U32 R13, RZ, RZ, RZ ;  /* 0x000000ffff0d7224 */ /* 0x000fce00078e00ff */
[----:B------:R-:W-:-:S07]  /*2290*/  LEPC R20, `(.L_x_1562) ;  /* 0x000000001014794e */ /* 0x000fce0000000000 */
[----:B0----5:R-:W-:Y:S05]  /*22a0*/  CALL.ABS.NOINC R14 ;  /* 0x000000000e007343 */ /* 0x021fea0003c00000 */
.L_x_1562:
[----:B------:R-:W-:Y:S05]  /*22b0*/  BSYNC B6 ;  /* 0x0000000000067941 */ /* 0x000fea0003800000 */
.L_x_1561:
        /* <DEDUP_REMOVED lines=9> */
[----:B------:R-:W-:Y:S01]  /*2350*/  IMAD.U32 R5, RZ, RZ, UR5 ;  /* 0x00000005ff057e24 */ /* 0x000fe2000f8e00ff */
[----:B------:R-:W0:Y:S01]  /*2360*/  LDC.64 R14, c[0x4][R14] ;  /* 0x010000000e0e7b82 */ /* 0x000e220000000a00 */
[----:B------:R-:W-:Y:S01]  /*2370*/  ULDC.64 UR4, c[0x4][0x18] ;  /* 0x0100060000047ab9 */ /* 0x000fe20000000a00 */
[----:B------:R-:W-:Y:S01]  /*2380*/  IMAD.U32 R7, RZ, RZ, UR7 ;  /* 0x00000007ff077e24 */ /* 0x000fe2000f8e00ff */
[----:B------:R-:W-:Y:S01]  /*2390*/  MOV R13, RZ ;  /* 0x000000ff000d7202 */ /* 0x000fe20000000f00 */
[----:B------:R-:W-:-:S02]  /*23a0*/  IMAD.U32 R10, RZ, RZ, UR4 ;  /* 0x00000004ff0a7e24 */ /* 0x000fc4000f8e00ff */
[----:B------:R-:W-:Y:S02]  /*23b0*/  IMAD.U32 R11, RZ, RZ, UR5 ;  /* 0x00000005ff0b7e24 */ /* 0x000fe4000f8e00ff */
[----:B------:R-:W-:Y:S02]  /*23c0*/  IMAD.MOV.U32 R8, RZ, RZ, 0x70 ;  /* 0x00000070ff087424 */ /* 0x000fe400078e00ff */
[----:B------:R-:W-:-:S07]  /*23d0*/  IMAD.MOV.U32 R12, RZ, RZ, 0x1 ;  /* 0x00000001ff0c7424 */ /* 0x000fce00078e00ff */
[----:B------:R-:W-:-:S07]  /*23e0*/  LEPC R20, `(.L_x_1564) ;  /* 0x000000001014794e */ /* 0x000fce0000000000 */
[----:B0----5:R-:W-:Y:S05]  /*23f0*/  CALL.ABS.NOINC R14 ;  /* 0x000000000e007343 */ /* 0x021fea0003c00000 */
.L_x_1564:
[----:B------:R-:W-:Y:S05]  /*2400*/  BSYNC B6 ;  /* 0x0000000000067941 */ /* 0x000fea0003800000 */
.L_x_1563:
[----:B------:R-:W-:Y:S01]  /*2410*/  ULDC.64 UR4, c[0x0][0x9f8] ;  /* 0x00027e0000047ab9 */ /* 0x000fe20000000a00 */
[----:B------:R-:W-:Y:S01]  /*2420*/  IMAD.MOV.U32 R100, RZ, RZ, R31 ;  /* 0x000000ffff647224 */ /* 0x000fe200078e001f */
[----:B------:R-:W-:Y:S01]  /*2430*/  ISETP.NE.U32.AND P0, PT, RZ, UR4, PT ;  /* 0x00000004ff007c0c */ /* 0x000fe2000bf05070 */
[----:B------:R-:W-:Y:S01]  /*2440*/  ULDC UR4, c[0x0][0x2f4] ;  /* 0x0000bd0000047ab9 */ /* 0x000fe20000000800 */
[----:B------:R-:W0:Y:S02]  /*2450*/  LDC.64 R94, c[0x0][0x3f8] ;  /* 0x0000fe00ff5e7b82 */ /* 0x000e240000000a00 */
[----:B------:R-:W-:Y:S01]  /*2460*/  ISETP.NE.AND.EX P0, PT, RZ, UR5, PT, P0 ;  /* 0x00000005ff007c0c */ /* 0x000fe2000bf05300 */
[----:B------:R-:W-:-:S05]  /*2470*/  ULDC UR5, c[0x0][0x320] ;  /* 0x0000c80000057ab9 */ /* 0x000fca0000000800 */
[----:B------:R-:W1:Y:S08]  /*2480*/  LDC R13, c[0x0][0x3f4] ;  /* 0x0000fd00ff0d7b82 */ /* 0x000e700000000800 */
[----:B------:R-:W2:Y:S08]  /*2490*/  @P0 LDC.64 R4, c[0x0][0x9f8] ;  /* 0x00027e00ff040b82 */ /* 0x000eb00000000a00 */
[----:B------:R-:W3:Y:S01]  /*24a0*/  LDC.64 R88, c[0x0][0x408] ;  /* 0x00010200ff587b82 */ /* 0x000ee20000000a00 */
[----:B--2---:R-:W-:-:S05]  /*24b0*/  @P0 IMAD.WIDE R4, R31, 0x4, R4 ;  /* 0x000000041f040825 */ /* 0x004fca00078e0204 */
[----:B------:R2:W4:Y:S01]  /*24c0*/  @P0 LDG.E R100, desc[UR60][R4.64] ;  /* 0x0000003c04640981 */ /* 0x000522000c1e1900 */
[C---:B------:R-:W-:Y:S01]  /*24d0*/  ISETP.GE.AND P1, PT, R167.reuse, UR4, PT ;  /* 0x00000004a7007c0c */ /* 0x040fe2000bf26270 */
[--C-:B0-----:R-:W-:Y:S01]  /*24e0*/  IMAD.WIDE.U32 R96, R174, R94, R18.reuse ;  /* 0x0000005eae607225 */ /* 0x101fe200078e0012 */
[----:B------:R-:W-:Y:S01]  /*24f0*/  ISETP.GE.AND P0, PT, R18, UR4, PT ;  /* 0x0000000412007c0c */ /* 0x000fe2000bf06270 */
[----:B------:R-:W0:Y:S01]  /*2500*/  S2R R194, SR_TID.X ;  /* 0x0000000000c27919 */ /* 0x000e220000002100 */
[----:B------:R-:W-:Y:S01]  /*2510*/  SEL R3, RZ, 0xffffffff, P1 ;  /* 0xffffffffff037807 */ /* 0x000fe20000800000 */
[----:B---3--:R-:W-:Y:S01]  /*2520*/  IMAD.WIDE.U32 R90, R174, R88, R18 ;  /* 0x00000058ae5a7225 */ /* 0x008fe200078e0012 */
[----:B------:R-:W-:Y:S02]  /*2530*/  SEL R0, RZ, 0x1, P0 ;  /* 0x00000001ff007807 */ /* 0x000fe40000000000 */
[----:B------:R-:W-:Y:S01]  /*2540*/  ISETP.GE.AND P0, PT, R167, UR5, PT ;  /* 0x00000005a7007c0c */ /* 0x000fe2000bf06270 */
[----:B------:R-:W-:Y:S01]  /*2550*/  IMAD.SHL.U32 R3, R3, 0x2, RZ ;  /* 0x0000000203037824 */ /* 0x000fe200078e00ff */
[----:B------:R-:W-:Y:S01]  /*2560*/  ISETP.GE.AND P1, PT, R22, UR4, PT ;  /* 0x0000000416007c0c */ /* 0x000fe2000bf26270 */
[----:B------:R-:W-:Y:S01]  /*2570*/  IMAD.MOV.U32 R126, RZ, RZ, 0x20 ;  /* 0x00000020ff7e7424 */ /* 0x000fe200078e00ff */
[----:B------:R-:W-:Y:S01]  /*2580*/  SHF.R.S32.HI R9, RZ, 0x1f, R174 ;  /* 0x0000001fff097819 */ /* 0x000fe200000114ae */
[----:B------:R-:W-:Y:S01]  /*2590*/  IMAD.SHL.U32 R108, R88, 0x40, RZ ;  /* 0x00000040586c7824 */ /* 0x000fe200078e00ff */
[----:B------:R-:W-:Y:S01]  /*25a0*/  LOP3.LUT R0, R3, 0x2, R0, 0xe2, !PT ;  /* 0x0000000203007812 */ /* 0x000fe200078ee200 */
[----:B------:R-:W-:Y:S01]  /*25b0*/  IMAD.IADD R129, R129, 0x1, R26 ;  /* 0x0000000181817824 */ /* 0x000fe200078e021a */
[----:B------:R-:W-:Y:S01]  /*25c0*/  SEL R3, RZ, 0xffffffff, P0 ;  /* 0xffffffffff037807 */ /* 0x000fe20000000000 */
[----:B------:R-:W-:Y:S01]  /*25d0*/  IMAD R112, R209, 0x40, R174 ;  /* 0x00000040d1707824 */ /* 0x000fe200078e02ae */
[----:B------:R-:W-:Y:S01]  /*25e0*/  ISETP.GE.AND P0, PT, R168, UR4, PT ;  /* 0x00000004a8007c0c */ /* 0x000fe2000bf06270 */
[----:B-1----:R-:W-:Y:S01]  /*25f0*/  IMAD.SHL.U32 R124, R13, 0x2, RZ ;  /* 0x000000020d7c7824 */ /* 0x002fe200078e00ff */
[----:B--2---:R-:W-:Y:S01]  /*2600*/  SEL R4, RZ, 0x8, P1 ;  /* 0x00000008ff047807 */ /* 0x004fe20000800000 */
[----:B------:R-:W-:Y:S01]  /*2610*/  IMAD.SHL.U32 R6, R3, 0x2, RZ ;  /* 0x0000000203067824 */ /* 0x000fe200078e00ff */
[----:B------:R-:W-:-:S02]  /*2620*/  SEL R3, RZ, 0x4, P0 ;  /* 0x00000004ff037807 */ /* 0x000fc40000000000 */
[----:B------:R-:W-:Y:S02]  /*2630*/  ISETP.GE.AND P2, PT, R18, UR5, PT ;  /* 0x0000000512007c0c */ /* 0x000fe4000bf46270 */
[----:B------:R-:W-:Y:S01]  /*2640*/  LOP3.LUT R0, R4, R0, R3, 0xfe, !PT ;  /* 0x0000000004007212 */ /* 0x000fe200078efe03 */
[C---:B------:R-:W-:Y:S01]  /*2650*/  IMAD R3, R9.reuse, R94, RZ ;  /* 0x0000005e09037224 */ /* 0x040fe200078e02ff */
[--C-:B------:R-:W-:Y:S01]  /*2660*/  SHF.R.S32.HI R163, RZ, 0x1f, R162.reuse ;  /* 0x0000001fffa37819 */ /* 0x100fe200000114a2 */
[----:B------:R-:W-:Y:S01]  /*2670*/  IMAD R9, R9, R88, RZ ;  /* 0x0000005809097224 */ /* 0x000fe200078e02ff */
[----:B------:R-:W-:Y:S01]  /*2680*/  SEL R5, RZ, 0x1, P2 ;  /* 0x00000001ff057807 */ /* 0x000fe20001000000 */
[----:B------:R-:W-:Y:S01]  /*2690*/  IMAD R3, R174, R95, R3 ;  /* 0x0000005fae037224 */ /* 0x000fe200078e0203 */
[----:B------:R-:W-:Y:S01]  /*26a0*/  ISETP.GE.AND P0, PT, R160, UR4, PT ;  /* 0x00000004a0007c0c */ /* 0x000fe2000bf06270 */
[----:B------:R-:W-:Y:S01]  /*26b0*/  IMAD.WIDE.U32 R98, R174, R94, R162 ;  /* 0x0000005eae627225 */ /* 0x000fe200078e00a2 */
[----:B------:R-:W-:-:S02]  /*26c0*/  ISETP.GE.AND P1, PT, R168, UR5, PT ;  /* 0x00000005a8007c0c */ /* 0x000fc4000bf26270 */
[-C--:B------:R-:W-:Y:S01]  /*26d0*/  ISETP.GE.AND P3, PT, R18, R13.reuse, PT ;  /* 0x0000000d1200720c */ /* 0x080fe20003f66270 */
[----:B------:R-:W-:Y:S01]  /*26e0*/  IMAD.IADD R99, R99, 0x1, R3 ;  /* 0x0000000163637824 */ /* 0x000fe200078e0203 */
[----:B------:R-:W-:Y:S01]  /*26f0*/  LOP3.LUT R5, R6, 0x2, R5, 0xe2, !PT ;  /* 0x0000000206057812 */ /* 0x000fe200078ee205 */
[----:B------:R-:W-:Y:S01]  /*2700*/  IMAD.WIDE.U32 R92, R174, R88, R162 ;  /* 0x00000058ae5c7225 */ /* 0x000fe200078e00a2 */
[----:B------:R-:W-:Y:S02]  /*2710*/  SEL R7, RZ, 0x10, P0 ;  /* 0x00000010ff077807 */ /* 0x000fe40000000000 */
[----:B------:R-:W-:Y:S01]  /*2720*/  SEL R4, RZ, 0x4, P1 ;  /* 0x00000004ff047807 */ /* 0x000fe20000800000 */
[----:B-----5:R-:W-:Y:S01]  /*2730*/  IMAD.WIDE.U32 R98, R140, R94, R98 ;  /* 0x0000005e8c627225 */ /* 0x020fe200078e0062 */
[----:B------:R-:W-:Y:S02]  /*2740*/  ISETP.GE.AND P2, PT, R167, R13, PT ;  /* 0x0000000da700720c */ /* 0x000fe40003f46270 */
[----:B------:R-:W-:-:S02]  /*2750*/  IADD3 R97, R3, R97, RZ ;  /* 0x0000006103617210 */ /* 0x000fc40007ffe0ff */
[----:B------:R-:W-:Y:S02]  /*2760*/  SEL R3, R13, RZ, P3 ;  /* 0x000000ff0d037207 */ /* 0x000fe40001800000 */
[----:B------:R-:W-:Y:S01]  /*2770*/  LOP3.LUT R4, R5, R4, RZ, 0xfc, !PT ;  /* 0x0000000405047212 */ /* 0x000fe200078efcff */
[----:B------:R-:W-:Y:S01]  /*2780*/  IMAD R5, R174, R89, R9 ;  /* 0x00000059ae057224 */ /* 0x000fe200078e0209 */
[----:B------:R-:W-:Y:S01]  /*2790*/  LOP3.LUT R7, R0, R7, RZ, 0xfc, !PT ;  /* 0x0000000700077212 */ /* 0x000fe200078efcff */
[----:B------:R-:W-:Y:S01]  /*27a0*/  IMAD.IADD R3, R18, 0x1, R3 ;  /* 0x0000000112037824 */ /* 0x000fe200078e0203 */
[----:B------:R-:W-:Y:S01]  /*27b0*/  SEL R0, R13, RZ, P2 ;  /* 0x000000ff0d007207 */ /* 0x000fe20001000000 */
[----:B------:R-:W-:Y:S01]  /*27c0*/  IMAD.IADD R93, R93, 0x1, R5 ;  /* 0x000000015d5d7824 */ /* 0x000fe200078e0205 */
[----:B------:R-:W-:Y:S01]  /*27d0*/  ISETP.GE.AND P1, PT, R168, R13, PT ;  /* 0x0000000da800720c */ /* 0x000fe20003f26270 */
[----:B------:R-:W-:Y:S01]  /*27e0*/  IMAD.IADD R91, R5, 0x1, R91 ;  /* 0x00000001055b7824 */ /* 0x000fe200078e025b */
[----:B------:R-:W-:Y:S01]  /*27f0*/  SHF.R.U32.HI R21, RZ, 0x3, R181 ;  /* 0x00000003ff157819 */ /* 0x000fe200000116b5 */
[----:B------:R-:W-:Y:S01]  /*2800*/  IMAD.IADD R5, R167, 0x1, R0 ;  /* 0x00000001a7057824 */ /* 0x000fe200078e0200 */
[----:B------:R-:W-:Y:S01]  /*2810*/  SHF.R.S32.HI R0, RZ, 0x1f, R3 ;  /* 0x0000001fff007819 */ /* 0x000fe20000011403 */
[----:B------:R-:W-:Y:S01]  /*2820*/  IMAD.WIDE.U32 R96, R140, R94, R96 ;  /* 0x0000005e8c607225 */ /* 0x000fe200078e0060 */
[----:B------:R-:W-:-:S02]  /*2830*/  SEL R9, R13, RZ, P1 ;  /* 0x000000ff0d097207 */ /* 0x000fc40000800000 */
[----:B------:R-:W-:Y:S01]  /*2840*/  SHF.R.S32.HI R8, RZ, 0x1f, R5 ;  /* 0x0000001fff087819 */ /* 0x000fe20000011405 */
[-C--:B------:R-:W-:Y:S01]  /*2850*/  IMAD.WIDE.U32 R92, R140, R88.reuse, R92 ;  /* 0x000000588c5c7225 */ /* 0x080fe200078e005c */
[CC--:B------:R-:W-:Y:S02]  /*2860*/  LEA.HI R6, R0.reuse, R3.reuse, RZ, 0x3 ;  /* 0x0000000300067211 */ /* 0x0c0fe400078f18ff */
[----:B------:R-:W-:Y:S01]  /*2870*/  LEA.HI R0, R0, R3, RZ, 0x6 ;  /* 0x0000000300007211 */ /* 0x000fe200078f30ff */
[----:B------:R-:W-:Y:S01]  /*2880*/  IMAD.IADD R11, R168, 0x1, R9 ;  /* 0x00000001a80b7824 */ /* 0x000fe200078e0209 */
[-C--:B------:R-:W-:Y:S01]  /*2890*/  LEA.HI R3, R8, R5.reuse, RZ, 0x6 ;  /* 0x0000000508037211 */ /* 0x080fe200078f30ff */
[----:B------:R-:W-:Y:S01]  /*28a0*/  IMAD.WIDE.U32 R90, R140, R88, R90 ;  /* 0x000000588c5a7225 */ /* 0x000fe200078e005a */
[----:B------:R-:W-:Y:S02]  /*28b0*/  LEA.HI R12, R8, R5, RZ, 0x3 ;  /* 0x00000005080c7211 */ /* 0x000fe400078f18ff */
[----:B------:R-:W-:-:S02]  /*28c0*/  SHF.R.S32.HI R0, RZ, 0x6, R0 ;  /* 0x00000006ff007819 */ /* 0x000fc40000011400 */
[----:B------:R-:W-:Y:S02]  /*28d0*/  SHF.R.S32.HI R8, RZ, 0x6, R3 ;  /* 0x00000006ff087819 */ /* 0x000fe40000011403 */
[----:B------:R-:W-:Y:S01]  /*28e0*/  LOP3.LUT R3, R185, 0x38, R6, 0xf8, !PT ;  /* 0x00000038b9037812 */ /* 0x000fe200078ef806 */
[C---:B------:R-:W-:Y:S01]  /*28f0*/  IMAD R139, R0.reuse, 0x1800, R187 ;  /* 0x00001800008b7824 */ /* 0x040fe200078e02bb */
[----:B------:R-:W-:Y:S01]  /*2900*/  SHF.R.S32.HI R14, RZ, 0x1f, R11 ;  /* 0x0000001fff0e7819 */ /* 0x000fe2000001140b */
[--C-:B------:R-:W-:Y:S01]  /*2910*/  IMAD R137, R0, 0x1800, R200.reuse ;  /* 0x0000180000897824 */ /* 0x100fe200078e02c8 */
[----:B------:R-:W-:Y:S01]  /*2920*/  LOP3.LUT R0, R3, R186, RZ, 0x3c, !PT ;  /* 0x000000ba03007212 */ /* 0x000fe200078e3cff */
[C---:B------:R-:W-:Y:S01]  /*2930*/  IMAD R135, R8.reuse, 0x1800, R200 ;  /* 0x0000180008877824 */ /* 0x040fe200078e02c8 */
[----:B------:R-:W-:Y:S01]  /*2940*/  LOP3.LUT R9, R181, 0x38, R6, 0xf8, !PT ;  /* 0x00000038b5097812 */ /* 0x000fe200078ef806 */
[----:B------:R-:W-:Y:S01]  /*2950*/  IMAD R138, R8, 0x1800, R187 ;  /* 0x00001800088a7824 */ /* 0x000fe200078e02bb */
[----:B------:R-:W-:-:S02]  /*2960*/  IADD3 R139, R139, R0, RZ ;  /* 0x000000008b8b7210 */ /* 0x000fc40007ffe0ff */
[--C-:B------:R-:W-:Y:S02]  /*2970*/  LOP3.LUT R0, R181, 0x38, R12.reuse, 0xf8, !PT ;  /* 0x00000038b5007812 */ /* 0x100fe400078ef80c */
[CC--:B------:R-:W-:Y:S02]  /*2980*/  LEA.HI R20, R14.reuse, R11.reuse, RZ, 0x3 ;  /* 0x0000000b0e147211 */ /* 0x0c0fe400078f18ff */
[----:B------:R-:W-:Y:S02]  /*2990*/  LOP3.LUT R5, R185, 0x38, R12, 0xf8, !PT ;  /* 0x00000038b9057812 */ /* 0x000fe400078ef80c */
[----:B------:R-:W-:Y:S02]  /*29a0*/  LEA.HI R11, R14, R11, RZ, 0x6 ;  /* 0x0000000b0e0b7211 */ /* 0x000fe400078f30ff */
[-C--:B------:R-:W-:Y:S02]  /*29b0*/  LOP3.LUT R10, R9, R21.reuse, RZ, 0x3c, !PT ;  /* 0x00000015090a7212 */ /* 0x080fe400078e3cff */
[----:B------:R-:W-:-:S02]  /*29c0*/  LOP3.LUT R0, R0, R21, RZ, 0x3c, !PT ;  /* 0x0000001500007212 */ /* 0x000fc400078e3cff */
[----:B------:R-:W-:Y:S01]  /*29d0*/  LOP3.LUT R5, R5, R186, RZ, 0x3c, !PT ;  /* 0x000000ba05057212 */ /* 0x000fe200078e3cff */
[----:B------:R-:W-:Y:S01]  /*29e0*/  IMAD.IADD R137, R137, 0x1, R10 ;  /* 0x0000000189897824 */ /* 0x000fe200078e020a */
[----:B------:R-:W-:Y:S01]  /*29f0*/  SHF.R.S32.HI R9, RZ, 0x1f, R140 ;  /* 0x0000001fff097819 */ /* 0x000fe2000001148c */
[----:B------:R-:W-:Y:S01]  /*2a00*/  IMAD.IADD R135, R135, 0x1, R0 ;  /* 0x0000000187877824 */ /* 0x000fe200078e0200 */
[----:B------:R-:W-:Y:S01]  /*2a10*/  SHF.R.S32.HI R11, RZ, 0x6, R11 ;  /* 0x00000006ff0b7819 */ /* 0x000fe2000001140b */
[----:B------:R-:W-:Y:S01]  /*2a20*/  IMAD.IADD R138, R138, 0x1, R5 ;  /* 0x000000018a8a7824 */ /* 0x000fe200078e0205 */
[--C-:B------:R-:W-:Y:S01]  /*2a30*/  LOP3.LUT R3, R185, 0x38, R20.reuse, 0xf8, !PT ;  /* 0x00000038b9037812 */ /* 0x100fe200078ef814 */
[----:B------:R-:W-:Y:S01]  /*2a40*/  IMAD R0, R9, R94, RZ ;  /* 0x0000005e09007224 */ /* 0x000fe200078e02ff */
[----:B------:R-:W-:Y:S01]  /*2a50*/  LOP3.LUT R5, R181, 0x38, R20, 0xf8, !PT ;  /* 0x00000038b5057812 */ /* 0x000fe200078ef814 */
[----:B------:R-:W-:Y:S01]  /*2a60*/  IMAD R136, R11, 0x1800, R187 ;  /* 0x000018000b887824 */ /* 0x000fe200078e02bb */
[----:B------:R-:W-:Y:S01]  /*2a70*/  LOP3.LUT R3, R3, R186, RZ, 0x3c, !PT ;  /* 0x000000ba03037212 */ /* 0x000fe200078e3cff */
[----:B------:R-:W-:Y:S01]  /*2a80*/  IMAD R134, R11, 0x1800, R200 ;  /* 0x000018000b867824 */ /* 0x000fe200078e02c8 */
[----:B------:R-:W-:Y:S01]  /*2a90*/  LOP3.LUT R5, R5, R21, RZ, 0x3c, !PT ;  /* 0x0000001505057212 */ /* 0x000fe200078e3cff */
[----:B------:R-:W-:Y:S01]  /*2aa0*/  IMAD R11, R140, R95, R0 ;  /* 0x0000005f8c0b7224 */ /* 0x000fe200078e0200 */
[----:B------:R-:W-:Y:S01]  /*2ab0*/  ISETP.GE.AND P4, PT, R22, UR5, PT ;  /* 0x0000000516007c0c */ /* 0x000fe2000bf86270 */
[----:B------:R-:W-:Y:S01]  /*2ac0*/  IMAD.IADD R136, R136, 0x1, R3 ;  /* 0x0000000188887824 */ /* 0x000fe200078e0203 */
[----:B------:R-:W-:Y:S01]  /*2ad0*/  LOP3.LUT R3, R185, 0x18, R18, 0xf8, !PT ;  /* 0x00000018b9037812 */ /* 0x000fe200078ef812 */
[----:B------:R-:W-:Y:S01]  /*2ae0*/  IMAD R0, R9, R88, RZ ;  /* 0x0000005809007224 */ /* 0x000fe200078e02ff */
[----:B------:R-:W-:Y:S01]  /*2af0*/  ISETP.GE.AND P0, PT, R161, UR4, PT ;  /* 0x00000004a1007c0c */ /* 0x000fe2000bf06270 */
[----:B------:R-:W-:Y:S01]  /*2b00*/  IMAD.IADD R134, R134, 0x1, R5 ;  /* 0x0000000186867824 */ /* 0x000fe200078e0205 */
[----:B------:R-:W-:Y:S01]  /*2b10*/  SHF.L.U64.HI R105, R94, 0x6, R95 ;  /* 0x000000065e697819 */ /* 0x000fe2000001025f */
[----:B------:R-:W-:Y:S01]  /*2b20*/  IMAD R101, R140, R89, R0 ;  /* 0x000000598c657224 */ /* 0x000fe200078e0200 */
[----:B------:R-:W-:Y:S01]  /*2b30*/  LOP3.LUT R0, R3, R186, RZ, 0x3c, !PT ;  /* 0x000000ba03007212 */ /* 0x000fe200078e3cff */
[----:B------:R-:W-:Y:S01]  /*2b40*/  IMAD R5, R95, 0x60, RZ ;  /* 0x000000605f057824 */ /* 0x000fe200078e02ff */
[C---:B------:R-:W-:Y:S01]  /*2b50*/  SHF.L.U32 R106, R94.reuse, 0x6, RZ ;  /* 0x000000065e6a7819 */ /* 0x040fe200000006ff */
[----:B------:R-:W-:Y:S01]  /*2b60*/  IMAD.WIDE.U32 R94, R94, 0x60, RZ ;  /* 0x000000605e5e7825 */ /* 0x000fe200078e00ff */
[----:B------:R-:W-:-:S02]  /*2b70*/  SEL R3, RZ, 0x8, P4 ;  /* 0x00000008ff037807 */ /* 0x000fc40002000000 */
[----:B------:R-:W-:Y:S01]  /*2b80*/  LOP3.LUT P5, RZ, R227, 0x4, RZ, 0xc0, !PT ;  /* 0x00000004e3ff7812 */ /* 0x000fe200078ac0ff */
[----:B------:R-:W-:Y:S01]  /*2b90*/  IMAD R9, R89, 0x60, RZ ;  /* 0x0000006059097824 */ /* 0x000fe200078e02ff */
[----:B------:R-:W-:Y:S01]  /*2ba0*/  SEL R8, RZ, 0x20, P0 ;  /* 0x00000020ff087807 */ /* 0x000fe20000000000 */
[----:B------:R-:W-:Y:S01]  /*2bb0*/  IMAD.IADD R0, R187, 0x1, R0 ;  /* 0x00000001bb007824 */ /* 0x000fe200078e0200 */
[C---:B------:R-:W-:Y:S01]  /*2bc0*/  SHF.L.U64.HI R107, R88.reuse, 0x6, R89 ;  /* 0x00000006586b7819 */ /* 0x040fe20000010259 */
[----:B------:R-:W-:Y:S01]  /*2bd0*/  IMAD.WIDE.U32 R88, R88, 0x60, RZ ;  /* 0x0000006058587825 */ /* 0x000fe200078e00ff */
[C---:B------:R-:W-:Y:S02]  /*2be0*/  LOP3.LUT R10, R4.reuse, R3, RZ, 0xfc, !PT ;  /* 0x00000003040a7212 */ /* 0x040fe400078efcff */
[----:B------:R-:W-:Y:S01]  /*2bf0*/  LOP3.LUT R3, R4, 0x1, RZ, 0xc0, !PT ;  /* 0x0000000104037812 */ /* 0x000fe200078ec0ff */
[----:B------:R-:W-:Y:S01]  /*2c00*/  IMAD.IADD R132, R89, 0x1, R9 ;  /* 0x0000000159847824 */ /* 0x000fe200078e0209 */
[----:B------:R-:W-:Y:S01]  /*2c10*/  SEL R126, R126, 0xffffffe0, !P5 ;  /* 0xffffffe07e7e7807 */ /* 0x000fe20006800000 */
[----:B------:R-:W-:Y:S01]  /*2c20*/  IMAD.IADD R103, R93, 0x1, R101 ;  /* 0x000000015d677824 */ /* 0x000fe200078e0265 */
[----:B------:R-:W-:Y:S01]  /*2c30*/  IADD3 R130, R95, R5, RZ ;  /* 0x000000055f827210 */ /* 0x000fe20007ffe0ff */
[----:B------:R-:W-:Y:S01]  /*2c40*/  IMAD.IADD R104, R99, 0x1, R11 ;  /* 0x0000000163687824 */ /* 0x000fe200078e020b */
[----:B------:R-:W-:Y:S01]  /*2c50*/  SHF.R.S32.HI R119, RZ, 0x3, R6 ;  /* 0x00000003ff777819 */ /* 0x000fe20000011406 */
[----:B------:R-:W-:Y:S01]  /*2c60*/  IMAD.IADD R133, R126, 0x1, R0 ;  /* 0x000000017e857824 */ /* 0x000fe200078e0200 */
[----:B------:R-:W-:Y:S01]  /*2c70*/  LOP3.LUT R4, R6, 0xfffffff8, RZ, 0xc0, !PT ;  /* 0xfffffff806047812 */ /* 0x000fe200078ec0ff */
[----:B------:R-:W-:Y:S01]  /*2c80*/  IMAD.IADD R102, R11, 0x1, R97 ;  /* 0x000000010b667824 */ /* 0x000fe200078e0261 */
[----:B------:R-:W-:-:S02]  /*2c90*/  LOP3.LUT R76, R7, R8, RZ, 0xfc, !PT ;  /* 0x00000008074c7212 */ /* 0x000fc400078efcff */
[----:B------:R-:W-:Y:S02]  /*2ca0*/  LOP3.LUT R5, R12, 0xfffffff8, RZ, 0xc0, !PT ;  /* 0xfffffff80c057812 */ /* 0x000fe400078ec0ff */
[----:B------:R-:W-:Y:S02]  /*2cb0*/  LOP3.LUT R6, R20, 0xfffffff8, RZ, 0xc0, !PT ;  /* 0xfffffff814067812 */ /* 0x000fe400078ec0ff */
[----:B------:R-:W-:Y:S02]  /*2cc0*/  SHF.R.S32.HI R113, RZ, 0x3, R20 ;  /* 0x00000003ff717819 */ /* 0x000fe40000011414 */
[C---:B------:R-:W-:Y:S02]  /*2cd0*/  LOP3.LUT R8, R10.reuse, 0x2, RZ, 0xc0, !PT ;  /* 0x000000020a087812 */ /* 0x040fe400078ec0ff */
[----:B------:R-:W-:Y:S02]  /*2ce0*/  LOP3.LUT R9, R10, 0x4, RZ, 0xc0, !PT ;  /* 0x000000040a097812 */ /* 0x000fe400078ec0ff */
[----:B------:R-:W-:-:S02]  /*2cf0*/  LOP3.LUT R20, R76, 0x2, RZ, 0xc0, !PT ;  /* 0x000000024c147812 */ /* 0x000fc400078ec0ff */
[C---:B------:R-:W-:Y:S02]  /*2d00*/  LOP3.LUT R21, R76.reuse, 0x4, RZ, 0xc0, !PT ;  /* 0x000000044c157812 */ /* 0x040fe400078ec0ff */
[C---:B------:R-:W-:Y:S02]  /*2d10*/  LOP3.LUT R26, R76.reuse, 0x8, RZ, 0xc0, !PT ;  /* 0x000000084c1a7812 */ /* 0x040fe400078ec0ff */
[----:B------:R-:W-:Y:S02]  /*2d20*/  LOP3.LUT R27, R76, 0x10, RZ, 0xc0, !PT ;  /* 0x000000104c1b7812 */ /* 0x000fe400078ec0ff */
[----:B0-----:R-:W-:Y:S02]  /*2d30*/  LEA.HI R194, R194, 0x8, RZ, 0x19 ;  /* 0x00000008c2c27811 */ /* 0x001fe400078fc8ff */
[----:B------:R-:W-:Y:S02]  /*2d40*/  IADD3 R101, R101, R91, RZ ;  /* 0x0000005b65657210 */ /* 0x000fe40007ffe0ff */
[----:B------:R-:W-:-:S02]  /*2d50*/  SHF.R.S32.HI R118, RZ, 0x3, R12 ;  /* 0x00000003ff767819 */ /* 0x000fc4000001140c */
[----:B------:R-:W-:Y:S02]  /*2d60*/  LOP3.LUT R7, R7, 0x1, RZ, 0xc0, !PT ;  /* 0x0000000107077812 */ /* 0x000fe400078ec0ff */
[----:B------:R-:W-:Y:S02]  /*2d70*/  LOP3.LUT R10, R10, 0x8, RZ, 0xc0, !PT ;  /* 0x000000080a0a7812 */ /* 0x000fe400078ec0ff */
[----:B------:R-:W-:Y:S02]  /*2d80*/  SHF.R.S32.HI R111, RZ, 0x1f, R4 ;  /* 0x0000001fff6f7819 */ /* 0x000fe40000011404 */
[----:B------:R-:W-:Y:S02]  /*2d90*/  SHF.R.S32.HI R110, RZ, 0x1f, R5 ;  /* 0x0000001fff6e7819 */ /* 0x000fe40000011405 */
[----:B------:R-:W-:Y:S02]  /*2da0*/  SHF.R.S32.HI R109, RZ, 0x1f, R6 ;  /* 0x0000001fff6d7819 */ /* 0x000fe40000011406 */
[----:B------:R-:W-:-:S02]  /*2db0*/  LOP3.LUT R76, R76, 0x20, RZ, 0xc0, !PT ;  /* 0x000000204c4c7812 */ /* 0x000fc400078ec0ff */
[----:B----4-:R-:W-:-:S07]  /*2dc0*/  SHF.R.S32.HI R128, RZ, 0x1f, R100 ;  /* 0x0000001fff807819 */ /* 0x010fce0000011464 */
.L_x_1670:
[----:B0-----:R-:W0:Y:S01]  /*2dd0*/  LDC R78, c[0x0][0x430] ;  /* 0x00010c00ff4e7b82 */ /* 0x001e220000000800 */
[----:B------:R-:W-:Y:S02]  /*2de0*/  VIADD R24, R24, 0xffffffff ;  /* 0xffffffff18187836 */ /* 0x000fe40000000000 */
[----:B------:R-:W-:Y:S02]  /*2df0*/  IMAD.MOV.U32 R77, RZ, RZ, RZ ;  /* 0x000000ffff4d7224 */ /* 0x000fe400078e00ff */
[----:B------:R-:W-:-:S03]  /*2e00*/  IMAD R12, R24, 0x60, R112 ;  /* 0x00000060180c7824 */ /* 0x000fc600078e0270 */
[----:B-1----:R-:W1:Y:S01]  /*2e10*/  LDC R123, c[0x0][0x3f4] ;  /* 0x0000fd00ff7b7b82 */ /* 0x002e620000000800 */
[----:B------:R-:W-:Y:S01]  /*2e20*/  IMAD.IADD R32, R129, 0x1, R12 ;  /* 0x0000000181207824 */ /* 0x000fe200078e020c */
[----:B------:R-:W-:-:S03]  /*2e30*/  ISETP.GE.AND P0, PT, R12, R25, PT ;  /* 0x000000190c00720c */ /* 0x000fc60003f06270 */
[----:B------:R-:W-:Y:S01]  /*2e40*/  IMAD.MOV.U32 R28, RZ, RZ, R32 ;  /* 0x000000ffff1c7224 */ /* 0x000fe200078e0020 */
[----:B------:R-:W-:Y:S02]  /*2e50*/  ISETP.GT.OR P0, PT, R112, 0x5f, P0 ;  /* 0x0000005f7000780c */ /* 0x000fe40000704670 */
[----:B0-----:R-:W-:-:S11]  /*2e60*/  ISETP.NE.AND P4, PT, R78, 0x1, PT ;  /* 0x000000014e00780c */ /* 0x001fd60003f85270 */
[----:B------:R-:W0:Y:S08]  /*2e70*/  @!P0 LDC.64 R14, c[0x0][0x428] ;  /* 0x00010a00ff0e8b82 */ /* 0x000e300000000a00 */
[----:B------:R-:W2:Y:S08]  /*2e80*/  @!P0 LDC.64 R12, c[0x0][0x418] ;  /* 0x00010600ff0c8b82 */ /* 0x000eb00000000a00 */
[----:B------:R-:W3:Y:S08]  /*2e90*/  @P4 LDC R11, c[0x0][0x434] ;  /* 0x00010d00ff0b4b82 */ /* 0x000ef00000000800 */
[----:B----4-:R-:W4:Y:S01]  /*2ea0*/  @P4 LDC R30, c[0x0][0x438] ;  /* 0x00010e00ff1e4b82 */ /* 0x010f220000000800 */
[----:B---3--:R-:W-:-:S05]  /*2eb0*/  @P4 IMAD.HI.U32 R11, R32, R11, RZ ;  /* 0x0000000b200b4227 */ /* 0x008fca00078e00ff */
[----:B----4-:R-:W-:Y:S01]  /*2ec0*/  @P4 SHF.R.U32.HI R28, RZ, R30, R11 ;  /* 0x0000001eff1c4219 */ /* 0x010fe2000001160b */
[----:B0-----:R-:W-:-:S03]  /*2ed0*/  @!P0 IMAD R11, R128, R14, RZ ;  /* 0x0000000e800b8224 */ /* 0x001fc600078e02ff */
[--C-:B------:R-:W-:Y:S01]  /*2ee0*/  @!P0 SHF.R.S32.HI R29, RZ, 0x1f, R28.reuse ;  /* 0x0000001fff1d8819 */ /* 0x100fe2000001141c */
[C---:B------:R-:W-:Y:S02]  /*2ef0*/  @!P0 IMAD R11, R100.reuse, R15, R11 ;  /* 0x0000000f640b8224 */ /* 0x040fe400078e020b */
[----:B------:R-:W-:-:S04]  /*2f00*/  @!P0 IMAD.WIDE.U32 R14, R100, R14, R28 ;  /* 0x0000000e640e8225 */ /* 0x000fc800078e001c */
[----:B------:R-:W-:Y:S01]  /*2f10*/  @!P0 IMAD.IADD R11, R15, 0x1, R11 ;  /* 0x000000010f0b8824 */ /* 0x000fe200078e020b */
[----:B--2---:R-:W-:-:S04]  /*2f20*/  @!P0 LEA R12, P4, R14, R12, 0x2 ;  /* 0x0000000c0e0c8211 */ /* 0x004fc800078810ff */
[----:B------:R-:W-:-:S05]  /*2f30*/  @!P0 LEA.HI.X R13, R14, R13, R11, 0x2, P4 ;  /* 0x0000000d0e0d8211 */ /* 0x000fca00020f140b */
[----:B------:R0:W5:Y:S01]  /*2f40*/  @!P0 LDG.E R77, desc[UR60][R12.64] ;  /* 0x0000003c0c4d8981 */ /* 0x000162000c1e1900 */
[----:B-1----:R-:W-:Y:S01]  /*2f50*/  ISETP.GE.AND P0, PT, R123, 0x1, PT ;  /* 0x000000017b00780c */ /* 0x002fe20003f06270 */
[C---:B------:R-:W-:Y:S01]  /*2f60*/  IMAD R14, R17.reuse, 0x4800, R0 ;  /* 0x00004800110e7824 */ /* 0x040fe200078e0200 */
[----:B------:R-:W-:Y:S01]  /*2f70*/  IADD3 R11, -R28, RZ, RZ ;  /* 0x000000ff1c0b7210 */ /* 0x000fe20007ffe1ff */
[----:B------:R-:W-:Y:S01]  /*2f80*/  IMAD R28, R17, 0x4800, R133 ;  /* 0x00004800111c7824 */ /* 0x000fe200078e0285 */
[----:B------:R-:W-:Y:S01]  /*2f90*/  ISETP.GT.AND P4, PT, R24, R125, PT ;  /* 0x0000007d1800720c */ /* 0x000fe20003f84270 */
[----:B------:R-:W-:Y:S05]  /*2fa0*/  YIELD ;  /* 0x0000000000007946 */ /* 0x000fea0003800000 */
[----:B------:R-:W-:Y:S01]  /*2fb0*/  BSSY B0, `(.L_x_1565) ;  /* 0x00007a1000007945 */ /* 0x000fe20003800000 */
[----:B------:R-:W-:Y:S01]  /*2fc0*/  IMAD R78, R78, R11, R32 ;  /* 0x0000000b4e4e7224 */ /* 0x000fe200078e0220 */
[----:B------:R-:W-:Y:S01]  /*2fd0*/  P2R R122, PR, RZ, 0x10 ;  /* 0x00000010ff7a7803 */ /* 0x000fe20000000000 */
[----:B------:R-:W-:-:S02]  /*2fe0*/  IMAD R29, R14, 0x2, R121 ;  /* 0x000000020e1d7824 */ /* 0x000fc400078e0279 */
[----:B------:R-:W-:Y:S01]  /*2ff0*/  IMAD R28, R28, 0x2, R121 ;  /* 0x000000021c1c7824 */ /* 0x000fe200078e0279 */
[----:B0-----:R-:W-:Y:S06]  /*3000*/  @!P0 BRA `(.L_x_1566) ;  /* 0x0000007000988947 */ /* 0x001fec0003800000 */
[----:B------:R-:W-:Y:S01]  /*3010*/  SHF.R.S32.HI R79, RZ, 0x1f, R78 ;  /* 0x0000001fff4f7819 */ /* 0x000fe2000001144e */
[----:B------:R-:W-:Y:S01]  /*3020*/  ULDC.64 UR4, c[0x0][0x300] ;  /* 0x0000c00000047ab9 */ /* 0x000fe20000000a00 */
[----:B-----5:R-:W-:Y:S01]  /*3030*/  SHF.R.S32.HI R84, RZ, 0x1f, R77 ;  /* 0x0000001fff547819 */ /* 0x020fe2000001144d */
[----:B------:R-:W-:Y:S01]  /*3040*/  IMAD.WIDE.U32 R12, R78, UR4, RZ ;  /* 0x000000044e0c7c25 */ /* 0x000fe2000f8e00ff */
[----:B------:R-:W-:Y:S02]  /*3050*/  ULDC.U8 UR6, c[0x0][0x410] ;  /* 0x0001040000067ab9 */ /* 0x000fe40000000000 */
[----:B------:R-:W-:Y:S01]  /*3060*/  ISETP.NE.AND P0, PT, RZ, UR6, PT ;  /* 0x00000006ff007c0c */ /* 0x000fe2000bf05270 */
[----:B------:R-:W-:Y:S02]  /*3070*/  IMAD R11, R79, UR4, RZ ;  /* 0x000000044f0b7c24 */ /* 0x000fe4000f8e02ff */
[----:B------:R-:W-:Y:S02]  /*3080*/  IMAD R15, R132, R24, RZ ;  /* 0x00000018840f7224 */ /* 0x000fe400078e02ff */
[----:B------:R-:W-:Y:S01]  /*3090*/  IMAD R11, R78, UR5, R11 ;  /* 0x000000054e0b7c24 */ /* 0x000fe2000f8e020b */
[----:B------:R-:W-:Y:S01]  /*30a0*/  ULDC.64 UR4, c[0x0][0x310] ;  /* 0x0000c40000047ab9 */ /* 0x000fe20000000a00 */
[----:B------:R-:W-:-:S02]  /*30b0*/  IMAD R85, R24, -0x60, R25 ;  /* 0xffffffa018557824 */ /* 0x000fc400078e0219 */
[----:B------:R-:W-:Y:S02]  /*30c0*/  IMAD R14, R84, UR4, RZ ;  /* 0x00000004540e7c24 */ /* 0x000fe4000f8e02ff */
[----:B------:R-:W-:Y:S01]  /*30d0*/  IMAD.IADD R13, R13, 0x1, R11 ;  /* 0x000000010d0d7824 */ /* 0x000fe200078e020b */
[----:B------:R-:W-:Y:S01]  /*30e0*/  VIMNMX R85, R85, 0x60, PT ;  /* 0x0000006055557848 */ /* 0x000fe20003fe0100 */
[C---:B------:R-:W-:Y:S02]  /*30f0*/  IMAD R11, R77.reuse, UR5, R14 ;  /* 0x000000054d0b7c24 */ /* 0x040fe4000f8e020e */
[----:B------:R-:W-:Y:S01]  /*3100*/  IMAD.WIDE.U32 R12, R77, UR4, R12 ;  /* 0x000000044d0c7c25 */ /* 0x000fe2000f8e000c */
[----:B------:R-:W-:-:S03]  /*3110*/  ULDC.64 UR4, c[0x0][0x308] ;  /* 0x0000c20000047ab9 */ /* 0x000fc60000000a00 */
[----:B------:R-:W-:Y:S01]  /*3120*/  IMAD.IADD R13, R13, 0x1, R11 ;  /* 0x000000010d0d7824 */ /* 0x000fe200078e020b */
[----:B------:R-:W-:Y:S01]  /*3130*/  SHF.R.S32.HI R11, RZ, 0x1f, R24 ;  /* 0x0000001fff0b7819 */ /* 0x000fe20000011418 */
[----:B------:R-:W-:Y:S02]  /*3140*/  IMAD R14, R130, R24, RZ ;  /* 0x00000018820e7224 */ /* 0x000fe400078e02ff */
[----:B------:R-:W-:-:S04]  /*3150*/  IMAD.WIDE.U32 R116, R169, UR4, R12 ;  /* 0x00000004a9747c25 */ /* 0x000fc8000f8e000c */
[C---:B------:R-:W-:Y:S02]  /*3160*/  IMAD R31, R11.reuse, R94, R14 ;  /* 0x0000005e0b1f7224 */ /* 0x040fe400078e020e */
[----:B------:R-:W-:Y:S02]  /*3170*/  IMAD R33, R11, R88, R15 ;  /* 0x000000580b217224 */ /* 0x000fe400078e020f */
[----:B------:R-:W-:Y:S01]  /*3180*/  IMAD R11, R169, UR5, R117 ;  /* 0x00000005a90b7c24 */ /* 0x000fe2000f8e0275 */
[----:B------:R-:W-:Y:S01]  /*3190*/  ULDC.64 UR4, c[0x0][0x2e8] ;  /* 0x0000ba0000047ab9 */ /* 0x000fe20000000a00 */
[----:B------:R-:W-:Y:S01]  /*31a0*/  IMAD.WIDE.U32 R12, R88, R24, RZ ;  /* 0x00000018580c7225 */ /* 0x000fe200078e00ff */
[----:B------:R-:W-:-:S03]  /*31b0*/  LEA R117, P4, R116, UR4, 0x1 ;  /* 0x0000000474757c11 */ /* 0x000fc6000f8808ff */
[----:B------:R-:W-:Y:S01]  /*31c0*/  IMAD.WIDE.U32 R14, R94, R24, RZ ;  /* 0x000000185e0e7225 */ /* 0x000fe200078e00ff */
[----:B------:R-:W-:Y:S02]  /*31d0*/  LEA.HI.X R116, R116, UR5, R11, 0x1, P4 ;  /* 0x0000000574747c11 */ /* 0x000fe4000a0f0c0b */
[----:B------:R-:W-:Y:S01]  /*31e0*/  IADD3 R82, R13, R33, RZ ;  /* 0x000000210d527210 */ /* 0x000fe20007ffe0ff */
        /* <DEDUP_REMOVED lines=20> */
[----:B------:R-:W-:Y:S01]  /*3330*/  IADD3 R35, P0, R92, R12, RZ ;  /* 0x0000000c5c237210 */ /* 0x000fe20007f1e0ff */
[----:B------:R-:W-:Y:S01]  /*3340*/  ULDC.64 UR6, c[0x0][0x400] ;  /* 0x0001000000067ab9 */ /* 0x000fe20000000a00 */
[----:B------:R-:W-:Y:S01]  /*3350*/  CS2R R74, SRZ ;  /* 0x00000000004a7805 */ /* 0x000fe2000001ff00 */
[----:B------:R-:W-:Y:S01]  /*3360*/  IMAD.X R34, R11, 0x1, R104, P5 ;  /* 0x000000010b227824 */ /* 0x000fe200028e0668 */
[----:B------:R-:W-:Y:S01]  /*3370*/  LEA R32, P5, R33, UR4, 0x1 ;  /* 0x0000000421207c11 */ /* 0x000fe2000f8a08ff */
[----:B------:R-:W-:Y:S01]  /*3380*/  IMAD.X R36, R82, 0x1, R103, P0 ;  /* 0x0000000152247824 */ /* 0x000fe200000e0667 */
[----:B------:R-:W-:Y:S02]  /*3390*/  ISETP.GE.AND P0, PT, R162, R123, PT ;  /* 0x0000007ba200720c */ /* 0x000fe40003f06270 */
[----:B------:R-:W-:-:S02]  /*33a0*/  CS2R R70, SRZ ;  /* 0x0000000000467805 */ /* 0x000fc4000001ff00 */
[----:B------:R-:W-:Y:S02]  /*33b0*/  LEA.HI.X R33, R33, UR5, R34, 0x1, P5 ;  /* 0x0000000521217c11 */ /* 0x000fe4000a8f0c22 */
[----:B------:R-:W-:Y:S02]  /*33c0*/  CS2R R80, SRZ ;  /* 0x0000000000507805 */ /* 0x000fe4000001ff00 */
[C---:B------:R-:W-:Y:S02]  /*33d0*/  LEA R34, P5, R35.reuse, UR6, 0x1 ;  /* 0x0000000623227c11 */ /* 0x040fe4000f8a08ff */
[----:B------:R-:W-:Y:S02]  /*33e0*/  CS2R R72, SRZ ;  /* 0x0000000000487805 */ /* 0x000fe4000001ff00 */
[----:B------:R-:W-:Y:S02]  /*33f0*/  LEA.HI.X R35, R35, UR7, R36, 0x1, P5 ;  /* 0x0000000723237c11 */ /* 0x000fe4000a8f0c24 */
[-C--:B------:R-:W-:Y:S01]  /*3400*/  ISETP.GE.AND P5, PT, R179, R123.reuse, PT ;  /* 0x0000007bb300720c */ /* 0x080fe20003fa6270 */
[----:B------:R0:W5:Y:S04]  /*3410*/  @!P0 LDG.E.64 R74, desc[UR60][R32.64] ;  /* 0x0000003c204a8981 */ /* 0x000168000c1e1b00 */
[----:B------:R0:W5:Y:S01]  /*3420*/  @!P0 LDG.E.64 R80, desc[UR60][R34.64] ;  /* 0x0000003c22508981 */ /* 0x000162000c1e1b00 */
[----:B------:R-:W-:-:S07]  /*3430*/  ISETP.GE.AND P0, PT, R177, R123, PT ;  /* 0x0000007bb100720c */ /* 0x000fce0003f06270 */
[----:B------:R0:W5:Y:S04]  /*3440*/  @!P5 LDG.E.64 R70, desc[UR60][R32.64+0x20] ;  /* 0x0000203c2046d981 */ /* 0x000168000c1e1b00 */
[----:B------:R0:W5:Y:S01]  /*3450*/  @!P5 LDG.E.64 R72, desc[UR60][R34.64+0x20] ;  /* 0x0000203c2248d981 */ /* 0x000162000c1e1b00 */
[----:B------:R-:W-:Y:S02]  /*3460*/  ISETP.GE.AND P5, PT, R178, R123, PT ;  /* 0x0000007bb200720c */ /* 0x000fe40003fa6270 */
[----:B------:R-:W-:Y:S02]  /*3470*/  CS2R R66, SRZ ;  /* 0x0000000000427805 */ /* 0x000fe4000001ff00 */
[----:B------:R-:W-:Y:S02]  /*3480*/  CS2R R68, SRZ ;  /* 0x0000000000447805 */ /* 0x000fe4000001ff00 */
[----:B------:R-:W-:-:S02]  /*3490*/  CS2R R62, SRZ ;  /* 0x00000000003e7805 */ /* 0x000fc4000001ff00 */
[----:B------:R-:W-:Y:S01]  /*34a0*/  CS2R R64, SRZ ;  /* 0x0000000000407805 */ /* 0x000fe2000001ff00 */
[----:B------:R0:W5:Y:S04]  /*34b0*/  @!P0 LDG.E.64 R66, desc[UR60][R32.64+0x40] ;  /* 0x0000403c20428981 */ /* 0x000168000c1e1b00 */
[----:B------:R0:W5:Y:S01]  /*34c0*/  @!P0 LDG.E.64 R68, desc[UR60][R34.64+0x40] ;  /* 0x0000403c22448981 */ /* 0x000162000c1e1b00 */
[----:B------:R-:W-:-:S03]  /*34d0*/  ISETP.GE.AND P0, PT, R176, R123, PT ;  /* 0x0000007bb000720c */ /* 0x000fc60003f06270 */
        /* <DEDUP_REMOVED lines=8> */
[----:B------:R0:W5:Y:S04]  /*3560*/  @!P0 LDG.E.64 R60, desc[UR60][R34.64+0x80] ;  /* 0x0000803c223c8981 */ /* 0x000168000c1e1b00 */
[----:B------:R0:W5:Y:S04]  /*3570*/  @!P5 LDG.E.64 R54, desc[UR60][R32.64+0xa0] ;  /* 0x0000a03c2036d981 */ /* 0x000168000c1e1b00 */
[----:B------:R0:W5:Y:S02]  /*3580*/  @!P5 LDG.E.64 R56, desc[UR60][R34.64+0xa0] ;  /* 0x0000a03c2238d981 */ /* 0x000164000c1e1b00 */
.L_x_1569:
[----:B------:R-:W-:Y:S05]  /*3590*/  BSYNC B1 ;  /* 0x0000000000017941 */ /* 0x000fea0003800000 */
.L_x_1568:
        /* <DEDUP_REMOVED lines=12> */
[----:B------:R-:W-:Y:S01]  /*3660*/  CS2R R48, SRZ ;  /* 0x0000000000307805 */ /* 0x000fe2000001ff00 */
[----:B-----5:R-:W-:Y:S01]  /*3670*/  IMAD.MOV.U32 R83, RZ, RZ, R54 ;  /* 0x000000ffff537224 */ /* 0x020fe200078e0036 */
[----:B------:R-:W-:Y:S01]  /*3680*/  CS2R R52, SRZ ;  /* 0x0000000000347805 */ /* 0x000fe2000001ff00 */
[----:B------:R-:W-:Y:S06]  /*3690*/  @P5 BRA `(.L_x_1571) ;  /* 0x0000000000a05947 */ /* 0x000fec0003800000 */
[----:B------:R-:W-:Y:S01]  /*36a0*/  IADD3 R14, P0, P6, R98, R14, R106 ;  /* 0x0000000e620e7210 */ /* 0x000fe20007e1e06a */
[----:B------:R-:W-:Y:S01]  /*36b0*/  ULDC.64 UR4, c[0x0][0x3e8] ;  /* 0x0000fa0000047ab9 */ /* 0x000fe20000000a00 */
[----:B------:R-:W-:Y:S01]  /*36c0*/  ULDC.64 UR6, c[0x0][0x400] ;  /* 0x0001000000067ab9 */ /* 0x000fe20000000a00 */
[----:B------:R-:W-:Y:S02]  /*36d0*/  CS2R R50, SRZ ;  /* 0x0000000000327805 */ /* 0x000fe4000001ff00 */
[----:B------:R-:W-:Y:S02]  /*36e0*/  IADD3.X R13, R104, R11, R105, P0, P6 ;  /* 0x0000000b680d7210 */ /* 0x000fe400007ec469 */
[----:B------:R-:W-:Y:S02]  /*36f0*/  CS2R R52, SRZ ;  /* 0x0000000000347805 */ /* 0x000fe4000001ff00 */
[----:B------:R-:W-:-:S04]  /*3700*/  IADD3 R11, P0, P6, R92, R12, R108 ;  /* 0x0000000c5c0b7210 */ /* 0x000fc80007e1e06c */
[----:B------:R-:W-:Y:S02]  /*3710*/  IADD3.X R82, R103, R82, R107, P0, P6 ;  /* 0x0000005267527210 */ /* 0x000fe400007ec46b */
[----:B------:R-:W-:-:S04]  /*3720*/  LEA R12, P0, R14, UR4, 0x1 ;  /* 0x000000040e0c7c11 */ /* 0x000fc8000f8008ff */
[----:B------:R-:W-:Y:S02]  /*3730*/  LEA.HI.X R13, R14, UR5, R13, 0x1, P0 ;  /* 0x000000050e0d7c11 */ /* 0x000fe400080f0c0d */
        /* <DEDUP_REMOVED lines=30> */
.L_x_1571:
[----:B------:R-:W-:Y:S05]  /*3920*/  BSYNC B1 ;  /* 0x0000000000017941 */ /* 0x000fea0003800000 */
.L_x_1570:
[----:B------:R-:W2:Y:S01]  /*3930*/  LDL R11, [R1+0x30] ;  /* 0x00003000010b7983 */ /* 0x000ea20000100800 */
[----:B0-----:R-:W-:Y:S01]  /*3940*/  MOV R12, R58 ;  /* 0x0000003a000c7202 */ /* 0x001fe20000000f00 */
[----:B------:R-:W-:Y:S02]  /*3950*/  IMAD.MOV.U32 R13, RZ, RZ, R55 ;  /* 0x000000ffff0d7224 */ /* 0x000fe400078e0037 */
[----:B------:R-:W-:-:S03]  /*3960*/  IMAD.MOV.U32 R14, RZ, RZ, R62 ;  /* 0x000000ffff0e7224 */ /* 0x000fc600078e003e */
[----:B------:R-:W-:Y:S01]  /*3970*/  PRMT R152, R83, 0x5410, R13 ;  /* 0x0000541053987816 */ /* 0x000fe2000000000d */
[----:B------:R-:W-:Y:S01]  /*3980*/  IMAD.MOV.U32 R13, RZ, RZ, R63 ;  /* 0x000000ffff0d7224 */ /* 0x000fe200078e003f */
[----:B------:R-:W-:Y:S01]  /*3990*/  PRMT R157, R14, 0x7610, R157 ;  /* 0x000076100e9d7816 */ /* 0x000fe2000000009d */
[----:B------:R-:W-:-:S03]  /*39a0*/  IMAD.MOV.U32 R14, RZ, RZ, R75 ;  /* 0x000000ffff0e7224 */ /* 0x000fc600078e004b */
[----:B------:R-:W-:Y:S01]  /*39b0*/  PRMT R156, R13, 0x7610, R156 ;  /* 0x000076100d9c7816 */ /* 0x000fe2000000009c */
[----:B------:R-:W-:-:S05]  /*39c0*/  IMAD.MOV.U32 R13, RZ, RZ, R74 ;  /* 0x000000ffff0d7224 */ /* 0x000fca00078e004a */
[----:B------:R-:W-:Y:S02]  /*39d0*/  PRMT R148, R13, 0x5410, R14 ;  /* 0x000054100d947816 */ /* 0x000fe4000000000e */
[----:B--2---:R-:W-:Y:S01]  /*39e0*/  R2UR UR4, R11 ;  /* 0x000000000b0472ca */ /* 0x004fe200000e0000 */
[----:B------:R-:W-:-:S05]  /*39f0*/  IMAD.MOV.U32 R11, RZ, RZ, R59 ;  /* 0x000000ffff0b7224 */ /* 0x000fca00078e003b */
[----:B------:R-:W-:Y:S01]  /*3a00*/  PRMT R154, R12, 0x5410, R11 ;  /* 0x000054100c9a7816 */ /* 0x000fe2000000000b */
[----:B------:R-:W-:Y:S02]  /*3a10*/  IMAD.MOV.U32 R11, RZ, RZ, R66 ;  /* 0x000000ffff0b7224 */ /* 0x000fe400078e0042 */
[----:B------:R-:W-:-:S04]  /*3a20*/  IMAD.MOV.U32 R12, RZ, RZ, R67 ;  /* 0x000000ffff0c7224 */ /* 0x000fc800078e0043 */
[----:B------:R-:W-:Y:S01]  /*3a30*/  UISETP.NE.AND UP0, UPT, UR4, 0x3, UPT ;  /* 0x000000030400788c */ /* 0x000fe2000bf05270 */
[----:B------:R-:W-:Y:S01]  /*3a40*/  PRMT R158, R12, 0x5410, R11 ;  /* 0x000054100c9e7816 */ /* 0x000fe2000000000b */
[----:B------:R-:W-:Y:S01]  /*3a50*/  IMAD.MOV.U32 R12, RZ, RZ, R71 ;  /* 0x000000ffff0c7224 */ /* 0x000fe200078e0047 */
[----:B------:R-:W-:-:S03]  /*3a60*/  MOV R11, R70 ;  /* 0x00000046000b7202 */ /* 0x000fc60000000f00 */
[----:B------:R-:W-:Y:S02]  /*3a70*/  PLOP3.LUT P0, PT, PT, PT, UP0, 0x80, 0x0 ;  /* 0x000000000000781c */ /* 0x000fe40003f0f008 */
[----:B------:R-:W-:Y:S01]  /*3a80*/  PRMT R159, R11, 0x5410, R12 ;  /* 0x000054100b9f7816 */ /* 0x000fe2000000000c */
[----:B------:R-:W-:Y:S02]  /*3a90*/  IMAD.MOV.U32 R12, RZ, RZ, R56 ;  /* 0x000000ffff0c7224 */ /* 0x000fe400078e0038 */
[----:B------:R-:W-:-:S05]  /*3aa0*/  IMAD.MOV.U32 R11, RZ, RZ, R57 ;  /* 0x000000ffff0b7224 */ /* 0x000fca00078e0039 */
        /* <DEDUP_REMOVED lines=14> */
[----:B------:R-:W-:Y:S02]  /*3b90*/  IMAD.MOV.U32 R11, RZ, RZ, R80 ;  /* 0x000000ffff0b7224 */ /* 0x000fe400078e0050 */
[----:B------:R-:W-:-:S05]  /*3ba0*/  IMAD.MOV.U32 R12, RZ, RZ, R81 ;  /* 0x000000ffff0c7224 */ /* 0x000fca00078e0051 */
[----:B------:R-:W-:Y:S01]  /*3bb0*/  PRMT R191, R11, 0x5410, R12 ;  /* 0x000054100bbf7816 */ /* 0x000fe2000000000c */
[----:B-----5:R-:W-:Y:S02]  /*3bc0*/  IMAD.MOV.U32 R12, RZ, RZ, R30 ;  /* 0x000000ffff0c7224 */ /* 0x020fe400078e001e */
        /* <DEDUP_REMOVED lines=36> */
[----:B------:R-:W-:-:S05]  /*3e10*/  IMAD.MOV.U32 R11, RZ, RZ, R53 ;  /* 0x000000ffff0b7224 */ /* 0x000fca00078e0035 */
[----:B------:R-:W-:Y:S01]  /*3e20*/  PRMT R151, R151, 0x5410, R11 ;  /* 0x0000541097977816 */ /* 0x000fe2000000000b */
[----:B------:R-:W-:Y:S06]  /*3e30*/  @!P0 BRA `(.L_x_1572) ;  /* 0x0000000000048947 */ /* 0x000fec0003800000 */
[----:B------:R-:W-:Y:S01]  /*3e40*/  BPT.TRAP 0x1 ;  /* 0x000000040000795c */ /* 0x000fe20000300000 */
.L_x_1572:
[----:B------:R-:W-:Y:S01]  /*3e50*/  IMAD R86, R17, 0x8, R2 ;  /* 0x0000000811567824 */ /* 0x000fe200078e0202 */
[----:B------:R-:W-:Y:S01]  /*3e60*/  SHF.L.U32 R87, R175, 0x1f, RZ ;  /* 0x0000001faf577819 */ /* 0x000fe200000006ff */
[----:B------:R-:W-:Y:S03]  /*3e70*/  BSSY B1, `(.L_x_1573) ;  /* 0x0000003000017945 */ /* 0x000fe60003800000 */
[----:B------:R-:W0:Y:S02]  /*3e80*/  SYNCS.PHASECHK.TRANS64.TRYWAIT P6, [R86+URZ+0x2a890], R87 ;  /* 0x02a89057560075a7 */ /* 0x000e2400080c017f */
[----:B0-----:R-:W-:Y:S05]  /*3e90*/  @!P6 BRA `(.L_x_1574) ;  /* 0x0000027800c8e947 */ /* 0x001fea0003800000 */
.L_x_1996:
[----:B------:R-:W-:Y:S05]  /*3ea0*/  BSYNC B1 ;  /* 0x0000000000017941 */ /* 0x000fea0003800000 */
.L_x_1573:
[----:B------:R-:W-:-:S03]  /*3eb0*/  UMOV UR4, 0xffffffff ;  /* 0xffffffff00047882 */ /* 0x000fc60000000000 */
[----:B------:R-:W-:Y:S05]  /*3ec0*/  BRA.DIV UR4, `(.L_x_1575) ;  /* 0x0000027a04d07947 */ /* 0x000fea000b800000 */
[----:B------:R1:W2:Y:S04]  /*3ed0*/  SHFL.IDX PT, R82, R116, RZ, 0x1c1f ;  /* 0x001c1fff74527589 */ /* 0x0002a800000e0000 */
[----:B------:R1:W3:Y:S02]  /*3ee0*/  SHFL.IDX PT, R11, R117, RZ, 0x1c1f ;  /* 0x001c1fff750b7589 */ /* 0x0002e400000e0000 */
.L_x_2000:
        /* <DEDUP_REMOVED lines=21> */
[-C--:B------:R-:W-:Y:S01]  /*4040*/  FFMA.FTZ R75, R147, R146.reuse, -R75 ;  /* 0x00000092934b7223 */ /* 0x080fe2000001084b */
[----:B------:R-:W-:Y:S02]  /*4050*/  IMAD.MOV.U32 R147, RZ, RZ, R12 ;  /* 0x000000ffff937224 */ /* 0x000fe400078e000c */
[----:B------:R-:W-:Y:S01]  /*4060*/  FFMA.FTZ R13, R81, R146, R13 ;  /* 0x00000092510d7223 */ /* 0x000fe2000001000d */
[----:B------:R-:W-:Y:S01]  /*4070*/  MOV R81, R15 ;  /* 0x0000000f00517202 */ /* 0x000fe20000000f00 */
        /* <DEDUP_REMOVED lines=27> */
.L_x_1581:
[----:B------:R-:W-:Y:S05]  /*4230*/  BSYNC B3 ;  /* 0x0000000000037941 */ /* 0x000fea0003800000 */
.L_x_1580:
[----:B---3--:R-:W-:-:S04]  /*4240*/  LEA R74, P4, R18, R11, 0x1 ;  /* 0x0000000b124a7211 */ /* 0x008fc800078808ff */
[----:B--2---:R-:W-:-:S05]  /*4250*/  LEA.HI.X R75, R18, R82, R19, 0x1, P4 ;  /* 0x00000052124b7211 */ /* 0x004fca00020f0c13 */
[----:B0-----:R4:W-:Y:S04]  /*4260*/  ST.E.128 desc[UR60][R74.64], R12 ;  /* 0x0000000c4a007985 */ /* 0x0019e8000c101d3c */
.L_x_1579:
[----:B------:R-:W-:Y:S05]  /*4270*/  BSYNC B2 ;  /* 0x0000000000027941 */ /* 0x000fea0003800000 */
.L_x_1578:
        /* <DEDUP_REMOVED lines=22> */
[----:B------:R-:W-:Y:S02]  /*43e0*/  IMAD.MOV.U32 R73, RZ, RZ, R15 ;  /* 0x000000ffff497224 */ /* 0x000fe400078e000f */
[----:B------:R-:W-:Y:S02]  /*43f0*/  HADD2.F32 R74, -RZ, R70.H0_H0 ;  /* 0x20000046ff4a7230 */ /* 0x000fe40000004100 */
[----:B------:R-:W-:Y:S01]  /*4400*/  HADD2.F32 R12, -RZ, R75.H1_H1 ;  /* 0x3000004bff0c7230 */ /* 0x000fe20000004100 */
[----:B------:R-:W-:Y:S01]  /*4410*/  F2FP.F16.F32.PACK_AB R13, R13, R71 ;  /* 0x000000470d0d723e */ /* 0x000fe200000000ff */
[----:B------:R-:W-:-:S02]  /*4420*/  HADD2.F32 R15, -RZ, R73.H1_H1 ;  /* 0x30000049ff0f7230 */ /* 0x000fc40000004100 */
[----:B------:R-:W-:Y:S02]  /*4430*/  HADD2.F32 R73, -RZ, R73.H0_H0 ;  /* 0x20000049ff497230 */ /* 0x000fe40000004100 */
        /* <DEDUP_REMOVED lines=13> */
[--C-:B------:R-:W-:Y:S02]  /*4510*/  HADD2.F32 R74, -RZ, R14.reuse.H1_H1 ;  /* 0x3000000eff4a7230 */ /* 0x100fe40000004100 */
        /* <DEDUP_REMOVED lines=8> */
.L_x_1585:
[----:B------:R-:W-:Y:S05]  /*45a0*/  BSYNC B3 ;  /* 0x0000000000037941 */ /* 0x000fea0003800000 */
.L_x_1584:
[----:B---3--:R-:W-:Y:S01]  /*45b0*/  MOV R70, R11 ;  /* 0x0000000b00467202 */ /* 0x008fe20000000f00 */
[----:B------:R-:W-:Y:S02]  /*45c0*/  IMAD.SHL.U32 R72, R170, 0x8, RZ ;  /* 0x00000008aa487824 */ /* 0x000fe400078e00ff */
[----:B--2---:R-:W-:Y:S02]  /*45d0*/  IMAD.MOV.U32 R71, RZ, RZ, R82 ;  /* 0x000000ffff477224 */ /* 0x004fe400078e0052 */
[----:B------:R-:W-:-:S05]  /*45e0*/  IMAD.WIDE R70, R72, 0x2, R70 ;  /* 0x0000000248467825 */ /* 0x000fca00078e0246 */
[----:B0-----:R0:W-:Y:S02]  /*45f0*/  ST.E.128 desc[UR60][R70.64], R12 ;  /* 0x0000000c46007985 */ /* 0x0011e4000c101d3c */
.L_x_1583:
[----:B------:R-:W-:Y:S05]  /*4600*/  BSYNC B2 ;  /* 0x0000000000027941 */ /* 0x000fea0003800000 */
.L_x_1582:
        /* <DEDUP_REMOVED lines=41> */
[----:B------:R-:W-:Y:S02]  /*48a0*/  HADD2.F32 R70, -RZ, R14.H1_H1 ;  /* 0x3000000eff467230 */ /* 0x000fe40000004100 */
        /* <DEDUP_REMOVED lines=8> */
.L_x_1589:
[----:B------:R-:W-:Y:S05]  /*4930*/  BSYNC B3 ;  /* 0x0000000000037941 */ /* 0x000fea0003800000 */
.L_x_1588:
[----:B---3--:R-:W-:Y:S01]  /*4940*/  MOV R66, R11 ;  /* 0x0000000b00427202 */ /* 0x008fe20000000f00 */
[----:B------:R-:W-:Y:S02]  /*4950*/  IMAD.SHL.U32 R68, R171, 0x8, RZ ;  /* 0x00000008ab447824 */ /* 0x000fe400078e00ff */
[----:B--2---:R-:W-:Y:S02]  /*4960*/  IMAD.MOV.U32 R67, RZ, RZ, R82 ;  /* 0x000000ffff437224 */ /* 0x004fe400078e0052 */
[----:B------:R-:W-:-:S05]  /*4970*/  IMAD.WIDE R66, R68, 0x2, R66 ;  /* 0x0000000244427825 */ /* 0x000fca00078e0242 */
[----:B----4-:R0:W-:Y:S02]  /*4980*/  ST.E.128 desc[UR60][R66.64], R12 ;  /* 0x0000000c42007985 */ /* 0x0101e4000c101d3c */
.L_x_1587:
[----:B------:R-:W-:Y:S05]  /*4990*/  BSYNC B2 ;  /* 0x0000000000027941 */ /* 0x000fea0003800000 */
.L_x_1586:
        /* <DEDUP_REMOVED lines=9> */
[--C-:B------:R-:W-:Y:S01]  /*4a30*/  SHF.R.U64 R62, R62, 0x10, R63.reuse ;  /* 0x000000103e3e7819 */ /* 0x100fe2000000123f */
[----:B------:R-:W-:Y:S01]  /*4a40*/  HADD2.F32 R68, -RZ, R156.H1_H1 ;  /* 0x3000009cff447230 */ /* 0x000fe20000004100 */
[----:B------:R-:W-:Y:S01]  /*4a50*/  SHF.R.U32.HI R63, RZ, 0x10, R63 ;  /* 0x00000010ff3f7819 */ /* 0x000fe2000001163f */
[----:B------:R-:W-:Y:S02]  /*4a60*/  HADD2.F32 R66, -RZ, R66.H0_H0 ;  /* 0x20000042ff427230 */ /* 0x000fe40000004100 */
[--C-:B------:R-:W-:Y:S02]  /*4a70*/  HADD2.F32 R13, -RZ, R64.reuse.H1_H1 ;  /* 0x30000040ff0d7230 */ /* 0x100fe40000004100 */
[----:B------:R-:W-:Y:S02]  /*4a80*/  HADD2.F32 R64, -RZ, R64.H0_H0 ;  /* 0x20000040ff407230 */ /* 0x000fe40000004100 */
[----:B------:R-:W-:-:S02]  /*4a90*/  HADD2.F32 R62, -RZ, R62.H0_H0 ;  /* 0x2000003eff3e7230 */ /* 0x000fc40000004100 */
[CC--:B------:R-:W-:Y:S01]  /*4aa0*/  FMUL.FTZ R67, R13.reuse, R66.reuse ;  /* 0x000000420d437220 */ /* 0x0c0fe20000410000 */
[----:B------:R-:W-:Y:S02]  /*4ab0*/  HADD2.F32 R63, -RZ, R63.H0_H0 ;  /* 0x2000003fff3f7230 */ /* 0x000fe40000004100 */
[C---:B------:R-:W-:Y:S01]  /*4ac0*/  FMUL.FTZ R66, R64.reuse, R66 ;  /* 0x0000004240427220 */ /* 0x040fe20000410000 */
[-C--:B------:R-:W-:Y:S01]  /*4ad0*/  FFMA.FTZ R67, R64, R62.reuse, -R67 ;  /* 0x0000003e40437223 */ /* 0x080fe20000010843 */
[----:B------:R-:W-:Y:S02]  /*4ae0*/  SHF.R.U32.HI R64, RZ, 0x10, R65 ;  /* 0x00000010ff407819 */ /* 0x000fe40000011641 */
[----:B------:R-:W-:Y:S01]  /*4af0*/  FFMA.FTZ R66, R13, R62, R66 ;  /* 0x0000003e0d427223 */ /* 0x000fe20000010042 */
[----:B------:R-:W-:Y:S02]  /*4b00*/  IMAD.MOV.U32 R62, RZ, RZ, R12 ;  /* 0x000000ffff3e7224 */ /* 0x000fe400078e000c */
[----:B------:R-:W-:-:S02]  /*4b10*/  IMAD.MOV.U32 R12, RZ, RZ, R15 ;  /* 0x000000ffff0c7224 */ /* 0x000fc400078e000f */
[----:B------:R-:W-:Y:S01]  /*4b20*/  HADD2.F32 R15, -RZ, R64.H0_H0 ;  /* 0x20000040ff0f7230 */ /* 0x000fe20000004100 */
[----:B------:R-:W-:Y:S02]  /*4b30*/  F2FP.F16.F32.PACK_AB R66, R66, R67 ;  /* 0x000000434242723e */ /* 0x000fe400000000ff */
[--C-:B------:R-:W-:Y:S02]  /*4b40*/  HADD2.F32 R13, -RZ, R12.reuse.H1_H1 ;  /* 0x3000000cff0d7230 */ /* 0x100fe40000004100 */
[----:B------:R-:W-:-:S03]  /*4b50*/  HADD2.F32 R12, -RZ, R12.H0_H0 ;  /* 0x2000000cff0c7230 */ /* 0x000fc60000004100 */
[CC--:B------:R-:W-:Y:S02]  /*4b60*/  FMUL.FTZ R64, R13.reuse, R15.reuse ;  /* 0x0000000f0d407220 */ /* 0x0c0fe40000410000 */
[C---:B------:R-:W-:Y:S02]  /*4b70*/  FMUL.FTZ R15, R12.reuse, R15 ;  /* 0x0000000f0c0f7220 */ /* 0x040fe40000410000 */
[-C--:B------:R-:W-:Y:S01]  /*4b80*/  FFMA.FTZ R12, R12, R63.reuse, -R64 ;  /* 0x0000003f0c0c7223 */ /* 0x080fe20000010840 */
[----:B------:R-:W-:Y:S02]  /*4b90*/  HADD2.F32 R64, -RZ, R157.H1_H1 ;  /* 0x3000009dff407230 */ /* 0x000fe40000004100 */
[----:B------:R-:W-:Y:S01]  /*4ba0*/  FFMA.FTZ R13, R13, R63, R15 ;  /* 0x0000003f0d0d7223 */ /* 0x000fe2000001000f */
[----:B------:R-:W-:Y:S02]  /*4bb0*/  IMAD.MOV.U32 R63, RZ, RZ, R14 ;  /* 0x000000ffff3f7224 */ /* 0x000fe400078e000e */
[----:B------:R-:W-:-:S02]  /*4bc0*/  HADD2.F32 R14, -RZ, R62.H1_H1 ;  /* 0x3000003eff0e7230 */ /* 0x000fc40000004100 */
[----:B------:R-:W-:Y:S02]  /*4bd0*/  HADD2.F32 R15, -RZ, R62.H0_H0 ;  /* 0x2000003eff0f7230 */ /* 0x000fe40000004100 */
[----:B------:R-:W-:Y:S02]  /*4be0*/  HADD2.F32 R62, -RZ, R157.H0_H0 ;  /* 0x2000009dff3e7230 */ /* 0x000fe40000004100 */
[-C--:B------:R-:W-:Y:S01]  /*4bf0*/  FMUL.FTZ R65, R14, R64.reuse ;  /* 0x000000400e417220 */ /* 0x080fe20000410000 */
[----:B------:R-:W-:-:S03]  /*4c00*/  FMUL.FTZ R64, R15, R64 ;  /* 0x000000400f407220 */ /* 0x000fc60000410000 */
[-C--:B------:R-:W-:Y:S01]  /*4c10*/  FFMA.FTZ R15, R15, R62.reuse, -R65 ;  /* 0x0000003e0f0f7223 */ /* 0x080fe20000010841 */
[----:B------:R-:W-:Y:S01]  /*4c20*/  FFMA.FTZ R14, R14, R62, R64 ;  /* 0x0000003e0e0e7223 */ /* 0x000fe20000010040 */
[--C-:B------:R-:W-:Y:S02]  /*4c30*/  HADD2.F32 R62, -RZ, R63.reuse.H1_H1 ;  /* 0x3000003fff3e7230 */ /* 0x100fe40000004100 */
[----:B------:R-:W-:Y:S02]  /*4c40*/  HADD2.F32 R64, -RZ, R63.H0_H0 ;  /* 0x2000003fff407230 */ /* 0x000fe40000004100 */
[----:B------:R-:W-:Y:S02]  /*4c50*/  HADD2.F32 R63, -RZ, R156.H0_H0 ;  /* 0x2000009cff3f7230 */ /* 0x000fe40000004100 */
[-C--:B------:R-:W-:Y:S01]  /*4c60*/  FMUL.FTZ R65, R62, R68.reuse ;  /* 0x000000443e417220 */ /* 0x080fe20000410000 */
[----:B------:R-:W-:Y:S01]  /*4c70*/  F2FP.F16.F32.PACK_AB R14, R14, R15 ;  /* 0x0000000f0e0e723e */ /* 0x000fe200000000ff */
[----:B------:R-:W-:-:S02]  /*4c80*/  FMUL.FTZ R68, R64, R68 ;  /* 0x0000004440447220 */ /* 0x000fc40000410000 */
[-C--:B------:R-:W-:Y:S02]  /*4c90*/  FFMA.FTZ R65, R64, R63.reuse, -R65 ;  /* 0x0000003f40417223 */ /* 0x080fe40000010841 */
[----:B------:R-:W-:Y:S01]  /*4ca0*/  FFMA.FTZ R68, R62, R63, R68 ;  /* 0x0000003f3e447223 */ /* 0x000fe20000010044 */
[----:B------:R-:W-:Y:S01]  /*4cb0*/  F2FP.F16.F32.PACK_AB R62, R13, R12 ;  /* 0x0000000c0d3e723e */ /* 0x000fe200000000ff */
[----:B------:R-:W-:Y:S01]  /*4cc0*/  IMAD.MOV.U32 R13, RZ, RZ, R66 ;  /* 0x000000ffff0d7224 */ /* 0x000fe200078e0042 */
[----:B------:R-:W-:Y:S02]  /*4cd0*/  MOV R12, R14 ;  /* 0x0000000e000c7202 */ /* 0x000fe40000000f00 */
[----:B------:R-:W-:Y:S01]  /*4ce0*/  F2FP.F16.F32.PACK_AB R65, R68, R65 ;  /* 0x000000414441723e */ /* 0x000fe200000000ff */
[----:B------:R-:W-:-:S04]  /*4cf0*/  IMAD.MOV.U32 R15, RZ, RZ, R62 ;  /* 0x000000ffff0f7224 */ /* 0x000fc800078e003e */
[----:B------:R-:W-:-:S07]  /*4d00*/  IMAD.MOV.U32 R14, RZ, RZ, R65 ;  /* 0x000000ffff0e7224 */ /* 0x000fce00078e0041 */
.L_x_1593:
[----:B------:R-:W-:Y:S05]  /*4d10*/  BSYNC B3 ;  /* 0x0000000000037941 */ /* 0x000fea0003800000 */
.L_x_1592:
[----:B---3--:R-:W-:-:S04]  /*4d20*/  LEA R62, P4, R22, R11, 0x1 ;  /* 0x0000000b163e7211 */ /* 0x008fc800078808ff */
[----:B--2---:R-:W-:-:S05]  /*4d30*/  LEA.HI.X R63, R22, R82, R173, 0x1, P4 ;  /* 0x00000052163f7211 */ /* 0x004fca00020f0cad */
[----:B----4-:R0:W-:Y:S04]  /*4d40*/  ST.E.128 desc[UR60][R62.64], R12 ;  /* 0x0000000c3e007985 */ /* 0x0101e8000c101d3c */
.L_x_1591:
[----:B------:R-:W-:Y:S05]  /*4d50*/  BSYNC B2 ;  /* 0x0000000000027941 */ /* 0x000fea0003800000 */
.L_x_1590:
        /* <DEDUP_REMOVED lines=9> */
[----:B------:R-:W-:-:S03]  /*4df0*/  SHF.R.U64 R58, R58, 0x10, R59 ;  /* 0x000000103a3a7819 */ /* 0x000fc6000000123b */
[----:B------:R-:W-:Y:S02]  /*4e00*/  HADD2.F32 R63, -RZ, R63.H0_H0 ;  /* 0x2000003fff3f7230 */ /* 0x000fe40000004100 */
[--C-:B------:R-:W-:Y:S02]  /*4e10*/  HADD2.F32 R13, -RZ, R60.reuse.H1_H1 ;  /* 0x3000003cff0d7230 */ /* 0x100fe40000004100 */
[----:B------:R-:W-:Y:S02]  /*4e20*/  HADD2.F32 R60, -RZ, R60.H0_H0 ;  /* 0x2000003cff3c7230 */ /* 0x000fe40000004100 */
[----:B------:R-:W-:Y:S02]  /*4e30*/  HADD2.F32 R58, -RZ, R58.H0_H0 ;  /* 0x2000003aff3a7230 */ /* 0x000fe40000004100 */
[-C--:B------:R-:W-:Y:S01]  /*4e40*/  FMUL.FTZ R62, R13, R63.reuse ;  /* 0x0000003f0d3e7220 */ /* 0x080fe20000410000 */
[----:B------:R-:W-:-:S03]  /*4e50*/  FMUL.FTZ R63, R60, R63 ;  /* 0x0000003f3c3f7220 */ /* 0x000fc60000410000 */
[-C--:B------:R-:W-:Y:S01]  /*4e60*/  FFMA.FTZ R62, R60, R58.reuse, -R62 ;  /* 0x0000003a3c3e7223 */ /* 0x080fe2000001083e */
[----:B------:R-:W-:Y:S01]  /*4e70*/  FFMA.FTZ R63, R13, R58, R63 ;  /* 0x0000003a0d3f7223 */ /* 0x000fe2000001003f */
[----:B------:R-:W-:Y:S01]  /*4e80*/  SHF.R.U32.HI R58, RZ, 0x10, R59 ;  /* 0x00000010ff3a7819 */ /* 0x000fe2000001163b */
[--C-:B------:R-:W-:Y:S01]  /*4e90*/  HADD2.F32 R13, -RZ, R15.reuse.H1_H1 ;  /* 0x3000000fff0d7230 */ /* 0x100fe20000004100 */
[----:B------:R-:W-:Y:S01]  /*4ea0*/  SHF.R.U32.HI R59, RZ, 0x10, R61 ;  /* 0x00000010ff3b7819 */ /* 0x000fe2000001163d */
[----:B------:R-:W-:Y:S01]  /*4eb0*/  HADD2.F32 R15, -RZ, R15.H0_H0 ;  /* 0x2000000fff0f7230 */ /* 0x000fe20000004100 */
[----:B------:R-:W-:Y:S01]  /*4ec0*/  F2FP.F16.F32.PACK_AB R62, R63, R62 ;  /* 0x0000003e3f3e723e */ /* 0x000fe200000000ff */
[----:B------:R-:W-:Y:S02]  /*4ed0*/  HADD2.F32 R58, -RZ, R58.H0_H0 ;  /* 0x2000003aff3a7230 */ /* 0x000fe40000004100 */
[----:B------:R-:W-:-:S05]  /*4ee0*/  HADD2.F32 R59, -RZ, R59.H0_H0 ;  /* 0x2000003bff3b7230 */ /* 0x000fca0000004100 */
[-C--:B------:R-:W-:Y:S01]  /*4ef0*/  FMUL.FTZ R60, R13, R59.reuse ;  /* 0x0000003b0d3c7220 */ /* 0x080fe20000410000 */
[----:B------:R-:W-:-:S03]  /*4f00*/  FMUL.FTZ R59, R15, R59 ;  /* 0x0000003b0f3b7220 */ /* 0x000fc60000410000 */
[-C--:B------:R-:W-:Y:S01]  /*4f10*/  FFMA.FTZ R60, R15, R58.reuse, -R60 ;  /* 0x0000003a0f3c7223 */ /* 0x080fe2000001083c */
[----:B------:R-:W-:Y:S01]  /*4f20*/  FFMA.FTZ R59, R13, R58, R59 ;  /* 0x0000003a0d3b7223 */ /* 0x000fe2000001003b */
[--C-:B------:R-:W-:Y:S02]  /*4f30*/  HADD2.F32 R13, -RZ, R12.reuse.H0_H0 ;  /* 0x2000000cff0d7230 */ /* 0x100fe40000004100 */
[----:B------:R-:W-:Y:S02]  /*4f40*/  HADD2.F32 R12, -RZ, R12.H1_H1 ;  /* 0x3000000cff0c7230 */ /* 0x000fe40000004100 */
[--C-:B------:R-:W-:Y:S01]  /*4f50*/  HADD2.F32 R15, -RZ, R155.reuse.H0_H0 ;  /* 0x2000009bff0f7230 */ /* 0x100fe20000004100 */
[----:B------:R-:W-:Y:S01]  /*4f60*/  F2FP.F16.F32.PACK_AB R59, R59, R60 ;  /* 0x0000003c3b3b723e */ /* 0x000fe200000000ff */
[----:B------:R-:W-:Y:S02]  /*4f70*/  HADD2.F32 R58, -RZ, R154.H0_H0 ;  /* 0x2000009aff3a7230 */ /* 0x000fe40000004100 */
[----:B------:R-:W-:-:S02]  /*4f80*/  HADD2.F32 R155, -RZ, R155.H1_H1 ;  /* 0x3000009bff9b7230 */ /* 0x000fc40000004100 */
[CC--:B------:R-:W-:Y:S01]  /*4f90*/  FMUL.FTZ R61, R12.reuse, R15.reuse ;  /* 0x0000000f0c3d7220 */ /* 0x0c0fe20000410000 */
[C---:B------:R-:W-:Y:S01]  /*4fa0*/  FMUL.FTZ R15, R13.reuse, R15 ;  /* 0x0000000f0d0f7220 */ /* 0x040fe20000410000 */
[----:B------:R-:W-:Y:S02]  /*4fb0*/  HADD2.F32 R154, -RZ, R154.H1_H1 ;  /* 0x3000009aff9a7230 */ /* 0x000fe40000004100 */
[-C--:B------:R-:W-:Y:S01]  /*4fc0*/  FFMA.FTZ R61, R13, R58.reuse, -R61 ;  /* 0x0000003a0d3d7223 */ /* 0x080fe2000001083d */
[----:B------:R-:W-:Y:S01]  /*4fd0*/  FFMA.FTZ R15, R12, R58, R15 ;  /* 0x0000003a0c0f7223 */ /* 0x000fe2000001000f */
[--C-:B------:R-:W-:Y:S02]  /*4fe0*/  HADD2.F32 R12, -RZ, R14.reuse.H0_H0 ;  /* 0x2000000eff0c7230 */ /* 0x100fe40000004100 */
[----:B------:R-:W-:Y:S02]  /*4ff0*/  HADD2.F32 R14, -RZ, R14.H1_H1 ;  /* 0x3000000eff0e7230 */ /* 0x000fe40000004100 */
[----:B------:R-:W-:-:S03]  /*5000*/  F2FP.F16.F32.PACK_AB R15, R15, R61 ;  /* 0x0000003d0f0f723e */ /* 0x000fc600000000ff */
[-C--:B------:R-:W-:Y:S01]  /*5010*/  FMUL.FTZ R13, R14, R155.reuse ;  /* 0x0000009b0e0d7220 */ /* 0x080fe20000410000 */
[----:B------:R-:W-:-:S03]  /*5020*/  FMUL.FTZ R155, R12, R155 ;  /* 0x0000009b0c9b7220 */ /* 0x000fc60000410000 */
[-C--:B------:R-:W-:Y:S01]  /*5030*/  FFMA.FTZ R13, R12, R154.reuse, -R13 ;  /* 0x0000009a0c0d7223 */ /* 0x080fe2000001080d */
[----:B------:R-:W-:Y:S01]  /*5040*/  FFMA.FTZ R155, R14, R154, R155 ;  /* 0x0000009a0e9b7223 */ /* 0x000fe2000001009b */
[----:B------:R-:W-:Y:S02]  /*5050*/  IMAD.MOV.U32 R12, RZ, RZ, R15 ;  /* 0x000000ffff0c7224 */ /* 0x000fe400078e000f */
[----:B------:R-:W-:Y:S02]  /*5060*/  IMAD.MOV.U32 R15, RZ, RZ, R59 ;  /* 0x000000ffff0f7224 */ /* 0x000fe400078e003b */
[----:B------:R-:W-:Y:S02]  /*5070*/  F2FP.F16.F32.PACK_AB R155, R155, R13 ;  /* 0x0000000d9b9b723e */ /* 0x000fe400000000ff */
[----:B------:R-:W-:-:S03]  /*5080*/  MOV R13, R62 ;  /* 0x0000003e000d7202 */ /* 0x000fc60000000f00 */
[----:B------:R-:W-:-:S07]  /*5090*/  IMAD.MOV.U32 R14, RZ, RZ, R155 ;  /* 0x000000ffff0e7224 */ /* 0x000fce00078e009b */
.L_x_1597:
[----:B------:R-:W-:Y:S05]  /*50a0*/  BSYNC B3 ;  /* 0x0000000000037941 */ /* 0x000fea0003800000 */
.L_x_1596:
[----:B---3--:R-:W-:-:S04]  /*50b0*/  LEA R58, P4, R160, R11, 0x1 ;  /* 0x0000000ba03a7211 */ /* 0x008fc800078808ff */
[----:B--2---:R-:W-:-:S05]  /*50c0*/  LEA.HI.X R59, R160, R82, R184, 0x1, P4 ;  /* 0x00000052a03b7211 */ /* 0x004fca00020f0cb8 */
[----:B----4-:R0:W-:Y:S04]  /*50d0*/  ST.E.128 desc[UR60][R58.64], R12 ;  /* 0x0000000c3a007985 */ /* 0x0101e8000c101d3c */
.L_x_1595:
[----:B------:R-:W-:Y:S05]  /*50e0*/  BSYNC B2 ;  /* 0x0000000000027941 */ /* 0x000fea0003800000 */
.L_x_1594:
        /* <DEDUP_REMOVED lines=10> */
[----:B------:R-:W-:Y:S02]  /*5190*/  SHF.R.U64 R13, R54, 0x10, R55 ;  /* 0x00000010360d7819 */ /* 0x000fe40000001237 */
        /* <DEDUP_REMOVED lines=12> */
[----:B------:R-:W-:-:S02]  /*5260*/  HADD2.F32 R54, -RZ, R54.H0_H0 ;  /* 0x20000036ff367230 */ /* 0x000fc40000004100 */
        /* <DEDUP_REMOVED lines=8> */
[--C-:B------:R-:W-:Y:S02]  /*52f0*/  HADD2.F32 R13, -RZ, R12.reuse.H1_H1 ;  /* 0x3000000cff0d7230 */ /* 0x100fe40000004100 */
[----:B------:R-:W-:-:S02]  /*5300*/  HADD2.F32 R12, -RZ, R12.H0_H0 ;  /* 0x2000000cff0c7230 */ /* 0x000fc40000004100 */
[--C-:B------:R-:W-:Y:S02]  /*5310*/  HADD2.F32 R54, -RZ, R152.reuse.H0_H0 ;  /* 0x20000098ff367230 */ /* 0x100fe40000004100 */
[CC--:B------:R-:W-:Y:S01]  /*5320*/  FMUL.FTZ R55, R13.reuse, R11.reuse ;  /* 0x0000000b0d377220 */ /* 0x0c0fe20000410000 */
[----:B------:R-:W-:Y:S02]  /*5330*/  HADD2.F32 R153, -RZ, R153.H1_H1 ;  /* 0x30000099ff997230 */ /* 0x000fe40000004100 */
[C---:B------:R-:W-:Y:S01]  /*5340*/  FMUL.FTZ R11, R12.reuse, R11 ;  /* 0x0000000b0c0b7220 */ /* 0x040fe20000410000 */
[----:B------:R-:W-:Y:S02]  /*5350*/  HADD2.F32 R152, -RZ, R152.H1_H1 ;  /* 0x30000098ff987230 */ /* 0x000fe40000004100 */
[-C--:B------:R-:W-:Y:S01]  /*5360*/  FFMA.FTZ R55, R12, R54.reuse, -R55 ;  /* 0x000000360c377223 */ /* 0x080fe20000010837 */
[--C-:B------:R-:W-:Y:S02]  /*5370*/  HADD2.F32 R12, -RZ, R14.reuse.H1_H1 ;  /* 0x3000000eff0c7230 */ /* 0x100fe40000004100 */
[----:B------:R-:W-:Y:S01]  /*5380*/  FFMA.FTZ R11, R13, R54, R11 ;  /* 0x000000360d0b7223 */ /* 0x000fe2000001000b */
[----:B------:R-:W-:Y:S01]  /*5390*/  HADD2.F32 R14, -RZ, R14.H0_H0 ;  /* 0x2000000eff0e7230 */ /* 0x000fe20000004100 */
[----:B------:R-:W-:Y:S01]  /*53a0*/  F2FP.F16.F32.PACK_AB R15, R57, R15 ;  /* 0x0000000f390f723e */ /* 0x000fe200000000ff */
[----:B------:R-:W-:-:S02]  /*53b0*/  FMUL.FTZ R13, R12, R153 ;  /* 0x000000990c0d7220 */ /* 0x000fc40000410000 */
[----:B------:R-:W-:Y:S01]  /*53c0*/  F2FP.F16.F32.PACK_AB R11, R11, R55 ;  /* 0x000000370b0b723e */ /* 0x000fe200000000ff */
[C---:B------:R-:W-:Y:S01]  /*53d0*/  FMUL.FTZ R153, R14.reuse, R153 ;  /* 0x000000990e997220 */ /* 0x040fe20000410000 */
[----:B------:R-:W-:-:S03]  /*53e0*/  FFMA.FTZ R13, R14, R152, -R13 ;  /* 0x000000980e0d7223 */ /* 0x000fc6000001080d */
[----:B------:R-:W-:Y:S01]  /*53f0*/  FFMA.FTZ R153, R12, R152, R153 ;  /* 0x000000980c997223 */ /* 0x000fe20000010099 */
[----:B------:R-:W-:-:S04]  /*5400*/  IMAD.MOV.U32 R12, RZ, RZ, R11 ;  /* 0x000000ffff0c7224 */ /* 0x000fc800078e000b */
[----:B------:R-:W-:Y:S02]  /*5410*/  F2FP.F16.F32.PACK_AB R153, R153, R13 ;  /* 0x0000000d9999723e */ /* 0x000fe400000000ff */
[----:B------:R-:W-:-:S03]  /*5420*/  MOV R13, R56 ;  /* 0x00000038000d7202 */ /* 0x000fc60000000f00 */
[----:B------:R-:W-:-:S07]  /*5430*/  IMAD.MOV.U32 R14, RZ, RZ, R153 ;  /* 0x000000ffff0e7224 */ /* 0x000fce00078e0099 */
.L_x_1599:
[----:B------:R-:W-:Y:S05]  /*5440*/  BSYNC B2 ;  /* 0x0000000000027941 */ /* 0x000fea0003800000 */
.L_x_1598:
[----:B----4-:R0:W-:Y:S02]  /*5450*/  ST.E.128 desc[UR60][R58.64], R12 ;  /* 0x0000000c3a007985 */ /* 0x0101e4000c101d3c */
.L_x_1577:
[----:B------:R-:W-:Y:S05]  /*5460*/  BSYNC B1 ;  /* 0x0000000000017941 */ /* 0x000fea0003800000 */
.L_x_1576:
[----:B------:R-:W-:-:S03]  /*5470*/  UMOV UR4, 0xffffffff ;  /* 0xffffffff00047882 */ /* 0x000fc60000000000 */
[----:B------:R-:W-:Y:S05]  /*5480*/  BRA.DIV UR4, `(.L_x_1600) ;  /* 0x0000026604ac7947 */ /* 0x000fea000b800000 */
[----:B-1----:R-:W1:Y:S04]  /*5490*/  SHFL.IDX PT, R116, R116, 0x1, 0x1c1f ;  /* 0x003c1f0074747f89 */ /* 0x002e6800000e0000 */
[----:B------:R-:W0:Y:S02]  /*54a0*/  SHFL.IDX PT, R117, R117, 0x1, 0x1c1f ;  /* 0x003c1f0075757f89 */ /* 0x000e2400000e0000 */
.L_x_2004:
[----:B------:R-:W-:Y:S05]  /*54b0*/  @P5 BRA `(.L_x_1601) ;  /* 0x0000005400405947 */ /* 0x000fea0003800000 */
[----:B------:R-:W-:Y:S01]  /*54c0*/  ISETP.NE.AND P4, PT, R7, RZ, PT ;  /* 0x000000ff0700720c */ /* 0x000fe20003f85270 */
[----:B------:R-:W-:-:S12]  /*54d0*/  BSSY B1, `(.L_x_1602) ;  /* 0x0000034000017945 */ /* 0x000fd80003800000 */
[----:B------:R-:W-:Y:S05]  /*54e0*/  @!P4 BRA `(.L_x_1603) ;  /* 0x0000000000c8c947 */ /* 0x000fea0003800000 */
[----:B0---4-:R0:W4:Y:S01]  /*54f0*/  LDS.128 R12, [R29+0x2000] ;  /* 0x002000001d0c7984 */ /* 0x0111220000000c00 */
[----:B------:R-:W-:Y:S01]  /*5500*/  ISETP.GE.AND P5, PT, R162, R123, PT ;  /* 0x0000007ba200720c */ /* 0x000fe20003fa6270 */
[----:B------:R-:W-:Y:S01]  /*5510*/  BSSY B2, `(.L_x_1604) ;  /* 0x000002e000027945 */ /* 0x000fe20003800000 */
[----:B------:R-:W-:-:S04]  /*5520*/  LEA R54, P4, R18, R117, 0x1 ;  /* 0x0000007512367211 */ /* 0x000fc800078808ff */
[----:B-1----:R-:W-:-:S07]  /*5530*/  LEA.HI.X R55, R18, R116, R19, 0x1, P4 ;  /* 0x0000007412377211 */ /* 0x002fce00020f0c13 */
[----:B0-----:R-:W-:Y:S05]  /*5540*/  @P5 BRA `(.L_x_1605) ;  /* 0x0000000000a85947 */ /* 0x001fea0003800000 */
[--C-:B---3--:R-:W-:Y:S01]  /*5550*/  SHF.R.U64 R11, R50, 0x10, R51.reuse ;  /* 0x00000010320b7819 */ /* 0x108fe20000001233 */
        /* <DEDUP_REMOVED lines=27> */
[----:B------:R-:W-:Y:S01]  /*5710*/  HADD2.F32 R14, -RZ, R14.H0_H0 ;  /* 0x2000000eff0e7230 */ /* 0x000fe20000004100 */
[----:B------:R-:W-:Y:S01]  /*5720*/  F2FP.F16.F32.PACK_AB R51, R52, R51 ;  /* 0x000000333433723e */ /* 0x000fe200000000ff */
[----:B------:R-:W-:-:S02]  /*5730*/  HADD2.F32 R11, -RZ, R150.H0_H0 ;  /* 0x20000096ff0b7230 */ /* 0x000fc40000004100 */
[-C--:B------:R-:W-:Y:S01]  /*5740*/  FMUL.FTZ R13, R53, R151.reuse ;  /* 0x00000097350d7220 */ /* 0x080fe20000410000 */
[----:B------:R-:W-:Y:S02]  /*5750*/  HADD2.F32 R150, -RZ, R150.H1_H1 ;  /* 0x30000096ff967230 */ /* 0x000fe40000004100 */
[----:B------:R-:W-:Y:S01]  /*5760*/  FMUL.FTZ R151, R14, R151 ;  /* 0x000000970e977220 */ /* 0x000fe20000410000 */
[-C--:B------:R-:W-:Y:S01]  /*5770*/  FFMA.FTZ R56, R12, R11.reuse, -R56 ;  /* 0x0000000b0c387223 */ /* 0x080fe20000010838 */
[----:B------:R-:W-:Y:S01]  /*5780*/  FFMA.FTZ R57, R15, R11, R57 ;  /* 0x0000000b0f397223 */ /* 0x000fe20000010039 */
[-C--:B------:R-:W-:Y:S01]  /*5790*/  FFMA.FTZ R13, R14, R150.reuse, -R13 ;  /* 0x000000960e0d7223 */ /* 0x080fe2000001080d */
[----:B------:R-:W-:Y:S01]  /*57a0*/  FFMA.FTZ R151, R53, R150, R151 ;  /* 0x0000009635977223 */ /* 0x000fe20000010097 */
[----:B------:R-:W-:Y:S02]  /*57b0*/  IMAD.MOV.U32 R15, RZ, RZ, R51 ;  /* 0x000000ffff0f7224 */ /* 0x000fe400078e0033 */
[----:B------:R-:W-:-:S02]  /*57c0*/  F2FP.F16.F32.PACK_AB R12, R57, R56 ;  /* 0x00000038390c723e */ /* 0x000fc400000000ff */
[----:B------:R-:W-:Y:S01]  /*57d0*/  F2FP.F16.F32.PACK_AB R14, R151, R13 ;  /* 0x0000000d970e723e */ /* 0x000fe200000000ff */
[----:B------:R-:W-:-:S07]  /*57e0*/  IMAD.MOV.U32 R13, RZ, RZ, R50 ;  /* 0x000000ffff0d7224 */ /* 0x000fce00078e0032 */
.L_x_1605:
[----:B------:R-:W-:Y:S05]  /*57f0*/  BSYNC B2 ;  /* 0x0000000000027941 */ /* 0x000fea0003800000 */
.L_x_1604:
[----:B----4-:R0:W-:Y:S02]  /*5800*/  ST.E.128 desc[UR60][R54.64], R12 ;  /* 0x0000000c36007985 */ /* 0x0101e4000c101d3c */
.L_x_1603:
[----:B------:R-:W-:Y:S05]  /*5810*/  BSYNC B1 ;  /* 0x0000000000017941 */ /* 0x000fea0003800000 */
.L_x_1602:
        /* <DEDUP_REMOVED lines=25> */
[CC--:B------:R-:W-:Y:S01]  /*59b0*/  FMUL.FTZ R47, R52.reuse, R48.reuse ;  /* 0x00000030342f7220 */ /* 0x0c0fe20000410000 */
[----:B------:R-:W-:Y:S01]  /*59c0*/  FMUL.FTZ R48, R15, R48 ;  /* 0x000000300f307220 */ /* 0x000fe20000410000 */
[-C--:B------:R-:W-:Y:S01]  /*59d0*/  FFMA.FTZ R46, R13, R11.reuse, -R46 ;  /* 0x0000000b0d2e7223 */ /* 0x080fe2000001082e */
[----:B------:R-:W-:Y:S01]  /*59e0*/  FFMA.FTZ R11, R49, R11, R54 ;  /* 0x0000000b310b7223 */ /* 0x000fe20000010036 */
[-C--:B------:R-:W-:Y:S01]  /*59f0*/  FFMA.FTZ R47, R15, R53.reuse, -R47 ;  /* 0x000000350f2f7223 */ /* 0x080fe2000001082f */
[----:B------:R-:W-:Y:S01]  /*5a00*/  FFMA.FTZ R48, R52, R53, R48 ;  /* 0x0000003534307223 */ /* 0x000fe20000010030 */
[----:B------:R-:W-:-:S02]  /*5a10*/  HADD2.F32 R15, -RZ, R149.H0_H0 ;  /* 0x20000095ff0f7230 */ /* 0x000fc40000004100 */
[--C-:B------:R-:W-:Y:S02]  /*5a20*/  HADD2.F32 R52, -RZ, R12.reuse.H1_H1 ;  /* 0x3000000cff347230 */ /* 0x100fe40000004100 */
[----:B------:R-:W-:Y:S01]  /*5a30*/  HADD2.F32 R54, -RZ, R12.H0_H0 ;  /* 0x2000000cff367230 */ /* 0x000fe20000004100 */
[----:B------:R-:W-:Y:S01]  /*5a40*/  F2FP.F16.F32.PACK_AB R47, R48, R47 ;  /* 0x0000002f302f723e */ /* 0x000fe200000000ff */
[----:B------:R-:W-:Y:S02]  /*5a50*/  HADD2.F32 R149, -RZ, R149.H1_H1 ;  /* 0x30000095ff957230 */ /* 0x000fe40000004100 */
[-C--:B------:R-:W-:Y:S01]  /*5a60*/  FMUL.FTZ R49, R52, R15.reuse ;  /* 0x0000000f34317220 */ /* 0x080fe20000410000 */
[----:B------:R-:W-:Y:S02]  /*5a70*/  HADD2.F32 R12, -RZ, R14.H1_H1 ;  /* 0x3000000eff0c7230 */ /* 0x000fe40000004100 */
[----:B------:R-:W-:Y:S01]  /*5a80*/  FMUL.FTZ R53, R54, R15 ;  /* 0x0000000f36357220 */ /* 0x000fe20000410000 */
[----:B------:R-:W-:-:S02]  /*5a90*/  HADD2.F32 R13, -RZ, R145.H0_H0 ;  /* 0x20000091ff0d7230 */ /* 0x000fc40000004100 */
[----:B------:R-:W-:Y:S02]  /*5aa0*/  HADD2.F32 R14, -RZ, R14.H0_H0 ;  /* 0x2000000eff0e7230 */ /* 0x000fe40000004100 */
[----:B------:R-:W-:Y:S01]  /*5ab0*/  FMUL.FTZ R15, R12, R149 ;  /* 0x000000950c0f7220 */ /* 0x000fe20000410000 */
[----:B------:R-:W-:Y:S02]  /*5ac0*/  HADD2.F32 R145, -RZ, R145.H1_H1 ;  /* 0x30000091ff917230 */ /* 0x000fe40000004100 */
[-C--:B------:R-:W-:Y:S01]  /*5ad0*/  FFMA.FTZ R49, R54, R13.reuse, -R49 ;  /* 0x0000000d36317223 */ /* 0x080fe20000010831 */
[----:B------:R-:W-:Y:S01]  /*5ae0*/  FFMA.FTZ R52, R52, R13, R53 ;  /* 0x0000000d34347223 */ /* 0x000fe20000010035 */
[C---:B------:R-:W-:Y:S01]  /*5af0*/  FMUL.FTZ R149, R14.reuse, R149 ;  /* 0x000000950e957220 */ /* 0x040fe20000410000 */
[----:B------:R-:W-:Y:S01]  /*5b00*/  F2FP.F16.F32.PACK_AB R13, R11, R46 ;  /* 0x0000002e0b0d723e */ /* 0x000fe200000000ff */
[-C--:B------:R-:W-:Y:S02]  /*5b10*/  FFMA.FTZ R15, R14, R145.reuse, -R15 ;  /* 0x000000910e0f7223 */ /* 0x080fe4000001080f */
[----:B------:R-:W-:Y:S01]  /*5b20*/  FFMA.FTZ R12, R12, R145, R149 ;  /* 0x000000910c0c7223 */ /* 0x000fe20000010095 */
[----:B------:R-:W-:-:S04]  /*5b30*/  F2FP.F16.F32.PACK_AB R52, R52, R49 ;  /* 0x000000313434723e */ /* 0x000fc800000000ff */
[----:B------:R-:W-:Y:S01]  /*5b40*/  F2FP.F16.F32.PACK_AB R14, R12, R15 ;  /* 0x0000000f0c0e723e */ /* 0x000fe200000000ff */
[----:B------:R-:W-:Y:S02]  /*5b50*/  IMAD.MOV.U32 R12, RZ, RZ, R52 ;  /* 0x000000ffff0c7224 */ /* 0x000fe400078e0034 */
[----:B------:R-:W-:-:S07]  /*5b60*/  IMAD.MOV.U32 R15, RZ, RZ, R47 ;  /* 0x000000ffff0f7224 */ /* 0x000fce00078e002f */
.L_x_1609:
[----:B------:R-:W-:Y:S05]  /*5b70*/  BSYNC B2 ;  /* 0x0000000000027941 */ /* 0x000fea0003800000 */
.L_x_1608:
[----:B----4-:R0:W-:Y:S02]  /*5b80*/  ST.E.128 desc[UR60][R50.64], R12 ;  /* 0x0000000c32007985 */ /* 0x0101e4000c101d3c */
.L_x_1607:
[----:B------:R-:W-:Y:S05]  /*5b90*/  BSYNC B1 ;  /* 0x0000000000017941 */ /* 0x000fea0003800000 */
.L_x_1606:
[----:B------:R-:W-:Y:S01]  /*5ba0*/  ISETP.NE.AND P4, PT, R21, RZ, PT ;  /* 0x000000ff1500720c */ /* 0x000fe20003f85270 */
[----:B------:R-:W-:-:S12]  /*5bb0*/  BSSY B1, `(.L_x_1610) ;  /* 0x0000036000017945 */ /* 0x000fd80003800000 */
[----:B------:R-:W-:Y:S05]  /*5bc0*/  @!P4 BRA `(.L_x_1611) ;  /* 0x0000000000d0c947 */ /* 0x000fea0003800000 */
[----:B0---4-:R0:W4:Y:S01]  /*5bd0*/  LDS.128 R12, [R29+0x5000] ;  /* 0x005000001d0c7984 */ /* 0x0111220000000c00 */
[----:B------:R-:W-:Y:S01]  /*5be0*/  ISETP.GE.AND P4, PT, R177, R123, PT ;  /* 0x0000007bb100720c */ /* 0x000fe20003f86270 */
[----:B---3--:R-:W-:Y:S01]  /*5bf0*/  IMAD.SHL.U32 R11, R171, 0x8, RZ ;  /* 0x00000008ab0b7824 */ /* 0x008fe200078e00ff */
[----:B------:R-:W-:Y:S01]  /*5c00*/  BSSY B2, `(.L_x_1612) ;  /* 0x000002f000027945 */ /* 0x000fe20003800000 */
[----:B------:R-:W-:Y:S02]  /*5c10*/  IMAD.MOV.U32 R46, RZ, RZ, R117 ;  /* 0x000000ffff2e7224 */ /* 0x000fe400078e0075 */
[----:B-1----:R-:W-:Y:S02]  /*5c20*/  IMAD.MOV.U32 R47, RZ, RZ, R116 ;  /* 0x000000ffff2f7224 */ /* 0x002fe400078e0074 */
[----:B------:R-:W-:-:S06]  /*5c30*/  IMAD.WIDE R46, R11, 0x2, R46 ;  /* 0x000000020b2e7825 */ /* 0x000fcc00078e022e */
[----:B0-----:R-:W-:Y:S05]  /*5c40*/  @P4 BRA `(.L_x_1613) ;  /* 0x0000000000a84947 */ /* 0x001fea0003800000 */
[--C-:B------:R-:W-:Y:S02]  /*5c50*/  SHF.R.U64 R48, R42, 0x10, R43.reuse ;  /* 0x000000102a307819 */ /* 0x100fe4000000122b */
[----:B------:R-:W-:Y:S02]  /*5c60*/  SHF.R.U32.HI R42, RZ, 0x10, R43 ;  /* 0x00000010ff2a7819 */ /* 0x000fe4000001162b */
[--C-:B------:R-:W-:Y:S02]  /*5c70*/  SHF.R.U64 R43, R44, 0x10, R45.reuse ;  /* 0x000000102c2b7819 */ /* 0x100fe4000000122d */
[----:B----4-:R-:W-:Y:S01]  /*5c80*/  MOV R11, R13 ;  /* 0x0000000d000b7202 */ /* 0x010fe20000000f00 */
[----:B------:R-:W-:Y:S01]  /*5c90*/  HADD2.F32 R13, -RZ, R48.H0_H0 ;  /* 0x20000030ff0d7230 */ /* 0x000fe20000004100 */
[----:B------:R-:W-:Y:S01]  /*5ca0*/  SHF.R.U32.HI R52, RZ, 0x10, R45 ;  /* 0x00000010ff347819 */ /* 0x000fe2000001162d */
[----:B------:R-:W-:Y:S02]  /*5cb0*/  HADD2.F32 R45, -RZ, R43.H0_H0 ;  /* 0x2000002bff2d7230 */ /* 0x000fe40000004100 */
[----:B------:R-:W-:-:S02]  /*5cc0*/  HADD2.F32 R48, -RZ, R11.H1_H1 ;  /* 0x3000000bff307230 */ /* 0x000fc40000004100 */
[----:B------:R-:W-:Y:S02]  /*5cd0*/  HADD2.F32 R52, -RZ, R52.H0_H0 ;  /* 0x20000034ff347230 */ /* 0x000fe40000004100 */
[----:B------:R-:W-:Y:S02]  /*5ce0*/  HADD2.F32 R44, -RZ, R11.H0_H0 ;  /* 0x2000000bff2c7230 */ /* 0x000fe40000004100 */
[-C--:B------:R-:W-:Y:S01]  /*5cf0*/  FMUL.FTZ R11, R48, R45.reuse ;  /* 0x0000002d300b7220 */ /* 0x080fe20000410000 */
[--C-:B------:R-:W-:Y:S02]  /*5d00*/  HADD2.F32 R43, -RZ, R15.reuse.H1_H1 ;  /* 0x3000000fff2b7230 */ /* 0x100fe40000004100 */
[----:B------:R-:W-:Y:S02]  /*5d10*/  HADD2.F32 R15, -RZ, R15.H0_H0 ;  /* 0x2000000fff0f7230 */ /* 0x000fe40000004100 */
[----:B------:R-:W-:Y:S01]  /*5d20*/  FMUL.FTZ R45, R44, R45 ;  /* 0x0000002d2c2d7220 */ /* 0x000fe20000410000 */
[----:B------:R-:W-:-:S02]  /*5d30*/  HADD2.F32 R50, -RZ, R42.H0_H0 ;  /* 0x2000002aff327230 */ /* 0x000fc40000004100 */
[-C--:B------:R-:W-:Y:S01]  /*5d40*/  FMUL.FTZ R54, R43, R52.reuse ;  /* 0x000000342b367220 */ /* 0x080fe20000410000 */
[-C--:B------:R-:W-:Y:S01]  /*5d50*/  FFMA.FTZ R11, R44, R13.reuse, -R11 ;  /* 0x0000000d2c0b7223 */ /* 0x080fe2000001080b */
[C---:B------:R-:W-:Y:S01]  /*5d60*/  FMUL.FTZ R52, R15.reuse, R52 ;  /* 0x000000340f347220 */ /* 0x040fe20000410000 */
[----:B------:R-:W-:Y:S01]  /*5d70*/  FFMA.FTZ R42, R48, R13, R45 ;  /* 0x0000000d302a7223 */ /* 0x000fe2000001002d */
[-C--:B------:R-:W-:Y:S01]  /*5d80*/  FFMA.FTZ R13, R15, R50.reuse, -R54 ;  /* 0x000000320f0d7223 */ /* 0x080fe20000010836 */
[--C-:B------:R-:W-:Y:S02]  /*5d90*/  HADD2.F32 R48, -RZ, R144.reuse.H0_H0 ;  /* 0x20000090ff307230 */ /* 0x100fe40000004100 */
[----:B------:R-:W-:Y:S01]  /*5da0*/  FFMA.FTZ R44, R43, R50, R52 ;  /* 0x000000322b2c7223 */ /* 0x000fe20000010034 */
[----:B------:R-:W-:Y:S01]  /*5db0*/  HADD2.F32 R144, -RZ, R144.H1_H1 ;  /* 0x30000090ff907230 */ /* 0x000fe20000004100 */
[----:B------:R-:W-:Y:S01]  /*5dc0*/  F2FP.F16.F32.PACK_AB R11, R42, R11 ;  /* 0x0000000b2a0b723e */ /* 0x000fe200000000ff */
[----:B------:R-:W-:-:S02]  /*5dd0*/  HADD2.F32 R15, -RZ, R12.H1_H1 ;  /* 0x3000000cff0f7230 */ /* 0x000fc40000004100 */
[----:B------:R-:W-:Y:S02]  /*5de0*/  HADD2.F32 R43, -RZ, R14.H1_H1 ;  /* 0x3000000eff2b7230 */ /* 0x000fe40000004100 */
[----:B------:R-:W-:Y:S02]  /*5df0*/  HADD2.F32 R12, -RZ, R12.H0_H0 ;  /* 0x2000000cff0c7230 */ /* 0x000fe40000004100 */
[----:B------:R-:W-:Y:S01]  /*5e00*/  FMUL.FTZ R49, R15, R48 ;  /* 0x000000300f317220 */ /* 0x000fe20000410000 */
[----:B------:R-:W-:Y:S02]  /*5e10*/  HADD2.F32 R14, -RZ, R14.H0_H0 ;  /* 0x2000000eff0e7230 */ /* 0x000fe40000004100 */
[----:B------:R-:W-:Y:S01]  /*5e20*/  FMUL.FTZ R51, R43, R144 ;  /* 0x000000902b337220 */ /* 0x000fe20000410000 */
[--C-:B------:R-:W-:Y:S02]  /*5e30*/  HADD2.F32 R45, -RZ, R143.reuse.H0_H0 ;  /* 0x2000008fff2d7230 */ /* 0x100fe40000004100 */
[----:B------:R-:W-:Y:S01]  /*5e40*/  FMUL.FTZ R48, R12, R48 ;  /* 0x000000300c307220 */ /* 0x000fe20000410000 */
[----:B------:R-:W-:-:S02]  /*5e50*/  HADD2.F32 R143, -RZ, R143.H1_H1 ;  /* 0x3000008fff8f7230 */ /* 0x000fc40000004100 */
[----:B------:R-:W-:Y:S01]  /*5e60*/  FMUL.FTZ R144, R14, R144 ;  /* 0x000000900e907220 */ /* 0x000fe20000410000 */
[-C--:B------:R-:W-:Y:S01]  /*5e70*/  FFMA.FTZ R49, R12, R45.reuse, -R49 ;  /* 0x0000002d0c317223 */ /* 0x080fe20000010831 */
[----:B------:R-:W-:Y:S01]  /*5e80*/  FFMA.FTZ R48, R15, R45, R48 ;  /* 0x0000002d0f307223 */ /* 0x000fe20000010030 */
[-C--:B------:R-:W-:Y:S01]  /*5e90*/  FFMA.FTZ R51, R14, R143.reuse, -R51 ;  /* 0x0000008f0e337223 */ /* 0x080fe20000010833 */
[----:B------:R-:W-:Y:S01]  /*5ea0*/  FFMA.FTZ R144, R43, R143, R144 ;  /* 0x0000008f2b907223 */ /* 0x000fe20000010090 */
[----:B------:R-:W-:Y:S01]  /*5eb0*/  F2FP.F16.F32.PACK_AB R15, R44, R13 ;  /* 0x0000000d2c0f723e */ /* 0x000fe200000000ff */
[----:B------:R-:W-:Y:S01]  /*5ec0*/  IMAD.MOV.U32 R13, RZ, RZ, R11 ;  /* 0x000000ffff0d7224 */ /* 0x000fe200078e000b */
[----:B------:R-:W-:Y:S02]  /*5ed0*/  F2FP.F16.F32.PACK_AB R12, R48, R49 ;  /* 0x00000031300c723e */ /* 0x000fe400000000ff */
[----:B------:R-:W-:-:S07]  /*5ee0*/  F2FP.F16.F32.PACK_AB R14, R144, R51 ;  /* 0x00000033900e723e */ /* 0x000fce00000000ff */
.L_x_1613:
[----:B------:R-:W-:Y:S05]  /*5ef0*/  BSYNC B2 ;  /* 0x0000000000027941 */ /* 0x000fea0003800000 */
.L_x_1612:
[----:B----4-:R0:W-:Y:S02]  /*5f00*/  ST.E.128 desc[UR60][R46.64], R12 ;  /* 0x0000000c2e007985 */ /* 0x0101e4000c101d3c */
.L_x_1611:
[----:B------:R-:W-:Y:S05]  /*5f10*/  BSYNC B1 ;  /* 0x0000000000017941 */ /* 0x000fea0003800000 */
.L_x_1610:
        /* <DEDUP_REMOVED lines=9> */
[----:B---3--:R-:W-:Y:S01]  /*5fb0*/  SHF.R.U64 R11, R38, 0x10, R39 ;  /* 0x00000010260b7819 */ /* 0x008fe20000001227 */
[----:B----4-:R-:W-:Y:S01]  /*5fc0*/  IMAD.MOV.U32 R38, RZ, RZ, R15 ;  /* 0x000000ffff267224 */ /* 0x010fe200078e000f */
[--C-:B------:R-:W-:Y:S01]  /*5fd0*/  SHF.R.U64 R44, R40, 0x10, R41.reuse ;  /* 0x00000010282c7819 */ /* 0x100fe20000001229 */
[----:B------:R-:W-:Y:S01]  /*5fe0*/  HADD2.F32 R15, -RZ, R13.H1_H1 ;  /* 0x3000000dff0f7230 */ /* 0x000fe20000004100 */
[----:B------:R-:W-:Y:S01]  /*5ff0*/  SHF.R.U32.HI R41, RZ, 0x10, R41 ;  /* 0x00000010ff297819 */ /* 0x000fe20000011629 */
[----:B------:R-:W-:Y:S01]  /*6000*/  HADD2.F32 R40, -RZ, R11.H0_H0 ;  /* 0x2000000bff287230 */ /* 0x000fe20000004100 */
[----:B------:R-:W-:Y:S01]  /*6010*/  SHF.R.U32.HI R39, RZ, 0x10, R39 ;  /* 0x00000010ff277819 */ /* 0x000fe20000011627 */
[----:B------:R-:W-:Y:S02]  /*6020*/  HADD2.F32 R11, -RZ, R13.H0_H0 ;  /* 0x2000000dff0b7230 */ /* 0x000fe40000004100 */
[----:B------:R-:W-:Y:S02]  /*6030*/  HADD2.F32 R13, -RZ, R38.H1_H1 ;  /* 0x30000026ff0d7230 */ /* 0x000fe40000004100 */
[----:B------:R-:W-:-:S02]  /*6040*/  HADD2.F32 R41, -RZ, R41.H0_H0 ;  /* 0x20000029ff297230 */ /* 0x000fc40000004100 */
[----:B------:R-:W-:Y:S02]  /*6050*/  HADD2.F32 R38, -RZ, R38.H0_H0 ;  /* 0x20000026ff267230 */ /* 0x000fe40000004100 */
[----:B------:R-:W-:Y:S02]  /*6060*/  HADD2.F32 R44, -RZ, R44.H0_H0 ;  /* 0x2000002cff2c7230 */ /* 0x000fe40000004100 */
[-C--:B------:R-:W-:Y:S01]  /*6070*/  FMUL.FTZ R45, R13, R41.reuse ;  /* 0x000000290d2d7220 */ /* 0x080fe20000410000 */
[----:B------:R-:W-:Y:S02]  /*6080*/  HADD2.F32 R39, -RZ, R39.H0_H0 ;  /* 0x20000027ff277230 */ /* 0x000fe40000004100 */
[C---:B------:R-:W-:Y:S01]  /*6090*/  FMUL.FTZ R48, R38.reuse, R41 ;  /* 0x0000002926307220 */ /* 0x040fe20000410000 */
[-C--:B------:R-:W-:Y:S01]  /*60a0*/  FMUL.FTZ R46, R15, R44.reuse ;  /* 0x0000002c0f2e7220 */ /* 0x080fe20000410000 */
[----:B------:R-:W-:Y:S02]  /*60b0*/  FMUL.FTZ R44, R11, R44 ;  /* 0x0000002c0b2c7220 */ /* 0x000fe40000410000 */
[-C--:B------:R-:W-:Y:S01]  /*60c0*/  FFMA.FTZ R48, R13, R39.reuse, R48 ;  /* 0x000000270d307223 */ /* 0x080fe20000010030 */
[----:B------:R-:W-:Y:S01]  /*60d0*/  FFMA.FTZ R45, R38, R39, -R45 ;  /* 0x00000027262d7223 */ /* 0x000fe2000001082d */
[----:B------:R-:W-:-:S02]  /*60e0*/  HADD2.F32 R13, -RZ, R12.H1_H1 ;  /* 0x3000000cff0d7230 */ /* 0x000fc40000004100 */
[-C--:B------:R-:W-:Y:S01]  /*60f0*/  FFMA.FTZ R44, R15, R40.reuse, R44 ;  /* 0x000000280f2c7223 */ /* 0x080fe2000001002c */
[----:B------:R-:W-:Y:S02]  /*6100*/  HADD2.F32 R39, -RZ, R142.H0_H0 ;  /* 0x2000008eff277230 */ /* 0x000fe40000004100 */
[----:B------:R-:W-:Y:S01]  /*6110*/  FFMA.FTZ R11, R11, R40, -R46 ;  /* 0x000000280b0b7223 */ /* 0x000fe2000001082e */
        /* <DEDUP_REMOVED lines=18> */
.L_x_1617:
[----:B------:R-:W-:Y:S05]  /*6240*/  BSYNC B2 ;  /* 0x0000000000027941 */ /* 0x000fea0003800000 */
.L_x_1616:
[----:B----4-:R0:W-:Y:S02]  /*6250*/  ST.E.128 desc[UR60][R42.64], R12 ;  /* 0x0000000c2a007985 */ /* 0x0101e4000c101d3c */
.L_x_1615:
[----:B------:R-:W-:Y:S05]  /*6260*/  BSYNC B1 ;  /* 0x0000000000017941 */ /* 0x000fea0003800000 */
.L_x_1614:
        /* <DEDUP_REMOVED lines=9> */
[--C-:B------:R-:W-:Y:S01]  /*6300*/  SHF.R.U64 R40, R36, 0x10, R37.reuse ;  /* 0x0000001024287819 */ /* 0x100fe20000001225 */
[--C-:B---34-:R-:W-:Y:S01]  /*6310*/  HADD2.F32 R11, -RZ, R13.reuse.H1_H1 ;  /* 0x3000000dff0b7230 */ /* 0x118fe20000004100 */
[----:B------:R-:W-:Y:S01]  /*6320*/  SHF.R.U32.HI R42, RZ, 0x10, R37 ;  /* 0x00000010ff2a7819 */ /* 0x000fe20000011625 */
[----:B------:R-:W-:Y:S01]  /*6330*/  HADD2.F32 R13, -RZ, R13.H0_H0 ;  /* 0x2000000dff0d7230 */ /* 0x000fe20000004100 */
[--C-:B------:R-:W-:Y:S01]  /*6340*/  SHF.R.U64 R34, R34, 0x10, R35.reuse ;  /* 0x0000001022227819 */ /* 0x100fe20000001223 */
[----:B------:R-:W-:Y:S01]  /*6350*/  HADD2.F32 R40, -RZ, R40.H0_H0 ;  /* 0x20000028ff287230 */ /* 0x000fe20000004100 */
[----:B------:R-:W-:Y:S01]  /*6360*/  SHF.R.U32.HI R35, RZ, 0x10, R35 ;  /* 0x00000010ff237819 */ /* 0x000fe20000011623 */
[----:B------:R-:W-:Y:S02]  /*6370*/  HADD2.F32 R42, -RZ, R42.H0_H0 ;  /* 0x2000002aff2a7230 */ /* 0x000fe40000004100 */
[--C-:B------:R-:W-:Y:S02]  /*6380*/  HADD2.F32 R29, -RZ, R15.reuse.H1_H1 ;  /* 0x3000000fff1d7230 */ /* 0x100fe40000004100 */
[----:B------:R-:W-:Y:S01]  /*6390*/  FMUL.FTZ R44, R11, R40 ;  /* 0x000000280b2c7220 */ /* 0x000fe20000410000 */
[----:B------:R-:W-:-:S02]  /*63a0*/  HADD2.F32 R15, -RZ, R15.H0_H0 ;  /* 0x2000000fff0f7230 */ /* 0x000fc40000004100 */
[----:B------:R-:W-:Y:S01]  /*63b0*/  FMUL.FTZ R40, R13, R40 ;  /* 0x000000280d287220 */ /* 0x000fe20000410000 */
[----:B------:R-:W-:Y:S02]  /*63c0*/  HADD2.F32 R34, -RZ, R34.H0_H0 ;  /* 0x20000022ff227230 */ /* 0x000fe40000004100 */
[-C--:B------:R-:W-:Y:S01]  /*63d0*/  FMUL.FTZ R46, R29, R42.reuse ;  /* 0x0000002a1d2e7220 */ /* 0x080fe20000410000 */
[----:B------:R-:W-:Y:S02]  /*63e0*/  HADD2.F32 R36, -RZ, R35.H0_H0 ;  /* 0x20000023ff247230 */ /* 0x000fe40000004100 */
[----:B------:R-:W-:Y:S01]  /*63f0*/  FMUL.FTZ R42, R15, R42 ;  /* 0x0000002a0f2a7220 */ /* 0x000fe20000410000 */
[-C--:B------:R-:W-:Y:S01]  /*6400*/  FFMA.FTZ R37, R11, R34.reuse, R40 ;  /* 0x000000220b257223 */ /* 0x080fe20000010028 */
[----:B------:R-:W-:Y:S02]  /*6410*/  FFMA.FTZ R44, R13, R34, -R44 ;  /* 0x000000220d2c7223 */ /* 0x000fe4000001082c */
[----:B------:R-:W-:Y:S01]  /*6420*/  FFMA.FTZ R41, R29, R36, R42 ;  /* 0x000000241d297223 */ /* 0x000fe2000001002a */
[----:B------:R-:W-:-:S02]  /*6430*/  HADD2.F32 R11, -RZ, R12.H1_H1 ;  /* 0x3000000cff0b7230 */ /* 0x000fc40000004100 */
[----:B------:R-:W-:Y:S01]  /*6440*/  FFMA.FTZ R46, R15, R36, -R46 ;  /* 0x000000240f2e7223 */ /* 0x000fe2000001082e */
[--C-:B------:R-:W-:Y:S02]  /*6450*/  HADD2.F32 R29, -RZ, R127.reuse.H0_H0 ;  /* 0x2000007fff1d7230 */ /* 0x100fe40000004100 */
[----:B------:R-:W-:Y:S02]  /*6460*/  HADD2.F32 R12, -RZ, R12.H0_H0 ;  /* 0x2000000cff0c7230 */ /* 0x000fe40000004100 */
[--C-:B------:R-:W-:Y:S02]  /*6470*/  HADD2.F32 R13, -RZ, R14.reuse.H1_H1 ;  /* 0x3000000eff0d7230 */ /* 0x100fe40000004100 */
[-C--:B------:R-:W-:Y:S01]  /*6480*/  FMUL.FTZ R35, R11, R29.reuse ;  /* 0x0000001d0b237220 */ /* 0x080fe20000410000 */
[----:B------:R-:W-:Y:S02]  /*6490*/  HADD2.F32 R127, -RZ, R127.H1_H1 ;  /* 0x3000007fff7f7230 */ /* 0x000fe40000004100 */
        /* <DEDUP_REMOVED lines=14> */
.L_x_1621:
[----:B------:R-:W-:Y:S05]  /*6580*/  BSYNC B2 ;  /* 0x0000000000027941 */ /* 0x000fea0003800000 */
.L_x_1620:
[----:B----4-:R0:W-:Y:S02]  /*6590*/  ST.E.128 desc[UR60][R38.64], R12 ;  /* 0x0000000c26007985 */ /* 0x0101e4000c101d3c */
.L_x_1619:
[----:B------:R-:W-:Y:S05]  /*65a0*/  BSYNC B1 ;  /* 0x0000000000017941 */ /* 0x000fea0003800000 */
.L_x_1618:
[----:B------:R-:W-:-:S13]  /*65b0*/  ISETP.NE.AND P4, PT, R76, RZ, PT ;  /* 0x000000ff4c00720c */ /* 0x000fda0003f85270 */
        /* <DEDUP_REMOVED lines=47> */
.L_x_1623:
[----:B------:R-:W-:Y:S05]  /*68b0*/  BSYNC B1 ;  /* 0x0000000000017941 */ /* 0x000fea0003800000 */
.L_x_1622:
[----:B----4-:R0:W-:Y:S01]  /*68c0*/  ST.E.128 desc[UR60][R34.64], R12 ;  /* 0x0000000c22007985 */ /* 0x0101e2000c101d3c */
[----:B------:R-:W-:Y:S05]  /*68d0*/  BRA `(.L_x_1601) ;  /* 0x0000004000387947 */ /* 0x000fea0003800000 */
.L_x_1567:
        /* <DEDUP_REMOVED lines=18> */
[----:B------:R-:W-:Y:S02]  /*6a00*/  IADD3 R28, P5, R90, R12, RZ ;  /* 0x0000000c5a1c7210 */ /* 0x000fe40007fbe0ff */
[----:B------:R-:W-:Y:S02]  /*6a10*/  CS2R R38, SRZ ;  /* 0x0000000000267805 */ /* 0x000fe4000001ff00 */
[----:B------:R-:W-:Y:S01]  /*6a20*/  CS2R R36, SRZ ;  /* 0x0000000000247805 */ /* 0x000fe2000001ff00 */
[----:B------:R-:W-:Y:S01]  /*6a30*/  IMAD.X R30, R11, 0x1, R102, P0 ;  /* 0x000000010b1e7824 */ /* 0x000fe200000e0666 */
[----:B------:R-:W-:Y:S02]  /*6a40*/  LEA R52, P0, R29, UR4, 0x1 ;  /* 0x000000041d347c11 */ /* 0x000fe4000f8008ff */
[----:B------:R-:W-:-:S02]  /*6a50*/  CS2R R50, SRZ ;  /* 0x0000000000327805 */ /* 0x000fc4000001ff00 */
[----:B------:R-:W-:Y:S02]  /*6a60*/  CS2R R48, SRZ ;  /* 0x0000000000307805 */ /* 0x000fe4000001ff00 */
[----:B------:R-:W-:Y:S01]  /*6a70*/  LEA.HI.X R53, R29, UR5, R30, 0x1, P0 ;  /* 0x000000051d357c11 */ /* 0x000fe200080f0c1e */
[----:B------:R-:W-:Y:S01]  /*6a80*/  ULDC.64 UR4, c[0x0][0x400] ;  /* 0x0001000000047ab9 */ /* 0x000fe20000000a00 */
[----:B------:R-:W-:Y:S01]  /*6a90*/  ISETP.GE.AND P0, PT, R18, R123, PT ;  /* 0x0000007b1200720c */ /* 0x000fe20003f06270 */
[----:B------:R-:W-:Y:S01]  /*6aa0*/  IMAD.X R29, R82, 0x1, R101, P5 ;  /* 0x00000001521d7824 */ /* 0x000fe200028e0665 */
[----:B------:R-:W-:-:S04]  /*6ab0*/  LEA R56, P5, R28, UR4, 0x1 ;  /* 0x000000041c387c11 */ /* 0x000fc8000f8a08ff */
[----:B------:R-:W-:Y:S02]  /*6ac0*/  LEA.HI.X R57, R28, UR5, R29, 0x1, P5 ;  /* 0x000000051c397c11 */ /* 0x000fe4000a8f0c1d */
[----:B------:R-:W-:-:S05]  /*6ad0*/  ISETP.GE.AND P5, PT, R167, R123, PT ;  /* 0x0000007ba700720c */ /* 0x000fca0003fa6270 */
[----:B------:R0:W5:Y:S04]  /*6ae0*/  @!P0 LDG.E.128 R36, desc[UR60][R52.64] ;  /* 0x0000003c34248981 */ /* 0x000168000c1e1d00 */
[----:B------:R0:W5:Y:S01]  /*6af0*/  @!P0 LDG.E.128 R48, desc[UR60][R56.64] ;  /* 0x0000003c38308981 */ /* 0x000162000c1e1d00 */
[----:B------:R-:W-:Y:S02]  /*6b00*/  ISETP.GE.AND P0, PT, R168, R123, PT ;  /* 0x0000007ba800720c */ /* 0x000fe40003f06270 */
        /* <DEDUP_REMOVED lines=8> */
[----:B------:R0:W5:Y:S04]  /*6b90*/  @!P5 LDG.E.128 R32, desc[UR60][R52.64+0x40] ;  /* 0x0000403c3420d981 */ /* 0x000168000c1e1d00 */
[----:B------:R0:W5:Y:S04]  /*6ba0*/  @!P0 LDG.E.128 R28, desc[UR60][R52.64+0x80] ;  /* 0x0000803c341c8981 */ /* 0x000168000c1e1d00 */
[----:B------:R0:W5:Y:S04]  /*6bb0*/  @!P5 LDG.E.128 R44, desc[UR60][R56.64+0x40] ;  /* 0x0000403c382cd981 */ /* 0x000168000c1e1d00 */
[----:B------:R0:W5:Y:S02]  /*6bc0*/  @!P0 LDG.E.128 R40, desc[UR60][R56.64+0x80] ;  /* 0x0000803c38288981 */ /* 0x000164000c1e1d00 */
.L_x_1625:
[----:B------:R-:W-:Y:S05]  /*6bd0*/  BSYNC B1 ;  /* 0x0000000000017941 */ /* 0x000fea0003800000 */
.L_x_1624:
        /* <DEDUP_REMOVED lines=13> */
[----:B-----5:R-:W-:Y:S02]  /*6cb0*/  MOV R80, R30 ;  /* 0x0000001e00507202 */ /* 0x020fe40000000f00 */
        /* <DEDUP_REMOVED lines=8> */
[----:B------:R-:W-:Y:S02]  /*6d40*/  IADD3 R11, P0, P6, R90, R12, R108 ;  /* 0x0000000c5a0b7210 */ /* 0x000fe40007e1e06c */
[----:B------:R-:W-:-:S02]  /*6d50*/  CS2R R74, SRZ ;  /* 0x00000000004a7805 */ /* 0x000fc4000001ff00 */
[----:B------:R-:W-:Y:S02]  /*6d60*/  CS2R R72, SRZ ;  /* 0x0000000000487805 */ /* 0x000fe4000001ff00 */
[----:B------:R-:W-:Y:S02]  /*6d70*/  IADD3.X R82, R101, R82, R107, P0, P6 ;  /* 0x0000005265527210 */ /* 0x000fe400007ec46b */
[----:B------:R-:W-:-:S04]  /*6d80*/  LEA R12, P0, R14, UR4, 0x1 ;  /* 0x000000040e0c7c11 */ /* 0x000fc8000f8008ff */
[----:B------:R-:W-:Y:S02]  /*6d90*/  LEA.HI.X R13, R14, UR5, R13, 0x1, P0 ;  /* 0x000000050e0d7c11 */ /* 0x000fe400080f0c0d */
        /* <DEDUP_REMOVED lines=19> */
.L_x_1627:
[----:B------:R-:W-:Y:S05]  /*6ed0*/  BSYNC B1 ;  /* 0x0000000000017941 */ /* 0x000fea0003800000 */
.L_x_1626:
[----:B------:R-:W2:Y:S01]  /*6ee0*/  LDL R11, [R1+0x30] ;  /* 0x00003000010b7983 */ /* 0x000ea20000100800 */
[----:B0-----:R-:W-:Y:S02]  /*6ef0*/  IMAD.MOV.U32 R12, RZ, RZ, R28 ;  /* 0x000000ffff0c7224 */ /* 0x001fe400078e001c */
[----:B------:R-:W-:Y:S02]  /*6f00*/  IMAD.MOV.U32 R13, RZ, RZ, R31 ;  /* 0x000000ffff0d7224 */ /* 0x000fe400078e001f */
[----:B------:R-:W-:-:S03]  /*6f10*/  IMAD.MOV.U32 R14, RZ, RZ, R34 ;  /* 0x000000ffff0e7224 */ /* 0x000fc600078e0022 */
[----:B------:R-:W-:Y:S01]  /*6f20*/  PRMT R189, R80, 0x5410, R13 ;  /* 0x0000541050bd7816 */ /* 0x000fe2000000000d */
[----:B------:R-:W-:Y:S01]  /*6f30*/  IMAD.MOV.U32 R13, RZ, RZ, R35 ;  /* 0x000000ffff0d7224 */ /* 0x000fe200078e0023 */
[----:B------:R-:W-:Y:S01]  /*6f40*/  PRMT R195, R14, 0x7610, R195 ;  /* 0x000076100ec37816 */ /* 0x000fe200000000c3 */
[----:B------:R-:W-:-:S03]  /*6f50*/  IMAD.MOV.U32 R14, RZ, RZ, R37 ;  /* 0x000000ffff0e7224 */ /* 0x000fc600078e0025 */
[----:B------:R-:W-:Y:S01]  /*6f60*/  PRMT R197, R13, 0x7610, R197 ;  /* 0x000076100dc57816 */ /* 0x000fe200000000c5 */
[----:B------:R-:W-:Y:S01]  /*6f70*/  IMAD.MOV.U32 R13, RZ, RZ, R36 ;  /* 0x000000ffff0d7224 */ /* 0x000fe200078e0024 */
[----:B------:R-:W-:Y:S02]  /*6f80*/  PRMT R153, R14, 0x7610, R153 ;  /* 0x000076100e997816 */ /* 0x000fe40000000099 */
[----:B--2---:R-:W-:Y:S01]  /*6f90*/  R2UR UR4, R11 ;  /* 0x000000000b0472ca */ /* 0x004fe200000e0000 */
[----:B------:R-:W-:-:S05]  /*6fa0*/  IMAD.MOV.U32 R11, RZ, RZ, R29 ;  /* 0x000000ffff0b7224 */ /* 0x000fca00078e001d */
[----:B------:R-:W-:Y:S01]  /*6fb0*/  PRMT R190, R12, 0x5410, R11 ;  /* 0x000054100cbe7816 */ /* 0x000fe2000000000b */
[----:B------:R-:W-:Y:S01]  /*6fc0*/  IMAD.MOV.U32 R11, RZ, RZ, R33 ;  /* 0x000000ffff0b7224 */ /* 0x000fe200078e0021 */
[----:B------:R-:W-:-:S04]  /*6fd0*/  MOV R12, R32 ;  /* 0x00000020000c7202 */ /* 0x000fc80000000f00 */
[----:B------:R-:W-:Y:S01]  /*6fe0*/  PRMT R198, R11, 0x7610, R198 ;  /* 0x000076100bc67816 */ /* 0x000fe200000000c6 */
[----:B------:R-:W-:Y:S01]  /*6ff0*/  IMAD.MOV.U32 R11, RZ, RZ, R38 ;  /* 0x000000ffff0b7224 */ /* 0x000fe200078e0026 */
[----:B------:R-:W-:Y:S01]  /*7000*/  PRMT R196, R12, 0x7610, R196 ;  /* 0x000076100cc47816 */ /* 0x000fe200000000c4 */
[----:B------:R-:W-:Y:S01]  /*7010*/  IMAD.MOV.U32 R12, RZ, RZ, R39 ;  /* 0x000000ffff0c7224 */ /* 0x000fe200078e0027 */
[----:B------:R-:W-:Y:S02]  /*7020*/  UISETP.NE.AND UP0, UPT, UR4, 0x3, UPT ;  /* 0x000000030400788c */ /* 0x000fe4000bf05270 */
[----:B------:R-:W-:Y:S01]  /*7030*/  PRMT R198, R198, 0x5410, R11 ;  /* 0x00005410c6c67816 */ /* 0x000fe2000000000b */
[----:B------:R-:W-:Y:S01]  /*7040*/  IMAD.MOV.U32 R11, RZ, RZ, R43 ;  /* 0x000000ffff0b7224 */ /* 0x000fe200078e002b */
[----:B------:R-:W-:Y:S02]  /*7050*/  PRMT R199, R12, 0x5410, R13 ;  /* 0x000054100cc77816 */ /* 0x000fe4000000000d */
[----:B------:R-:W-:-:S02]  /*7060*/  MOV R12, R42 ;  /* 0x0000002a000c7202 */ /* 0x000fc40000000f00 */
[----:B------:R-:W-:Y:S02]  /*7070*/  PLOP3.LUT P0, PT, PT, PT, UP0, 0x80, 0x0 ;  /* 0x000000000000781c */ /* 0x000fe40003f0f008 */
[----:B------:R-:W-:Y:S01]  /*7080*/  PRMT R191, R12, 0x5410, R11 ;  /* 0x000054100cbf7816 */ /* 0x000fe2000000000b */
[----:B------:R-:W-:Y:S02]  /*7090*/  IMAD.MOV.U32 R12, RZ, RZ, R40 ;  /* 0x000000ffff0c7224 */ /* 0x000fe400078e0028 */
[----:B------:R-:W-:-:S05]  /*70a0*/  IMAD.MOV.U32 R11, RZ, RZ, R41 ;  /* 0x000000ffff0b7224 */ /* 0x000fca00078e0029 */
[----:B------:R-:W-:Y:S01]  /*70b0*/  PRMT R192, R12, 0x5410, R11 ;  /* 0x000054100cc07816 */ /* 0x000fe2000000000b */
[----:B------:R-:W-:Y:S02]  /*70c0*/  IMAD.MOV.U32 R11, RZ, RZ, R47 ;  /* 0x000000ffff0b7224 */ /* 0x000fe400078e002f */
[----:B------:R-:W-:-:S03]  /*70d0*/  IMAD.MOV.U32 R12, RZ, RZ, R46 ;  /* 0x000000ffff0c7224 */ /* 0x000fc600078e002e */
[----:B------:R-:W-:Y:S01]  /*70e0*/  PRMT R197, R197, 0x5410, R11 ;  /* 0x00005410c5c57816 */ /* 0x000fe2000000000b */
[----:B------:R-:W-:Y:S01]  /*70f0*/  IMAD.MOV.U32 R11, RZ, RZ, R45 ;  /* 0x000000ffff0b7224 */ /* 0x000fe200078e002d */
[----:B------:R-:W-:Y:S02]  /*7100*/  PRMT R195, R195, 0x5410, R12 ;  /* 0x00005410c3c37816 */ /* 0x000fe4000000000c */
[----:B------:R-:W-:Y:S02]  /*7110*/  MOV R12, R44 ;  /* 0x0000002c000c7202 */ /* 0x000fe40000000f00 */
[----:B------:R-:W-:Y:S01]  /*7120*/  PRMT R201, R11, 0x7610, R201 ;  /* 0x000076100bc97816 */ /* 0x000fe200000000c9 */
[----:B------:R-:W-:Y:S01]  /*7130*/  IMAD.MOV.U32 R11, RZ, RZ, R50 ;  /* 0x000000ffff0b7224 */ /* 0x000fe200078e0032 */
[----:B------:R-:W-:Y:S01]  /*7140*/  PRMT R196, R196, 0x5410, R12 ;  /* 0x00005410c4c47816 */ /* 0x000fe2000000000c */
[----:B------:R-:W-:-:S03]  /*7150*/  IMAD.MOV.U32 R12, RZ, RZ, R51 ;  /* 0x000000ffff0c7224 */ /* 0x000fc600078e0033 */
[----:B------:R-:W-:Y:S01]  /*7160*/  PRMT R201, R201, 0x5410, R11 ;  /* 0x00005410c9c97816 */ /* 0x000fe2000000000b */
[----:B------:R-:W-:Y:S01]  /*7170*/  IMAD.MOV.U32 R11, RZ, RZ, R48 ;  /* 0x000000ffff0b7224 */ /* 0x000fe200078e0030 */
[----:B------:R-:W-:Y:S01]  /*7180*/  PRMT R224, R12, 0x7610, R224 ;  /* 0x000076100ce07816 */ /* 0x000fe200000000e0 */
[----:B------:R-:W-:-:S03]  /*7190*/  IMAD.MOV.U32 R12, RZ, RZ, R49 ;  /* 0x000000ffff0c7224 */ /* 0x000fc600078e0031 */
[----:B------:R-:W-:Y:S01]  /*71a0*/  PRMT R224, R224, 0x5410, R11 ;  /* 0x00005410e0e07816 */ /* 0x000fe2000000000b */
[----:B-----5:R-:W-:Y:S01]  /*71b0*/  IMAD.MOV.U32 R11, RZ, RZ, R55 ;  /* 0x000000ffff0b7224 */ /* 0x020fe200078e0037 */
[----:B------:R-:W-:Y:S02]  /*71c0*/  PRMT R152, R12, 0x7610, R152 ;  /* 0x000076100c987816 */ /* 0x000fe40000000098 */
        /* <DEDUP_REMOVED lines=40> */
.L_x_1628:
[----:B------:R-:W-:Y:S01]  /*7450*/  LEA R86, R17, R2, 0x3 ;  /* 0x0000000211567211 */ /* 0x000fe200078e18ff */
[----:B------:R-:W-:Y:S01]  /*7460*/  BSSY B1, `(.L_x_1629) ;  /* 0x0000004000017945 */ /* 0x000fe20003800000 */
[----:B------:R-:W-:-:S04]  /*7470*/  SHF.L.U32 R87, R175, 0x1f, RZ ;  /* 0x0000001faf577819 */ /* 0x000fc800000006ff */
[----:B------:R-:W0:Y:S02]  /*7480*/  SYNCS.PHASECHK.TRANS64.TRYWAIT P6, [R86+URZ+0x2a890], R87 ;  /* 0x02a89057560075a7 */ /* 0x000e2400080c017f */
[----:B0-----:R-:W-:Y:S05]  /*7490*/  @!P6 BRA `(.L_x_1630) ;  /* 0x0000024400f4e947 */ /* 0x001fea0003800000 */
.L_x_2005:
[----:B------:R-:W-:Y:S05]  /*74a0*/  BSYNC B1 ;  /* 0x0000000000017941 */ /* 0x000fea0003800000 */
.L_x_1629:
[----:B------:R-:W1:Y:S01]  /*74b0*/  LDC R127, c[0x0][0x2f4] ;  /* 0x0000bd00ff7f7b82 */ /* 0x000e620000000800 */
[----:B------:R-:W-:Y:S01]  /*74c0*/  UMOV UR4, 0xffffffff ;  /* 0xffffffff00047882 */ /* 0x000fe20000000000 */
[----:B-1----:R-:W-:Y:S02]  /*74d0*/  IMAD.IADD R131, R127, 0x1, -R124 ;  /* 0x000000017f837824 */ /* 0x002fe400078e0a7c */
[----:B------:R-:W-:Y:S05]  /*74e0*/  BRA.DIV UR4, `(.L_x_1631) ;  /* 0x0000024604f47947 */ /* 0x000fea000b800000 */
[----:B------:R1:W2:Y:S04]  /*74f0*/  SHFL.IDX PT, R115, R116, RZ, 0x1c1f ;  /* 0x001c1fff74737589 */ /* 0x0002a800000e0000 */
[----:B------:R1:W3:Y:S02]  /*7500*/  SHFL.IDX PT, R11, R117, RZ, 0x1c1f ;  /* 0x001c1fff750b7589 */ /* 0x0002e400000e0000 */
.L_x_2009:
        /* <DEDUP_REMOVED lines=27> */
[----:B---3--:R-:W-:Y:S01]  /*76c0*/  IMAD.MOV.U32 R151, RZ, RZ, R81 ;  /* 0x000000ffff977224 */ /* 0x008fe200078e0051 */
[----:B------:R-:W-:Y:S01]  /*76d0*/  SHF.R.U64 R36, R36, 0x10, R37 ;  /* 0x0000001024247819 */ /* 0x000fe20000001225 */
[----:B----4-:R-:W-:Y:S01]  /*76e0*/  IMAD.MOV.U32 R150, RZ, RZ, R13 ;  /* 0x000000ffff967224 */ /* 0x010fe200078e000d */
[----:B------:R-:W-:Y:S01]  /*76f0*/  SHF.R.U32.HI R37, RZ, 0x10, R37 ;  /* 0x00000010ff257819 */ /* 0x000fe20000011625 */
[----:B------:R-:W-:Y:S01]  /*7700*/  HADD2.F32 R152, -RZ, R152.H0_H0 ;  /* 0x20000098ff987230 */ /* 0x000fe20000004100 */
[----:B------:R-:W-:Y:S01]  /*7710*/  SHF.R.U64 R38, R38, 0x10, R39 ;  /* 0x0000001026267819 */ /* 0x000fe20000001227 */
[----:B------:R-:W-:Y:S02]  /*7720*/  HADD2.F32 R13, -RZ, R151.H0_H0 ;  /* 0x20000097ff0d7230 */ /* 0x000fe40000004100 */
[----:B------:R-:W-:Y:S02]  /*7730*/  HADD2.F32 R154, -RZ, R150.H0_H0 ;  /* 0x20000096ff9a7230 */ /* 0x000fe40000004100 */
[----:B------:R-:W-:-:S02]  /*7740*/  HADD2.F32 R153, -RZ, R153.H0_H0 ;  /* 0x20000099ff997230 */ /* 0x000fc40000004100 */
[CC--:B------:R-:W-:Y:S01]  /*7750*/  FMUL.FTZ R81, R13.reuse, R152.reuse ;  /* 0x000000980d517220 */ /* 0x0c0fe20000410000 */
[----:B------:R-:W-:Y:S02]  /*7760*/  HADD2.F32 R151, -RZ, R151.H1_H1 ;  /* 0x30000097ff977230 */ /* 0x000fe40000004100 */
[C---:B------:R-:W-:Y:S01]  /*7770*/  FMUL.FTZ R152, R154.reuse, R152 ;  /* 0x000000989a987220 */ /* 0x040fe20000410000 */
[----:B------:R-:W-:Y:S02]  /*7780*/  HADD2.F32 R37, -RZ, R37.H0_H0 ;  /* 0x20000025ff257230 */ /* 0x000fe40000004100 */
[-C--:B------:R-:W-:Y:S01]  /*7790*/  FFMA.FTZ R81, R154, R153.reuse, -R81 ;  /* 0x000000999a517223 */ /* 0x080fe20000010851 */
[----:B------:R-:W-:Y:S02]  /*77a0*/  HADD2.F32 R36, -RZ, R36.H0_H0 ;  /* 0x20000024ff247230 */ /* 0x000fe40000004100 */
[----:B------:R-:W-:Y:S01]  /*77b0*/  FFMA.FTZ R13, R13, R153, R152 ;  /* 0x000000990d0d7223 */ /* 0x000fe20000010098 */
[--C-:B------:R-:W-:Y:S01]  /*77c0*/  SHF.R.U32.HI R152, RZ, 0x10, R49.reuse ;  /* 0x00000010ff987819 */ /* 0x100fe20000011631 */
[----:B------:R-:W-:Y:S01]  /*77d0*/  HADD2.F32 R153, -RZ, R224.H0_H0 ;  /* 0x200000e0ff997230 */ /* 0x000fe20000004100 */
[----:B------:R-:W-:Y:S01]  /*77e0*/  SHF.R.U64 R49, R48, 0x10, R49 ;  /* 0x0000001030317819 */ /* 0x000fe20000001231 */
[----:B------:R-:W-:-:S02]  /*77f0*/  HADD2.F32 R48, -RZ, R150.H1_H1 ;  /* 0x30000096ff307230 */ /* 0x000fc40000004100 */
[----:B------:R-:W-:Y:S02]  /*7800*/  HADD2.F32 R152, -RZ, R152.H0_H0 ;  /* 0x20000098ff987230 */ /* 0x000fe40000004100 */
[----:B------:R-:W-:Y:S02]  /*7810*/  HADD2.F32 R49, -RZ, R49.H0_H0 ;  /* 0x20000031ff317230 */ /* 0x000fe40000004100 */
[----:B------:R-:W-:Y:S02]  /*7820*/  HADD2.F32 R38, -RZ, R38.H0_H0 ;  /* 0x20000026ff267230 */ /* 0x000fe40000004100 */
[-C--:B------:R-:W-:Y:S01]  /*7830*/  FMUL.FTZ R150, R151, R152.reuse ;  /* 0x0000009897967220 */ /* 0x080fe20000410000 */
[----:B------:R-:W-:-:S03]  /*7840*/  FMUL.FTZ R152, R48, R152 ;  /* 0x0000009830987220 */ /* 0x000fc60000410000 */
[-C--:B------:R-:W-:Y:S01]  /*7850*/  FFMA.FTZ R48, R48, R37.reuse, -R150 ;  /* 0x0000002530307223 */ /* 0x080fe20000010896 */
[----:B------:R-:W-:Y:S02]  /*7860*/  HADD2.F32 R150, -RZ, R83.H0_H0 ;  /* 0x20000053ff967230 */ /* 0x000fe40000004100 */
[----:B------:R-:W-:Y:S01]  /*7870*/  FFMA.FTZ R37, R151, R37, R152 ;  /* 0x0000002597257223 */ /* 0x000fe20000010098 */
[----:B------:R-:W-:Y:S02]  /*7880*/  HADD2.F32 R151, -RZ, R199.H0_H0 ;  /* 0x200000c7ff977230 */ /* 0x000fe40000004100 */
[--C-:B------:R-:W-:Y:S02]  /*7890*/  HADD2.F32 R152, -RZ, R15.reuse.H0_H0 ;  /* 0x2000000fff987230 */ /* 0x100fe40000004100 */
[----:B------:R-:W-:Y:S01]  /*78a0*/  FMUL.FTZ R154, R150, R153 ;  /* 0x00000099969a7220 */ /* 0x000fe20000410000 */
[----:B------:R-:W-:Y:S01]  /*78b0*/  HADD2.F32 R15, -RZ, R15.H1_H1 ;  /* 0x3000000fff0f7230 */ /* 0x000fe20000004100 */
[----:B------:R-:W-:-:S02]  /*78c0*/  F2FP.F16.F32.PACK_AB R48, R48, R81 ;  /* 0x000000513030723e */ /* 0x000fc400000000ff */
[C---:B------:R-:W-:Y:S01]  /*78d0*/  FFMA.FTZ R154, R152.reuse, R151, -R154 ;  /* 0x00000097989a7223 */ /* 0x040fe2000001089a */
[----:B------:R-:W-:Y:S01]  /*78e0*/  FMUL.FTZ R152, R152, R153 ;  /* 0x0000009998987220 */ /* 0x000fe20000410000 */
[----:B------:R-:W-:Y:S01]  /*78f0*/  HADD2.F32 R153, -RZ, R224.H1_H1 ;  /* 0x300000e0ff997230 */ /* 0x000fe20000004100 */
[----:B------:R-:W-:Y:S01]  /*7900*/  F2FP.F16.F32.PACK_AB R37, R37, R13 ;  /* 0x0000000d2525723e */ /* 0x000fe200000000ff */
[----:B------:R-:W-:Y:S02]  /*7910*/  IMAD.MOV.U32 R13, RZ, RZ, R48 ;  /* 0x000000ffff0d7224 */ /* 0x000fe400078e0030 */
[----:B------:R-:W-:Y:S01]  /*7920*/  FFMA.FTZ R152, R150, R151, R152 ;  /* 0x0000009796987223 */ /* 0x000fe20000010098 */
[----:B------:R-:W-:Y:S02]  /*7930*/  SHF.R.U32.HI R150, RZ, 0x10, R39 ;  /* 0x00000010ff967819 */ /* 0x000fe40000011627 */
[--C-:B------:R-:W-:Y:S01]  /*7940*/  SHF.R.U64 R39, R50, 0x10, R51.reuse ;  /* 0x0000001032277819 */ /* 0x100fe20000001233 */
[----:B------:R-:W-:Y:S01]  /*7950*/  HADD2.F32 R50, -RZ, R83.H1_H1 ;  /* 0x30000053ff327230 */ /* 0x000fe20000004100 */
[----:B------:R-:W-:Y:S01]  /*7960*/  SHF.R.U32.HI R51, RZ, 0x10, R51 ;  /* 0x00000010ff337819 */ /* 0x000fe20000011633 */
[----:B------:R-:W-:-:S02]  /*7970*/  HADD2.F32 R150, -RZ, R150.H0_H0 ;  /* 0x20000096ff967230 */ /* 0x000fc40000004100 */
[----:B------:R-:W-:Y:S02]  /*7980*/  HADD2.F32 R39, -RZ, R39.H0_H0 ;  /* 0x20000027ff277230 */ /* 0x000fe40000004100 */
[----:B------:R-:W-:Y:S02]  /*7990*/  HADD2.F32 R51, -RZ, R51.H0_H0 ;  /* 0x20000033ff337230 */ /* 0x000fe40000004100 */
[----:B------:R-:W-:-:S03]  /*79a0*/  IMAD.MOV.U32 R81, RZ, RZ, R37 ;  /* 0x000000ffff517224 */ /* 0x000fc600078e0025 */
[----:B------:R-:W-:-:S04]  /*79b0*/  FMUL.FTZ R83, R50, R51 ;  /* 0x0000003332537220 */ /* 0x000fc80000410000 */
[C---:B------:R-:W-:Y:S01]  /*79c0*/  FFMA.FTZ R83, R15.reuse, R150, -R83 ;  /* 0x000000960f537223 */ /* 0x040fe20000010853 */
[----:B------:R-:W-:Y:S01]  /*79d0*/  FMUL.FTZ R15, R15, R51 ;  /* 0x000000330f0f7220 */ /* 0x000fe20000410000 */
[----:B------:R-:W-:-:S03]  /*79e0*/  HADD2.F32 R51, -RZ, R199.H1_H1 ;  /* 0x300000c7ff337230 */ /* 0x000fc60000004100 */
        /* <DEDUP_REMOVED lines=10> */
[----:B------:R-:W-:-:S02]  /*7a90*/  HADD2.F32 R150, -RZ, R201.H1_H1 ;  /* 0x300000c9ff967230 */ /* 0x000fc40000004100 */
[----:B------:R-:W-:Y:S01]  /*7aa0*/  FFMA.FTZ R153, R50, R51, R153 ;  /* 0x0000003332997223 */ /* 0x000fe20000010099 */
[-C--:B------:R-:W-:Y:S01]  /*7ab0*/  FMUL.FTZ R50, R80, R49.reuse ;  /* 0x0000003150327220 */ /* 0x080fe20000410000 */
[C---:B------:R-:W-:Y:S01]  /*7ac0*/  FMUL.FTZ R49, R12.reuse, R49 ;  /* 0x000000310c317220 */ /* 0x040fe20000410000 */
[----:B------:R-:W-:Y:S02]  /*7ad0*/  HADD2.F32 R51, -RZ, R14.H0_H0 ;  /* 0x2000000eff337230 */ /* 0x000fe40000004100 */
[-C--:B------:R-:W-:Y:S01]  /*7ae0*/  FFMA.FTZ R12, R12, R36.reuse, -R50 ;  /* 0x000000240c0c7223 */ /* 0x080fe20000010832 */
[----:B------:R-:W-:Y:S01]  /*7af0*/  FFMA.FTZ R36, R80, R36, R49 ;  /* 0x0000002450247223 */ /* 0x000fe20000010031 */
[----:B------:R-:W-:Y:S02]  /*7b00*/  HADD2.F32 R49, -RZ, R82.H0_H0 ;  /* 0x20000052ff317230 */ /* 0x000fe40000004100 */
[----:B------:R-:W-:Y:S01]  /*7b10*/  HADD2.F32 R50, -RZ, R198.H1_H1 ;  /* 0x300000c6ff327230 */ /* 0x000fe20000004100 */
[----:B------:R-:W-:Y:S01]  /*7b20*/  F2FP.F16.F32.PACK_AB R12, R12, R151 ;  /* 0x000000970c0c723e */ /* 0x000fe200000000ff */
[----:B------:R-:W-:-:S02]  /*7b30*/  HADD2.F32 R82, -RZ, R82.H1_H1 ;  /* 0x30000052ff527230 */ /* 0x000fc40000004100 */
[-C--:B------:R-:W-:Y:S01]  /*7b40*/  FMUL.FTZ R80, R49, R150.reuse ;  /* 0x0000009631507220 */ /* 0x080fe20000410000 */
[C---:B------:R-:W-:Y:S01]  /*7b50*/  FMUL.FTZ R150, R51.reuse, R150 ;  /* 0x0000009633967220 */ /* 0x040fe20000410000 */
[----:B------:R-:W-:Y:S01]  /*7b60*/  HADD2.F32 R14, -RZ, R14.H1_H1 ;  /* 0x3000000eff0e7230 */ /* 0x000fe20000004100 */
[----:B------:R-:W-:Y:S01]  /*7b70*/  F2FP.F16.F32.PACK_AB R36, R36, R153 ;  /* 0x000000992424723e */ /* 0x000fe200000000ff */
[-C--:B------:R-:W-:Y:S01]  /*7b80*/  FFMA.FTZ R80, R51, R50.reuse, -R80 ;  /* 0x0000003233507223 */ /* 0x080fe20000010850 */
[----:B------:R-:W-:Y:S01]  /*7b90*/  FFMA.FTZ R150, R49, R50, R150 ;  /* 0x0000003231967223 */ /* 0x000fe20000010096 */
[-C--:B------:R-:W-:Y:S01]  /*7ba0*/  FMUL.FTZ R49, R82, R39.reuse ;  /* 0x0000002752317220 */ /* 0x080fe20000410000 */
[C---:B------:R-:W-:Y:S01]  /*7bb0*/  FMUL.FTZ R39, R14.reuse, R39 ;  /* 0x000000270e277220 */ /* 0x040fe20000410000 */
[----:B------:R-:W-:Y:S02]  /*7bc0*/  IMAD.MOV.U32 R15, RZ, RZ, R83 ;  /* 0x000000ffff0f7224 */ /* 0x000fe400078e0053 */
[-C--:B------:R-:W-:Y:S01]  /*7bd0*/  FFMA.FTZ R49, R14, R38.reuse, -R49 ;  /* 0x000000260e317223 */ /* 0x080fe20000010831 */
[----:B------:R-:W-:Y:S01]  /*7be0*/  FFMA.FTZ R39, R82, R38, R39 ;  /* 0x0000002652277223 */ /* 0x000fe20000010027 */
[----:B------:R-:W-:-:S03]  /*7bf0*/  IMAD.MOV.U32 R83, RZ, RZ, R152 ;  /* 0x000000ffff537224 */ /* 0x000fc600078e0098 */
[----:B------:R-:W-:Y:S01]  /*7c00*/  F2FP.F16.F32.PACK_AB R49, R49, R80 ;  /* 0x000000503131723e */ /* 0x000fe200000000ff */
[----:B------:R-:W-:Y:S01]  /*7c10*/  IMAD.MOV.U32 R80, RZ, RZ, R36 ;  /* 0x000000ffff507224 */ /* 0x000fe200078e0024 */
[----:B------:R-:W-:Y:S02]  /*7c20*/  F2FP.F16.F32.PACK_AB R39, R39, R150 ;  /* 0x000000962727723e */ /* 0x000fe400000000ff */
[----:B------:R-:W-:-:S03]  /*7c30*/  MOV R14, R49 ;  /* 0x00000031000e7202 */ /* 0x000fc60000000f00 */
[----:B------:R-:W-:-:S07]  /*7c40*/  IMAD.MOV.U32 R82, RZ, RZ, R39 ;  /* 0x000000ffff527224 */ /* 0x000fce00078e0027 */
.L_x_1637:
[----:B------:R-:W-:Y:S05]  /*7c50*/  BSYNC B3 ;  /* 0x0000000000037941 */ /* 0x000fea0003800000 */
.L_x_1636:
[----:B------:R-:W-:-:S04]  /*7c60*/  LEA R36, P4, R4, R11, 0x1 ;  /* 0x0000000b04247211 */ /* 0x000fc800078808ff */
[----:B--2---:R-:W-:Y:S02]  /*7c70*/  LEA.HI.X R37, R4, R115, R111, 0x1, P4 ;  /* 0x0000007304257211 */ /* 0x004fe400020f0c6f */
[----:B------:R-:W-:-:S03]  /*7c80*/  ISETP.GE.AND P4, PT, R149, R127, PT ;  /* 0x0000007f9500720c */ /* 0x000fc60003f86270 */
[----:B----4-:R2:W-:Y:S10]  /*7c90*/  ST.E.128 desc[UR60][R36.64], R12 ;  /* 0x0000000c24007985 */ /* 0x0105f4000c101d3c */
[----:B--2---:R-:W-:-:S05]  /*7ca0*/  @!P4 IMAD.WIDE R12, R149, 0x2, R114 ;  /* 0x00000002950cc825 */ /* 0x004fca00078e0272 */
[----:B---3--:R3:W-:Y:S02]  /*7cb0*/  @!P4 ST.E.128 desc[UR60][R12.64], R80 ;  /* 0x000000500c00c985 */ /* 0x0087e4000c101d3c */
.L_x_1635:
[----:B------:R-:W-:Y:S05]  /*7cc0*/  BSYNC B2 ;  /* 0x0000000000027941 */ /* 0x000fea0003800000 */
.L_x_1634:
        /* <DEDUP_REMOVED lines=33> */
[-C--:B------:R-:W-:Y:S01]  /*7ee0*/  FMUL.FTZ R37, R13, R51.reuse ;  /* 0x000000330d257220 */ /* 0x080fe20000410000 */
[----:B------:R-:W-:Y:S02]  /*7ef0*/  HADD2.F32 R50, -RZ, R50.H1_H1 ;  /* 0x30000032ff327230 */ /* 0x000fe40000004100 */
[C---:B------:R-:W-:Y:S01]  /*7f00*/  FMUL.FTZ R51, R81.reuse, R51 ;  /* 0x0000003351337220 */ /* 0x040fe20000410000 */
[----:B------:R-:W-:Y:S02]  /*7f10*/  HADD2.F32 R33, -RZ, R33.H0_H0 ;  /* 0x20000021ff217230 */ /* 0x000fe40000004100 */
[-C--:B------:R-:W-:Y:S01]  /*7f20*/  FFMA.FTZ R37, R81, R80.reuse, -R37 ;  /* 0x0000005051257223 */ /* 0x080fe20000010825 */
[----:B------:R-:W-:Y:S02]  /*7f30*/  HADD2.F32 R32, -RZ, R32.H0_H0 ;  /* 0x20000020ff207230 */ /* 0x000fe40000004100 */
[----:B------:R-:W-:Y:S01]  /*7f40*/  FFMA.FTZ R13, R13, R80, R51 ;  /* 0x000000500d0d7223 */ /* 0x000fe20000010033 */
[--C-:B------:R-:W-:Y:S01]  /*7f50*/  SHF.R.U32.HI R51, RZ, 0x10, R45.reuse ;  /* 0x00000010ff337819 */ /* 0x100fe2000001162d */
[----:B------:R-:W-:Y:S01]  /*7f60*/  HADD2.F32 R80, -RZ, R197.H1_H1 ;  /* 0x300000c5ff507230 */ /* 0x000fe20000004100 */
        /* <DEDUP_REMOVED lines=11> */
[----:B------:R-:W-:Y:S02]  /*8020*/  HADD2.F32 R51, -RZ, R15.H0_H0 ;  /* 0x2000000fff337230 */ /* 0x000fe40000004100 */
[----:B------:R-:W-:Y:S01]  /*8030*/  FMUL.FTZ R81, R49, R80 ;  /* 0x0000005031517220 */ /* 0x000fe20000410000 */
[----:B------:R-:W-:Y:S01]  /*8040*/  HADD2.F32 R39, -RZ, R39.H1_H1 ;  /* 0x30000027ff277230 */ /* 0x000fe20000004100 */
[----:B------:R-:W-:Y:S01]  /*8050*/  F2FP.F16.F32.PACK_AB R37, R44, R37 ;  /* 0x000000252c25723e */ /* 0x000fe200000000ff */
[----:B------:R-:W-:-:S02]  /*8060*/  HADD2.F32 R15, -RZ, R15.H1_H1 ;  /* 0x3000000fff0f7230 */ /* 0x000fc40000004100 */
[C---:B------:R-:W-:Y:S01]  /*8070*/  FFMA.FTZ R81, R51.reuse, R50, -R81 ;  /* 0x0000003233517223 */ /* 0x040fe20000010851 */
[----:B------:R-:W-:Y:S01]  /*8080*/  FMUL.FTZ R51, R51, R80 ;  /* 0x0000005033337220 */ /* 0x000fe20000410000 */
[----:B------:R-:W-:Y:S01]  /*8090*/  HADD2.F32 R80, -RZ, R196.H1_H1 ;  /* 0x300000c4ff507230 */ /* 0x000fe20000004100 */
[----:B------:R-:W-:Y:S01]  /*80a0*/  F2FP.F16.F32.PACK_AB R33, R33, R13 ;  /* 0x0000000d2121723e */ /* 0x000fe200000000ff */
[----:B------:R-:W-:Y:S02]  /*80b0*/  IMAD.MOV.U32 R13, RZ, RZ, R37 ;  /* 0x000000ffff0d7224 */ /* 0x000fe400078e0025 */
[----:B------:R-:W-:Y:S01]  /*80c0*/  FFMA.FTZ R51, R49, R50, R51 ;  /* 0x0000003231337223 */ /* 0x000fe20000010033 */
[----:B------:R-:W-:Y:S02]  /*80d0*/  SHF.R.U32.HI R49, RZ, 0x10, R35 ;  /* 0x00000010ff317819 */ /* 0x000fe40000011623 */
[--C-:B------:R-:W-:Y:S02]  /*80e0*/  SHF.R.U64 R35, R46, 0x10, R47.reuse ;  /* 0x000000102e237819 */ /* 0x100fe4000000122f */
[----:B------:R-:W-:Y:S01]  /*80f0*/  SHF.R.U32.HI R46, RZ, 0x10, R47 ;  /* 0x00000010ff2e7819 */ /* 0x000fe2000001162f */
[----:B------:R-:W-:Y:S01]  /*8100*/  HADD2.F32 R49, -RZ, R49.H0_H0 ;  /* 0x20000031ff317230 */ /* 0x000fe20000004100 */
[----:B------:R-:W-:Y:S01]  /*8110*/  MOV R37, R33 ;  /* 0x0000002100257202 */ /* 0x000fe20000000f00 */
[----:B------:R-:W-:-:S02]  /*8120*/  HADD2.F32 R35, -RZ, R35.H0_H0 ;  /* 0x20000023ff237230 */ /* 0x000fc40000004100 */
[----:B------:R-:W-:-:S05]  /*8130*/  HADD2.F32 R46, -RZ, R46.H0_H0 ;  /* 0x2000002eff2e7230 */ /* 0x000fca0000004100 */
[----:B------:R-:W-:-:S04]  /*8140*/  FMUL.FTZ R47, R39, R46 ;  /* 0x0000002e272f7220 */ /* 0x000fc80000410000 */
[C---:B------:R-:W-:Y:S01]  /*8150*/  FFMA.FTZ R47, R15.reuse, R49, -R47 ;  /* 0x000000310f2f7223 */ /* 0x040fe2000001082f */
[----:B------:R-:W-:Y:S01]  /*8160*/  FMUL.FTZ R15, R15, R46 ;  /* 0x0000002e0f0f7220 */ /* 0x000fe20000410000 */
[----:B------:R-:W-:-:S03]  /*8170*/  HADD2.F32 R46, -RZ, R196.H0_H0 ;  /* 0x200000c4ff2e7230 */ /* 0x000fc60000004100 */
[----:B------:R-:W-:Y:S01]  /*8180*/  FFMA.FTZ R15, R39, R49, R15 ;  /* 0x00000031270f7223 */ /* 0x000fe2000001000f */
[----:B------:R-:W-:Y:S01]  /*8190*/  HADD2.F32 R39, -RZ, R36.H0_H0 ;  /* 0x20000024ff277230 */ /* 0x000fe20000004100 */
[----:B------:R-:W-:Y:S01]  /*81a0*/  F2FP.F16.F32.PACK_AB R47, R47, R81 ;  /* 0x000000512f2f723e */ /* 0x000fe200000000ff */
[----:B------:R-:W-:Y:S02]  /*81b0*/  HADD2.F32 R49, -RZ, R12.H0_H0 ;  /* 0x2000000cff317230 */ /* 0x000fe40000004100 */
[----:B------:R-:W-:Y:S02]  /*81c0*/  HADD2.F32 R36, -RZ, R36.H1_H1 ;  /* 0x30000024ff247230 */ /* 0x000fe40000004100 */
[-C--:B------:R-:W-:Y:S01]  /*81d0*/  FMUL.FTZ R50, R39, R80.reuse ;  /* 0x0000005027327220 */ /* 0x080fe20000410000 */
[----:B------:R-:W-:Y:S02]  /*81e0*/  HADD2.F32 R12, -RZ, R12.H1_H1 ;  /* 0x3000000cff0c7230 */ /* 0x000fe40000004100 */
[----:B------:R-:W-:Y:S01]  /*81f0*/  FMUL.FTZ R80, R49, R80 ;  /* 0x0000005031507220 */ /* 0x000fe20000410000 */
[----:B------:R-:W-:Y:S01]  /*8200*/  F2FP.F16.F32.PACK_AB R51, R15, R51 ;  /* 0x000000330f33723e */ /* 0x000fe200000000ff */
[----:B------:R-:W-:Y:S01]  /*8210*/  FFMA.FTZ R50, R49, R46, -R50 ;  /* 0x0000002e31327223 */ /* 0x000fe20000010832 */
[----:B------:R-:W-:-:S02]  /*8220*/  HADD2.F32 R49, -RZ, R195.H1_H1 ;  /* 0x300000c3ff317230 */ /* 0x000fc40000004100 */
[----:B------:R-:W-:Y:S01]  /*8230*/  FFMA.FTZ R80, R39, R46, R80 ;  /* 0x0000002e27507223 */ /* 0x000fe20000010050 */
[-C--:B------:R-:W-:Y:S01]  /*8240*/  FMUL.FTZ R39, R36, R45.reuse ;  /* 0x0000002d24277220 */ /* 0x080fe20000410000 */
[C---:B------:R-:W-:Y:S01]  /*8250*/  FMUL.FTZ R45, R12.reuse, R45 ;  /* 0x0000002d0c2d7220 */ /* 0x040fe20000410000 */
[----:B------:R-:W-:Y:S02]  /*8260*/  IMAD.MOV.U32 R15, RZ, RZ, R47 ;  /* 0x000000ffff0f7224 */ /* 0x000fe400078e002f */
[-C--:B------:R-:W-:Y:S01]  /*8270*/  FFMA.FTZ R12, R12, R32.reuse, -R39 ;  /* 0x000000200c0c7223 */ /* 0x080fe20000010827 */
[----:B------:R-:W-:Y:S01]  /*8280*/  FFMA.FTZ R32, R36, R32, R45 ;  /* 0x0000002024207223 */ /* 0x000fe2000001002d */
[----:B------:R-:W-:Y:S02]  /*8290*/  HADD2.F32 R36, -RZ, R38.H0_H0 ;  /* 0x20000026ff247230 */ /* 0x000fe40000004100 */
[----:B------:R-:W-:Y:S01]  /*82a0*/  HADD2.F32 R45, -RZ, R14.H0_H0 ;  /* 0x2000000eff2d7230 */ /* 0x000fe20000004100 */
[----:B------:R-:W-:Y:S01]  /*82b0*/  F2FP.F16.F32.PACK_AB R12, R12, R50 ;  /* 0x000000320c0c723e */ /* 0x000fe200000000ff */
[----:B------:R-:W-:-:S02]  /*82c0*/  HADD2.F32 R39, -RZ, R195.H0_H0 ;  /* 0x200000c3ff277230 */ /* 0x000fc40000004100 */
[-C--:B------:R-:W-:Y:S01]  /*82d0*/  FMUL.FTZ R46, R36, R49.reuse ;  /* 0x00000031242e7220 */ /* 0x080fe20000410000 */
[----:B------:R-:W-:Y:S02]  /*82e0*/  HADD2.F32 R38, -RZ, R38.H1_H1 ;  /* 0x30000026ff267230 */ /* 0x000fe40000004100 */
[C---:B------:R-:W-:Y:S01]  /*82f0*/  FMUL.FTZ R49, R45.reuse, R49 ;  /* 0x000000312d317220 */ /* 0x040fe20000410000 */
[----:B------:R-:W-:Y:S02]  /*8300*/  HADD2.F32 R14, -RZ, R14.H1_H1 ;  /* 0x3000000eff0e7230 */ /* 0x000fe40000004100 */
[-C--:B------:R-:W-:Y:S01]  /*8310*/  FFMA.FTZ R46, R45, R39.reuse, -R46 ;  /* 0x000000272d2e7223 */ /* 0x080fe2000001082e */
[----:B------:R-:W-:Y:S01]  /*8320*/  F2FP.F16.F32.PACK_AB R32, R32, R80 ;  /* 0x000000502020723e */ /* 0x000fe200000000ff */
[----:B------:R-:W-:Y:S01]  /*8330*/  FFMA.FTZ R49, R36, R39, R49 ;  /* 0x0000002724317223 */ /* 0x000fe20000010031 */
[-C--:B------:R-:W-:Y:S01]  /*8340*/  FMUL.FTZ R36, R38, R35.reuse ;  /* 0x0000002326247220 */ /* 0x080fe20000410000 */
[----:B------:R-:W-:Y:S01]  /*8350*/  FMUL.FTZ R35, R14, R35 ;  /* 0x000000230e237220 */ /* 0x000fe20000410000 */
[----:B------:R-:W-:-:S02]  /*8360*/  IMAD.MOV.U32 R39, RZ, RZ, R51 ;  /* 0x000000ffff277224 */ /* 0x000fc400078e0033 */
[-C--:B------:R-:W-:Y:S01]  /*8370*/  FFMA.FTZ R36, R14, R34.reuse, -R36 ;  /* 0x000000220e247223 */ /* 0x080fe20000010824 */
[----:B------:R-:W-:-:S04]  /*8380*/  FFMA.FTZ R35, R38, R34, R35 ;  /* 0x0000002226237223 */ /* 0x000fc80000010023 */
[----:B------:R-:W-:Y:S01]  /*8390*/  F2FP.F16.F32.PACK_AB R46, R36, R46 ;  /* 0x0000002e242e723e */ /* 0x000fe200000000ff */
[----:B------:R-:W-:Y:S01]  /*83a0*/  IMAD.MOV.U32 R36, RZ, RZ, R32 ;  /* 0x000000ffff247224 */ /* 0x000fe200078e0020 */
[----:B------:R-:W-:-:S03]  /*83b0*/  F2FP.F16.F32.PACK_AB R35, R35, R49 ;  /* 0x000000312323723e */ /* 0x000fc600000000ff */
[----:B------:R-:W-:Y:S02]  /*83c0*/  IMAD.MOV.U32 R14, RZ, RZ, R46 ;  /* 0x000000ffff0e7224 */ /* 0x000fe400078e002e */
[----:B------:R-:W-:-:S07]  /*83d0*/  IMAD.MOV.U32 R38, RZ, RZ, R35 ;  /* 0x000000ffff267224 */ /* 0x000fce00078e0023 */
.L_x_1641:
[----:B------:R-:W-:Y:S05]  /*83e0*/  BSYNC B3 ;  /* 0x0000000000037941 */ /* 0x000fea0003800000 */
.L_x_1640:
[----:B------:R-:W-:-:S04]  /*83f0*/  LEA R32, P4, R5, R11, 0x1 ;  /* 0x0000000b05207211 */ /* 0x000fc800078808ff */
[----:B--2---:R-:W-:Y:S02]  /*8400*/  LEA.HI.X R33, R5, R115, R110, 0x1, P4 ;  /* 0x0000007305217211 */ /* 0x004fe400020f0c6e */
[----:B------:R-:W-:-:S03]  /*8410*/  ISETP.GE.AND P4, PT, R48, R127, PT ;  /* 0x0000007f3000720c */ /* 0x000fc60003f86270 */
[----:B----4-:R2:W-:Y:S10]  /*8420*/  ST.E.128 desc[UR60][R32.64], R12 ;  /* 0x0000000c20007985 */ /* 0x0105f4000c101d3c */
[----:B--2---:R-:W-:-:S05]  /*8430*/  @!P4 IMAD.WIDE R12, R48, 0x2, R114 ;  /* 0x00000002300cc825 */ /* 0x004fca00078e0272 */
[----:B---3--:R4:W-:Y:S02]  /*8440*/  @!P4 ST.E.128 desc[UR60][R12.64], R36 ;  /* 0x000000240c00c985 */ /* 0x0089e4000c101d3c */
.L_x_1639:
[----:B------:R-:W-:Y:S05]  /*8450*/  BSYNC B2 ;  /* 0x0000000000027941 */ /* 0x000fea0003800000 */
.L_x_1638:
[----:B------:R-:W-:-:S13]  /*8460*/  ISETP.NE.AND P4, PT, R21, RZ, PT ;  /* 0x000000ff1500720c */ /* 0x000fda0003f85270 */
[----:B------:R-:W-:Y:S05]  /*8470*/  @!P4 BRA `(.L_x_1633) ;  /* 0x0000000400ccc947 */ /* 0x000fea0003800000 */
[----:B---34-:R-:W-:Y:S01]  /*8480*/  SEL R12, R124, R131, !P1 ;  /* 0x000000837c0c7207 */ /* 0x018fe20004800000 */
        /* <DEDUP_REMOVED lines=103> */
[----:B------:R-:W-:Y:S01]  /*8b00*/  F2FP.F16.F32.PACK_AB R31, R31, R191 ;  /* 0x000000bf1f1f723e */ /* 0x000fe200000000ff */
[----:B------:R-:W-:Y:S01]  /*8b10*/  IMAD.MOV.U32 R33, RZ, RZ, R37 ;  /* 0x000000ffff217224 */ /* 0x000fe200078e0025 */
[----:B------:R-:W-:-:S03]  /*8b20*/  MOV R32, R40 ;  /* 0x0000002800207202 */ /* 0x000fc60000000f00 */
[----:B------:R-:W-:-:S07]  /*8b30*/  IMAD.MOV.U32 R34, RZ, RZ, R31 ;  /* 0x000000ffff227224 */ /* 0x000fce00078e001f */
.L_x_1643:
[----:B------:R-:W-:Y:S05]  /*8b40*/  BSYNC B2 ;  /* 0x0000000000027941 */ /* 0x000fea0003800000 */
.L_x_1642:
[----:B------:R-:W-:-:S04]  /*8b50*/  LEA R28, P4, R6, R11, 0x1 ;  /* 0x0000000b061c7211 */ /* 0x000fc800078808ff */
[----:B--2---:R-:W-:Y:S02]  /*8b60*/  LEA.HI.X R29, R6, R115, R109, 0x1, P4 ;  /* 0x00000073061d7211 */ /* 0x004fe400020f0c6d */
[----:B------:R-:W-:-:S03]  /*8b70*/  ISETP.GE.AND P4, PT, R36, R127, PT ;  /* 0x0000007f2400720c */ /* 0x000fc60003f86270 */
[----:B----4-:R2:W-:Y:S10]  /*8b80*/  ST.E.128 desc[UR60][R28.64], R12 ;  /* 0x0000000c1c007985 */ /* 0x0105f4000c101d3c */
[----:B------:R-:W-:-:S05]  /*8b90*/  @!P4 IMAD.WIDE R114, R36, 0x2, R114 ;  /* 0x000000022472c825 */ /* 0x000fca00078e0272 */
[----:B---3--:R2:W-:Y:S02]  /*8ba0*/  @!P4 ST.E.128 desc[UR60][R114.64], R32 ;  /* 0x000000207200c985 */ /* 0x0085e4000c101d3c */
.L_x_1633:
[----:B------:R-:W-:Y:S05]  /*8bb0*/  BSYNC B1 ;  /* 0x0000000000017941 */ /* 0x000fea0003800000 */
.L_x_1632:
[----:B------:R-:W-:-:S03]  /*8bc0*/  UMOV UR4, 0xffffffff ;  /* 0xffffffff00047882 */ /* 0x000fc60000000000 */
[----:B------:R-:W-:Y:S05]  /*8bd0*/  BRA.DIV UR4, `(.L_x_1644) ;  /* 0x0000023204847947 */ /* 0x000fea000b800000 */
[----:B-1----:R-:W1:Y:S04]  /*8be0*/  SHFL.IDX PT, R116, R116, 0x1, 0x1c1f ;  /* 0x003c1f0074747f89 */ /* 0x002e6800000e0000 */
[----:B------:R-:W0:Y:S02]  /*8bf0*/  SHFL.IDX PT, R117, R117, 0x1, 0x1c1f ;  /* 0x003c1f0075757f89 */ /* 0x000e2400000e0000 */
.L_x_2013:
[----:B------:R-:W-:Y:S05]  /*8c00*/  @P5 BRA `(.L_x_1601) ;  /* 0x0000001c006c5947 */ /* 0x000fea0003800000 */
[----:B------:R-:W-:Y:S01]  /*8c10*/  ISETP.NE.AND P4, PT, R7, RZ, PT ;  /* 0x000000ff0700720c */ /* 0x000fe20003f85270 */
[----:B------:R-:W-:Y:S01]  /*8c20*/  BSSY B1, `(.L_x_1645) ;  /* 0x0000079000017945 */ /* 0x000fe20003800000 */
[----:B0-2---:R-:W-:Y:S02]  /*8c30*/  IMAD.MOV.U32 R32, RZ, RZ, R117 ;  /* 0x000000ffff207224 */ /* 0x005fe400078e0075 */
[----:B-1----:R-:W-:-:S09]  /*8c40*/  IMAD.MOV.U32 R33, RZ, RZ, R116 ;  /* 0x000000ffff217224 */ /* 0x002fd200078e0074 */
[----:B------:R-:W-:Y:S05]  /*8c50*/  @!P4 BRA `(.L_x_1646) ;  /* 0x0000000400d4c947 */ /* 0x000fea0003800000 */
[----:B---3--:R-:W-:Y:S01]  /*8c60*/  SEL R11, R124, R131, !P3 ;  /* 0x000000837c0b7207 */ /* 0x008fe20005800000 */
[----:B------:R-:W-:Y:S01]  /*8c70*/  BSSY B2, `(.L_x_1647) ;  /* 0x0000071000027945 */ /* 0x000fe20003800000 */
[----:B----4-:R-:W-:Y:S02]  /*8c80*/  SHF.R.U32.HI R13, RZ, 0x3, R181 ;  /* 0x00000003ff0d7819 */ /* 0x010fe400000116b5 */
[----:B------:R-:W-:Y:S02]  /*8c90*/  SHF.R.S32.HI R12, RZ, 0x1f, R11 ;  /* 0x0000001fff0c7819 */ /* 0x000fe4000001140b */
[----:B------:R-:W-:Y:S02]  /*8ca0*/  LEA R34, P5, R4, R117, 0x1 ;  /* 0x0000007504227211 */ /* 0x000fe400078a08ff */
[----:B------:R-:W-:Y:S02]  /*8cb0*/  LEA.HI R12, R12, R11, RZ, 0x4 ;  /* 0x0000000b0c0c7211 */ /* 0x000fe400078f20ff */
[----:B------:R-:W-:-:S02]  /*8cc0*/  LEA.HI.X R35, R4, R116, R111, 0x1, P5 ;  /* 0x0000007404237211 */ /* 0x000fc400028f0c6f */
[----:B------:R-:W-:Y:S02]  /*8cd0*/  LEA.HI.SX32 R36, R12, R119, 0x1c ;  /* 0x000000770c247211 */ /* 0x000fe400078fe2ff */
[----:B------:R-:W-:Y:S02]  /*8ce0*/  ISETP.GE.AND P5, PT, R18, R123, PT ;  /* 0x0000007b1200720c */ /* 0x000fe40003fa6270 */
[----:B------:R-:W-:-:S04]  /*8cf0*/  SHF.R.S32.HI R12, RZ, 0x1f, R36 ;  /* 0x0000001fff0c7819 */ /* 0x000fc80000011424 */
[----:B------:R-:W-:Y:S02]  /*8d00*/  LEA.HI R12, R12, R36, RZ, 0x3 ;  /* 0x000000240c0c7211 */ /* 0x000fe400078f18ff */
[----:B------:R-:W-:Y:S02]  /*8d10*/  SHF.L.U32 R36, R36, 0x3, RZ ;  /* 0x0000000324247819 */ /* 0x000fe400000006ff */
[----:B------:R-:W-:Y:S02]  /*8d20*/  SHF.R.S32.HI R12, RZ, 0x3, R12 ;  /* 0x00000003ff0c7819 */ /* 0x000fe4000001140c */
[----:B------:R-:W-:Y:S02]  /*8d30*/  LOP3.LUT R11, R181, 0x38, R36, 0xf8, !PT ;  /* 0x00000038b50b7812 */ /* 0x000fe400078ef824 */
[----:B------:R-:W-:Y:S01]  /*8d40*/  ISETP.GE.AND P4, PT, R36, R127, PT ;  /* 0x0000007f2400720c */ /* 0x000fe20003f86270 */
[----:B------:R-:W-:Y:S01]  /*8d50*/  IMAD R12, R12, 0x1800, R200 ;  /* 0x000018000c0c7824 */ /* 0x000fe200078e02c8 */
[----:B------:R-:W-:-:S05]  /*8d60*/  LOP3.LUT R11, R11, R13, RZ, 0x3c, !PT ;  /* 0x0000000d0b0b7212 */ /* 0x000fca00078e3cff */
[----:B------:R-:W-:Y:S02]  /*8d70*/  IMAD.IADD R11, R12, 0x1, R11 ;  /* 0x000000010c0b7824 */ /* 0x000fe400078e020b */
[C---:B------:R-:W-:Y:S02]  /*8d80*/  IMAD R12, R17.reuse, 0x4800, R137 ;  /* 0x00004800110c7824 */ /* 0x040fe400078e0289 */
[----:B------:R-:W-:Y:S02]  /*8d90*/  IMAD R28, R17, 0x4800, R11 ;  /* 0x00004800111c7824 */ /* 0x000fe400078e020b */
[--C-:B------:R-:W-:Y:S02]  /*8da0*/  IMAD R12, R12, 0x2, R2.reuse ;  /* 0x000000020c0c7824 */ /* 0x100fe400078e0202 */
[----:B------:R-:W-:Y:S02]  /*8db0*/  IMAD R28, R28, 0x2, R2 ;  /* 0x000000021c1c7824 */ /* 0x000fe400078e0202 */
[----:B------:R-:W-:-:S02]  /*8dc0*/  @!P4 IMAD.WIDE R36, R36, 0x2, R32 ;  /* 0x000000022424c825 */ /* 0x000fc400078e0220 */
        /* <DEDUP_REMOVED lines=32> */
[----:B------:R-:W-:Y:S02]  /*8fd0*/  IMAD.MOV.U32 R13, RZ, RZ, R15 ;  /* 0x000000ffff0d7224 */ /* 0x000fe400078e000f */
[----:B------:R-:W-:Y:S01]  /*8fe0*/  HADD2.F32 R15, -RZ, R31.H0_H0 ;  /* 0x2000001fff0f7230 */ /* 0x000fe20000004100 */
[----:B------:R-:W-:Y:S01]  /*8ff0*/  F2FP.F16.F32.PACK_AB R29, R29, R39 ;  /* 0x000000271d1d723e */ /* 0x000fe200000000ff */
[----:B------:R-:W-:Y:S01]  /*9000*/  HADD2.F32 R42, -RZ, R156.H1_H1 ;  /* 0x3000009cff2a7230 */ /* 0x000fe20000004100 */
[----:B------:R-:W-:Y:S01]  /*9010*/  F2FP.F16.F32.PACK_AB R11, R11, R38 ;  /* 0x000000260b0b723e */ /* 0x000fe200000000ff */
[--C-:B------:R-:W-:Y:S02]  /*9020*/  HADD2.F32 R40, -RZ, R13.reuse.H0_H0 ;  /* 0x2000000dff287230 */ /* 0x100fe40000004100 */
[----:B------:R-:W-:Y:S01]  /*9030*/  FMUL.FTZ R43, R15, R41 ;  /* 0x000000290f2b7220 */ /* 0x000fe20000410000 */
[----:B------:R-:W-:-:S02]  /*9040*/  HADD2.F32 R13, -RZ, R13.H1_H1 ;  /* 0x3000000dff0d7230 */ /* 0x000fc40000004100 */
[----:B------:R-:W-:Y:S02]  /*9050*/  HADD2.F32 R158, -RZ, R158.H0_H0 ;  /* 0x2000009eff9e7230 */ /* 0x000fe40000004100 */
        /* <DEDUP_REMOVED lines=31> */
[----:B------:R-:W-:Y:S01]  /*9250*/  HADD2.F32 R30, -RZ, R30.H1_H1 ;  /* 0x3000001eff1e7230 */ /* 0x000fe20000004100 */
[----:B------:R-:W-:Y:S01]  /*9260*/  F2FP.F16.F32.PACK_AB R13, R13, R40 ;  /* 0x000000280d0d723e */ /* 0x000fe200000000ff */
[-C--:B------:R-:W-:Y:S01]  /*9270*/  FMUL.FTZ R28, R12, R158.reuse ;  /* 0x0000009e0c1c7220 */ /* 0x080fe20000410000 */
[----:B------:R-:W-:Y:S01]  /*9280*/  FMUL.FTZ R158, R15, R158 ;  /* 0x0000009e0f9e7220 */ /* 0x000fe20000410000 */
[----:B------:R-:W-:-:S02]  /*9290*/  F2FP.F16.F32.PACK_AB R72, R72, R159 ;  /* 0x0000009f4848723e */ /* 0x000fc400000000ff */
[-C--:B------:R-:W-:Y:S01]  /*92a0*/  FFMA.FTZ R28, R15, R156.reuse, -R28 ;  /* 0x0000009c0f1c7223 */ /* 0x080fe2000001081c */
        /* <DEDUP_REMOVED lines=9> */
[----:B------:R-:W-:Y:S01]  /*9340*/  MOV R12, R13 ;  /* 0x0000000d000c7202 */ /* 0x000fe20000000f00 */
[----:B------:R-:W-:Y:S02]  /*9350*/  IMAD.MOV.U32 R13, RZ, RZ, R29 ;  /* 0x000000ffff0d7224 */ /* 0x000fe400078e001d */
[----:B------:R-:W-:Y:S02]  /*9360*/  IMAD.MOV.U32 R29, RZ, RZ, R11 ;  /* 0x000000ffff1d7224 */ /* 0x000fe400078e000b */
[----:B------:R-:W-:-:S07]  /*9370*/  IMAD.MOV.U32 R30, RZ, RZ, R74 ;  /* 0x000000ffff1e7224 */ /* 0x000fce00078e004a */
.L_x_1648:
[----:B------:R-:W-:Y:S05]  /*9380*/  BSYNC B2 ;  /* 0x0000000000027941 */ /* 0x000fea0003800000 */
.L_x_1647:
[----:B0-----:R0:W-:Y:S04]  /*9390*/  ST.E.128 desc[UR60][R34.64], R12 ;  /* 0x0000000c22007985 */ /* 0x0011e8000c101d3c */
[----:B-1----:R0:W-:Y:S02]  /*93a0*/  @!P4 ST.E.128 desc[UR60][R36.64], R28 ;  /* 0x0000001c2400c985 */ /* 0x0021e4000c101d3c */
.L_x_1646:
[----:B------:R-:W-:Y:S05]  /*93b0*/  BSYNC B1 ;  /* 0x0000000000017941 */ /* 0x000fea0003800000 */
.L_x_1645:
[----:B------:R-:W-:Y:S01]  /*93c0*/  ISETP.NE.AND P4, PT, R20, RZ, PT ;  /* 0x000000ff1400720c */ /* 0x000fe20003f85270 */
[----:B------:R-:W-:-:S12]  /*93d0*/  BSSY B1, `(.L_x_1649) ;  /* 0x0000073000017945 */ /* 0x000fd80003800000 */
[----:B------:R-:W-:Y:S05]  /*93e0*/  @!P4 BRA `(.L_x_1650) ;  /* 0x0000000400c4c947 */ /* 0x000fea0003800000 */
[----:B---3--:R-:W-:Y:S01]  /*93f0*/  SEL R11, R124, R131, !P2 ;  /* 0x000000837c0b7207 */ /* 0x008fe20005000000 */
[----:B------:R-:W-:Y:S01]  /*9400*/  BSSY B2, `(.L_x_1651) ;  /* 0x000006d000027945 */ /* 0x000fe20003800000 */
[----:B0-----:R-:W-:Y:S02]  /*9410*/  SHF.R.U32.HI R14, RZ, 0x3, R181 ;  /* 0x00000003ff0e7819 */ /* 0x001fe400000116b5 */
[----:B----4-:R-:W-:Y:S02]  /*9420*/  SHF.R.S32.HI R12, RZ, 0x1f, R11 ;  /* 0x0000001fff0c7819 */ /* 0x010fe4000001140b */
[C---:B------:R-:W-:Y:S02]  /*9430*/  LEA R34, P5, R5.reuse, R117, 0x1 ;  /* 0x0000007505227211 */ /* 0x040fe400078a08ff */
[----:B------:R-:W-:Y:S02]  /*9440*/  LEA.HI R11, R12, R11, RZ, 0x4 ;  /* 0x0000000b0c0b7211 */ /* 0x000fe400078f20ff */
[----:B------:R-:W-:-:S02]  /*9450*/  LEA.HI.X R35, R5, R116, R110, 0x1, P5 ;  /* 0x0000007405237211 */ /* 0x000fc400028f0c6e */
[----:B------:R-:W-:Y:S02]  /*9460*/  LEA.HI.SX32 R11, R11, R118, 0x1c ;  /* 0x000000760b0b7211 */ /* 0x000fe400078fe2ff */
[----:B------:R-:W-:Y:S02]  /*9470*/  ISETP.GE.AND P5, PT, R167, R123, PT ;  /* 0x0000007ba700720c */ /* 0x000fe40003fa6270 */
[----:B------:R-:W-:Y:S02]  /*9480*/  SHF.R.S32.HI R12, RZ, 0x1f, R11 ;  /* 0x0000001fff0c7819 */ /* 0x000fe4000001140b */
[----:B------:R-:W-:Y:S02]  /*9490*/  SHF.L.U32 R36, R11, 0x3, RZ ;  /* 0x000000030b247819 */ /* 0x000fe400000006ff */
[----:B------:R-:W-:Y:S02]  /*94a0*/  LEA.HI R12, R12, R11, RZ, 0x3 ;  /* 0x0000000b0c0c7211 */ /* 0x000fe400078f18ff */
[----:B------:R-:W-:-:S02]  /*94b0*/  LOP3.LUT R11, R181, 0x38, R36, 0xf8, !PT ;  /* 0x00000038b50b7812 */ /* 0x000fc400078ef824 */
[----:B------:R-:W-:Y:S02]  /*94c0*/  SHF.R.S32.HI R13, RZ, 0x3, R12 ;  /* 0x00000003ff0d7819 */ /* 0x000fe4000001140c */
[----:B------:R-:W-:Y:S02]  /*94d0*/  LOP3.LUT R11, R11, R14, RZ, 0x3c, !PT ;  /* 0x0000000e0b0b7212 */ /* 0x000fe400078e3cff */
[----:B------:R-:W-:Y:S01]  /*94e0*/  ISETP.GE.AND P4, PT, R36, R127, PT ;  /* 0x0000007f2400720c */ /* 0x000fe20003f86270 */
[----:B------:R-:W-:-:S04]  /*94f0*/  IMAD R12, R13, 0x1800, R200 ;  /* 0x000018000d0c7824 */ /* 0x000fc800078e02c8 */
[----:B------:R-:W-:Y:S02]  /*9500*/  IMAD.IADD R12, R12, 0x1, R11 ;  /* 0x000000010c0c7824 */ /* 0x000fe400078e020b */
[C---:B------:R-:W-:Y:S02]  /*9510*/  IMAD R11, R17.reuse, 0x4800, R135 ;  /* 0x00004800110b7824 */ /* 0x040fe400078e0287 */
[----:B------:R-:W-:Y:S02]  /*9520*/  IMAD R13, R17, 0x4800, R12 ;  /* 0x00004800110d7824 */ /* 0x000fe400078e020c */
[--C-:B------:R-:W-:Y:S02]  /*9530*/  IMAD R11, R11, 0x2, R2.reuse ;  /* 0x000000020b0b7824 */ /* 0x100fe400078e0202 */
[----:B------:R-:W-:Y:S02]  /*9540*/  IMAD R28, R13, 0x2, R2 ;  /* 0x000000020d1c7824 */ /* 0x000fe400078e0202 */
[----:B------:R-:W-:Y:S01]  /*9550*/  @!P4 IMAD.WIDE R36, R36, 0x2, R32 ;  /* 0x000000022424c825 */ /* 0x000fe200078e0220 */
[----:B------:R0:W1:Y:S04]  /*9560*/  LDS.128 R12, [R11+0x18400] ;  /* 0x018400000b0c7984 */ /* 0x0000680000000c00 */
[----:B------:R-:W2:Y:S01]  /*9570*/  LDS.128 R28, [R28+0x18400] ;  /* 0x018400001c1c7984 */ /* 0x000ea20000000c00 */
[----:B------:R-:W-:Y:S05]  /*9580*/  @P5 BRA `(.L_x_1652) ;  /* 0x0000000400505947 */ /* 0x000fea0003800000 */
[--C-:B------:R-:W-:Y:S01]  /*9590*/  SHF.R.U64 R38, R68, 0x10, R69.reuse ;  /* 0x0000001044267819 */ /* 0x100fe20000001245 */
[--C-:B--2---:R-:W-:Y:S01]  /*95a0*/  HADD2.F32 R43, -RZ, R29.reuse.H0_H0 ;  /* 0x2000001dff2b7230 */ /* 0x104fe20000004100 */
[----:B------:R-:W-:Y:S01]  /*95b0*/  SHF.R.U32.HI R68, RZ, 0x10, R69 ;  /* 0x00000010ff447819 */ /* 0x000fe20000011645 */
[----:B------:R-:W-:Y:S01]  /*95c0*/  HADD2.F32 R44, -RZ, R29.H1_H1 ;  /* 0x3000001dff2c7230 */ /* 0x000fe20000004100 */
[--C-:B0-----:R-:W-:Y:S01]  /*95d0*/  SHF.R.U64 R11, R56, 0x10, R57.reuse ;  /* 0x00000010380b7819 */ /* 0x101fe20000001239 */
[----:B------:R-:W-:Y:S01]  /*95e0*/  HADD2.F32 R42, -RZ, R155.H1_H1 ;  /* 0x3000009bff2a7230 */ /* 0x000fe20000004100 */
[----:B------:R-:W-:Y:S01]  /*95f0*/  SHF.R.U32.HI R56, RZ, 0x10, R57 ;  /* 0x00000010ff387819 */ /* 0x000fe20000011639 */
[--C-:B-1----:R-:W-:Y:S01]  /*9600*/  HADD2.F32 R29, -RZ, R13.reuse.H0_H0 ;  /* 0x2000000dff1d7230 */ /* 0x102fe20000004100 */
[----:B------:R-:W-:Y:S01]  /*9610*/  SHF.R.U64 R40, R70, 0x10, R71 ;  /* 0x0000001046287819 */ /* 0x000fe20000001247 */
[----:B------:R-:W-:Y:S02]  /*9620*/  HADD2.F32 R68, -RZ, R68.H0_H0 ;  /* 0x20000044ff447230 */ /* 0x000fe40000004100 */
[----:B------:R-:W-:Y:S01]  /*9630*/  FMUL.FTZ R45, R43, R42 ;  /* 0x0000002a2b2d7220 */ /* 0x000fe20000410000 */
[----:B------:R-:W-:-:S02]  /*9640*/  HADD2.F32 R13, -RZ, R13.H1_H1 ;  /* 0x3000000dff0d7230 */ /* 0x000fc40000004100 */
[----:B------:R-:W-:Y:S01]  /*9650*/  FMUL.FTZ R46, R29, R42 ;  /* 0x0000002a1d2e7220 */ /* 0x000fe20000410000 */
[----:B------:R-:W-:Y:S02]  /*9660*/  HADD2.F32 R56, -RZ, R56.H0_H0 ;  /* 0x20000038ff387230 */ /* 0x000fe40000004100 */
[-C--:B------:R-:W-:Y:S01]  /*9670*/  FMUL.FTZ R42, R44, R68.reuse ;  /* 0x000000442c2a7220 */ /* 0x080fe20000410000 */
[----:B------:R-:W-:Y:S01]  /*9680*/  SHF.R.U32.HI R70, RZ, 0x10, R71 ;  /* 0x00000010ff467819 */ /* 0x000fe20000011647 */
[C---:B------:R-:W-:Y:S01]  /*9690*/  FMUL.FTZ R68, R13.reuse, R68 ;  /* 0x000000440d447220 */ /* 0x040fe20000410000 */
[----:B------:R-:W-:Y:S02]  /*96a0*/  HADD2.F32 R41, -RZ, R147.H1_H1 ;  /* 0x30000093ff297230 */ /* 0x000fe40000004100 */
[-C--:B------:R-:W-:Y:S01]  /*96b0*/  FFMA.FTZ R42, R13, R56.reuse, -R42 ;  /* 0x000000380d2a7223 */ /* 0x080fe2000001082a */
[--C-:B------:R-:W-:Y:S01]  /*96c0*/  SHF.R.U64 R39, R58, 0x10, R59.reuse ;  /* 0x000000103a277819 */ /* 0x100fe2000000123b */
[----:B------:R-:W-:Y:S01]  /*96d0*/  FFMA.FTZ R13, R44, R56, R68 ;  /* 0x000000382c0d7223 */ /* 0x000fe20000010044 */
[----:B------:R-:W-:Y:S01]  /*96e0*/  SHF.R.U32.HI R58, RZ, 0x10, R59 ;  /* 0x00000010ff3a7819 */ /* 0x000fe2000001163b */
[----:B------:R-:W-:-:S02]  /*96f0*/  HADD2.F32 R44, -RZ, R31.H0_H0 ;  /* 0x2000001fff2c7230 */ /* 0x000fc40000004100 */
[-C--:B------:R-:W-:Y:S01]  /*9700*/  FFMA.FTZ R45, R29, R41.reuse, -R45 ;  /* 0x000000291d2d7223 */ /* 0x080fe2000001082d */
[----:B------:R-:W-:Y:S02]  /*9710*/  HADD2.F32 R31, -RZ, R31.H1_H1 ;  /* 0x3000001fff1f7230 */ /* 0x000fe40000004100 */
[----:B------:R-:W-:Y:S01]  /*9720*/  FFMA.FTZ R46, R43, R41, R46 ;  /* 0x000000292b2e7223 */ /* 0x000fe2000001002e */
[----:B------:R-:W-:Y:S02]  /*9730*/  HADD2.F32 R70, -RZ, R70.H0_H0 ;  /* 0x20000046ff467230 */ /* 0x000fe40000004100 */
[----:B------:R-:W-:Y:S01]  /*9740*/  HADD2.F32 R41, -RZ, R148.H1_H1 ;  /* 0x30000094ff297230 */ /* 0x000fe20000004100 */
[----:B------:R-:W-:Y:S01]  /*9750*/  F2FP.F16.F32.PACK_AB R42, R42, R45 ;  /* 0x0000002d2a2a723e */ /* 0x000fe200000000ff */
[--C-:B------:R-:W-:Y:S02]  /*9760*/  HADD2.F32 R48, -RZ, R15.reuse.H0_H0 ;  /* 0x2000000fff307230 */ /* 0x100fe40000004100 */
[----:B------:R-:W-:Y:S01]  /*9770*/  FMUL.FTZ R50, R31, R70 ;  /* 0x000000461f327220 */ /* 0x000fe20000410000 */
[----:B------:R-:W-:-:S02]  /*9780*/  HADD2.F32 R15, -RZ, R15.H1_H1 ;  /* 0x3000000fff0f7230 */ /* 0x000fc40000004100 */
[-C--:B------:R-:W-:Y:S01]  /*9790*/  FMUL.FTZ R43, R44, R41.reuse ;  /* 0x000000292c2b7220 */ /* 0x080fe20000410000 */
[----:B------:R-:W-:Y:S02]  /*97a0*/  HADD2.F32 R58, -RZ, R58.H0_H0 ;  /* 0x2000003aff3a7230 */ /* 0x000fe40000004100 */
[----:B------:R-:W-:Y:S01]  /*97b0*/  FMUL.FTZ R41, R48, R41 ;  /* 0x0000002930297220 */ /* 0x000fe20000410000 */
[----:B------:R-:W-:Y:S02]  /*97c0*/  HADD2.F32 R29, -RZ, R146.H1_H1 ;  /* 0x30000092ff1d7230 */ /* 0x000fe40000004100 */
[C---:B------:R-:W-:Y:S01]  /*97d0*/  FMUL.FTZ R70, R15.reuse, R70 ;  /* 0x000000460f467220 */ /* 0x040fe20000410000 */
[----:B------:R-:W-:Y:S02]  /*97e0*/  HADD2.F32 R56, -RZ, R38.H0_H0 ;  /* 0x20000026ff387230 */ /* 0x000fe40000004100 */
[----:B------:R-:W-:Y:S01]  /*97f0*/  FFMA.FTZ R50, R15, R58, -R50 ;  /* 0x0000003a0f327223 */ /* 0x000fe20000010832 */
[----:B------:R-:W-:-:S02]  /*9800*/  HADD2.F32 R15, -RZ, R28.H1_H1 ;  /* 0x3000001cff0f7230 */ /* 0x000fc40000004100 */
[-C--:B------:R-:W-:Y:S01]  /*9810*/  FFMA.FTZ R43, R48, R29.reuse, -R43 ;  /* 0x0000001d302b7223 */ /* 0x080fe2000001082b */
[----:B------:R-:W-:Y:S02]  /*9820*/  HADD2.F32 R155, -RZ, R155.H0_H0 ;  /* 0x2000009bff9b7230 */ /* 0x000fe40000004100 */
[----:B------:R-:W-:Y:S01]  /*9830*/  FFMA.FTZ R41, R44, R29, R41 ;  /* 0x0000001d2c297223 */ /* 0x000fe20000010029 */
[----:B------:R-:W-:Y:S02]  /*9840*/  HADD2.F32 R38, -RZ, R28.H0_H0 ;  /* 0x2000001cff267230 */ /* 0x000fe40000004100 */
[----:B------:R-:W-:Y:S01]  /*9850*/  FMUL.FTZ R28, R15, R56 ;  /* 0x000000380f1c7220 */ /* 0x000fe20000410000 */
[--C-:B------:R-:W-:Y:S02]  /*9860*/  HADD2.F32 R48, -RZ, R12.reuse.H0_H0 ;  /* 0x2000000cff307230 */ /* 0x100fe40000004100 */
[----:B------:R-:W-:Y:S01]  /*9870*/  FFMA.FTZ R70, R31, R58, R70 ;  /* 0x0000003a1f467223 */ /* 0x000fe20000010046 */
[----:B------:R-:W-:Y:S01]  /*9880*/  HADD2.F32 R29, -RZ, R12.H1_H1 ;  /* 0x3000000cff1d7230 */ /* 0x000fe20000004100 */
[----:B------:R-:W-:Y:S01]  /*9890*/  F2FP.F16.F32.PACK_AB R43, R50, R43 ;  /* 0x0000002b322b723e */ /* 0x000fe200000000ff */
[----:B------:R-:W-:-:S02]  /*98a0*/  HADD2.F32 R44, -RZ, R11.H0_H0 ;  /* 0x2000000bff2c7230 */ /* 0x000fc40000004100 */
[-C--:B------:R-:W-:Y:S01]  /*98b0*/  FMUL.FTZ R11, R38, R155.reuse ;  /* 0x0000009b260b7220 */ /* 0x080fe20000410000 */
[----:B------:R-:W-:Y:S02]  /*98c0*/  HADD2.F32 R147, -RZ, R147.H0_H0 ;  /* 0x20000093ff937230 */ /* 0x000fe40000004100 */
[----:B------:R-:W-:Y:S01]  /*98d0*/  FMUL.FTZ R155, R48, R155 ;  /* 0x0000009b309b7220 */ /* 0x000fe20000410000 */
[C---:B------:R-:W-:Y:S01]  /*98e0*/  FMUL.FTZ R56, R29.reuse, R56 ;  /* 0x000000381d387220 */ /* 0x040fe20000410000 */
[----:B------:R-:W-:Y:S01]  /*98f0*/  FFMA.FTZ R28, R29, R44, -R28 ;  /* 0x0000002c1d1c7223 */ /* 0x000fe2000001081c */
[----:B------:R-:W-:Y:S02]  /*9900*/  HADD2.F32 R29, -RZ, R30.H0_H0 ;  /* 0x2000001eff1d7230 */ /* 0x000fe40000004100 */
[-C--:B------:R-:W-:Y:S01]  /*9910*/  FFMA.FTZ R12, R38, R147.reuse, R155 ;  /* 0x00000093260c7223 */ /* 0x080fe2000001009b */
[----:B------:R-:W-:Y:S02]  /*9920*/  HADD2.F32 R148, -RZ, R148.H0_H0 ;  /* 0x20000094ff947230 */ /* 0x000fe40000004100 */
[----:B------:R-:W-:Y:S01]  /*9930*/  FFMA.FTZ R11, R48, R147, -R11 ;  /* 0x00000093300b7223 */ /* 0x000fe2000001080b */
[----:B------:R-:W-:-:S02]  /*9940*/  HADD2.F32 R47, -RZ, R40.H0_H0 ;  /* 0x20000028ff2f7230 */ /* 0x000fc40000004100 */
[----:B------:R-:W-:Y:S01]  /*9950*/  FFMA.FTZ R15, R15, R44, R56 ;  /* 0x0000002c0f0f7223 */ /* 0x000fe20000010038 */
[----:B------:R-:W-:Y:S01]  /*9960*/  HADD2.F32 R30, -RZ, R30.H1_H1 ;  /* 0x3000001eff1e7230 */ /* 0x000fe20000004100 */
[----:B------:R-:W-:Y:S01]  /*9970*/  F2FP.F16.F32.PACK_AB R46, R13, R46 ;  /* 0x0000002e0d2e723e */ /* 0x000fe200000000ff */
[--C-:B------:R-:W-:Y:S01]  /*9980*/  HADD2.F32 R31, -RZ, R14.reuse.H0_H0 ;  /* 0x2000000eff1f7230 */ /* 0x100fe20000004100 */
[----:B------:R-:W-:Y:S01]  /*9990*/  F2FP.F16.F32.PACK_AB R11, R28, R11 ;  /* 0x0000000b1c0b723e */ /* 0x000fe200000000ff */
[----:B------:R-:W-:Y:S02]  /*99a0*/  HADD2.F32 R38, -RZ, R14.H1_H1 ;  /* 0x3000000eff267230 */ /* 0x000fe40000004100 */
[----:B------:R-:W-:Y:S01]  /*99b0*/  FMUL.FTZ R14, R29, R148 ;  /* 0x000000941d0e7220 */ /* 0x000fe20000410000 */
[----:B------:R-:W-:Y:S02]  /*99c0*/  HADD2.F32 R146, -RZ, R146.H0_H0 ;  /* 0x20000092ff927230 */ /* 0x000fe40000004100 */
[----:B------:R-:W-:Y:S01]  /*99d0*/  FMUL.FTZ R49, R30, R47 ;  /* 0x0000002f1e317220 */ /* 0x000fe20000410000 */
[----:B------:R-:W-:-:S02]  /*99e0*/  HADD2.F32 R39, -RZ, R39.H0_H0 ;  /* 0x20000027ff277230 */ /* 0x000fc40000004100 */
[C---:B------:R-:W-:Y:S01]  /*99f0*/  FMUL.FTZ R148, R31.reuse, R148 ;  /* 0x000000941f947220 */ /* 0x040fe20000410000 */
[----:B------:R-:W-:Y:S01]  /*9a00*/  FMUL.FTZ R47, R38, R47 ;  /* 0x0000002f262f7220 */ /* 0x000fe20000410000 */
[----:B------:R-:W-:Y:S01]  /*9a10*/  FFMA.FTZ R14, R31, R146, -R14 ;  /* 0x000000921f0e7223 */ /* 0x000fe2000001080e */
[----:B------:R-:W-:Y:S01]  /*9a20*/  F2FP.F16.F32.PACK_AB R28, R15, R12 ;  /* 0x0000000c0f1c723e */ /* 0x000fe200000000ff */
[----:B------:R-:W-:Y:S01]  /*9a30*/  FFMA.FTZ R29, R29, R146, R148 ;  /* 0x000000921d1d7223 */ /* 0x000fe20000010094 */
[-C--:B------:R-:W-:Y:S01]  /*9a40*/  FFMA.FTZ R30, R30, R39.reuse, R47 ;  /* 0x000000271e1e7223 */ /* 0x080fe2000001002f */
[----:B------:R-:W-:Y:S01]  /*9a50*/  FFMA.FTZ R49, R38, R39, -R49 ;  /* 0x0000002726317223 */ /* 0x000fe20000010831 */
[----:B------:R-:W-:Y:S01]  /*9a60*/  F2FP.F16.F32.PACK_AB R31, R70, R41 ;  /* 0x00000029461f723e */ /* 0x000fe200000000ff */
[----:B------:R-:W-:Y:S02]  /*9a70*/  IMAD.MOV.U32 R12, RZ, RZ, R11 ;  /* 0x000000ffff0c7224 */ /* 0x000fe400078e000b */
[----:B------:R-:W-:Y:S01]  /*9a80*/  F2FP.F16.F32.PACK_AB R30, R30, R29 ;  /* 0x0000001d1e1e723e */ /* 0x000fe200000000ff */
[----:B------:R-:W-:Y:S01]  /*9a90*/  IMAD.MOV.U32 R13, RZ, RZ, R42 ;  /* 0x000000ffff0d7224 */ /* 0x000fe200078e002a */
[----:B------:R-:W-:Y:S01]  /*9aa0*/  F2FP.F16.F32.PACK_AB R14, R49, R14 ;  /* 0x0000000e310e723e */ /* 0x000fe200000000ff */
[----:B------:R-:W-:Y:S01]  /*9ab0*/  IMAD.MOV.U32 R15, RZ, RZ, R43 ;  /* 0x000000ffff0f7224 */ /* 0x000fe200078e002b */
[----:B------:R-:W-:-:S07]  /*9ac0*/  MOV R29, R46 ;  /* 0x0000002e001d7202 */ /* 0x000fce0000000f00 */
.L_x_1652:
[----:B------:R-:W-:Y:S05]  /*9ad0*/  BSYNC B2 ;  /* 0x0000000000027941 */ /* 0x000fea0003800000 */
.L_x_1651:
[----:B-1----:R1:W-:Y:S04]  /*9ae0*/  ST.E.128 desc[UR60][R34.64], R12 ;  /* 0x0000000c22007985 */ /* 0x0023e8000c101d3c */
[----:B--2---:R1:W-:Y:S02]  /*9af0*/  @!P4 ST.E.128 desc[UR60][R36.64], R28 ;  /* 0x0000001c2400c985 */ /* 0x0043e4000c101d3c */
.L_x_1650:
[----:B------:R-:W-:Y:S05]  /*9b00*/  BSYNC B1 ;  /* 0x0000000000017941 */ /* 0x000fea0003800000 */
.L_x_1649:
[----:B------:R-:W-:-:S13]  /*9b10*/  ISETP.NE.AND P4, PT, R21, RZ, PT ;  /* 0x000000ff1500720c */ /* 0x000fda0003f85270 */
[----:B------:R-:W-:Y:S05]  /*9b20*/  @!P4 BRA `(.L_x_1601) ;  /* 0x0000000c00a4c947 */ /* 0x000fea0003800000 */
[----:B------:R-:W-:Y:S01]  /*9b30*/  SEL R131, R124, R131, !P1 ;  /* 0x000000837c837207 */ /* 0x000fe20004800000 */
[----:B------:R-:W-:Y:S01]  /*9b40*/  BSSY B1, `(.L_x_1653) ;  /* 0x000006c000017945 */ /* 0x000fe20003800000 */
[----:B01----:R-:W-:Y:S02]  /*9b50*/  SHF.R.U32.HI R14, RZ, 0x3, R181 ;  /* 0x00000003ff0e7819 */ /* 0x003fe400000116b5 */
[----:B---34-:R-:W-:Y:S02]  /*9b60*/  SHF.R.S32.HI R12, RZ, 0x1f, R131 ;  /* 0x0000001fff0c7819 */ /* 0x018fe40000011483 */
[----:B------:R-:W-:Y:S02]  /*9b70*/  ISETP.GE.AND P5, PT, R168, R123, PT ;  /* 0x0000007ba800720c */ /* 0x000fe40003fa6270 */
[----:B------:R-:W-:Y:S02]  /*9b80*/  LEA.HI R12, R12, R131, RZ, 0x4 ;  /* 0x000000830c0c7211 */ /* 0x000fe400078f20ff */
[----:B------:R-:W-:-:S02]  /*9b90*/  LEA R34, P4, R6, R117, 0x1 ;  /* 0x0000007506227211 */ /* 0x000fc400078808ff */
[----:B------:R-:W-:Y:S02]  /*9ba0*/  LEA.HI.SX32 R12, R12, R113, 0x1c ;  /* 0x000000710c0c7211 */ /* 0x000fe400078fe2ff */
[----:B------:R-:W-:Y:S02]  /*9bb0*/  LEA.HI.X R35, R6, R116, R109, 0x1, P4 ;  /* 0x0000007406237211 */ /* 0x000fe400020f0c6d */
[----:B------:R-:W-:Y:S01]  /*9bc0*/  SHF.R.S32.HI R11, RZ, 0x1f, R12 ;  /* 0x0000001fff0b7819 */ /* 0x000fe2000001140c */
[----:B------:R-:W-:-:S03]  /*9bd0*/  IMAD.SHL.U32 R36, R12, 0x8, RZ ;  /* 0x000000080c247824 */ /* 0x000fc600078e00ff */
[----:B------:R-:W-:-:S04]  /*9be0*/  LEA.HI R11, R11, R12, RZ, 0x3 ;  /* 0x0000000c0b0b7211 */ /* 0x000fc800078f18ff */
[----:B------:R-:W-:Y:S02]  /*9bf0*/  SHF.R.S32.HI R13, RZ, 0x3, R11 ;  /* 0x00000003ff0d7819 */ /* 0x000fe4000001140b */
[----:B------:R-:W-:-:S03]  /*9c00*/  LOP3.LUT R11, R181, 0x38, R36, 0xf8, !PT ;  /* 0x00000038b50b7812 */ /* 0x000fc600078ef824 */
[----:B------:R-:W-:Y:S01]  /*9c10*/  IMAD R12, R13, 0x1800, R200 ;  /* 0x000018000d0c7824 */ /* 0x000fe200078e02c8 */
[----:B------:R-:W-:-:S05]  /*9c20*/  LOP3.LUT R11, R11, R14, RZ, 0x3c, !PT ;  /* 0x0000000e0b0b7212 */ /* 0x000fca00078e3cff */
[----:B------:R-:W-:Y:S02]  /*9c30*/  IMAD.IADD R12, R12, 0x1, R11 ;  /* 0x000000010c0c7824 */ /* 0x000fe400078e020b */
[C---:B------:R-:W-:Y:S02]  /*9c40*/  IMAD R11, R17.reuse, 0x4800, R134 ;  /* 0x00004800110b7824 */ /* 0x040fe400078e0286 */
[----:B------:R-:W-:Y:S02]  /*9c50*/  IMAD R13, R17, 0x4800, R12 ;  /* 0x00004800110d7824 */ /* 0x000fe400078e020c */
[--C-:B------:R-:W-:Y:S02]  /*9c60*/  IMAD R11, R11, 0x2, R2.reuse ;  /* 0x000000020b0b7824 */ /* 0x100fe400078e0202 */
[----:B------:R-:W-:-:S03]  /*9c70*/  IMAD R28, R13, 0x2, R2 ;  /* 0x000000020d1c7824 */ /* 0x000fc600078e0202 */
[----:B------:R0:W1:Y:S04]  /*9c80*/  LDS.128 R12, [R11+0x18400] ;  /* 0x018400000b0c7984 */ /* 0x0000680000000c00 */
[----:B------:R-:W2:Y:S01]  /*9c90*/  LDS.128 R28, [R28+0x18400] ;  /* 0x018400001c1c7984 */ /* 0x000ea20000000c00 */
[----:B------:R-:W-:Y:S05]  /*9ca0*/  @P5 BRA `(.L_x_1654) ;  /* 0x0000000400545947 */ /* 0x000fea0003800000 */
[----:B------:R-:W-:Y:S01]  /*9cb0*/  SHF.R.U32.HI R45, RZ, 0x10, R65 ;  /* 0x00000010ff2d7819 */ /* 0x000fe20000011641 */
[----:B--2---:R-:W-:Y:S01]  /*9cc0*/  IMAD.MOV.U32 R41, RZ, RZ, R31 ;  /* 0x000000ffff297224 */ /* 0x004fe200078e001f */
[----:B------:R-:W-:Y:S01]  /*9cd0*/  MOV R40, R29 ;  /* 0x0000001d00287202 */ /* 0x000fe20000000f00 */
[----:B-1----:R-:W-:Y:S01]  /*9ce0*/  IMAD.MOV.U32 R29, RZ, RZ, R15 ;  /* 0x000000ffff1d7224 */ /* 0x002fe200078e000f */
[----:B------:R-:W-:Y:S01]  /*9cf0*/  SHF.R.U32.HI R43, RZ, 0x10, R53 ;  /* 0x00000010ff2b7819 */ /* 0x000fe20000011635 */
[----:B------:R-:W-:Y:S01]  /*9d00*/  HADD2.F32 R45, -RZ, R45.H0_H0 ;  /* 0x2000002dff2d7230 */ /* 0x000fe20000004100 */
[--C-:B------:R-:W-:Y:S01]  /*9d10*/  SHF.R.U64 R39, R66, 0x10, R67.reuse ;  /* 0x0000001042277819 */ /* 0x100fe20000001243 */
[--C-:B------:R-:W-:Y:S01]  /*9d20*/  HADD2.F32 R31, -RZ, R40.reuse.H0_H0 ;  /* 0x20000028ff1f7230 */ /* 0x100fe20000004100 */
[----:B------:R-:W-:Y:S01]  /*9d30*/  SHF.R.U32.HI R66, RZ, 0x10, R67 ;  /* 0x00000010ff427819 */ /* 0x000fe20000011643 */
[----:B------:R-:W-:Y:S01]  /*9d40*/  HADD2.F32 R42, -RZ, R40.H1_H1 ;  /* 0x30000028ff2a7230 */ /* 0x000fe20000004100 */
[--C-:B------:R-:W-:Y:S01]  /*9d50*/  SHF.R.U64 R37, R54, 0x10, R55.reuse ;  /* 0x0000001036257819 */ /* 0x100fe20000001237 */
[----:B------:R-:W-:Y:S01]  /*9d60*/  HADD2.F32 R46, -RZ, R145.H1_H1 ;  /* 0x30000091ff2e7230 */ /* 0x000fe20000004100 */
[----:B------:R-:W-:Y:S01]  /*9d70*/  SHF.R.U32.HI R54, RZ, 0x10, R55 ;  /* 0x00000010ff367819 */ /* 0x000fe20000011637 */
[----:B------:R-:W-:-:S02]  /*9d80*/  HADD2.F32 R40, -RZ, R13.H1_H1 ;  /* 0x3000000dff287230 */ /* 0x000fc40000004100 */
[-C--:B------:R-:W-:Y:S01]  /*9d90*/  FMUL.FTZ R47, R42, R45.reuse ;  /* 0x0000002d2a2f7220 */ /* 0x080fe20000410000 */
[----:B------:R-:W-:Y:S02]  /*9da0*/  HADD2.F32 R15, -RZ, R13.H0_H0 ;  /* 0x2000000dff0f7230 */ /* 0x000fe40000004100 */
[-C--:B------:R-:W-:Y:S01]  /*9db0*/  FMUL.FTZ R48, R31, R46.reuse ;  /* 0x0000002e1f307220 */ /* 0x080fe20000410000 */
[----:B------:R-:W-:Y:S02]  /*9dc0*/  HADD2.F32 R44, -RZ, R143.H1_H1 ;  /* 0x3000008fff2c7230 */ /* 0x000fe40000004100 */
[----:B------:R-:W-:Y:S01]  /*9dd0*/  FMUL.FTZ R45, R40, R45 ;  /* 0x0000002d282d7220 */ /* 0x000fe20000410000 */
[----:B------:R-:W-:Y:S02]  /*9de0*/  HADD2.F32 R43, -RZ, R43.H0_H0 ;  /* 0x2000002bff2b7230 */ /* 0x000fe40000004100 */
[----:B------:R-:W-:Y:S01]  /*9df0*/  FMUL.FTZ R46, R15, R46 ;  /* 0x0000002e0f2e7220 */ /* 0x000fe20000410000 */
[----:B------:R-:W-:-:S02]  /*9e00*/  HADD2.F32 R66, -RZ, R66.H0_H0 ;  /* 0x20000042ff427230 */ /* 0x000fc40000004100 */
[-C--:B------:R-:W-:Y:S01]  /*9e10*/  FFMA.FTZ R13, R15, R44.reuse, -R48 ;  /* 0x0000002c0f0d7223 */ /* 0x080fe20000010830 */
[----:B------:R-:W-:Y:S02]  /*9e20*/  HADD2.F32 R48, -RZ, R144.H1_H1 ;  /* 0x30000090ff307230 */ /* 0x000fe40000004100 */
[-C--:B------:R-:W-:Y:S01]  /*9e30*/  FFMA.FTZ R40, R40, R43.reuse, -R47 ;  /* 0x0000002b28287223 */ /* 0x080fe2000001082f */
[----:B------:R-:W-:Y:S01]  /*9e40*/  FFMA.FTZ R42, R42, R43, R45 ;  /* 0x0000002b2a2a7223 */ /* 0x000fe2000001002d */
[----:B------:R-:W-:Y:S01]  /*9e50*/  FFMA.FTZ R15, R31, R44, R46 ;  /* 0x0000002c1f0f7223 */ /* 0x000fe2000001002e */
[--C-:B------:R-:W-:Y:S01]  /*9e60*/  HADD2.F32 R43, -RZ, R41.reuse.H0_H0 ;  /* 0x20000029ff2b7230 */ /* 0x100fe20000004100 */
[----:B------:R-:W-:Y:S01]  /*9e70*/  SHF.R.U64 R38, R64, 0x10, R65 ;  /* 0x0000001040267819 */ /* 0x000fe20000001241 */
[----:B------:R-:W-:Y:S01]  /*9e80*/  HADD2.F32 R41, -RZ, R41.H1_H1 ;  /* 0x30000029ff297230 */ /* 0x000fe20000004100 */
[----:B0-----:R-:W-:Y:S01]  /*9e90*/  SHF.R.U64 R11, R52, 0x10, R53 ;  /* 0x00000010340b7819 */ /* 0x001fe20000001235 */
[----:B------:R-:W-:-:S02]  /*9ea0*/  HADD2.F32 R31, -RZ, R29.H0_H0 ;  /* 0x2000001dff1f7230 */ /* 0x000fc40000004100 */
[----:B------:R-:W-:Y:S01]  /*9eb0*/  FMUL.FTZ R50, R43, R48 ;  /* 0x000000302b327220 */ /* 0x000fe20000410000 */
[----:B------:R-:W-:Y:S02]  /*9ec0*/  HADD2.F32 R44, -RZ, R29.H1_H1 ;  /* 0x3000001dff2c7230 */ /* 0x000fe40000004100 */
[----:B------:R-:W-:Y:S01]  /*9ed0*/  FMUL.FTZ R45, R41, R66 ;  /* 0x00000042292d7220 */ /* 0x000fe20000410000 */
[----:B------:R-:W-:Y:S02]  /*9ee0*/  HADD2.F32 R46, -RZ, R142.H1_H1 ;  /* 0x3000008eff2e7230 */ /* 0x000fe40000004100 */
[----:B------:R-:W-:Y:S01]  /*9ef0*/  FMUL.FTZ R48, R31, R48 ;  /* 0x000000301f307220 */ /* 0x000fe20000410000 */
[----:B------:R-:W-:Y:S02]  /*9f00*/  HADD2.F32 R54, -RZ, R54.H0_H0 ;  /* 0x20000036ff367230 */ /* 0x000fe40000004100 */
[----:B------:R-:W-:Y:S01]  /*9f10*/  FMUL.FTZ R66, R44, R66 ;  /* 0x000000422c427220 */ /* 0x000fe20000410000 */
[----:B------:R-:W-:-:S02]  /*9f20*/  HADD2.F32 R145, -RZ, R145.H0_H0 ;  /* 0x20000091ff917230 */ /* 0x000fc40000004100 */
[-C--:B------:R-:W-:Y:S01]  /*9f30*/  FFMA.FTZ R29, R31, R46.reuse, -R50 ;  /* 0x0000002e1f1d7223 */ /* 0x080fe20000010832 */
[----:B------:R-:W-:Y:S01]  /*9f40*/  FFMA.FTZ R31, R43, R46, R48 ;  /* 0x0000002e2b1f7223 */ /* 0x000fe20000010030 */
[-C--:B------:R-:W-:Y:S01]  /*9f50*/  FFMA.FTZ R46, R41, R54.reuse, R66 ;  /* 0x00000036292e7223 */ /* 0x080fe20000010042 */
[----:B------:R-:W-:Y:S02]  /*9f60*/  HADD2.F32 R43, -RZ, R38.H0_H0 ;  /* 0x20000026ff2b7230 */ /* 0x000fe40000004100 */
[----:B------:R-:W-:Y:S01]  /*9f70*/  FFMA.FTZ R44, R44, R54, -R45 ;  /* 0x000000362c2c7223 */ /* 0x000fe2000001082d */
[----:B------:R-:W-:Y:S01]  /*9f80*/  HADD2.F32 R41, -RZ, R28.H0_H0 ;  /* 0x2000001cff297230 */ /* 0x000fe20000004100 */
[----:B------:R-:W-:Y:S01]  /*9f90*/  F2FP.F16.F32.PACK_AB R13, R40, R13 ;  /* 0x0000000d280d723e */ /* 0x000fe200000000ff */
[----:B------:R-:W-:Y:S01]  /*9fa0*/  HADD2.F32 R38, -RZ, R12.H0_H0 ;  /* 0x2000000cff267230 */ /* 0x000fe20000004100 */
[----:B------:R-:W-:Y:S01]  /*9fb0*/  F2FP.F16.F32.PACK_AB R31, R46, R31 ;  /* 0x0000001f2e1f723e */ /* 0x000fe200000000ff */
[----:B------:R-:W-:-:S02]  /*9fc0*/  HADD2.F32 R28, -RZ, R28.H1_H1 ;  /* 0x3000001cff1c7230 */ /* 0x000fc40000004100 */
[-C--:B------:R-:W-:Y:S01]  /*9fd0*/  FMUL.FTZ R45, R41, R145.reuse ;  /* 0x00000091292d7220 */ /* 0x080fe20000410000 */
[----:B------:R-:W-:Y:S02]  /*9fe0*/  HADD2.F32 R12, -RZ, R12.H1_H1 ;  /* 0x3000000cff0c7230 */ /* 0x000fe40000004100 */
[----:B------:R-:W-:Y:S01]  /*9ff0*/  FMUL.FTZ R48, R38, R145 ;  /* 0x0000009126307220 */ /* 0x000fe20000410000 */
[----:B------:R-:W-:Y:S02]  /*a000*/  HADD2.F32 R143, -RZ, R143.H0_H0 ;  /* 0x2000008fff8f7230 */ /* 0x000fe40000004100 */
[-C--:B------:R-:W-:Y:S01]  /*a010*/  FMUL.FTZ R47, R28, R43.reuse ;  /* 0x0000002b1c2f7220 */ /* 0x080fe20000410000 */
[----:B------:R-:W-:Y:S02]  /*a020*/  HADD2.F32 R11, -RZ, R11.H0_H0 ;  /* 0x2000000bff0b7230 */ /* 0x000fe40000004100 */
[----:B------:R-:W-:Y:S01]  /*a030*/  FMUL.FTZ R43, R12, R43 ;  /* 0x0000002b0c2b7220 */ /* 0x000fe20000410000 */
[----:B------:R-:W-:-:S02]  /*a040*/  HADD2.F32 R144, -RZ, R144.H0_H0 ;  /* 0x20000090ff907230 */ /* 0x000fc40000004100 */
[----:B------:R-:W-:Y:S01]  /*a050*/  FFMA.FTZ R45, R38, R143, -R45 ;  /* 0x0000008f262d7223 */ /* 0x000fe2000001082d */
[----:B------:R-:W-:Y:S02]  /*a060*/  HADD2.F32 R39, -RZ, R39.H0_H0 ;  /* 0x20000027ff277230 */ /* 0x000fe40000004100 */
[-C--:B------:R-:W-:Y:S01]  /*a070*/  FFMA.FTZ R38, R12, R11.reuse, -R47 ;  /* 0x0000000b0c267223 */ /* 0x080fe2000001082f */
[----:B------:R-:W-:Y:S01]  /*a080*/  FFMA.FTZ R43, R28, R11, R43 ;  /* 0x0000000b1c2b7223 */ /* 0x000fe2000001002b */
[----:B------:R-:W-:Y:S02]  /*a090*/  HADD2.F32 R12, -RZ, R30.H0_H0 ;  /* 0x2000001eff0c7230 */ /* 0x000fe40000004100 */
[----:B------:R-:W-:Y:S01]  /*a0a0*/  FFMA.FTZ R48, R41, R143, R48 ;  /* 0x0000008f29307223 */ /* 0x000fe20000010030 */
        /* <DEDUP_REMOVED lines=10> */
[----:B------:R-:W-:Y:S01]  /*a150*/  F2FP.F16.F32.PACK_AB R48, R43, R48 ;  /* 0x000000302b30723e */ /* 0x000fe200000000ff */
[-C--:B------:R-:W-:Y:S01]  /*a160*/  FFMA.FTZ R28, R11, R142.reuse, -R28 ;  /* 0x0000008e0b1c7223 */ /* 0x080fe2000001081c */
[----:B------:R-:W-:Y:S01]  /*a170*/  FFMA.FTZ R41, R12, R142, R41 ;  /* 0x0000008e0c297223 */ /* 0x000fe20000010029 */
[-C--:B------:R-:W-:Y:S01]  /*a180*/  FFMA.FTZ R47, R14, R37.reuse, -R47 ;  /* 0x000000250e2f7223 */ /* 0x080fe2000001082f */
[----:B------:R-:W-:Y:S01]  /*a190*/  FFMA.FTZ R30, R30, R37, R39 ;  /* 0x000000251e1e7223 */ /* 0x000fe20000010027 */
[----:B------:R-:W-:Y:S01]  /*a1a0*/  F2FP.F16.F32.PACK_AB R29, R42, R15 ;  /* 0x0000000f2a1d723e */ /* 0x000fe200000000ff */
[----:B------:R-:W-:Y:S01]  /*a1b0*/  IMAD.MOV.U32 R15, RZ, RZ, R44 ;  /* 0x000000ffff0f7224 */ /* 0x000fe200078e002c */
[----:B------:R-:W-:-:S02]  /*a1c0*/  F2FP.F16.F32.PACK_AB R12, R38, R45 ;  /* 0x0000002d260c723e */ /* 0x000fc400000000ff */
[----:B------:R-:W-:Y:S01]  /*a1d0*/  F2FP.F16.F32.PACK_AB R14, R47, R28 ;  /* 0x0000001c2f0e723e */ /* 0x000fe200000000ff */
[----:B------:R-:W-:Y:S01]  /*a1e0*/  IMAD.MOV.U32 R28, RZ, RZ, R48 ;  /* 0x000000ffff1c7224 */ /* 0x000fe200078e0030 */
[----:B------:R-:W-:-:S07]  /*a1f0*/  F2FP.F16.F32.PACK_AB R30, R30, R41 ;  /* 0x000000291e1e723e */ /* 0x000fce00000000ff */
.L_x_1654:
[----:B------:R-:W-:Y:S05]  /*a200*/  BSYNC B1 ;  /* 0x0000000000017941 */ /* 0x000fea0003800000 */
.L_x_1653:
[----:B-1----:R1:W-:Y:S01]  /*a210*/  ST.E.128 desc[UR60][R34.64], R12 ;  /* 0x0000000c22007985 */ /* 0x0023e2000c101d3c */
[----:B------:R-:W-:-:S13]  /*a220*/  ISETP.GE.AND P4, PT, R36, R127, PT ;  /* 0x0000007f2400720c */ /* 0x000fda0003f86270 */
[----:B------:R-:W-:Y:S05]  /*a230*/  @P4 BRA `(.L_x_1601) ;  /* 0x0000000400e04947 */ /* 0x000fea0003800000 */
[----:B------:R-:W-:-:S05]  /*a240*/  IMAD.WIDE R32, R36, 0x2, R32 ;  /* 0x0000000224207825 */ /* 0x000fca00078e0220 */
[----:B--2---:R2:W-:Y:S01]  /*a250*/  ST.E.128 desc[UR60][R32.64], R28 ;  /* 0x0000001c20007985 */ /* 0x0045e2000c101d3c */
[----:B------:R-:W-:Y:S05]  /*a260*/  BRA `(.L_x_1601) ;  /* 0x0000000400d47947 */ /* 0x000fea0003800000 */
.L_x_1566:
[----:B------:R-:W2:Y:S02]  /*a270*/  LDL R11, [R1+0x30] ;  /* 0x00003000010b7983 */ /* 0x000ea40000100800 */
[----:B--2---:R-:W-:-:S13]  /*a280*/  R2UR UR4, R11 ;  /* 0x000000000b0472ca */ /* 0x004fda00000e0000 */
[----:B------:R-:W-:-:S06]  /*a290*/  UISETP.NE.AND UP0, UPT, UR4, 0x3, UPT ;  /* 0x000000030400788c */ /* 0x000fcc000bf05270 */
[----:B------:R-:W-:-:S13]  /*a2a0*/  PLOP3.LUT P0, PT, PT, PT, UP0, 0x80, 0x0 ;  /* 0x000000000000781c */ /* 0x000fda0003f0f008 */
[----:B------:R-:W-:Y:S05]  /*a2b0*/  @!P0 BRA `(.L_x_1655) ;  /* 0x0000000000048947 */ /* 0x000fea0003800000 */
[----:B------:R-:W-:Y:S01]  /*a2c0*/  BPT.TRAP 0x1 ;  /* 0x000000040000795c */ /* 0x000fe20000300000 */
.L_x_1655:
[----:B------:R-:W-:Y:S01]  /*a2d0*/  IMAD R86, R17, 0x8, R2 ;  /* 0x0000000811567824 */ /* 0x000fe200078e0202 */
[----:B------:R-:W-:Y:S01]  /*a2e0*/  SHF.L.U32 R87, R175, 0x1f, RZ ;  /* 0x0000001faf577819 */ /* 0x000fe200000006ff */
[----:B------:R-:W-:Y:S01]  /*a2f0*/  BSSY B1, `(.L_x_1656) ;  /* 0x0000004000017945 */ /* 0x000fe20003800000 */
[----:B------:R-:W-:Y:S02]  /*a300*/  SHF.R.S32.HI R79, RZ, 0x1f, R78 ;  /* 0x0000001fff4f7819 */ /* 0x000fe4000001144e */
[----:B------:R-:W0:Y:S02]  /*a310*/  SYNCS.PHASECHK.TRANS64.TRYWAIT P4, [R86+URZ+0x2a890], R87 ;  /* 0x02a89057560075a7 */ /* 0x000e24000808017f */
[----:B0-----:R-:W-:Y:S05]  /*a320*/  @!P4 BRA `(.L_x_1657) ;  /* 0x0000021800fcc947 */ /* 0x001fea0003800000 */
.L_x_2014:
[----:B------:R-:W-:Y:S05]  /*a330*/  BSYNC B1 ;  /* 0x0000000000017941 */ /* 0x000fea0003800000 */
.L_x_1656:
[----:B------:R-:W-:Y:S01]  /*a340*/  ULDC.64 UR4, c[0x0][0x300] ;  /* 0x0000c00000047ab9 */ /* 0x000fe20000000a00 */
[----:B-----5:R-:W-:Y:S01]  /*a350*/  SHF.R.S32.HI R84, RZ, 0x1f, R77 ;  /* 0x0000001fff547819 */ /* 0x020fe2000001144d */
[----:B------:R-:W-:Y:S01]  /*a360*/  IMAD R11, R79, UR4, RZ ;  /* 0x000000044f0b7c24 */ /* 0x000fe2000f8e02ff */
[----:B------:R-:W-:Y:S01]  /*a370*/  ULDC.64 UR6, c[0x0][0x2e8] ;  /* 0x0000ba0000067ab9 */ /* 0x000fe20000000a00 */
[----:B------:R-:W-:-:S04]  /*a380*/  IMAD.WIDE.U32 R12, R78, UR4, RZ ;  /* 0x000000044e0c7c25 */ /* 0x000fc8000f8e00ff */
[----:B------:R-:W-:Y:S01]  /*a390*/  IMAD R11, R78, UR5, R11 ;  /* 0x000000054e0b7c24 */ /* 0x000fe2000f8e020b */
[----:B------:R-:W-:Y:S01]  /*a3a0*/  ULDC.64 UR4, c[0x0][0x310] ;  /* 0x0000c40000047ab9 */ /* 0x000fe20000000a00 */
[----:B------:R-:W-:Y:S02]  /*a3b0*/  IMAD R85, R24, -0x60, R25 ;  /* 0xffffffa018557824 */ /* 0x000fe400078e0219 */
[----:B------:R-:W-:Y:S01]  /*a3c0*/  IMAD R14, R84, UR4, RZ ;  /* 0x00000004540e7c24 */ /* 0x000fe2000f8e02ff */
[----:B------:R-:W-:Y:S02]  /*a3d0*/  IADD3 R13, R13, R11, RZ ;  /* 0x0000000b0d0d7210 */ /* 0x000fe40007ffe0ff */
[----:B------:R-:W-:Y:S01]  /*a3e0*/  VIMNMX R85, R85, 0x60, PT ;  /* 0x0000006055557848 */ /* 0x000fe20003fe0100 */
[C---:B------:R-:W-:Y:S02]  /*a3f0*/  IMAD R11, R77.reuse, UR5, R14 ;  /* 0x000000054d0b7c24 */ /* 0x040fe4000f8e020e */
[----:B------:R-:W-:Y:S01]  /*a400*/  IMAD.WIDE.U32 R12, R77, UR4, R12 ;  /* 0x000000044d0c7c25 */ /* 0x000fe2000f8e000c */
[----:B------:R-:W-:-:S03]  /*a410*/  ULDC.64 UR4, c[0x0][0x308] ;  /* 0x0000c20000047ab9 */ /* 0x000fc60000000a00 */
[----:B------:R-:W-:Y:S02]  /*a420*/  IMAD.IADD R13, R13, 0x1, R11 ;  /* 0x000000010d0d7824 */ /* 0x000fe400078e020b */
[----:B------:R-:W-:Y:S02]  /*a430*/  IMAD.IADD R36, R85, 0x1, -R174 ;  /* 0x0000000155247824 */ /* 0x000fe400078e0aae */
        /* <DEDUP_REMOVED lines=9> */
.L_x_2018:
[----:B------:R-:W-:Y:S04]  /*a4d0*/  BSSY B1, `(.L_x_1659) ;  /* 0x0000025000017945 */ /* 0x000fe80003800000 */
[----:B------:R-:W-:Y:S05]  /*a4e0*/  @!P4 BRA `(.L_x_1660) ;  /* 0x00000000008cc947 */ /* 0x000fea0003800000 */
[----:B------:R-:W-:Y:S02]  /*a4f0*/  ULDC UR4, c[0x0][0x2f4] ;  /* 0x0000bd0000047ab9 */ /* 0x000fe40000000800 */
[----:B------:R-:W-:-:S13]  /*a500*/  ISETP.GE.AND P4, PT, R18, UR4, PT ;  /* 0x0000000412007c0c */ /* 0x000fda000bf86270 */
[----:B------:R-:W4:Y:S01]  /*a510*/  @!P4 LDS.128 R12, [R29] ;  /* 0x000000001d0cc984 */ /* 0x000f220000000c00 */
[----:B---3--:R-:W-:-:S04]  /*a520*/  @!P4 LEA R30, P5, R18, R34, 0x1 ;  /* 0x00000022121ec211 */ /* 0x008fc800078a08ff */
[----:B--2---:R-:W-:Y:S02]  /*a530*/  @!P4 LEA.HI.X R31, R18, R35, R19, 0x1, P5 ;  /* 0x00000023121fc211 */ /* 0x004fe400028f0c13 */
[----:B------:R-:W-:-:S13]  /*a540*/  ISETP.GE.AND P5, PT, R167, UR4, PT ;  /* 0x00000004a7007c0c */ /* 0x000fda000bfa6270 */
[----:B------:R-:W-:Y:S01]  /*a550*/  @!P5 IMAD.SHL.U32 R11, R170, 0x8, RZ ;  /* 0x00000008aa0bd824 */ /* 0x000fe200078e00ff */
[----:B----4-:R2:W-:Y:S01]  /*a560*/  @!P4 ST.E.128 desc[UR60][R30.64], R12 ;  /* 0x0000000c1e00c985 */ /* 0x0105e2000c101d3c */
[----:B------:R-:W-:-:S03]  /*a570*/  ISETP.GE.AND P4, PT, R168, UR4, PT ;  /* 0x00000004a8007c0c */ /* 0x000fc6000bf86270 */
[----:B------:R-:W3:Y:S01]  /*a580*/  @!P5 LDS.128 R12, [R28] ;  /* 0x000000001c0cd984 */ /* 0x000ee20000000c00 */
[----:B--2---:R-:W-:Y:S02]  /*a590*/  @!P5 IMAD.MOV.U32 R30, RZ, RZ, R34 ;  /* 0x000000ffff1ed224 */ /* 0x004fe400078e0022 */
[----:B------:R-:W-:Y:S02]  /*a5a0*/  @!P5 IMAD.MOV.U32 R31, RZ, RZ, R35 ;  /* 0x000000ffff1fd224 */ /* 0x000fe400078e0023 */
[----:B------:R-:W-:-:S05]  /*a5b0*/  @!P5 IMAD.WIDE R30, R11, 0x2, R30 ;  /* 0x000000020b1ed825 */ /* 0x000fca00078e021e */
[----:B------:R-:W-:Y:S01]  /*a5c0*/  @!P4 SHF.L.U32 R11, R171, 0x3, RZ ;  /* 0x00000003ab0bc819 */ /* 0x000fe200000006ff */
[----:B---3--:R2:W-:Y:S01]  /*a5d0*/  @!P5 ST.E.128 desc[UR60][R30.64], R12 ;  /* 0x0000000c1e00d985 */ /* 0x0085e2000c101d3c */
[----:B------:R-:W-:-:S03]  /*a5e0*/  ISETP.GE.AND P5, PT, R22, UR4, PT ;  /* 0x0000000416007c0c */ /* 0x000fc6000bfa6270 */
[----:B------:R-:W3:Y:S01]  /*a5f0*/  @!P4 LDS.128 R12, [R29+0x3000] ;  /* 0x003000001d0cc984 */ /* 0x000ee20000000c00 */
[----:B--2---:R-:W-:Y:S02]  /*a600*/  @!P4 IMAD.MOV.U32 R30, RZ, RZ, R34 ;  /* 0x000000ffff1ec224 */ /* 0x004fe400078e0022 */
[----:B------:R-:W-:Y:S02]  /*a610*/  @!P4 IMAD.MOV.U32 R31, RZ, RZ, R35 ;  /* 0x000000ffff1fc224 */ /* 0x000fe400078e0023 */
[----:B------:R-:W-:-:S05]  /*a620*/  @!P4 IMAD.WIDE R30, R11, 0x2, R30 ;  /* 0x000000020b1ec825 */ /* 0x000fca00078e021e */
[----:B---3--:R2:W-:Y:S04]  /*a630*/  @!P4 ST.E.128 desc[UR60][R30.64], R12 ;  /* 0x0000000c1e00c985 */ /* 0x0085e8000c101d3c */
[----:B------:R-:W3:Y:S01]  /*a640*/  @!P5 LDS.128 R12, [R28+0x3000] ;  /* 0x003000001c0cd984 */ /* 0x000ee20000000c00 */
[----:B--2---:R-:W-:-:S04]  /*a650*/  @!P5 LEA R30, P4, R22, R34, 0x1 ;  /* 0x00000022161ed211 */ /* 0x004fc800078808ff */
[----:B------:R-:W-:Y:S02]  /*a660*/  @!P5 LEA.HI.X R31, R22, R35, R173, 0x1, P4 ;  /* 0x00000023161fd211 */ /* 0x000fe400020f0cad */
[----:B------:R-:W-:-:S03]  /*a670*/  ISETP.GE.AND P4, PT, R160, UR4, PT ;  /* 0x00000004a0007c0c */ /* 0x000fc6000bf86270 */
[----:B---3--:R2:W-:Y:S10]  /*a680*/  @!P5 ST.E.128 desc[UR60][R30.64], R12 ;  /* 0x0000000c1e00d985 */ /* 0x0085f4000c101d3c */
[----:B------:R-:W3:Y:S01]  /*a690*/  @!P4 LDS.128 R12, [R29+0x6000] ;  /* 0x006000001d0cc984 */ /* 0x000ee20000000c00 */
[----:B--2---:R-:W-:-:S04]  /*a6a0*/  @!P4 LEA R30, P5, R160, R34, 0x1 ;  /* 0x00000022a01ec211 */ /* 0x004fc800078a08ff */
[----:B------:R-:W-:Y:S02]  /*a6b0*/  @!P4 LEA.HI.X R31, R160, R35, R184, 0x1, P5 ;  /* 0x00000023a01fc211 */ /* 0x000fe400028f0cb8 */
[----:B------:R-:W-:-:S03]  /*a6c0*/  ISETP.GE.AND P5, PT, R161, UR4, PT ;  /* 0x00000004a1007c0c */ /* 0x000fc6000bfa6270 */
[----:B---3--:R2:W-:Y:S10]  /*a6d0*/  @!P4 ST.E.128 desc[UR60][R30.64], R12 ;  /* 0x0000000c1e00c985 */ /* 0x0085f4000c101d3c */
[----:B------:R-:W3:Y:S01]  /*a6e0*/  @!P5 LDS.128 R12, [R28+0x6000] ;  /* 0x006000001c0cd984 */ /* 0x000ee20000000c00 */
[----:B--2---:R-:W-:-:S04]  /*a6f0*/  @!P5 LEA R30, P4, R161, R34, 0x1 ;  /* 0x00000022a11ed211 */ /* 0x004fc800078808ff */
[----:B------:R-:W-:-:S05]  /*a700*/  @!P5 LEA.HI.X R31, R161, R35, R183, 0x1, P4 ;  /* 0x00000023a11fd211 */ /* 0x000fca00020f0cb7 */
[----:B---3--:R4:W-:Y:S04]  /*a710*/  @!P5 ST.E.128 desc[UR60][R30.64], R12 ;  /* 0x0000000c1e00d985 */ /* 0x0089e8000c101d3c */
.L_x_1660:
[----:B------:R-:W-:Y:S05]  /*a720*/  BSYNC B1 ;  /* 0x0000000000017941 */ /* 0x000fea0003800000 */
.L_x_1659:
[----:B------:R-:W-:-:S03]  /*a730*/  UMOV UR4, 0xffffffff ;  /* 0xffffffff00047882 */ /* 0x000fc60000000000 */
[----:B------:R-:W-:Y:S05]  /*a740*/  BRA.DIV UR4, `(.L_x_1661) ;  /* 0x0000021a04547947 */ /* 0x000fea000b800000 */
[----:B-1----:R-:W1:Y:S04]  /*a750*/  SHFL.IDX PT, R33, R33, 0x1, 0x1c1f ;  /* 0x003c1f0021217f89 */ /* 0x002e6800000e0000 */
[----:B------:R-:W0:Y:S02]  /*a760*/  SHFL.IDX PT, R32, R32, 0x1, 0x1c1f ;  /* 0x003c1f0020207f89 */ /* 0x000e2400000e0000 */
.L_x_2022:
[----:B------:R-:W-:-:S13]  /*a770*/  ISETP.GE.AND P4, PT, R36, 0x41, PT ;  /* 0x000000412400780c */ /* 0x000fda0003f86270 */
[----:B------:R-:W-:Y:S05]  /*a780*/  @!P4 BRA `(.L_x_1601) ;  /* 0x00000000008cc947 */ /* 0x000fea0003800000 */
[----:B------:R-:W-:Y:S02]  /*a790*/  ULDC UR4, c[0x0][0x2f4] ;  /* 0x0000bd0000047ab9 */ /* 0x000fe40000000800 */
[----:B------:R-:W-:-:S13]  /*a7a0*/  ISETP.GE.AND P4, PT, R18, UR4, PT ;  /* 0x0000000412007c0c */ /* 0x000fda000bf86270 */
[----:B----4-:R-:W4:Y:S01]  /*a7b0*/  @!P4 LDS.128 R12, [R29+0x2000] ;  /* 0x002000001d0cc984 */ /* 0x010f220000000c00 */
[----:B0-----:R-:W-:-:S04]  /*a7c0*/  @!P4 LEA R30, P5, R18, R32, 0x1 ;  /* 0x00000020121ec211 */ /* 0x001fc800078a08ff */
[----:B-1----:R-:W-:Y:S02]  /*a7d0*/  @!P4 LEA.HI.X R31, R18, R33, R19, 0x1, P5 ;  /* 0x00000021121fc211 */ /* 0x002fe400028f0c13 */
[----:B------:R-:W-:-:S13]  /*a7e0*/  ISETP.GE.AND P5, PT, R167, UR4, PT ;  /* 0x00000004a7007c0c */ /* 0x000fda000bfa6270 */
[----:B------:R-:W-:Y:S01]  /*a7f0*/  @!P5 IMAD.SHL.U32 R11, R170, 0x8, RZ ;  /* 0x00000008aa0bd824 */ /* 0x000fe200078e00ff */
[----:B----4-:R0:W-:Y:S01]  /*a800*/  @!P4 ST.E.128 desc[UR60][R30.64], R12 ;  /* 0x0000000c1e00c985 */ /* 0x0101e2000c101d3c */
[----:B------:R-:W-:-:S03]  /*a810*/  ISETP.GE.AND P4, PT, R168, UR4, PT ;  /* 0x00000004a8007c0c */ /* 0x000fc6000bf86270 */
[----:B------:R-:W1:Y:S01]  /*a820*/  @!P5 LDS.128 R12, [R28+0x2000] ;  /* 0x002000001c0cd984 */ /* 0x000e620000000c00 */
[----:B0-----:R-:W-:Y:S02]  /*a830*/  @!P5 IMAD.MOV.U32 R30, RZ, RZ, R32 ;  /* 0x000000ffff1ed224 */ /* 0x001fe400078e0020 */
[----:B------:R-:W-:Y:S02]  /*a840*/  @!P5 IMAD.MOV.U32 R31, RZ, RZ, R33 ;  /* 0x000000ffff1fd224 */ /* 0x000fe400078e0021 */
[----:B------:R-:W-:-:S05]  /*a850*/  @!P5 IMAD.WIDE R30, R11, 0x2, R30 ;  /* 0x000000020b1ed825 */ /* 0x000fca00078e021e */
[----:B------:R-:W-:Y:S01]  /*a860*/  @!P4 SHF.L.U32 R11, R171, 0x3, RZ ;  /* 0x00000003ab0bc819 */ /* 0x000fe200000006ff */
[----:B-1----:R0:W-:Y:S01]  /*a870*/  @!P5 ST.E.128 desc[UR60][R30.64], R12 ;  /* 0x0000000c1e00d985 */ /* 0x0021e2000c101d3c */
[----:B------:R-:W-:-:S03]  /*a880*/  ISETP.GE.AND P5, PT, R22, UR4, PT ;  /* 0x0000000416007c0c */ /* 0x000fc6000bfa6270 */
[----:B------:R-:W1:Y:S01]  /*a890*/  @!P4 LDS.128 R12, [R29+0x5000] ;  /* 0x005000001d0cc984 */ /* 0x000e620000000c00 */
[----:B0-----:R-:W-:Y:S02]  /*a8a0*/  @!P4 IMAD.MOV.U32 R30, RZ, RZ, R32 ;  /* 0x000000ffff1ec224 */ /* 0x001fe400078e0020 */
[----:B------:R-:W-:Y:S02]  /*a8b0*/  @!P4 IMAD.MOV.U32 R31, RZ, RZ, R33 ;  /* 0x000000ffff1fc224 */ /* 0x000fe400078e0021 */
[----:B------:R-:W-:-:S05]  /*a8c0*/  @!P4 IMAD.WIDE R30, R11, 0x2, R30 ;  /* 0x000000020b1ec825 */ /* 0x000fca00078e021e */
[----:B-1----:R0:W-:Y:S04]  /*a8d0*/  @!P4 ST.E.128 desc[UR60][R30.64], R12 ;  /* 0x0000000c1e00c985 */ /* 0x0021e8000c101d3c */
[----:B------:R-:W1:Y:S01]  /*a8e0*/  @!P5 LDS.128 R12, [R28+0x5000] ;  /* 0x005000001c0cd984 */ /* 0x000e620000000c00 */
[----:B0-----:R-:W-:-:S04]  /*a8f0*/  @!P5 LEA R30, P4, R22, R32, 0x1 ;  /* 0x00000020161ed211 */ /* 0x001fc800078808ff */
[----:B------:R-:W-:Y:S02]  /*a900*/  @!P5 LEA.HI.X R31, R22, R33, R173, 0x1, P4 ;  /* 0x00000021161fd211 */ /* 0x000fe400020f0cad */
[----:B------:R-:W-:-:S03]  /*a910*/  ISETP.GE.AND P4, PT, R160, UR4, PT ;  /* 0x00000004a0007c0c */ /* 0x000fc6000bf86270 */
[----:B-1----:R0:W-:Y:S10]  /*a920*/  @!P5 ST.E.128 desc[UR60][R30.64], R12 ;  /* 0x0000000c1e00d985 */ /* 0x0021f4000c101d3c */
[----:B------:R-:W1:Y:S01]  /*a930*/  @!P4 LDS.128 R12, [R29+0x8000] ;  /* 0x008000001d0cc984 */ /* 0x000e620000000c00 */
[----:B0-----:R-:W-:-:S04]  /*a940*/  @!P4 LEA R30, P5, R160, R32, 0x1 ;  /* 0x00000020a01ec211 */ /* 0x001fc800078a08ff */
[----:B------:R-:W-:Y:S02]  /*a950*/  @!P4 LEA.HI.X R31, R160, R33, R184, 0x1, P5 ;  /* 0x00000021a01fc211 */ /* 0x000fe400028f0cb8 */
[----:B------:R-:W-:-:S03]  /*a960*/  ISETP.GE.AND P5, PT, R161, UR4, PT ;  /* 0x00000004a1007c0c */ /* 0x000fc6000bfa6270 */
[----:B-1----:R-:W-:Y:S10]  /*a970*/  @!P4 ST.E.128 desc[UR60][R30.64], R12 ;  /* 0x0000000c1e00c985 */ /* 0x002ff4000c101d3c */
[----:B------:R0:W1:Y:S02]  /*a980*/  @!P5 LDS.128 R12, [R28+0x8000] ;  /* 0x008000001c0cd984 */ /* 0x0000640000000c00 */
[----:B0-----:R-:W-:-:S04]  /*a990*/  @!P5 LEA R28, P4, R161, R32, 0x1 ;  /* 0x00000020a11cd211 */ /* 0x001fc800078808ff */
[----:B------:R-:W-:-:S05]  /*a9a0*/  @!P5 LEA.HI.X R29, R161, R33, R183, 0x1, P4 ;  /* 0x00000021a11dd211 */ /* 0x000fca00020f0cb7 */
[----:B-1----:R0:W-:Y:S04]  /*a9b0*/  @!P5 ST.E.128 desc[UR60][R28.64], R12 ;  /* 0x0000000c1c00d985 */ /* 0x0021e8000c101d3c */
.L_x_1601:
[----:B------:R-:W-:Y:S05]  /*a9c0*/  BSYNC B0 ;  /* 0x0000000000007941 */ /* 0x000fea0003800000 */
.L_x_1565:
[----:B0--3--:R-:W0:Y:S01]  /*a9d0*/  S2R R11, SR_TID.X ;  /* 0x00000000000b7919 */ /* 0x009e220000002100 */
[----:B------:R-:W-:Y:S01]  /*a9e0*/  @!PT LDS RZ, [RZ] ;  /* 0x00000000fffff984 */ /* 0x000fe20000000800 */
[----:B------:R-:W-:Y:S01]  /*a9f0*/  @!PT LDS RZ, [RZ] ;  /* 0x00000000fffff984 */ /* 0x000fe20000000800 */
[----:B------:R-:W-:Y:S01]  /*aa00*/  @!PT LDS RZ, [RZ] ;  /* 0x00000000fffff984 */ /* 0x000fe20000000800 */
[----:B------:R-:W-:Y:S01]  /*aa10*/  @!PT LDS RZ, [RZ] ;  /* 0x00000000fffff984 */ /* 0x000fe20000000800 */
[----:B------:R3:W-:Y:S06]  /*aa20*/  MEMBAR.ALL.CTA ;  /* 0x0000000000007992 */ /* 0x0007ec0000008000 */
[----:B---3--:R-:W3:Y:S01]  /*aa30*/  FENCE.VIEW.ASYNC.S ;  /* 0x00000000000073c6 */ /* 0x008ee20000000000 */
[----:B------:R-:W-:Y:S05]  /*aa40*/  WARPSYNC.ALL ;  /* 0x0000000000007948 */ /* 0x000fea0003800000 */
[----:B------:R-:W-:Y:S01]  /*aa50*/  BSSY B0, `(.L_x_1662) ;  /* 0x0000009000007945 */ /* 0x000fe20003800000 */
[----:B0-----:R-:W-:Y:S01]  /*aa60*/  LOP3.LUT R11, R11, 0x7f, RZ, 0xc0, !PT ;  /* 0x0000007f0b0b7812 */ /* 0x001fe200078ec0ff */
[----:B---3--:R0:W-:Y:S03]  /*aa70*/  BAR.SYNC.DEFER_BLOCKING R194, 0x80 ;  /* 0x000200c20000751d */ /* 0x0081e60000010000 */
[----:B------:R-:W-:-:S13]  /*aa80*/  ISETP.NE.AND P4, PT, R11, RZ, PT ;  /* 0x000000ff0b00720c */ /* 0x000fda0003f85270 */
[----:B------:R-:W-:-:S05]  /*aa90*/  @!P4 VIADD R11, R86, 0x2a8a0 ;  /* 0x0002a8a0560bc836 */ /* 0x000fca0000000000 */
[----:B------:R-:W-:-:S04]  /*aaa0*/  @!P4 PRMT R11, RZ, 0x654, R11 ;  /* 0x00000654ff0bc816 */ /* 0x000fc8000000000b */
[----:B------:R0:W-:Y:S01]  /*aab0*/  @!P4 SYNCS.ARRIVE.TRANS64.RED.A1T0 RZ, [R11+URZ], RZ ;  /* 0x000000ff0bffc9a7 */ /* 0x0001e2000810043f */
[----:B------:R-:W-:Y:S05]  /*aac0*/  @!P0 BRA `(.L_x_1663) ;  /* 0x0000000000048947 */ /* 0x000fea0003800000 */
[----:B------:R-:W-:Y:S01]  /*aad0*/  BPT.TRAP 0x1 ;  /* 0x000000040000795c */ /* 0x000fe20000300000 */
.L_x_1663:
[----:B------:R-:W-:Y:S05]  /*aae0*/  BSYNC B0 ;  /* 0x0000000000007941 */ /* 0x000fea0003800000 */
.L_x_1662:
[----:B------:R-:W3:Y:S01]  /*aaf0*/  SYNCS.PHASECHK.TRANS64.TRYWAIT P0, [R86+URZ+0x2a8b0], R87 ;  /* 0x02a8b057560075a7 */ /* 0x000ee2000800017f */
[----:B------:R-:W-:Y:S04]  /*ab00*/  BSSY B0, `(.L_x_1664) ;  /* 0x0000002000007945 */ /* 0x000fe80003800000 */
[----:B---3--:R-:W-:Y:S05]  /*ab10*/  @!P0 BRA `(.L_x_1665) ;  /* 0x0000021400ac8947 */ /* 0x008fea0003800000 */
.L_x_2023:
[----:B------:R-:W-:Y:S05]  /*ab20*/  BSYNC B0 ;  /* 0x0000000000007941 */ /* 0x000fea0003800000 */
.L_x_1664:
[----:B------:R-:W-:Y:S01]  /*ab30*/  ULDC.64 UR4, c[0x0][0x328] ;  /* 0x0000ca0000047ab9 */ /* 0x000fe20000000a00 */
[----:B------:R-:W-:Y:S01]  /*ab40*/  IADD3 R85, -R174, R85, RZ ;  /* 0x00000055ae557210 */ /* 0x000fe20007ffe1ff */
[----:B------:R-:W-:Y:S01]  /*ab50*/  IMAD R79, R79, UR4, RZ ;  /* 0x000000044f4f7c24 */ /* 0x000fe2000f8e02ff */
[----:B------:R-:W-:Y:S01]  /*ab60*/  ULDC.64 UR6, c[0x0][0x318] ;  /* 0x0000c60000067ab9 */ /* 0x000fe20000000a00 */
[C---:B-12-4-:R-:W-:Y:S01]  /*ab70*/  IMAD.WIDE.U32 R12, R78.reuse, UR4, RZ ;  /* 0x000000044e0c7c25 */ /* 0x056fe2000f8e00ff */
[----:B------:R-:W-:Y:S01]  /*ab80*/  ISETP.GE.AND P0, PT, R85, 0x1, PT ;  /* 0x000000015500780c */ /* 0x000fe20003f06270 */
[----:B------:R-:W-:Y:S02]  /*ab90*/  BSSY B0, `(.L_x_1666) ;  /* 0x0000028000007945 */ /* 0x000fe40003800000 */
[----:B------:R-:W-:Y:S01]  /*aba0*/  IMAD R79, R78, UR5, R79 ;  /* 0x000000054e4f7c24 */ /* 0x000fe2000f8e024f */
[----:B------:R-:W-:Y:S02]  /*abb0*/  ULDC.64 UR4, c[0x0][0x338] ;  /* 0x0000ce0000047ab9 */ /* 0x000fe40000000a00 */
[----:B------:R-:W-:-:S02]  /*abc0*/  IMAD R84, R84, UR4, RZ ;  /* 0x0000000454547c24 */ /* 0x000fc4000f8e02ff */
[----:B------:R-:W-:Y:S02]  /*abd0*/  IMAD.IADD R13, R13, 0x1, R79 ;  /* 0x000000010d0d7824 */ /* 0x000fe400078e024f */
[C---:B0-----:R-:W-:Y:S02]  /*abe0*/  IMAD R11, R77.reuse, UR5, R84 ;  /* 0x000000054d0b7c24 */ /* 0x041fe4000f8e0254 */
[----:B------:R-:W-:Y:S01]  /*abf0*/  IMAD.WIDE.U32 R12, R77, UR4, R12 ;  /* 0x000000044d0c7c25 */ /* 0x000fe2000f8e000c */
[----:B------:R-:W-:-:S03]  /*ac00*/  ULDC.64 UR4, c[0x0][0x330] ;  /* 0x0000cc0000047ab9 */ /* 0x000fc60000000a00 */
[----:B------:R-:W-:Y:S02]  /*ac10*/  IMAD.IADD R13, R13, 0x1, R11 ;  /* 0x000000010d0d7824 */ /* 0x000fe400078e020b */
[----:B------:R-:W-:Y:S02]  /*ac20*/  IMAD R11, R17, 0x3000, R0 ;  /* 0x00003000110b7824 */ /* 0x000fe400078e0200 */
[----:B------:R-:W-:-:S04]  /*ac30*/  IMAD.WIDE.U32 R12, R169, UR4, R12 ;  /* 0x00000004a90c7c25 */ /* 0x000fc8000f8e000c */
[----:B------:R-:W-:Y:S01]  /*ac40*/  IMAD R15, R169, UR5, R13 ;  /* 0x00000005a90f7c24 */ /* 0x000fe2000f8e020d */
[----:B------:R-:W-:Y:S01]  /*ac50*/  LEA R32, P5, R12, UR6, 0x1 ;  /* 0x000000060c207c11 */ /* 0x000fe2000f8a08ff */
[----:B------:R-:W-:Y:S02]  /*ac60*/  IMAD.IADD R13, R126, 0x1, R11 ;  /* 0x000000017e0d7824 */ /* 0x000fe400078e020b */
[--C-:B------:R-:W-:Y:S01]  /*ac70*/  IMAD R11, R11, 0x2, R120.reuse ;  /* 0x000000020b0b7824 */ /* 0x100fe200078e0278 */
[----:B------:R-:W-:Y:S01]  /*ac80*/  LEA.HI.X R33, R12, UR7, R15, 0x1, P5 ;  /* 0x000000070c217c11 */ /* 0x000fe2000a8f0c0f */
[----:B------:R0:W1:Y:S01]  /*ac90*/  SHFL.IDX PT, R28, R32, RZ, 0x1c1f ;  /* 0x001c1fff201c7589 */ /* 0x00006200000e0000 */
[----:B------:R-:W-:-:S03]  /*aca0*/  IMAD R34, R13, 0x2, R120 ;  /* 0x000000020d227824 */ /* 0x000fc600078e0278 */
[----:B------:R0:W2:Y:S01]  /*acb0*/  SHFL.IDX PT, R29, R33, RZ, 0x1c1f ;  /* 0x001c1fff211d7589 */ /* 0x0000a200000e0000 */
[----:B------:R-:W-:Y:S05]  /*acc0*/  @!P0 BRA `(.L_x_1667) ;  /* 0x0000000000508947 */ /* 0x000fea0003800000 */
[----:B------:R-:W-:-:S13]  /*acd0*/  ISETP.NE.AND P5, PT, R3, RZ, PT ;  /* 0x000000ff0300720c */ /* 0x000fda0003fa5270 */
[----:B------:R-:W4:Y:S01]  /*ace0*/  @P5 LDS.128 R12, [R11] ;  /* 0x000000000b0c5984 */ /* 0x000f220000000c00 */
[----:B-1----:R-:W-:-:S04]  /*acf0*/  @P5 LEA R30, P0, R18, R28, 0x1 ;  /* 0x0000001c121e5211 */ /* 0x002fc800078008ff */
[----:B--2---:R-:W-:Y:S02]  /*ad00*/  @P5 LEA.HI.X R31, R18, R29, R19, 0x1, P0 ;  /* 0x0000001d121f5211 */ /* 0x004fe400000f0c13 */
[----:B------:R-:W-:-:S13]  /*ad10*/  ISETP.NE.AND P0, PT, R8, RZ, PT ;  /* 0x000000ff0800720c */ /* 0x000fda0003f05270 */
[----:B------:R-:W-:Y:S01]  /*ad20*/  @P0 IMAD.SHL.U32 R35, R170, 0x8, RZ ;  /* 0x00000008aa230824 */ /* 0x000fe200078e00ff */
[----:B----4-:R1:W-:Y:S01]  /*ad30*/  @P5 ST.E.128 desc[UR60][R30.64], R12 ;  /* 0x0000000c1e005985 */ /* 0x0103e2000c101d3c */
[----:B------:R-:W-:-:S03]  /*ad40*/  ISETP.NE.AND P5, PT, R9, RZ, PT ;  /* 0x000000ff0900720c */ /* 0x000fc60003fa5270 */
[----:B------:R-:W2:Y:S01]  /*ad50*/  @P0 LDS.128 R12, [R34] ;  /* 0x00000000220c0984 */ /* 0x000ea20000000c00 */
[----:B-1----:R-:W-:-:S09]  /*ad60*/  @P0 IMAD.WIDE R30, R35, 0x2, R28 ;  /* 0x00000002231e0825 */ /* 0x002fd200078e021c */
[----:B------:R-:W-:Y:S01]  /*ad70*/  @P5 IMAD.SHL.U32 R35, R171, 0x8, RZ ;  /* 0x00000008ab235824 */ /* 0x000fe200078e00ff */
[----:B--2---:R1:W-:Y:S01]  /*ad80*/  @P0 ST.E.128 desc[UR60][R30.64], R12 ;  /* 0x0000000c1e000985 */ /* 0x0043e2000c101d3c */
[----:B------:R-:W-:-:S03]  /*ad90*/  ISETP.NE.AND P0, PT, R10, RZ, PT ;  /* 0x000000ff0a00720c */ /* 0x000fc60003f05270 */
[----:B------:R-:W2:Y:S01]  /*ada0*/  @P5 LDS.128 R12, [R11+0x3000] ;  /* 0x003000000b0c5984 */ /* 0x000ea20000000c00 */
[----:B-1----:R-:W-:-:S05]  /*adb0*/  @P5 IMAD.WIDE R30, R35, 0x2, R28 ;  /* 0x00000002231e5825 */ /* 0x002fca00078e021c */
[----:B--2---:R-:W-:Y:S04]  /*adc0*/  @P5 ST.E.128 desc[UR60][R30.64], R12 ;  /* 0x0000000c1e005985 */ /* 0x004fe8000c101d3c */
[C---:B------:R-:W-:Y:S01]  /*add0*/  @P0 LEA R28, P5, R22.reuse, R28, 0x1 ;  /* 0x0000001c161c0211 */ /* 0x040fe200078a08ff */
[----:B------:R-:W1:Y:S03]  /*ade0*/  @P0 LDS.128 R12, [R34+0x3000] ;  /* 0x00300000220c0984 */ /* 0x000e660000000c00 */
[----:B------:R-:W-:-:S05]  /*adf0*/  @P0 LEA.HI.X R29, R22, R29, R173, 0x1, P5 ;  /* 0x0000001d161d0211 */ /* 0x000fca00028f0cad */
[----:B-1----:R4:W-:Y:S04]  /*ae00*/  @P0 ST.E.128 desc[UR60][R28.64], R12 ;  /* 0x0000000c1c000985 */ /* 0x0029e8000c101d3c */
.L_x_1667:
[----:B------:R-:W-:Y:S05]  /*ae10*/  BSYNC B0 ;  /* 0x0000000000007941 */ /* 0x000fea0003800000 */
.L_x_1666:
[----:B------:R-:W-:Y:S01]  /*ae20*/  ISETP.GE.AND P0, PT, R85, 0x41, PT ;  /* 0x000000415500780c */ /* 0x000fe20003f06270 */
[----:B--2-4-:R2:W4:Y:S01]  /*ae30*/  SHFL.IDX PT, R29, R33, 0x1, 0x1c1f ;  /* 0x003c1f00211d7f89 */ /* 0x01452200000e0000 */
[----:B------:R-:W-:Y:S03]  /*ae40*/  BSSY B0, `(.L_x_1668) ;  /* 0x0000017000007945 */ /* 0x000fe60003800000 */
[----:B-1----:R2:W1:Y:S08]  /*ae50*/  SHFL.IDX PT, R28, R32, 0x1, 0x1c1f ;  /* 0x003c1f00201c7f89 */ /* 0x00247000000e0000 */
[----:B--2---:R-:W-:Y:S05]  /*ae60*/  @!P0 BRA `(.L_x_1669) ;  /* 0x0000000000508947 */ /* 0x004fea0003800000 */
[----:B------:R-:W-:-:S13]  /*ae70*/  ISETP.NE.AND P5, PT, R3, RZ, PT ;  /* 0x000000ff0300720c */ /* 0x000fda0003fa5270 */
[----:B------:R-:W2:Y:S01]  /*ae80*/  @P5 LDS.128 R12, [R11+0x2000] ;  /* 0x002000000b0c5984 */ /* 0x000ea20000000c00 */
[----:B-1----:R-:W-:-:S04]  /*ae90*/  @P5 LEA R30, P0, R18, R28, 0x1 ;  /* 0x0000001c121e5211 */ /* 0x002fc800078008ff */
[----:B----4-:R-:W-:Y:S02]  /*aea0*/  @P5 LEA.HI.X R31, R18, R29, R19, 0x1, P0 ;  /* 0x0000001d121f5211 */ /* 0x010fe400000f0c13 */
[----:B------:R-:W-:-:S13]  /*aeb0*/  ISETP.NE.AND P0, PT, R8, RZ, PT ;  /* 0x000000ff0800720c */ /* 0x000fda0003f05270 */
[----:B0-----:R-:W-:Y:S01]  /*aec0*/  @P0 SHF.L.U32 R33, R170, 0x3, RZ ;  /* 0x00000003aa210819 */ /* 0x001fe200000006ff */
[----:B--2---:R0:W-:Y:S01]  /*aed0*/  @P5 ST.E.128 desc[UR60][R30.64], R12 ;  /* 0x0000000c1e005985 */ /* 0x0041e2000c101d3c */
[----:B------:R-:W-:-:S03]  /*aee0*/  ISETP.NE.AND P5, PT, R9, RZ, PT ;  /* 0x000000ff0900720c */ /* 0x000fc60003fa5270 */
[----:B------:R-:W1:Y:S01]  /*aef0*/  @P0 LDS.128 R12, [R34+0x2000] ;  /* 0x00200000220c0984 */ /* 0x000e620000000c00 */
[----:B0-----:R-:W-:-:S09]  /*af00*/  @P0 IMAD.WIDE R30, R33, 0x2, R28 ;  /* 0x00000002211e0825 */ /* 0x001fd200078e021c */
[----:B------:R-:W-:Y:S01]  /*af10*/  @P5 IMAD.SHL.U32 R33, R171, 0x8, RZ ;  /* 0x00000008ab215824 */ /* 0x000fe200078e00ff */
[----:B-1----:R0:W-:Y:S01]  /*af20*/  @P0 ST.E.128 desc[UR60][R30.64], R12 ;  /* 0x0000000c1e000985 */ /* 0x0021e2000c101d3c */
[----:B------:R-:W-:-:S03]  /*af30*/  ISETP.NE.AND P0, PT, R10, RZ, PT ;  /* 0x000000ff0a00720c */ /* 0x000fc60003f05270 */
[----:B------:R-:W1:Y:S01]  /*af40*/  @P5 LDS.128 R12, [R11+0x5000] ;  /* 0x005000000b0c5984 */ /* 0x000e620000000c00 */
[----:B0-----:R-:W-:-:S05]  /*af50*/  @P5 IMAD.WIDE R30, R33, 0x2, R28 ;  /* 0x00000002211e5825 */ /* 0x001fca00078e021c */
[----:B-1----:R-:W-:Y:S04]  /*af60*/  @P5 ST.E.128 desc[UR60][R30.64], R12 ;  /* 0x0000000c1e005985 */ /* 0x002fe8000c101d3c */
[C---:B------:R-:W-:Y:S01]  /*af70*/  @P0 LEA R28, P5, R22.reuse, R28, 0x1 ;  /* 0x0000001c161c0211 */ /* 0x040fe200078a08ff */
[----:B------:R-:W0:Y:S03]  /*af80*/  @P0 LDS.128 R12, [R34+0x5000] ;  /* 0x00500000220c0984 */ /* 0x000e260000000c00 */
[----:B------:R-:W-:-:S05]  /*af90*/  @P0 LEA.HI.X R29, R22, R29, R173, 0x1, P5 ;  /* 0x0000001d161d0211 */ /* 0x000fca00028f0cad */
[----:B0-----:R2:W-:Y:S04]  /*afa0*/  @P0 ST.E.128 desc[UR60][R28.64], R12 ;  /* 0x0000000c1c000985 */ /* 0x0015e8000c101d3c */
.L_x_1669:
[----:B------:R-:W-:Y:S05]  /*afb0*/  BSYNC B0 ;  /* 0x0000000000007941 */ /* 0x000fea0003800000 */
.L_x_1668:
[----:B------:R-:W-:Y:S01]  /*afc0*/  @!PT LDS RZ, [RZ] ;  /* 0x00000000fffff984 */ /* 0x000fe20000000800 */
[----:B------:R-:W-:Y:S01]  /*afd0*/  @!PT LDS RZ, [RZ] ;  /* 0x00000000fffff984 */ /* 0x000fe20000000800 */
[----:B------:R-:W-:Y:S01]  /*afe0*/  @!PT LDS RZ, [RZ] ;  /* 0x00000000fffff984 */ /* 0x000fe20000000800 */
[----:B------:R-:W-:Y:S01]  /*aff0*/  @!PT LDS RZ, [RZ] ;  /* 0x00000000fffff984 */ /* 0x000fe20000000800 */
[----:B------:R5:W-:Y:S06]  /*b000*/  MEMBAR.ALL.CTA ;  /* 0x0000000000007992 */ /* 0x000bec0000008000 */
[----:B-----5:R-:W5:Y:S01]  /*b010*/  FENCE.VIEW.ASYNC.S ;  /* 0x00000000000073c6 */ /* 0x020f620000000000 */
[----:B---3--:R-:W-:Y:S01]  /*b020*/  @!P4 VIADD R86, R86, 0x2a8c0 ;  /* 0x0002a8c05656c836 */ /* 0x008fe20000000000 */
[----:B-----5:R3:W-:Y:S01]  /*b030*/  BAR.SYNC.DEFER_BLOCKING R194, 0x80 ;  /* 0x000200c20000751d */ /* 0x0207e20000010000 */
[----:B------:R-:W-:Y:S01]  /*b040*/  ISETP.NE.AND P5, PT, R122, RZ, PT ;  /* 0x000000ff7a00720c */ /* 0x000fe20003fa5270 */
[----:B------:R-:W-:-:S02]  /*b050*/  VIADD R17, R17, 0x1 ;  /* 0x0000000111117836 */ /* 0x000fc40000000000 */
[----:B------:R-:W-:Y:S02]  /*b060*/  @!P4 PRMT R86, RZ, 0x654, R86 ;  /* 0x00000654ff56c816 */ /* 0x000fe40000000056 */
[----:B------:R-:W-:Y:S02]  /*b070*/  PLOP3.LUT P0, PT, PT, PT, PT, 0x8, 0x0 ;  /* 0x000000000000781c */ /* 0x000fe40003f0e170 */
[----:B------:R3:W-:Y:S01]  /*b080*/  @!P4 SYNCS.ARRIVE.TRANS64.RED.A1T0 RZ, [R86+URZ], RZ ;  /* 0x000000ff56ffc9a7 */ /* 0x0007e2000810043f */
[----:B------:R-:W-:-:S04]  /*b090*/  ISETP.NE.AND P4, PT, R17, 0x2, PT ;  /* 0x000000021100780c */ /* 0x000fc80003f85270 */
[----:B--2---:R-:W-:Y:S02]  /*b0a0*/  SEL R12, RZ, 0x1, P4 ;  /* 0x00000001ff0c7807 */ /* 0x004fe40002000000 */
[----:B------:R-:W-:Y:S02]  /*b0b0*/  SEL R17, R17, RZ, P4 ;  /* 0x000000ff11117207 */ /* 0x000fe40002000000 */
[----:B------:R-:W-:Y:S01]  /*b0c0*/  LOP3.LUT R175, R175, R12, RZ, 0x3c, !PT ;  /* 0x0000000cafaf7212 */ /* 0x000fe200078e3cff */
[----:B---3--:R-:W-:Y:S06]  /*b0d0*/  @P5 BRA `(.L_x_1670) ;  /* 0xffffff7c003c5947 */ /* 0x008fec000383ffff */
.L_x_1560:
[----:B------:R-:W2:Y:S01]  /*b0e0*/  LDC R0, c[0x0][0x448] ;  /* 0x00011200ff007b82 */ /* 0x000ea20000000800 */
[----:B------:R-:W-:Y:S01]  /*b0f0*/  IADD3 R7, R166, 0x1, -R165 ;  /* 0x00000001a6077810 */ /* 0x000fe20007ffe8a5 */
[----:B------:R-:W-:Y:S06]  /*b100*/  BSSY B0, `(.L_x_1671) ;  /* 0x000000d000007945 */ /* 0x000fec0003800000 */
[----:B------:R-:W3:Y:S01]  /*b110*/  LDC.64 R4, c[0x0][0x9e0] ;  /* 0x00027800ff047b82 */ /* 0x000ee20000000a00 */
[----:B--2---:R-:W-:Y:S01]  /*b120*/  ISETP.NE.AND P1, PT, R0, 0x1, PT ;  /* 0x000000010000780c */ /* 0x004fe20003f25270 */
[----:B------:R-:W-:Y:S01]  /*b130*/  VIADD R0, R188, 0x7f ;  /* 0x0000007fbc007836 */ /* 0x000fe20000000000 */
[----:B---3--:R-:W-:-:S11]  /*b140*/  ISETP.GE.AND P2, PT, R5, 0x1, PT ;  /* 0x000000010500780c */ /* 0x008fd60003f46270 */
[----:B------:R-:W2:Y:S08]  /*b150*/  @P1 LDC R3, c[0x0][0x44c] ;  /* 0x00011300ff031b82 */ /* 0x000eb00000000800 */
[----:B------:R-:W3:Y:S01]  /*b160*/  @P1 LDC R6, c[0x0][0x450] ;  /* 0x00011400ff061b82 */ /* 0x000ee20000000800 */
[----:B--2---:R-:W-:-:S05]  /*b170*/  @P1 IMAD.HI.U32 R3, R0, R3, RZ ;  /* 0x0000000300031227 */ /* 0x004fca00078e00ff */
[----:B---3--:R-:W-:-:S05]  /*b180*/  @P1 SHF.R.U32.HI R0, RZ, R6, R3 ;  /* 0x00000006ff001219 */ /* 0x008fca0000011603 */
[----:B------:R-:W-:Y:S01]  /*b190*/  IMAD.IADD R3, R7, 0x1, R0 ;  /* 0x0000000107037824 */ /* 0x000fe200078e0200 */
[----:B------:R-:W-:Y:S06]  /*b1a0*/  @P0 BRA `(.L_x_1672) ;  /* 0x0000000000080947 */ /* 0x000fec0003800000 */
[----:B------:R-:W2:Y:S02]  /*b1b0*/  FENCE.VIEW.ASYNC.G ;  /* 0x00000000000073c6 */ /* 0x000ea40000000100 */
[----:B--2---:R-:W-:Y:S06]  /*b1c0*/  BAR.ARV 0xc, 0x180 ;  /* 0x0306000000007b1d */ /* 0x004fec0000002000 */
.L_x_1672:
[----:B------:R-:W-:Y:S05]  /*b1d0*/  BSYNC B0 ;  /* 0x0000000000007941 */ /* 0x000fea0003800000 */
.L_x_1671:
[----:B------:R-:W-:Y:S01]  /*b1e0*/  IADD3 R4, R3, R4, RZ ;  /* 0x0000000403047210 */ /* 0x000fe20007ffe0ff */
[----:B------:R-:W-:Y:S06]  /*b1f0*/  @!P2 BRA `(.L_x_1673) ;  /* 0x000000000048a947 */ /* 0x000fec0003800000 */
[C---:B------:R-:W-:Y:S01]  /*b200*/  ISETP.GT.AND P0, PT, R3.reuse, RZ, PT ;  /* 0x000000ff0300720c */ /* 0x040fe20003f04270 */
[----:B------:R-:W-:Y:S01]  /*b210*/  BSSY B0, `(.L_x_1674) ;  /* 0x000000e000007945 */ /* 0x000fe20003800000 */
[----:B------:R-:W-:-:S11]  /*b220*/  VIADD R0, R3, 0xffffffff ;  /* 0xffffffff03007836 */ /* 0x000fd60000000000 */
[----:B------:R-:W-:Y:S05]  /*b230*/  @P0 BRA `(.L_x_1675) ;  /* 0x00000000001c0947 */ /* 0x000fea0003800000 */
[----:B------:R-:W-:Y:S01]  /*b240*/  ISETP.NE.AND P0, PT, R5, 0x1, PT ;  /* 0x000000010500780c */ /* 0x000fe20003f05270 */
[----:B------:R-:W-:-:S12]  /*b250*/  IMAD.MOV R3, RZ, RZ, -R3 ;  /* 0x000000ffff037224 */ /* 0x000fd800078e0a03 */
[----:B------:R-:W2:Y:S02]  /*b260*/  @P0 LDC.64 R6, c[0x0][0x9e8] ;  /* 0x00027a00ff060b82 */ /* 0x000ea40000000a00 */
[----:B--2---:R-:W-:-:S05]  /*b270*/  @P0 IMAD.HI.U32 R0, R3, R6, RZ ;  /* 0x0000000603000227 */ /* 0x004fca00078e00ff */
[----:B------:R-:W-:-:S04]  /*b280*/  @P0 SHF.R.U32.HI R3, RZ, R7, R0 ;  /* 0x00000007ff030219 */ /* 0x000fc80000011600 */
[----:B------:R-:W-:Y:S01]  /*b290*/  LOP3.LUT R0, RZ, R3, RZ, 0x33, !PT ;  /* 0x00000003ff007212 */ /* 0x000fe200078e33ff */
[----:B------:R-:W-:Y:S06]  /*b2a0*/  BRA `(.L_x_1676) ;  /* 0x0000000000107947 */ /* 0x000fec0003800000 */
.L_x_1675:
[----:B------:R-:W-:-:S13]  /*b2b0*/  ISETP.NE.AND P0, PT, R5, 0x1, PT ;  /* 0x000000010500780c */ /* 0x000fda0003f05270 */
[----:B------:R-:W2:Y:S02]  /*b2c0*/  @P0 LDC.64 R6, c[0x0][0x9e8] ;  /* 0x00027a00ff060b82 */ /* 0x000ea40000000a00 */
[----:B--2---:R-:W-:-:S05]  /*b2d0*/  @P0 IMAD.HI.U32 R6, R0, R6, RZ ;  /* 0x0000000600060227 */ /* 0x004fca00078e00ff */
[----:B------:R-:W-:-:S07]  /*b2e0*/  @P0 SHF.R.U32.HI R0, RZ, R7, R6 ;  /* 0x00000007ff000219 */ /* 0x000fce0000011606 */
.L_x_1676:
[----:B------:R-:W-:Y:S05]  /*b2f0*/  BSYNC B0 ;  /* 0x0000000000007941 */ /* 0x000fea0003800000 */
.L_x_1674:
[----:B------:R-:W-:-:S05]  /*b300*/  IMAD R3, R0, R5, R5 ;  /* 0x0000000500037224 */ /* 0x000fca00078e0205 */
[----:B------:R-:W-:-:S07]  /*b310*/  VIMNMX R4, R4, R3, PT ;  /* 0x0000000304047248 */ /* 0x000fce0003fe0100 */
.L_x_1673:
[----:B------:R-:W2:Y:S01]  /*b320*/  @P1 LDC R3, c[0x0][0x44c] ;  /* 0x00011300ff031b82 */ /* 0x000ea20000000800 */
[----:B------:R-:W-:Y:S01]  /*b330*/  VIADD R4, R4, 0x5f ;  /* 0x0000005f04047836 */ /* 0x000fe20000000000 */
[----:B------:R-:W-:Y:S01]  /*b340*/  ULDC UR4, c[0x0][0x9dc] ;  /* 0x0002770000047ab9 */ /* 0x000fe20000000800 */
[----:B------:R-:W-:Y:S02]  /*b350*/  IMAD.MOV.U32 R0, RZ, RZ, R188 ;  /* 0x000000ffff007224 */ /* 0x000fe400078e00bc */
[----:B------:R-:W-:-:S03]  /*b360*/  IMAD.HI R4, R4, 0x2aaaaaab, RZ ;  /* 0x2aaaaaab04047827 */ /* 0x000fc600078e02ff */
[----:B------:R-:W3:Y:S01]  /*b370*/  @P1 LDC R7, c[0x0][0x450] ;  /* 0x00011400ff071b82 */ /* 0x000ee20000000800 */
[----:B--2---:R-:W-:Y:S01]  /*b380*/  @P1 IMAD.HI.U32 R6, R188, R3, RZ ;  /* 0x00000003bc061227 */ /* 0x004fe200078e00ff */
[----:B------:R-:W-:-:S04]  /*b390*/  SHF.R.U32.HI R3, RZ, 0x1f, R4 ;  /* 0x0000001fff037819 */ /* 0x000fc80000011604 */
[----:B------:R-:W-:Y:S02]  /*b3a0*/  LEA.HI.SX32 R4, R4, R3, 0x1c ;  /* 0x0000000304047211 */ /* 0x000fe400078fe2ff */
[----:B---3--:R-:W-:Y:S02]  /*b3b0*/  @P1 SHF.R.U32.HI R0, RZ, R7, R6 ;  /* 0x00000007ff001219 */ /* 0x008fe40000011606 */
[----:B------:R-:W-:-:S03]  /*b3c0*/  VIMNMX R141, R141, R4, PT ;  /* 0x000000048d8d7248 */ /* 0x000fc60003fe0100 */
[----:B------:R-:W-:-:S05]  /*b3d0*/  IMAD.IADD R0, R193, 0x1, R0 ;  /* 0x00000001c1007824 */ /* 0x000fca00078e0200 */
[----:B------:R-:W-:Y:S01]  /*b3e0*/  IADD3 R3, R0, -UR4, RZ ;  /* 0x8000000400037c10 */ /* 0x000fe2000fffe0ff */
[----:B------:R-:W-:Y:S06]  /*b3f0*/  @!P2 BRA `(.L_x_1677) ;  /* 0x000000000044a947 */ /* 0x000fec0003800000 */
[----:B------:R-:W-:Y:S01]  /*b400*/  ISETP.GT.AND P0, PT, R0, -0x1, PT ;  /* 0xffffffff0000780c */ /* 0x000fe20003f04270 */
[----:B------:R-:W-:-:S12]  /*b410*/  BSSY B0, `(.L_x_1678) ;  /* 0x000000d000007945 */ /* 0x000fd80003800000 */
[----:B------:R-:W-:Y:S05]  /*b420*/  @P0 BRA `(.L_x_1679) ;  /* 0x00000000001c0947 */ /* 0x000fea0003800000 */
[----:B------:R-:W-:Y:S02]  /*b430*/  ISETP.NE.AND P0, PT, R5, 0x1, PT ;  /* 0x000000010500780c */ /* 0x000fe40003f05270 */
[----:B------:R-:W-:-:S11]  /*b440*/  LOP3.LUT R7, RZ, R0, RZ, 0x33, !PT ;  /* 0x00000000ff077212 */ /* 0x000fd600078e33ff */
[----:B------:R-:W2:Y:S02]  /*b450*/  @P0 LDC.64 R8, c[0x0][0x9e8] ;  /* 0x00027a00ff080b82 */ /* 0x000ea40000000a00 */
[----:B--2---:R-:W-:-:S05]  /*b460*/  @P0 IMAD.HI.U32 R0, R7, R8, RZ ;  /* 0x0000000807000227 */ /* 0x004fca00078e00ff */
[----:B------:R-:W-:-:S04]  /*b470*/  @P0 SHF.R.U32.HI R7, RZ, R9, R0 ;  /* 0x00000009ff070219 */ /* 0x000fc80000011600 */
[----:B------:R-:W-:Y:S01]  /*b480*/  LOP3.LUT R0, RZ, R7, RZ, 0x33, !PT ;  /* 0x00000007ff007212 */ /* 0x000fe200078e33ff */
[----:B------:R-:W-:Y:S06]  /*b490*/  BRA `(.L_x_1680) ;  /* 0x0000000000107947 */ /* 0x000fec0003800000 */
.L_x_1679:
[----:B------:R-:W-:-:S13]  /*b4a0*/  ISETP.NE.AND P0, PT, R5, 0x1, PT ;  /* 0x000000010500780c */ /* 0x000fda0003f05270 */
[----:B------:R-:W2:Y:S02]  /*b4b0*/  @P0 LDC.64 R6, c[0x0][0x9e8] ;  /* 0x00027a00ff060b82 */ /* 0x000ea40000000a00 */
[----:B--2---:R-:W-:-:S05]  /*b4c0*/  @P0 IMAD.HI.U32 R4, R0, R6, RZ ;  /* 0x0000000600040227 */ /* 0x004fca00078e00ff */
[----:B------:R-:W-:-:S07]  /*b4d0*/  @P0 SHF.R.U32.HI R0, RZ, R7, R4 ;  /* 0x00000007ff000219 */ /* 0x000fce0000011604 */
.L_x_1680:
[----:B------:R-:W-:Y:S05]  /*b4e0*/  BSYNC B0 ;  /* 0x0000000000007941 */ /* 0x000fea0003800000 */
.L_x_1678:
[----:B------:R-:W-:-:S05]  /*b4f0*/  IMAD R0, R0, R5, RZ ;  /* 0x0000000500007224 */ /* 0x000fca00078e02ff */
[----:B------:R-:W-:-:S07]  /*b500*/  VIMNMX R3, R3, R0, !PT ;  /* 0x0000000003037248 */ /* 0x000fce0007fe0100 */
.L_x_1677:
[----:B------:R-:W-:Y:S01]  /*b510*/  IMAD.HI R3, R3, 0x2aaaaaab, RZ ;  /* 0x2aaaaaab03037827 */ /* 0x000fe200078e02ff */
[----:B------:R-:W-:Y:S03]  /*b520*/  BSSY B0, `(.L_x_1681) ;  /* 0x0000026000007945 */ /* 0x000fe60003800000 */
[----:B------:R-:W-:Y:S01]  /*b530*/  IMAD.MOV.U32 R72, RZ, RZ, RZ ;  /* 0x000000ffff487224 */ /* 0x000fe200078e00ff */
[----:B------:R-:W-:-:S04]  /*b540*/  SHF.R.U32.HI R0, RZ, 0x1f, R3 ;  /* 0x0000001fff007819 */ /* 0x000fc80000011603 */
[----:B------:R-:W-:-:S04]  /*b550*/  LEA.HI.SX32 R0, R3, R0, 0x1c ;  /* 0x0000000003007211 */ /* 0x000fc800078fe2ff */
        /* <DEDUP_REMOVED lines=8> */
[----:B------:R-:W2:Y:S01]  /*b5e0*/  I2F.RP R3, R6 ;  /* 0x0000000600037306 */ /* 0x000ea20000209400 */
[----:B------:R-:W-:Y:S02]  /*b5f0*/  IABS R10, R8 ;  /* 0x00000008000a7213 */ /* 0x000fe40000000000 */
[----:B------:R-:W-:-:S05]  /*b600*/  IMAD.IADD R0, R0, 0x1, -R201 ;  /* 0x0000000100007824 */ /* 0x000fca00078e0ac9 */
[----:B------:R-:W-:Y:S02]  /*b610*/  IABS R9, R0 ;  /* 0x0000000000097213 */ /* 0x000fe40000000000 */
[----:B------:R-:W-:-:S04]  /*b620*/  LOP3.LUT R0, R0, R8, RZ, 0x3c, !PT ;  /* 0x0000000800007212 */ /* 0x000fc800078e3cff */
[----:B------:R-:W-:Y:S01]  /*b630*/  ISETP.GE.AND P2, PT, R0, RZ, PT ;  /* 0x000000ff0000720c */ /* 0x000fe20003f46270 */
[----:B--2---:R-:W2:Y:S02]  /*b640*/  MUFU.RCP R3, R3 ;  /* 0x0000000300037308 */ /* 0x004ea40000001000 */
[----:B--2---:R-:W-:Y:S02]  /*b650*/  VIADD R4, R3, 0xffffffe ;  /* 0x0ffffffe03047836 */ /* 0x004fe40000000000 */
[----:B------:R-:W-:-:S04]  /*b660*/  IMAD.MOV R3, RZ, RZ, -R10 ;  /* 0x000000ffff037224 */ /* 0x000fc800078e0a0a */
[----:B------:R2:W3:Y:S02]  /*b670*/  F2I.FTZ.U32.TRUNC.NTZ R5, R4 ;  /* 0x0000000400057305 */ /* 0x0004e4000021f000 */
[----:B--2---:R-:W-:Y:S01]  /*b680*/  MOV R4, RZ ;  /* 0x000000ff00047202 */ /* 0x004fe20000000f00 */
[----:B---3--:R-:W-:-:S04]  /*b690*/  IMAD.MOV R7, RZ, RZ, -R5 ;  /* 0x000000ffff077224 */ /* 0x008fc800078e0a05 */
        /* <DEDUP_REMOVED lines=12> */
[----:B------:R-:W-:-:S04]  /*b760*/  @!P1 LOP3.LUT R5, RZ, R8, RZ, 0x33, !PT ;  /* 0x00000008ff059212 */ /* 0x000fc800078e33ff */
[----:B------:R-:W-:-:S07]  /*b770*/  MOV R72, R5 ;  /* 0x0000000500487202 */ /* 0x000fce0000000f00 */
.L_x_1682:
[----:B------:R-:W-:Y:S05]  /*b780*/  BSYNC B0 ;  /* 0x0000000000007941 */ /* 0x000fea0003800000 */
.L_x_1681:
[-C--:B------:R-:W-:Y:S01]  /*b790*/  IMAD R201, R210, R72.reuse, R201 ;  /* 0x00000048d2c97224 */ /* 0x080fe200078e02c9 */
[----:B------:R-:W-:Y:S01]  /*b7a0*/  PLOP3.LUT P0, PT, PT, PT, PT, 0x80, 0x0 ;  /* 0x000000000000781c */ /* 0x000fe20003f0f070 */
[----:B------:R-:W-:Y:S01]  /*b7b0*/  IMAD.MOV.U32 R20, RZ, RZ, RZ ;  /* 0x000000ffff147224 */ /* 0x000fe200078e00ff */
        /* <DEDUP_REMOVED lines=36> */
[----:B------:R-:W2:Y:S04]  /*ba00*/  LDL R3, [R1+0x4c] ;  /* 0x00004c0001037983 */ /* 0x000ea80000100800 */
[----:B------:R-:W3:Y:S04]  /*ba10*/  LDL R4, [R1+0x48] ;  /* 0x0000480001047983 */ /* 0x000ee80000100800 */
[----:B--2---:R-:W2:Y:S01]  /*ba20*/  SHFL.IDX PT, R0, R3, RZ, 0x1f ;  /* 0x00001fff03007589 */ /* 0x004ea200000e0000 */
[----:B---3--:R-:W-:-:S13]  /*ba30*/  R2UR UR4, R4 ;  /* 0x00000000040472ca */ /* 0x008fda00000e0000 */
[----:B------:R-:W-:Y:S01]  /*ba40*/  ULOP3.LUT UP0, URZ, UR4, 0x1bf, URZ, 0xc0, !UPT ;  /* 0x000001bf043f7892 */ /* 0x000fe2000f80c03f */
[----:B--2---:R-:W-:-:S04]  /*ba50*/  LEA.HI R3, R0, R0, RZ, 0x1 ;  /* 0x0000000000037211 */ /* 0x004fc800078f08ff */
[----:B------:R-:W-:Y:S02]  /*ba60*/  LOP3.LUT R3, R3, 0x1e, RZ, 0xc0, !PT ;  /* 0x0000001e03037812 */ /* 0x000fe400078ec0ff */
[----:B------:R-:W-:-:S03]  /*ba70*/  PLOP3.LUT P0, PT, PT, PT, UP0, 0x80, 0x0 ;  /* 0x000000000000781c */ /* 0x000fc60003f0f008 */
        /* <DEDUP_REMOVED lines=8> */
[----:B------:R-:W-:Y:S01]  /*bb00*/  IMAD.U32 R4, RZ, RZ, UR4 ;  /* 0x00000004ff047e24 */ /* 0x000fe2000f8e00ff */
[----:B------:R2:W3:Y:S01]  /*bb10*/  LDC.64 R14, c[0x4][R0] ;  /* 0x01000000000e7b82 */ /* 0x0004e20000000a00 */
[----:B------:R-:W-:Y:S01]  /*bb20*/  IMAD.U32 R5, RZ, RZ, UR5 ;  /* 0x00000005ff057e24 */ /* 0x000fe2000f8e00ff */
[----:B------:R-:W-:Y:S01]  /*bb30*/  ULDC.64 UR4, c[0x4][0x30] ;  /* 0x01000c0000047ab9 */ /* 0x000fe20000000a00 */
[----:B------:R-:W-:Y:S01]  /*bb40*/  MOV R6, UR6 ;  /* 0x0000000600067c02 */ /* 0x000fe20008000f00 */
[----:B------:R-:W-:Y:S01]  /*bb50*/  IMAD.U32 R7, RZ, RZ, UR7 ;  /* 0x00000007ff077e24 */ /* 0x000fe2000f8e00ff */
[----:B------:R-:W-:Y:S01]  /*bb60*/  MOV R13, RZ ;  /* 0x000000ff000d7202 */ /* 0x000fe20000000f00 */
[----:B------:R-:W-:-:S02]  /*bb70*/  IMAD.U32 R10, RZ, RZ, UR4 ;  /* 0x00000004ff0a7e24 */ /* 0x000fc4000f8e00ff */
[----:B------:R-:W-:Y:S02]  /*bb80*/  IMAD.U32 R11, RZ, RZ, UR5 ;  /* 0x00000005ff0b7e24 */ /* 0x000fe4000f8e00ff */
[----:B------:R-:W-:Y:S02]  /*bb90*/  IMAD.MOV.U32 R8, RZ, RZ, 0x70 ;  /* 0x00000070ff087424 */ /* 0x000fe400078e00ff */
[----:B--2---:R-:W-:-:S07]  /*bba0*/  IMAD.MOV.U32 R12, RZ, RZ, 0x1 ;  /* 0x00000001ff0c7424 */ /* 0x004fce00078e00ff */
[----:B------:R-:W-:-:S07]  /*bbb0*/  LEPC R20, `(.L_x_1684) ;  /* 0x000000001014794e */ /* 0x000fce0000000000 */
[----:B01-345:R-:W-:Y:S05]  /*bbc0*/  CALL.ABS.NOINC R14 ;  /* 0x000000000e007343 */ /* 0x03bfea0003c00000 */
.L_x_1684:
[----:B------:R-:W-:Y:S02]  /*bbd0*/  ULDC UR4, c[0x0][0x3f4] ;  /* 0x0000fd0000047ab9 */ /* 0x000fe40000000800 */
[----:B------:R-:W-:-:S13]  /*bbe0*/  ISETP.LT.AND P0, PT, RZ, UR4, PT ;  /* 0x00000004ff007c0c */ /* 0x000fda000bf01270 */
[----:B------:R-:W-:Y:S05]  /*bbf0*/  @P0 BRA `(.L_x_1685) ;  /* 0x00000000003c0947 */ /* 0x000fea0003800000 */
[----:B------:R-:W-:-:S04]  /*bc00*/  LEA.HI R0, R208, R208, RZ, 0x1 ;  /* 0x000000d0d0007211 */ /* 0x000fc800078f08ff */
[----:B------:R-:W-:-:S05]  /*bc10*/  LOP3.LUT R3, R0, 0xfffffffe, RZ, 0xc0, !PT ;  /* 0xfffffffe00037812 */ /* 0x000fca00078ec0ff */
[----:B------:R-:W-:-:S05]  /*bc20*/  IMAD.IADD R3, R208, 0x1, -R3 ;  /* 0x00000001d0037824 */ /* 0x000fca00078e0a03 */
[----:B------:R-:W-:-:S04]  /*bc30*/  SHF.L.U32 R3, R3, 0x1f, RZ ;  /* 0x0000001f03037819 */ /* 0x000fc800000006ff */
[----:B------:R2:W3:Y:S03]  /*bc40*/  SYNCS.PHASECHK.TRANS64.TRYWAIT P0, [R2+URZ+0x2a800], R3 ;  /* 0x02a80003020075a7 */ /* 0x0004e6000800017f */
[----:B---3--:R-:W-:Y:S05]  /*bc50*/  @!P0 NANOSLEEP.SYNCS 0x989680 ;  /* 0x009896800000895d */ /* 0x008fea0003900000 */
[----:B------:R-:W3:Y:S01]  /*bc60*/  @!P0 SYNCS.PHASECHK.TRANS64 P0, [R2+URZ+0x2a800], R3 ;  /* 0x02a80003020085a7 */ /* 0x000ee2000800007f */
[----:B------:R-:W-:Y:S04]  /*bc70*/  BSSY B0, `(.L_x_1686) ;  /* 0x0000006000007945 */ /* 0x000fe80003800000 */
[----:B---3--:R-:W-:Y:S05]  /*bc80*/  @P0 BRA `(.L_x_1687) ;  /* 0x0000000000100947 */ /* 0x008fea0003800000 */
.L_x_1688:
[----:B---3--:R3:W0:Y:S02]  /*bc90*/  SYNCS.PHASECHK.TRANS64.TRYWAIT P0, [R2+URZ+0x2a800], R3 ;  /* 0x02a80003020075a7 */ /* 0x008624000800017f */
[----:B0-----:R-:W-:Y:S05]  /*bca0*/  @!P0 NANOSLEEP.SYNCS 0x989680 ;  /* 0x009896800000895d */ /* 0x001fea0003900000 */
[----:B------:R-:W0:Y:S02]  /*bcb0*/  @!P0 SYNCS.PHASECHK.TRANS64 P0, [R2+URZ+0x2a800], R3 ;  /* 0x02a80003020085a7 */ /* 0x000e24000800007f */
[----:B0-----:R-:W-:Y:S05]  /*bcc0*/  @!P0 BRA `(.L_x_1688) ;  /* 0xfffffffc00f08947 */ /* 0x001fea000383ffff */
.L_x_1687:
[----:B------:R-:W-:Y:S05]  /*bcd0*/  BSYNC B0 ;  /* 0x0000000000007941 */ /* 0x000fea0003800000 */
.L_x_1686:
[----:B------:R-:W-:Y:S05]  /*bce0*/  BRA `(.L_x_1689) ;  /* 0x0000006c00647947 */ /* 0x000fea0003800000 */
.L_x_1685:
[----:B------:R-:W2:Y:S01]  /*bcf0*/  LDL R0, [R1+0x48] ;  /* 0x0000480001007983 */ /* 0x000ea20000100800 */
[----:B------:R-:W-:Y:S01]  /*bd00*/  ULDC.64 UR6, c[0x0][0x408] ;  /* 0x0001020000067ab9 */ /* 0x000fe20000000a00 */
[----:B--2---:R-:W-:Y:S02]  /*bd10*/  R2UR UR4, R0 ;  /* 0x00000000000472ca */ /* 0x004fe400000e0000 */
[----:B-----5:R-:W-:-:S05]  /*bd20*/  SHF.R.S32.HI R0, RZ, 0x1f, R140 ;  /* 0x0000001fff007819 */ /* 0x020fca000001148c */
[----:B------:R-:W-:-:S04]  /*bd30*/  IMAD R5, R0, UR6, RZ ;  /* 0x0000000600057c24 */ /* 0x000fc8000f8e02ff */
[----:B------:R-:W-:Y:S02]  /*bd40*/  IMAD R5, R140, UR7, R5 ;  /* 0x000000078c057c24 */ /* 0x000fe4000f8e0205 */
[----:B------:R-:W-:-:S03]  /*bd50*/  ULOP3.LUT UP0, URZ, UR4, 0x3ff, URZ, 0xc0, !UPT ;  /* 0x000003ff043f7892 */ /* 0x000fc6000f80c03f */
[----:B------:R-:W-:Y:S02]  /*bd60*/  ULDC.64 UR4, c[0x0][0x3f8] ;  /* 0x0000fe0000047ab9 */ /* 0x000fe40000000a00 */
[----:B------:R-:W-:Y:S01]  /*bd70*/  IMAD R3, R0, UR4, RZ ;  /* 0x0000000400037c24 */ /* 0x000fe2000f8e02ff */
[----:B------:R-:W-:Y:S01]  /*bd80*/  PLOP3.LUT P0, PT, PT, PT, UP0, 0x80, 0x0 ;  /* 0x000000000000781c */ /* 0x000fe20003f0f008 */
[----:B------:R-:W-:-:S04]  /*bd90*/  IMAD.WIDE.U32 R24, R140, UR4, RZ ;  /* 0x000000048c187c25 */ /* 0x000fc8000f8e00ff */
[C---:B------:R-:W-:Y:S02]  /*bda0*/  IMAD R3, R140.reuse, UR5, R3 ;  /* 0x000000058c037c24 */ /* 0x040fe4000f8e0203 */
[----:B------:R-:W-:-:S04]  /*bdb0*/  IMAD.WIDE.U32 R140, R140, UR6, RZ ;  /* 0x000000068c8c7c25 */ /* 0x000fc8000f8e00ff */
[----:B------:R-:W-:Y:S02]  /*bdc0*/  IMAD.IADD R27, R3, 0x1, R25 ;  /* 0x00000001031b7824 */ /* 0x000fe400078e0219 */
[----:B----4-:R-:W-:Y:S01]  /*bdd0*/  IMAD.IADD R29, R5, 0x1, R141 ;  /* 0x00000001051d7824 */ /* 0x010fe200078e028d */
[----:B------:R-:W-:Y:S06]  /*bde0*/  @!P0 BRA `(.L_x_1690) ;  /* 0x0000000000408947 */ /* 0x000fec0003800000 */
[----:B------:R-:W-:Y:S01]  /*bdf0*/  MOV R14, 0x0 ;  /* 0x00000000000e7802 */ /* 0x000fe20000000f00 */
[----:B------:R-:W-:Y:S01]  /*be00*/  ULDC.64 UR4, c[0x4][0x90] ;  /* 0x0100240000047ab9 */ /* 0x000fe20000000a00 */
[----:B------:R-:W-:Y:S01]  /*be10*/  ULDC.64 UR6, c[0x4][0x98] ;  /* 0x0100260000067ab9 */ /* 0x000fe20000000a00 */
[----:B------:R-:W-:Y:S01]  /*be20*/  IMAD.U32 R4, RZ, RZ, UR4 ;  /* 0x00000004ff047e24 */ /* 0x000fe2000f8e00ff */
[----:B------:R-:W-:Y:S01]  /*be30*/  MOV R6, UR6 ;  /* 0x0000000600067c02 */ /* 0x000fe20008000f00 */
[----:B------:R-:W-:Y:S01]  /*be40*/  IMAD.U32 R5, RZ, RZ, UR5 ;  /* 0x00000005ff057e24 */ /* 0x000fe2000f8e00ff */
[----:B------:R-:W2:Y:S01]  /*be50*/  LDC.64 R14, c[0x4][R14] ;  /* 0x010000000e0e7b82 */ /* 0x000ea20000000a00 */
        /* <DEDUP_REMOVED lines=8> */
[----:B012---:R-:W-:Y:S05]  /*bee0*/  CALL.ABS.NOINC R14 ;  /* 0x000000000e007343 */ /* 0x007fea0003c00000 */
.L_x_1690:
[----:B------:R-:W-:Y:S01]  /*bef0*/  ULDC.U8 UR4, c[0x0][0x410] ;  /* 0x0001040000047ab9 */ /* 0x000fe20000000000 */
[----:B------:R-:W-:Y:S01]  /*bf00*/  BSSY B0, `(.L_x_1691) ;  /* 0x00006af000007945 */ /* 0x000fe20003800000 */
[----:B------:R-:W-:Y:S01]  /*bf10*/  ISETP.NE.AND P0, PT, RZ, UR4, PT ;  /* 0x00000004ff007c0c */ /* 0x000fe2000bf05270 */
[----:B------:R-:W-:-:S12]  /*bf20*/  IMAD.IADD R64, R174, 0x1, R188 ;  /* 0x00000001ae407824 */ /* 0x000fd800078e02bc */
[----:B------:R-:W-:Y:S05]  /*bf30*/  @!P0 BRA `(.L_x_1692) ;  /* 0x0000003400888947 */ /* 0x000fea0003800000 */
[----:B------:R-:W2:Y:S01]  /*bf40*/  LDC R10, c[0x0][0x448] ;  /* 0x00011200ff0a7b82 */ /* 0x000ea20000000800 */
[----:B------:R-:W-:Y:S01]  /*bf50*/  IMAD R3, R209, 0x40, R64 ;  /* 0x00000040d1037824 */ /* 0x000fe200078e0240 */
[----:B------:R-:W-:Y:S01]  /*bf60*/  ULDC.64 UR4, c[0x0][0x3f8] ;  /* 0x0000fe0000047ab9 */ /* 0x000fe20000000a00 */
[----:B------:R-:W-:Y:S01]  /*bf70*/  ULDC.64 UR6, c[0x0][0x408] ;  /* 0x0001020000067ab9 */ /* 0x000fe20000000a00 */
[----:B------:R-:W-:Y:S01]  /*bf80*/  MOV R7, R29 ;  /* 0x0000001d00077202 */ /* 0x000fe20000000f00 */
[----:B------:R-:W-:Y:S01]  /*bf90*/  IMAD.MOV.U32 R4, RZ, RZ, R24 ;  /* 0x000000ffff047224 */ /* 0x000fe200078e0018 */
[----:B------:R-:W-:Y:S01]  /*bfa0*/  SHF.R.S32.HI R80, RZ, 0x1f, R179 ;  /* 0x0000001fff507819 */ /* 0x000fe200000114b3 */
[----:B------:R-:W-:Y:S01]  /*bfb0*/  IMAD.MOV.U32 R6, RZ, RZ, R140 ;  /* 0x000000ffff067224 */ /* 0x000fe200078e008c */
[----:B------:R-:W-:Y:S02]  /*bfc0*/  SHF.R.S32.HI R76, RZ, 0x1f, R177 ;  /* 0x0000001fff4c7819 */ /* 0x000fe400000114b1 */
[----:B------:R-:W-:-:S02]  /*bfd0*/  SHF.R.S32.HI R81, RZ, 0x1f, R178 ;  /* 0x0000001fff517819 */ /* 0x000fc400000114b2 */
[----:B------:R-:W-:Y:S02]  /*bfe0*/  SHF.R.S32.HI R77, RZ, 0x1f, R176 ;  /* 0x0000001fff4d7819 */ /* 0x000fe400000114b0 */
[----:B------:R-:W-:Y:S02]  /*bff0*/  SHF.R.S32.HI R69, RZ, 0x1f, R180 ;  /* 0x0000001fff457819 */ /* 0x000fe400000114b4 */
[----:B--2---:R-:W-:-:S13]  /*c000*/  ISETP.NE.AND P0, PT, R10, 0x1, PT ;  /* 0x000000010a00780c */ /* 0x004fda0003f05270 */
[----:B------:R-:W2:Y:S08]  /*c010*/  @P0 LDC R0, c[0x0][0x44c] ;  /* 0x00011300ff000b82 */ /* 0x000eb00000000800 */
[----:B------:R-:W3:Y:S01]  /*c020*/  @P0 LDC R5, c[0x0][0x450] ;  /* 0x00011400ff050b82 */ /* 0x000ee20000000800 */
[----:B--2---:R-:W-:-:S05]  /*c030*/  @P0 IMAD.HI.U32 R0, R3, R0, RZ ;  /* 0x0000000003000227 */ /* 0x004fca00078e00ff */
[----:B---3--:R-:W-:Y:S01]  /*c040*/  @P0 SHF.R.U32.HI R3, RZ, R5, R0 ;  /* 0x00000005ff030219 */ /* 0x008fe20000011600 */
[----:B------:R-:W-:-:S03]  /*c050*/  IMAD.MOV.U32 R5, RZ, RZ, R27 ;  /* 0x000000ffff057224 */ /* 0x000fc600078e001b */
[----:B------:R-:W-:Y:S01]  /*c060*/  SHF.R.S32.HI R0, RZ, 0x1f, R3 ;  /* 0x0000001fff007819 */ /* 0x000fe20000011403 */
[----:B------:R-:W-:-:S04]  /*c070*/  IMAD.WIDE.U32 R4, R3, UR4, R4 ;  /* 0x0000000403047c25 */ /* 0x000fc8000f8e0004 */
[C---:B------:R-:W-:Y:S02]  /*c080*/  IMAD R8, R0.reuse, UR4, RZ ;  /* 0x0000000400087c24 */ /* 0x040fe4000f8e02ff */
[----:B------:R-:W-:Y:S02]  /*c090*/  IMAD R0, R0, UR6, RZ ;  /* 0x0000000600007c24 */ /* 0x000fe4000f8e02ff */
[C---:B------:R-:W-:Y:S01]  /*c0a0*/  IMAD R9, R3.reuse, UR5, R8 ;  /* 0x0000000503097c24 */ /* 0x040fe2000f8e0208 */
[----:B------:R-:W-:Y:S01]  /*c0b0*/  ULDC.64 UR4, c[0x0][0x3e8] ;  /* 0x0000fa0000047ab9 */ /* 0x000fe20000000a00 */
[C---:B------:R-:W-:Y:S01]  /*c0c0*/  IMAD.WIDE.U32 R6, R3.reuse, UR6, R6 ;  /* 0x0000000603067c25 */ /* 0x040fe2000f8e0006 */
[----:B------:R-:W-:Y:S01]  /*c0d0*/  LEA R63, P0, R4, UR4, 0x1 ;  /* 0x00000004043f7c11 */ /* 0x000fe2000f8008ff */
[----:B------:R-:W-:Y:S02]  /*c0e0*/  UMOV UR4, 0xffffffff ;  /* 0xffffffff00047882 */ /* 0x000fe40000000000 */
[----:B------:R-:W-:Y:S01]  /*c0f0*/  IMAD R3, R3, UR7, R0 ;  /* 0x0000000703037c24 */ /* 0x000fe2000f8e0200 */
[----:B------:R-:W-:Y:S01]  /*c100*/  ULDC.64 UR6, c[0x0][0x400] ;  /* 0x0001000000067ab9 */ /* 0x000fe20000000a00 */
[----:B------:R-:W-:Y:S01]  /*c110*/  IMAD.IADD R5, R5, 0x1, R9 ;  /* 0x0000000105057824 */ /* 0x000fe200078e0209 */
[----:B------:R-:W-:Y:S01]  /*c120*/  LEA R65, P1, R6, UR6, 0x1 ;  /* 0x0000000606417c11 */ /* 0x000fe2000f8208ff */
[----:B------:R-:W-:-:S03]  /*c130*/  IMAD.IADD R3, R7, 0x1, R3 ;  /* 0x0000000107037824 */ /* 0x000fc600078e0203 */
[----:B------:R-:W-:Y:S02]  /*c140*/  LEA.HI.X R62, R4, UR5, R5, 0x1, P0 ;  /* 0x00000005043e7c11 */ /* 0x000fe400080f0c05 */
[----:B------:R-:W-:Y:S01]  /*c150*/  LEA.HI.X R0, R6, UR7, R3, 0x1, P1 ;  /* 0x0000000706007c11 */ /* 0x000fe200088f0c03 */
[----:B------:R-:W-:Y:S06]  /*c160*/  BRA.DIV UR4, `(.L_x_1693) ;  /* 0x00000202042c7947 */ /* 0x000fec000b800000 */
[----:B------:R2:W3:Y:S04]  /*c170*/  SHFL.IDX PT, R3, R62, RZ, 0x1c1f ;  /* 0x001c1fff3e037589 */ /* 0x0004e800000e0000 */
[----:B------:R2:W4:Y:S04]  /*c180*/  SHFL.IDX PT, R6, R63, RZ, 0x1c1f ;  /* 0x001c1fff3f067589 */ /* 0x00052800000e0000 */
[----:B------:R2:W0:Y:S04]  /*c190*/  SHFL.IDX PT, R9, R0, RZ, 0x1c1f ;  /* 0x001c1fff00097589 */ /* 0x00042800000e0000 */
[----:B------:R2:W0:Y:S02]  /*c1a0*/  SHFL.IDX PT, R8, R65, RZ, 0x1c1f ;  /* 0x001c1fff41087589 */ /* 0x00042400000e0000 */
.L_x_2029:
[----:B------:R-:W-:Y:S01]  /*c1b0*/  IMAD R67, R165, R10, RZ ;  /* 0x0000000aa5437224 */ /* 0x000fe200078e02ff */
        /* <DEDUP_REMOVED lines=15> */
[----:B------:R-:W-:Y:S01]  /*c2b0*/  ULDC UR4, c[0x0][0x3f4] ;  /* 0x0000fd0000047ab9 */ /* 0x000fe20000000800 */
[----:B------:R-:W-:Y:S02]  /*c2c0*/  CS2R R60, SRZ ;  /* 0x00000000003c7805 */ /* 0x000fe4000001ff00 */
[----:B------:R-:W-:Y:S02]  /*c2d0*/  ISETP.GE.AND P3, PT, R179, UR4, PT ;  /* 0x00000004b3007c0c */ /* 0x000fe4000bf66270 */
[----:B------:R-:W-:Y:S02]  /*c2e0*/  CS2R R58, SRZ ;  /* 0x00000000003a7805 */ /* 0x000fe4000001ff00 */
[----:B------:R-:W-:Y:S02]  /*c2f0*/  ISETP.GE.AND P2, PT, R177, UR4, PT ;  /* 0x00000004b1007c0c */ /* 0x000fe4000bf46270 */
[----:B------:R-:W-:Y:S02]  /*c300*/  ISETP.GE.AND P1, PT, R178, UR4, PT ;  /* 0x00000004b2007c0c */ /* 0x000fe4000bf26270 */
[----:B------:R-:W-:-:S02]  /*c310*/  ISETP.GE.AND P0, PT, R176, UR4, PT ;  /* 0x00000004b0007c0c */ /* 0x000fc4000bf06270 */
[----:B------:R-:W-:-:S03]  /*c320*/  ISETP.GE.AND P4, PT, R162, UR4, PT ;  /* 0x00000004a2007c0c */ /* 0x000fc6000bf86270 */
[C---:B------:R-:W-:Y:S01]  /*c330*/  @!P3 IMAD.SHL.U32 R27, R179.reuse, 0x2, RZ ;  /* 0x00000002b31bb824 */ /* 0x040fe200078e00ff */
[----:B------:R-:W-:-:S03]  /*c340*/  @!P3 SHF.L.U64.HI R4, R179, 0x1, R80 ;  /* 0x00000001b304b819 */ /* 0x000fc60000010250 */
[C---:B------:R-:W-:Y:S01]  /*c350*/  @!P2 IMAD.SHL.U32 R21, R177.reuse, 0x2, RZ ;  /* 0x00000002b115a824 */ /* 0x040fe200078e00ff */
[----:B------:R-:W-:Y:S02]  /*c360*/  @!P2 SHF.L.U64.HI R10, R177, 0x1, R76 ;  /* 0x00000001b10aa819 */ /* 0x000fe4000001024c */
[-C--:B-1--4-:R-:W-:Y:S01]  /*c370*/  @!P3 IADD3 R28, P6, R6, R27.reuse, RZ ;  /* 0x0000001b061cb210 */ /* 0x092fe20007fde0ff */
[----:B------:R-:W-:Y:S01]  /*c380*/  @!P0 IMAD.SHL.U32 R35, R176, 0x2, RZ ;  /* 0x00000002b0238824 */ /* 0x000fe200078e00ff */
[----:B0-----:R-:W-:Y:S01]  /*c390*/  @!P3 IADD3 R26, P5, R8, R27, RZ ;  /* 0x0000001b081ab210 */ /* 0x001fe20007fbe0ff */
[----:B---3--:R-:W-:Y:S01]  /*c3a0*/  @!P4 IMAD.MOV.U32 R7, RZ, RZ, R3 ;  /* 0x000000ffff07c224 */ /* 0x008fe200078e0003 */
[----:B------:R-:W-:Y:S01]  /*c3b0*/  @!P1 SHF.L.U32 R13, R178, 0x1, RZ ;  /* 0x00000001b20d9819 */ /* 0x000fe200000006ff */
[--C-:B------:R-:W-:Y:S01]  /*c3c0*/  @!P3 IMAD.X R29, R3, 0x1, R4.reuse, P6 ;  /* 0x00000001031db824 */ /* 0x100fe200030e0604 */
[-C--:B------:R-:W-:Y:S01]  /*c3d0*/  @!P2 IADD3 R24, P6, R6, R21.reuse, RZ ;  /* 0x000000150618a210 */ /* 0x080fe20007fde0ff */
[----:B------:R-:W-:Y:S01]  /*c3e0*/  @!P3 IMAD.X R27, R9, 0x1, R4, P5 ;  /* 0x00000001091bb824 */ /* 0x000fe200028e0604 */
[----:B------:R-:W-:Y:S01]  /*c3f0*/  @!P2 IADD3 R20, P5, R8, R21, RZ ;  /* 0x000000150814a210 */ /* 0x000fe20007fbe0ff */
[----:B------:R-:W-:Y:S01]  /*c400*/  @!P4 IMAD.WIDE R32, R162, 0x2, R6 ;  /* 0x00000002a220c825 */ /* 0x000fe200078e0206 */
[----:B------:R-:W-:-:S02]  /*c410*/  @!P1 SHF.L.U64.HI R4, R178, 0x1, R81 ;  /* 0x00000001b2049819 */ /* 0x000fc40000010251 */
[----:B------:R-:W-:Y:S01]  /*c420*/  @!P0 SHF.L.U64.HI R36, R176, 0x1, R77 ;  /* 0x00000001b0248819 */ /* 0x000fe2000001024d */
[--C-:B------:R-:W-:Y:S01]  /*c430*/  @!P2 IMAD.X R25, R3, 0x1, R10.reuse, P6 ;  /* 0x000000010319a824 */ /* 0x100fe200030e060a */
[-C--:B------:R-:W-:Y:S01]  /*c440*/  @!P1 IADD3 R14, P6, R6, R13.reuse, RZ ;  /* 0x0000000d060e9210 */ /* 0x080fe20007fde0ff */
[----:B------:R-:W-:Y:S01]  /*c450*/  @!P2 IMAD.X R21, R9, 0x1, R10, P5 ;  /* 0x000000010915a824 */ /* 0x000fe200028e060a */
[----:B------:R-:W-:Y:S01]  /*c460*/  ISETP.GE.AND P5, PT, R180, UR4, PT ;  /* 0x00000004b4007c0c */ /* 0x000fe2000bfa6270 */
[----:B------:R0:W5:Y:S01]  /*c470*/  @!P4 LD.E.64 R60, desc[UR60][R32.64] ;  /* 0x0000003c203cc980 */ /* 0x000162000c101b00 */
[----:B------:R-:W-:Y:S02]  /*c480*/  @!P1 IADD3.X R15, R3, R4, RZ, P6, !PT ;  /* 0x00000004030f9210 */ /* 0x000fe400037fe4ff */
[----:B------:R-:W-:Y:S02]  /*c490*/  @!P1 IADD3 R12, P6, R8, R13, RZ ;  /* 0x0000000d080c9210 */ /* 0x000fe40007fde0ff */
[----:B------:R-:W-:-:S03]  /*c4a0*/  @!P4 MOV R5, R9 ;  /* 0x000000090005c202 */ /* 0x000fc60000000f00 */
[----:B------:R-:W-:Y:S01]  /*c4b0*/  @!P1 IMAD.X R13, R9, 0x1, R4, P6 ;  /* 0x00000001090d9824 */ /* 0x000fe200030e0604 */
[----:B------:R-:W-:Y:S01]  /*c4c0*/  @!P0 IADD3 R10, P6, R6, R35, RZ ;  /* 0x00000023060a8210 */ /* 0x000fe20007fde0ff */
[----:B------:R-:W-:Y:S02]  /*c4d0*/  @!P4 IMAD.MOV.U32 R4, RZ, RZ, R8 ;  /* 0x000000ffff04c224 */ /* 0x000fe400078e0008 */
[----:B------:R-:W-:Y:S02]  /*c4e0*/  @!P5 IMAD.SHL.U32 R7, R180, 0x2, RZ ;  /* 0x00000002b407d824 */ /* 0x000fe400078e00ff */
[----:B------:R-:W-:-:S04]  /*c4f0*/  @!P4 IMAD.WIDE R30, R162, 0x2, R4 ;  /* 0x00000002a21ec825 */ /* 0x000fc800078e0204 */
[--C-:B------:R-:W-:Y:S01]  /*c500*/  @!P0 IMAD.X R11, R3, 0x1, R36.reuse, P6 ;  /* 0x00000001030b8824 */ /* 0x100fe200030e0624 */
[----:B------:R-:W-:Y:S01]  /*c510*/  @!P0 IADD3 R4, P6, R8, R35, RZ ;  /* 0x0000002308048210 */ /* 0x000fe20007fde0ff */
[----:B------:R0:W5:Y:S01]  /*c520*/  @!P4 LD.E.64 R58, desc[UR60][R30.64] ;  /* 0x0000003c1e3ac980 */ /* 0x000162000c101b00 */
[----:B------:R-:W-:Y:S02]  /*c530*/  @!P5 SHF.L.U64.HI R34, R180, 0x1, R69 ;  /* 0x00000001b422d819 */ /* 0x000fe40000010245 */
[-C--:B------:R-:W-:Y:S01]  /*c540*/  @!P5 IADD3 R6, P4, R6, R7.reuse, RZ ;  /* 0x000000070606d210 */ /* 0x080fe20007f9e0ff */
[----:B------:R-:W-:Y:S01]  /*c550*/  @!P0 IMAD.X R5, R9, 0x1, R36, P6 ;  /* 0x0000000109058824 */ /* 0x000fe200030e0624 */
[----:B------:R-:W-:Y:S02]  /*c560*/  @!P5 IADD3 R8, P6, R8, R7, RZ ;  /* 0x000000070808d210 */ /* 0x000fe40007fde0ff */
        /* <DEDUP_REMOVED lines=10> */
[----:B------:R-:W-:Y:S01]  /*c610*/  @!P5 IMAD.X R7, R3, 0x1, R34, P4 ;  /* 0x000000010307d824 */ /* 0x000fe200020e0622 */
[----:B------:R-:W-:Y:S01]  /*c620*/  @!P5 IADD3.X R9, R9, R34, RZ, P6, !PT ;  /* 0x000000220909d210 */ /* 0x000fe200037fe4ff */
[----:B------:R0:W5:Y:S04]  /*c630*/  @!P3 LD.E.64 R56, desc[UR60][R28.64] ;  /* 0x0000003c1c38b980 */ /* 0x000168000c101b00 */
        /* <DEDUP_REMOVED lines=8> */
[----:B------:R0:W5:Y:S02]  /*c6c0*/  @!P5 LD.E.64 R38, desc[UR60][R8.64] ;  /* 0x0000003c0826d980 */ /* 0x000164000c101b00 */
.L_x_1695:
[----:B------:R-:W-:Y:S05]  /*c6d0*/  BSYNC B1 ;  /* 0x0000000000017941 */ /* 0x000fea0003800000 */
.L_x_1694:
[----:B0----5:R-:W-:Y:S01]  /*c6e0*/  IMAD.MOV.U32 R4, RZ, RZ, R59 ;  /* 0x000000ffff047224 */ /* 0x021fe200078e003b */
[----:B------:R-:W-:Y:S01]  /*c6f0*/  UMOV UR4, 0xffffffff ;  /* 0xffffffff00047882 */ /* 0x000fe20000000000 */
[----:B---3--:R-:W-:Y:S01]  /*c700*/  IMAD.MOV.U32 R3, RZ, RZ, R58 ;  /* 0x000000ffff037224 */ /* 0x008fe200078e003a */
[----:B------:R-:W-:Y:S01]  /*c710*/  CS2R R30, SRZ ;  /* 0x00000000001e7805 */ /* 0x000fe2000001ff00 */
[----:B------:R-:W-:Y:S01]  /*c720*/  IMAD.MOV.U32 R5, RZ, RZ, R54 ;  /* 0x000000ffff057224 */ /* 0x000fe200078e0036 */
[----:B------:R-:W-:Y:S01]  /*c730*/  PRMT R87, R87, 0x5410, R4 ;  /* 0x0000541057577816 */ /* 0x000fe20000000004 */
[----:B----4-:R-:W-:Y:S01]  /*c740*/  IMAD.MOV.U32 R6, RZ, RZ, R55 ;  /* 0x000000ffff067224 */ /* 0x010fe200078e0037 */
[----:B------:R-:W-:Y:S01]  /*c750*/  PRMT R88, R3, 0x7610, R88 ;  /* 0x0000761003587816 */ /* 0x000fe20000000058 */
[----:B------:R-:W-:Y:S01]  /*c760*/  IMAD.MOV.U32 R4, RZ, RZ, R51 ;  /* 0x000000ffff047224 */ /* 0x000fe200078e0033 */
[----:B------:R-:W-:Y:S01]  /*c770*/  PRMT R82, R82, 0x5410, R5 ;  /* 0x0000541052527816 */ /* 0x000fe20000000005 */
[----:B------:R-:W-:Y:S01]  /*c780*/  IMAD.MOV.U32 R5, RZ, RZ, R46 ;  /* 0x000000ffff057224 */ /* 0x000fe200078e002e */
[----:B------:R-:W-:Y:S01]  /*c790*/  PRMT R83, R6, 0x7610, R83 ;  /* 0x0000761006537816 */ /* 0x000fe20000000053 */
[----:B------:R-:W-:Y:S01]  /*c7a0*/  IMAD.MOV.U32 R6, RZ, RZ, R47 ;  /* 0x000000ffff067224 */ /* 0x000fe200078e002f */
[----:B------:R-:W-:-:S04]  /*c7b0*/  MOV R3, R50 ;  /* 0x0000003200037202 */ /* 0x000fc80000000f00 */
[----:B------:R-:W-:Y:S01]  /*c7c0*/  PRMT R79, R4, 0x5410, R3 ;  /* 0x00005410044f7816 */ /* 0x000fe20000000003 */
[----:B------:R-:W-:Y:S01]  /*c7d0*/  IMAD.MOV.U32 R3, RZ, RZ, R42 ;  /* 0x000000ffff037224 */ /* 0x000fe200078e002a */
[----:B------:R-:W-:Y:S01]  /*c7e0*/  PRMT R74, R5, 0x5410, R6 ;  /* 0x00005410054a7816 */ /* 0x000fe20000000006 */
[----:B------:R-:W-:Y:S01]  /*c7f0*/  IMAD.MOV.U32 R5, RZ, RZ, R38 ;  /* 0x000000ffff057224 */ /* 0x000fe200078e0026 */
[----:B------:R-:W-:Y:S01]  /*c800*/  MOV R4, R43 ;  /* 0x0000002b00047202 */ /* 0x000fe20000000f00 */
[----:B------:R-:W-:-:S03]  /*c810*/  IMAD.MOV.U32 R6, RZ, RZ, R39 ;  /* 0x000000ffff067224 */ /* 0x000fc600078e0027 */
        /* <DEDUP_REMOVED lines=8> */
[----:B------:R-:W-:Y:S01]  /*c8a0*/  PRMT R87, R4, 0x7610, R87 ;  /* 0x0000761004577816 */ /* 0x000fe20000000057 */
[----:B------:R-:W-:Y:S01]  /*c8b0*/  IMAD.MOV.U32 R4, RZ, RZ, R53 ;  /* 0x000000ffff047224 */ /* 0x000fe200078e0035 */
[----:B------:R-:W-:Y:S01]  /*c8c0*/  PRMT R83, R83, 0x5410, R5 ;  /* 0x0000541053537816 */ /* 0x000fe20000000005 */
[----:B------:R-:W-:Y:S01]  /*c8d0*/  IMAD.MOV.U32 R5, RZ, RZ, R48 ;  /* 0x000000ffff057224 */ /* 0x000fe200078e0030 */
[----:B------:R-:W-:-:S02]  /*c8e0*/  PRMT R84, R6, 0x7610, R84 ;  /* 0x0000761006547816 */ /* 0x000fc40000000054 */
[----:B------:R-:W-:Y:S02]  /*c8f0*/  MOV R6, R49 ;  /* 0x0000003100067202 */ /* 0x000fe40000000f00 */
[----:B------:R-:W-:Y:S01]  /*c900*/  PRMT R78, R4, 0x5410, R3 ;  /* 0x00005410044e7816 */ /* 0x000fe20000000003 */
[----:B------:R-:W-:Y:S01]  /*c910*/  IMAD.MOV.U32 R3, RZ, RZ, R44 ;  /* 0x000000ffff037224 */ /* 0x000fe200078e002c */
[----:B------:R-:W-:Y:S01]  /*c920*/  PRMT R75, R5, 0x5410, R6 ;  /* 0x00005410054b7816 */ /* 0x000fe20000000006 */
[----:B------:R-:W-:Y:S02]  /*c930*/  IMAD.MOV.U32 R4, RZ, RZ, R45 ;  /* 0x000000ffff047224 */ /* 0x000fe400078e002d */
[----:B------:R-:W-:Y:S02]  /*c940*/  IMAD.MOV.U32 R5, RZ, RZ, R36 ;  /* 0x000000ffff057224 */ /* 0x000fe400078e0024 */
[----:B------:R-:W-:Y:S01]  /*c950*/  IMAD.MOV.U32 R6, RZ, RZ, R37 ;  /* 0x000000ffff067224 */ /* 0x000fe200078e0025 */
[----:B------:R-:W-:-:S04]  /*c960*/  PRMT R71, R4, 0x5410, R3 ;  /* 0x0000541004477816 */ /* 0x000fc80000000003 */
[----:B------:R-:W-:Y:S01]  /*c970*/  PRMT R66, R6, 0x5410, R5 ;  /* 0x0000541006427816 */ /* 0x000fe20000000005 */
[----:B------:R-:W-:Y:S06]  /*c980*/  BRA.DIV UR4, `(.L_x_1696) ;  /* 0x000001fa04987947 */ /* 0x000fec000b800000 */
[----:B--2---:R-:W0:Y:S04]  /*c990*/  SHFL.IDX PT, R62, R62, 0x1, 0x1c1f ;  /* 0x003c1f003e3e7f89 */ /* 0x004e2800000e0000 */
[----:B------:R-:W2:Y:S04]  /*c9a0*/  SHFL.IDX PT, R63, R63, 0x1, 0x1c1f ;  /* 0x003c1f003f3f7f89 */ /* 0x000ea800000e0000 */
[----:B------:R-:W3:Y:S04]  /*c9b0*/  SHFL.IDX PT, R0, R0, 0x1, 0x1c1f ;  /* 0x003c1f0000007f89 */ /* 0x000ee800000e0000 */
[----:B------:R-:W4:Y:S02]  /*c9c0*/  SHFL.IDX PT, R65, R65, 0x1, 0x1c1f ;  /* 0x003c1f0041417f89 */ /* 0x000f2400000e0000 */
.L_x_2035:
[----:B------:R-:W-:Y:S01]  /*c9d0*/  IADD3 R64, R64, 0x40, RZ ;  /* 0x0000004040407810 */ /* 0x000fe20007ffe0ff */
[----:B------:R-:W-:Y:S01]  /*c9e0*/  BSSY B1, `(.L_x_1697) ;  /* 0x0000056000017945 */ /* 0x000fe20003800000 */
[----:B------:R-:W-:Y:S02]  /*c9f0*/  LOP3.LUT R3, R185, 0x18, R18, 0xf8, !PT ;  /* 0x00000018b9037812 */ /* 0x000fe400078ef812 */
[----:B------:R-:W-:Y:S02]  /*ca00*/  CS2R R32, SRZ ;  /* 0x0000000000207805 */ /* 0x000fe4000001ff00 */
[----:B------:R-:W-:Y:S02]  /*ca10*/  ISETP.GE.AND P1, PT, R64, R67, PT ;  /* 0x000000434000720c */ /* 0x000fe40003f26270 */
[----:B------:R-:W-:Y:S02]  /*ca20*/  CS2R R26, SRZ ;  /* 0x00000000001a7805 */ /* 0x000fe4000001ff00 */
[----:B------:R-:W-:-:S02]  /*ca30*/  LOP3.LUT R4, R3, R186, RZ, 0x3c, !PT ;  /* 0x000000ba03047212 */ /* 0x000fc400078e3cff */
[----:B------:R-:W-:Y:S02]  /*ca40*/  CS2R R20, SRZ ;  /* 0x0000000000147805 */ /* 0x000fe4000001ff00 */
[----:B------:R-:W-:Y:S02]  /*ca50*/  LOP3.LUT P0, RZ, R227, 0x4, RZ, 0xc0, !PT ;  /* 0x00000004e3ff7812 */ /* 0x000fe4000780c0ff */
[----:B------:R-:W-:Y:S02]  /*ca60*/  CS2R R12, SRZ ;  /* 0x00000000000c7805 */ /* 0x000fe4000001ff00 */
[----:B------:R-:W-:Y:S01]  /*ca70*/  CS2R R8, SRZ ;  /* 0x0000000000087805 */ /* 0x000fe2000001ff00 */
[----:B------:R-:W-:Y:S01]  /*ca80*/  IMAD.IADD R3, R187, 0x1, R4 ;  /* 0x00000001bb037824 */ /* 0x000fe200078e0204 */
[----:B------:R-:W-:Y:S02]  /*ca90*/  CS2R R40, SRZ ;  /* 0x0000000000287805 */ /* 0x000fe4000001ff00 */
[----:B------:R-:W-:-:S02]  /*caa0*/  CS2R R34, SRZ ;  /* 0x0000000000227805 */ /* 0x000fc4000001ff00 */
[----:B-1----:R-:W-:Y:S02]  /*cab0*/  CS2R R28, SRZ ;  /* 0x00000000001c7805 */ /* 0x002fe4000001ff00 */
[----:B------:R-:W-:Y:S02]  /*cac0*/  CS2R R24, SRZ ;  /* 0x0000000000187805 */ /* 0x000fe4000001ff00 */
[----:B------:R-:W-:Y:S01]  /*cad0*/  CS2R R14, SRZ ;  /* 0x00000000000e7805 */ /* 0x000fe2000001ff00 */
[----:B------:R-:W-:Y:S01]  /*cae0*/  IMAD R3, R3, 0x2, R2 ;  /* 0x0000000203037824 */ /* 0x000fe200078e0202 */
        /* <DEDUP_REMOVED lines=8> */
[----:B------:R-:W-:-:S05]  /*cb70*/  ISETP.GE.AND P1, PT, R176, UR4, PT ;  /* 0x00000004b0007c0c */ /* 0x000fca000bf26270 */
[C---:B------:R-:W-:Y:S01]  /*cb80*/  @!P4 IMAD.SHL.U32 R24, R179.reuse, 0x2, RZ ;  /* 0x00000002b318c824 */ /* 0x040fe200078e00ff */
[----:B------:R-:W-:-:S03]  /*cb90*/  @!P4 SHF.L.U64.HI R5, R179, 0x1, R80 ;  /* 0x00000001b305c819 */ /* 0x000fc60000010250 */
[C---:B------:R-:W-:Y:S01]  /*cba0*/  @!P3 IMAD.SHL.U32 R14, R177.reuse, 0x2, RZ ;  /* 0x00000002b10eb824 */ /* 0x040fe200078e00ff */
[----:B------:R-:W-:Y:S01]  /*cbb0*/  @!P3 SHF.L.U64.HI R7, R177, 0x1, R76 ;  /* 0x00000001b107b819 */ /* 0x000fe2000001024c */
[----:B------:R-:W-:Y:S01]  /*cbc0*/  @!P2 IMAD.SHL.U32 R10, R178, 0x2, RZ ;  /* 0x00000002b20aa824 */ /* 0x000fe200078e00ff */
[-C--:B--2---:R-:W-:Y:S01]  /*cbd0*/  @!P4 IADD3 R26, P5, R63, R24.reuse, RZ ;  /* 0x000000183f1ac210 */ /* 0x084fe20007fbe0ff */
[----:B------:R-:W-:Y:S01]  /*cbe0*/  @!P1 IMAD.SHL.U32 R4, R176, 0x2, RZ ;  /* 0x00000002b0049824 */ /* 0x000fe200078e00ff */
[----:B----4-:R-:W-:Y:S02]  /*cbf0*/  @!P4 IADD3 R24, P6, R65, R24, RZ ;  /* 0x000000184118c210 */ /* 0x010fe40007fde0ff */
[----:B0-----:R-:W-:Y:S02]  /*cc00*/  @!P4 IADD3.X R27, R62, R5, RZ, P5, !PT ;  /* 0x000000053e1bc210 */ /* 0x001fe40002ffe4ff */
[----:B------:R-:W-:Y:S01]  /*cc10*/  @!P3 IADD3 R20, P5, R63, R14, RZ ;  /* 0x0000000e3f14b210 */ /* 0x000fe20007fbe0ff */
[----:B---3--:R-:W-:Y:S01]  /*cc20*/  @!P4 IMAD.X R25, R0, 0x1, R5, P6 ;  /* 0x000000010019c824 */ /* 0x008fe200030e0605 */
[----:B------:R-:W-:-:S02]  /*cc30*/  @!P2 SHF.L.U64.HI R81, R178, 0x1, R81 ;  /* 0x00000001b251a819 */ /* 0x000fc40000010251 */
[----:B------:R-:W-:Y:S01]  /*cc40*/  @!P3 IADD3 R14, P6, R65, R14, RZ ;  /* 0x0000000e410eb210 */ /* 0x000fe20007fde0ff */
[----:B------:R-:W-:Y:S01]  /*cc50*/  @!P3 IMAD.X R21, R62, 0x1, R7, P5 ;  /* 0x000000013e15b824 */ /* 0x000fe200028e0607 */
[-C--:B------:R-:W-:Y:S02]  /*cc60*/  @!P2 IADD3 R12, P5, R63, R10.reuse, RZ ;  /* 0x0000000a3f0ca210 */ /* 0x080fe40007fbe0ff */
[----:B------:R-:W-:Y:S02]  /*cc70*/  @!P3 IADD3.X R15, R0, R7, RZ, P6, !PT ;  /* 0x00000007000fb210 */ /* 0x000fe400037fe4ff */
[----:B------:R-:W-:Y:S01]  /*cc80*/  @!P1 SHF.L.U64.HI R77, R176, 0x1, R77 ;  /* 0x00000001b04d9819 */ /* 0x000fe2000001024d */
[----:B------:R-:W-:Y:S01]  /*cc90*/  @!P2 IMAD.X R13, R62, 0x1, R81, P5 ;  /* 0x000000013e0da824 */ /* 0x000fe200028e0651 */
[----:B------:R-:W-:Y:S02]  /*cca0*/  @!P2 IADD3 R10, P6, R65, R10, RZ ;  /* 0x0000000a410aa210 */ /* 0x000fe40007fde0ff */
[----:B------:R-:W-:-:S03]  /*ccb0*/  @!P1 IADD3 R8, P5, R63, R4, RZ ;  /* 0x000000043f089210 */ /* 0x000fc60007fbe0ff */
[----:B------:R-:W-:Y:S01]  /*ccc0*/  @!P2 IMAD.X R11, R0, 0x1, R81, P6 ;  /* 0x00000001000ba824 */ /* 0x000fe200030e0651 */
[----:B------:R-:W-:Y:S01]  /*ccd0*/  ISETP.GE.AND P6, PT, R162, UR4, PT ;  /* 0x00000004a2007c0c */ /* 0x000fe2000bfc6270 */
[----:B------:R-:W-:Y:S01]  /*cce0*/  @!P1 IMAD.X R9, R62, 0x1, R77, P5 ;  /* 0x000000013e099824 */ /* 0x000fe200028e064d */
[----:B------:R-:W-:-:S05]  /*ccf0*/  @!P1 IADD3 R4, P5, R65, R4, RZ ;  /* 0x0000000441049210 */ /* 0x000fca0007fbe0ff */
[----:B------:R-:W-:Y:S01]  /*cd00*/  @!P1 IMAD.X R5, R0, 0x1, R77, P5 ;  /* 0x0000000100059824 */ /* 0x000fe200028e064d */
[----:B------:R-:W-:-:S05]  /*cd10*/  ISETP.GE.AND P5, PT, R180, UR4, PT ;  /* 0x00000004b4007c0c */ /* 0x000fca000bfa6270 */
[----:B------:R-:W-:Y:S01]  /*cd20*/  @!P6 MOV R28, R63 ;  /* 0x0000003f001ce202 */ /* 0x000fe20000000f00 */
[----:B------:R-:W-:Y:S02]  /*cd30*/  @!P6 IMAD.MOV.U32 R29, RZ, RZ, R62 ;  /* 0x000000ffff1de224 */ /* 0x000fe400078e003e */
[----:B------:R-:W-:Y:S02]  /*cd40*/  @!P6 IMAD.MOV.U32 R6, RZ, RZ, R65 ;  /* 0x000000ffff06e224 */ /* 0x000fe400078e0041 */
[----:B------:R-:W-:Y:S02]  /*cd50*/  @!P6 IMAD.MOV.U32 R7, RZ, RZ, R0 ;  /* 0x000000ffff07e224 */ /* 0x000fe400078e0000 */
[----:B------:R-:W-:-:S04]  /*cd60*/  @!P6 IMAD.WIDE R28, R162, 0x2, R28 ;  /* 0x00000002a21ce825 */ /* 0x000fc800078e021c */
[----:B------:R-:W-:Y:S01]  /*cd70*/  @!P6 IMAD.WIDE R6, R162, 0x2, R6 ;  /* 0x00000002a206e825 */ /* 0x000fe200078e0206 */
[----:B------:R0:W5:Y:S03]  /*cd80*/  @!P6 LD.E.64 R40, desc[UR60][R28.64] ;  /* 0x0000003c1c28e980 */ /* 0x000166000c101b00 */
[C---:B------:R-:W-:Y:S01]  /*cd90*/  @!P5 IMAD.SHL.U32 R32, R180.reuse, 0x2, RZ ;  /* 0x00000002b420d824 */ /* 0x040fe200078e00ff */
[----:B------:R1:W5:Y:S01]  /*cda0*/  @!P6 LD.E.64 R30, desc[UR60][R6.64] ;  /* 0x0000003c061ee980 */ /* 0x000362000c101b00 */
[----:B------:R-:W-:Y:S02]  /*cdb0*/  CS2R R34, SRZ ;  /* 0x0000000000227805 */ /* 0x000fe4000001ff00 */
[----:B------:R-:W-:Y:S02]  /*cdc0*/  @!P5 SHF.L.U64.HI R69, R180, 0x1, R69 ;  /* 0x00000001b445d819 */ /* 0x000fe40000010245 */
[----:B0-----:R-:W-:-:S02]  /*cdd0*/  CS2R R28, SRZ ;  /* 0x00000000001c7805 */ /* 0x001fc4000001ff00 */
[----:B------:R0:W5:Y:S01]  /*cde0*/  @!P4 LD.E.64 R34, desc[UR60][R26.64] ;  /* 0x0000003c1a22c980 */ /* 0x000162000c101b00 */
[----:B-1----:R-:W-:-:S03]  /*cdf0*/  @!P5 IADD3 R6, P6, R63, R32, RZ ;  /* 0x000000203f06d210 */ /* 0x002fc60007fde0ff */
[----:B------:R1:W5:Y:S01]  /*ce00*/  @!P3 LD.E.64 R28, desc[UR60][R20.64] ;  /* 0x0000003c141cb980 */ /* 0x000362000c101b00 */
[----:B------:R-:W-:Y:S02]  /*ce10*/  @!P5 IADD3.X R7, R62, R69, RZ, P6, !PT ;  /* 0x000000453e07d210 */ /* 0x000fe400037fe4ff */
[----:B------:R-:W-:Y:S02]  /*ce20*/  @!P5 IADD3 R62, P6, R65, R32, RZ ;  /* 0x00000020413ed210 */ /* 0x000fe40007fde0ff */
[----:B------:R-:W-:Y:S02]  /*ce30*/  CS2R R32, SRZ ;  /* 0x0000000000207805 */ /* 0x000fe4000001ff00 */
[----:B0-----:R-:W-:Y:S02]  /*ce40*/  CS2R R26, SRZ ;  /* 0x00000000001a7805 */ /* 0x001fe4000001ff00 */
[----:B-1----:R-:W-:Y:S02]  /*ce50*/  CS2R R20, SRZ ;  /* 0x0000000000147805 */ /* 0x002fe4000001ff00 */
[----:B------:R0:W5:Y:S04]  /*ce60*/  @!P4 LD.E.64 R32, desc[UR60][R24.64] ;  /* 0x0000003c1820c980 */ /* 0x000168000c101b00 */
[----:B------:R1:W5:Y:S01]  /*ce70*/  @!P3 LD.E.64 R26, desc[UR60][R14.64] ;  /* 0x0000003c0e1ab980 */ /* 0x000362000c101b00 */
[----:B------:R-:W-:-:S03]  /*ce80*/  @!P5 IMAD.X R63, R0, 0x1, R69, P6 ;  /* 0x00000001003fd824 */ /* 0x000fc600030e0645 */
[----:B------:R2:W5:Y:S01]  /*ce90*/  @!P2 LD.E.64 R20, desc[UR60][R10.64] ;  /* 0x0000003c0a14a980 */ /* 0x000562000c101b00 */
[----:B0-----:R-:W-:Y:S02]  /*cea0*/  CS2R R24, SRZ ;  /* 0x0000000000187805 */ /* 0x001fe4000001ff00 */
[----:B-1----:R-:W-:-:S04]  /*ceb0*/  CS2R R14, SRZ ;  /* 0x00000000000e7805 */ /* 0x002fc8000001ff00 */
[----:B------:R0:W5:Y:S01]  /*cec0*/  @!P2 LD.E.64 R24, desc[UR60][R12.64] ;  /* 0x0000003c0c18a980 */ /* 0x000162000c101b00 */
[----:B--2---:R-:W-:-:S03]  /*ced0*/  CS2R R10, SRZ ;  /* 0x00000000000a7805 */ /* 0x004fc6000001ff00 */
[----:B------:R1:W5:Y:S04]  /*cee0*/  @!P1 LD.E.64 R14, desc[UR60][R8.64] ;  /* 0x0000003c080e9980 */ /* 0x000368000c101b00 */
[----:B------:R2:W5:Y:S01]  /*cef0*/  @!P5 LD.E.64 R10, desc[UR60][R6.64] ;  /* 0x0000003c060ad980 */ /* 0x000562000c101b00 */
[----:B0-----:R-:W-:Y:S02]  /*cf00*/  CS2R R12, SRZ ;  /* 0x00000000000c7805 */ /* 0x001fe4000001ff00 */
[----:B-1----:R-:W-:-:S04]  /*cf10*/  CS2R R8, SRZ ;  /* 0x0000000000087805 */ /* 0x002fc8000001ff00 */
[----:B------:R2:W5:Y:S04]  /*cf20*/  @!P1 LD.E.64 R12, desc[UR60][R4.64] ;  /* 0x0000003c040c9980 */ /* 0x000568000c101b00 */
[----:B------:R2:W5:Y:S02]  /*cf30*/  @!P5 LD.E.64 R8, desc[UR60][R62.64] ;  /* 0x0000003c3e08d980 */ /* 0x000564000c101b00 */
.L_x_1698:
[----:B------:R-:W-:Y:S05]  /*cf40*/  BSYNC B1 ;  /* 0x0000000000017941 */ /* 0x000fea0003800000 */
.L_x_1697:
[----:B--2--5:R-:W-:Y:S01]  /*cf50*/  IMAD.MOV.U32 R5, RZ, RZ, R30 ;  /* 0x000000ffff057224 */ /* 0x024fe200078e001e */
[----:B------:R-:W-:Y:S01]  /*cf60*/  LEA.HI R4, R208, R208, RZ, 0x1 ;  /* 0x000000d0d0047211 */ /* 0x000fe200078f08ff */
[C---:B------:R-:W-:Y:S01]  /*cf70*/  VIADD R6, R3.reuse, 0xc400 ;  /* 0x0000c40003067836 */ /* 0x040fe20000000000 */
[----:B------:R-:W-:Y:S01]  /*cf80*/  MOV R63, R34 ;  /* 0x00000022003f7202 */ /* 0x000fe20000000f00 */
[----:B---3--:R-:W-:Y:S01]  /*cf90*/  VIADD R0, R3, 0xc440 ;  /* 0x0000c44003007836 */ /* 0x008fe20000000000 */
[----:B------:R-:W-:Y:S01]  /*cfa0*/  PRMT R85, R5, 0x7610, R85 ;  /* 0x0000761005557816 */ /* 0x000fe20000000055 */
[----:B------:R-:W-:Y:S01]  /*cfb0*/  IMAD.MOV.U32 R7, RZ, RZ, R32 ;  /* 0x000000ffff077224 */ /* 0x000fe200078e0020 */
[----:B------:R-:W-:Y:S01]  /*cfc0*/  LOP3.LUT R5, R4, 0xfffffffe, RZ, 0xc0, !PT ;  /* 0xfffffffe04057812 */ /* 0x000fe200078ec0ff */
[----:B0-----:R-:W-:Y:S01]  /*cfd0*/  IMAD.MOV.U32 R62, RZ, RZ, R33 ;  /* 0x000000ffff3e7224 */ /* 0x001fe200078e0021 */
[----:B------:R-:W-:Y:S01]  /*cfe0*/  @P0 IADD3 R0, R6, -0x40, RZ ;  /* 0xffffffc006000810 */ /* 0x000fe20007ffe0ff */
[----:B------:R-:W-:Y:S01]  /*cff0*/  IMAD.MOV.U32 R6, RZ, RZ, R31 ;  /* 0x000000ffff067224 */ /* 0x000fe200078e001f */
[----:B------:R-:W-:Y:S01]  /*d000*/  MOV R4, R26 ;  /* 0x0000001a00047202 */ /* 0x000fe20000000f00 */
[----:B------:R-:W-:Y:S01]  /*d010*/  IMAD.IADD R5, R208, 0x1, -R5 ;  /* 0x00000001d0057824 */ /* 0x000fe200078e0a05 */
[----:B------:R-:W-:Y:S01]  /*d020*/  PRMT R81, R7, 0x5410, R62 ;  /* 0x0000541007517816 */ /* 0x000fe2000000003e */
[----:B------:R-:W-:Y:S01]  /*d030*/  IMAD.MOV.U32 R7, RZ, RZ, R20 ;  /* 0x000000ffff077224 */ /* 0x000fe200078e0014 */
[----:B------:R-:W-:Y:S01]  /*d040*/  PRMT R85, R85, 0x5410, R6 ;  /* 0x0000541055557816 */ /* 0x000fe20000000006 */
[----:B------:R-:W-:Y:S01]  /*d050*/  IMAD.MOV.U32 R6, RZ, RZ, R27 ;  /* 0x000000ffff067224 */ /* 0x000fe200078e001b */
[----:B------:R-:W-:Y:S01]  /*d060*/  SHF.L.U32 R5, R5, 0x1f, RZ ;  /* 0x0000001f05057819 */ /* 0x000fe200000006ff */
[----:B------:R-:W-:Y:S01]  /*d070*/  IMAD.MOV.U32 R62, RZ, RZ, R8 ;  /* 0x000000ffff3e7224 */ /* 0x000fe200078e0008 */
[----:B------:R-:W-:Y:S01]  /*d080*/  PRMT R69, R69, 0x5410, R7 ;  /* 0x0000541045457816 */ /* 0x000fe20000000007 */
[----:B------:R-:W-:Y:S01]  /*d090*/  BSSY B1, `(.L_x_1699) ;  /* 0x000001e000017945 */ /* 0x000fe20003800000 */
[----:B------:R-:W0:Y:S01]  /*d0a0*/  SYNCS.PHASECHK.TRANS64.TRYWAIT P0, [R2+URZ+0x2a800], R5 ;  /* 0x02a80005020075a7 */ /* 0x000e22000800017f */
        /* <DEDUP_REMOVED lines=10> */
[----:B------:R-:W-:Y:S01]  /*d150*/  VIADDMNMX R67, R67, -R188, 0x80, PT ;  /* 0x0000008043437446 */ /* 0x000fe200038009bc */
[----:B------:R-:W-:Y:S01]  /*d160*/  IMAD.MOV.U32 R7, RZ, RZ, R41 ;  /* 0x000000ffff077224 */ /* 0x000fe200078e0029 */
[----:B------:R-:W-:Y:S01]  /*d170*/  PRMT R62, R62, 0x5410, R4 ;  /* 0x000054103e3e7816 */ /* 0x000fe20000000004 */
[----:B------:R-:W-:Y:S01]  /*d180*/  IMAD.MOV.U32 R4, RZ, RZ, R35 ;  /* 0x000000ffff047224 */ /* 0x000fe200078e0023 */
[----:B------:R-:W-:-:S02]  /*d190*/  ISETP.GE.AND P1, PT, R174, R67, PT ;  /* 0x00000043ae00720c */ /* 0x000fc40003f26270 */
[----:B------:R-:W-:Y:S01]  /*d1a0*/  PRMT R86, R6, 0x5410, R7 ;  /* 0x0000541006567816 */ /* 0x000fe20000000007 */
[----:B------:R-:W-:Y:S01]  /*d1b0*/  IMAD.MOV.U32 R6, RZ, RZ, R28 ;  /* 0x000000ffff067224 */ /* 0x000fe200078e001c */
[----:B------:R-:W-:Y:S01]  /*d1c0*/  PRMT R84, R84, 0x5410, R4 ;  /* 0x0000541054547816 */ /* 0x000fe20000000004 */
[----:B------:R-:W-:Y:S02]  /*d1d0*/  IMAD.MOV.U32 R7, RZ, RZ, R29 ;  /* 0x000000ffff077224 */ /* 0x000fe400078e001d */
[----:B------:R-:W-:-:S03]  /*d1e0*/  IMAD.MOV.U32 R4, RZ, RZ, R24 ;  /* 0x000000ffff047224 */ /* 0x000fc600078e0018 */
[----:B------:R-:W-:Y:S01]  /*d1f0*/  PRMT R80, R6, 0x5410, R7 ;  /* 0x0000541006507816 */ /* 0x000fe20000000007 */
[----:B------:R-:W-:Y:S01]  /*d200*/  IMAD.MOV.U32 R7, RZ, RZ, R14 ;  /* 0x000000ffff077224 */ /* 0x000fe200078e000e */
[----:B------:R-:W-:-:S04]  /*d210*/  MOV R6, R25 ;  /* 0x0000001900067202 */ /* 0x000fc80000000f00 */
[----:B------:R-:W-:Y:S01]  /*d220*/  PRMT R76, R4, 0x5410, R6 ;  /* 0x00005410044c7816 */ /* 0x000fe20000000006 */
[----:B------:R-:W-:Y:S01]  /*d230*/  IMAD.MOV.U32 R4, RZ, RZ, R10 ;  /* 0x000000ffff047224 */ /* 0x000fe200078e000a */
[----:B----4-:R-:W-:Y:S01]  /*d240*/  PRMT R65, R7, 0x5410, R63 ;  /* 0x0000541007417816 */ /* 0x010fe2000000003f */
[----:B------:R-:W-:Y:S01]  /*d250*/  IMAD.MOV.U32 R6, RZ, RZ, R11 ;  /* 0x000000ffff067224 */ /* 0x000fe200078e000b */
[----:B0-----:R-:W-:Y:S06]  /*d260*/  @!P0 BRA `(.L_x_1700) ;  /* 0x000001f000d48947 */ /* 0x001fec0003800000 */
.L_x_2036:
[----:B------:R-:W-:Y:S05]  /*d270*/  BSYNC B1 ;  /* 0x0000000000017941 */ /* 0x000fea0003800000 */
.L_x_1699:
[----:B------:R-:W-:Y:S01]  /*d280*/  BSSY B1, `(.L_x_1701) ;  /* 0x0000116000017945 */ /* 0x000fe20003800000 */
[----:B------:R-:W-:-:S03]  /*d290*/  PRMT R63, R4, 0x5410, R6 ;  /* 0x00005410043f7816 */ /* 0x000fc60000000006 */
[----:B------:R-:W-:Y:S05]  /*d2a0*/  @P1 BRA `(.L_x_1702) ;  /* 0x00000010004c1947 */ /* 0x000fea0003800000 */
[----:B0-----:R-:W0:Y:S01]  /*d2b0*/  LDC R5, c[0x0][0x3f4] ;  /* 0x0000fd00ff057b82 */ /* 0x001e220000000800 */
        /* <DEDUP_REMOVED lines=9> */
[----:B------:R-:W-:Y:S01]  /*d350*/  SHF.R.U32.HI R92, RZ, 0x10, R61 ;  /* 0x00000010ff5c7819 */ /* 0x000fe2000001163d */
[----:B------:R-:W-:Y:S01]  /*d360*/  HADD2.F32 R93, -RZ, R88.H1_H1 ;  /* 0x30000058ff5d7230 */ /* 0x000fe20000004100 */
[--C-:B------:R-:W-:Y:S02]  /*d370*/  SHF.R.U32.HI R94, RZ, 0x10, R59.reuse ;  /* 0x00000010ff5e7819 */ /* 0x100fe4000001163b */
[----:B------:R-:W-:Y:S01]  /*d380*/  SHF.R.U64 R58, R58, 0x10, R59 ;  /* 0x000000103a3a7819 */ /* 0x000fe2000000123b */
[----:B------:R-:W-:Y:S01]  /*d390*/  HADD2.F32 R92, -RZ, R92.H0_H0 ;  /* 0x2000005cff5c7230 */ /* 0x000fe20000004100 */
[----:B------:R-:W-:Y:S01]  /*d3a0*/  SHF.R.U64 R60, R60, 0x10, R61 ;  /* 0x000000103c3c7819 */ /* 0x000fe2000000123d */
[----:B------:R-:W-:Y:S02]  /*d3b0*/  HADD2.F32 R94, -RZ, R94.H0_H0 ;  /* 0x2000005eff5e7230 */ /* 0x000fe40000004100 */
[----:B------:R-:W-:-:S02]  /*d3c0*/  HADD2.F32 R59, -RZ, R88.H0_H0 ;  /* 0x20000058ff3b7230 */ /* 0x000fc40000004100 */
[--C-:B0-----:R-:W-:Y:S02]  /*d3d0*/  HADD2.F32 R91, -RZ, R7.reuse.H1_H1 ;  /* 0x30000007ff5b7230 */ /* 0x101fe40000004100 */
[----:B------:R-:W-:Y:S02]  /*d3e0*/  HADD2.F32 R89, -RZ, R7.H0_H0 ;  /* 0x20000007ff597230 */ /* 0x000fe40000004100 */
[--C-:B------:R-:W-:Y:S02]  /*d3f0*/  HADD2.F32 R90, -RZ, R4.reuse.H1_H1 ;  /* 0x30000004ff5a7230 */ /* 0x100fe40000004100 */
[C---:B------:R-:W-:Y:S01]  /*d400*/  FMUL.FTZ R95, R91.reuse, R92 ;  /* 0x0000005c5b5f7220 */ /* 0x040fe20000410000 */
[----:B------:R-:W-:Y:S01]  /*d410*/  FMUL.FTZ R96, R91, R94 ;  /* 0x0000005e5b607220 */ /* 0x000fe20000410000 */
[----:B------:R-:W-:Y:S02]  /*d420*/  HADD2.F32 R88, -RZ, R4.H0_H0 ;  /* 0x20000004ff587230 */ /* 0x000fe40000004100 */
[----:B------:R-:W-:-:S02]  /*d430*/  HADD2.F32 R7, -RZ, R6.H0_H0 ;  /* 0x20000006ff077230 */ /* 0x000fc40000004100 */
[C---:B------:R-:W-:Y:S01]  /*d440*/  FFMA.FTZ R94, R89.reuse, R94, R95 ;  /* 0x0000005e595e7223 */ /* 0x040fe2000001005f */
[----:B------:R-:W-:Y:S02]  /*d450*/  HADD2.F32 R61, -RZ, R6.H1_H1 ;  /* 0x30000006ff3d7230 */ /* 0x000fe40000004100 */
[C---:B------:R-:W-:Y:S01]  /*d460*/  FMUL.FTZ R91, R90.reuse, R59 ;  /* 0x0000003b5a5b7220 */ /* 0x040fe20000410000 */
[--C-:B------:R-:W-:Y:S02]  /*d470*/  HADD2.F32 R4, -RZ, R5.reuse.H0_H0 ;  /* 0x20000005ff047230 */ /* 0x100fe40000004100 */
[----:B------:R-:W-:Y:S01]  /*d480*/  FMUL.FTZ R95, R90, R93 ;  /* 0x0000005d5a5f7220 */ /* 0x000fe20000410000 */
[----:B------:R-:W-:Y:S02]  /*d490*/  HADD2.F32 R6, -RZ, R5.H1_H1 ;  /* 0x30000005ff067230 */ /* 0x000fe40000004100 */
[----:B------:R-:W-:Y:S01]  /*d4a0*/  FFMA.FTZ R5, R89, R92, -R96 ;  /* 0x0000005c59057223 */ /* 0x000fe20000010860 */
[----:B------:R-:W-:-:S02]  /*d4b0*/  HADD2.F32 R92, -RZ, R87.H1_H1 ;  /* 0x30000057ff5c7230 */ /* 0x000fc40000004100 */
[C---:B------:R-:W-:Y:S01]  /*d4c0*/  FFMA.FTZ R91, R88.reuse, R93, -R91 ;  /* 0x0000005d585b7223 */ /* 0x040fe2000001085b */
[----:B------:R-:W-:Y:S02]  /*d4d0*/  HADD2.F32 R90, -RZ, R87.H0_H0 ;  /* 0x20000057ff5a7230 */ /* 0x000fe40000004100 */
[----:B------:R-:W-:Y:S01]  /*d4e0*/  FFMA.FTZ R88, R88, R59, R95 ;  /* 0x0000003b58587223 */ /* 0x000fe2000001005f */
[----:B------:R-:W-:Y:S02]  /*d4f0*/  HADD2.F32 R89, -RZ, R58.H0_H0 ;  /* 0x2000003aff597230 */ /* 0x000fe40000004100 */
[C---:B------:R-:W-:Y:S01]  /*d500*/  FMUL.FTZ R58, R61.reuse, R92 ;  /* 0x0000005c3d3a7220 */ /* 0x040fe20000410000 */
[----:B------:R-:W-:Y:S02]  /*d510*/  HADD2.F32 R87, -RZ, R60.H0_H0 ;  /* 0x2000003cff577230 */ /* 0x000fe40000004100 */
[-C--:B------:R-:W-:Y:S01]  /*d520*/  FMUL.FTZ R61, R61, R90.reuse ;  /* 0x0000005a3d3d7220 */ /* 0x080fe20000410000 */
[C---:B------:R-:W-:Y:S01]  /*d530*/  FMUL.FTZ R59, R6.reuse, R89 ;  /* 0x00000059063b7220 */ /* 0x040fe20000410000 */
[C---:B------:R-:W-:Y:S01]  /*d540*/  FFMA.FTZ R90, R7.reuse, R90, -R58 ;  /* 0x0000005a075a7223 */ /* 0x040fe2000001083a */
[-C--:B------:R-:W-:Y:S01]  /*d550*/  FMUL.FTZ R6, R6, R87.reuse ;  /* 0x0000005706067220 */ /* 0x080fe20000410000 */
[----:B------:R-:W-:Y:S01]  /*d560*/  FFMA.FTZ R61, R7, R92, R61 ;  /* 0x0000005c073d7223 */ /* 0x000fe2000001003d */
[----:B------:R-:W-:Y:S01]  /*d570*/  FFMA.FTZ R59, R4, R87, -R59 ;  /* 0x00000057043b7223 */ /* 0x000fe2000001083b */
[----:B------:R-:W-:Y:S01]  /*d580*/  F2FP.F16.F32.PACK_AB R7, R94, R5 ;  /* 0x000000055e07723e */ /* 0x000fe200000000ff */
[----:B------:R-:W-:Y:S01]  /*d590*/  FFMA.FTZ R58, R4, R89, R6 ;  /* 0x00000059043a7223 */ /* 0x000fe20000010006 */
[----:B------:R-:W-:-:S02]  /*d5a0*/  F2FP.F16.F32.PACK_AB R4, R88, R91 ;  /* 0x0000005b5804723e */ /* 0x000fc400000000ff */
[----:B------:R-:W-:Y:S02]  /*d5b0*/  F2FP.F16.F32.PACK_AB R6, R61, R90 ;  /* 0x0000005a3d06723e */ /* 0x000fe400000000ff */
[----:B------:R-:W-:-:S05]  /*d5c0*/  F2FP.F16.F32.PACK_AB R5, R58, R59 ;  /* 0x0000003b3a05723e */ /* 0x000fca00000000ff */
[----:B------:R0:W-:Y:S02]  /*d5d0*/  STS.128 [R3+0xc400], R4 ;  /* 0x00c4000403007388 */ /* 0x0001e40000000c00 */
.L_x_1704:
[----:B------:R-:W-:Y:S05]  /*d5e0*/  BSYNC B2 ;  /* 0x0000000000027941 */ /* 0x000fea0003800000 */
.L_x_1703:
[----:B------:R-:W-:Y:S04]  /*d5f0*/  BSSY B2, `(.L_x_1705) ;  /* 0x000002c000027945 */ /* 0x000fe80003800000 */
[----:B------:R-:W-:Y:S05]  /*d600*/  @P1 BRA `(.L_x_1706) ;  /* 0x0000000000a81947 */ /* 0x000fea0003800000 */
[----:B0-----:R-:W0:Y:S01]  /*d610*/  LDS.128 R4, [R0] ;  /* 0x0000000000047984 */ /* 0x001e220000000c00 */
[----:B------:R-:W-:Y:S01]  /*d620*/  SHF.R.U32.HI R59, RZ, 0x10, R57 ;  /* 0x00000010ff3b7819 */ /* 0x000fe20000011639 */
[----:B------:R-:W-:Y:S01]  /*d630*/  HADD2.F32 R58, -RZ, R83.H1_H1 ;  /* 0x30000053ff3a7230 */ /* 0x000fe20000004100 */
[----:B------:R-:W-:Y:S01]  /*d640*/  SHF.R.U32.HI R61, RZ, 0x10, R55 ;  /* 0x00000010ff3d7819 */ /* 0x000fe20000011637 */
[----:B------:R-:W-:Y:S01]  /*d650*/  HADD2.F32 R60, -RZ, R82.H1_H1 ;  /* 0x30000052ff3c7230 */ /* 0x000fe20000004100 */
[----:B------:R-:W-:Y:S01]  /*d660*/  SHF.R.U64 R91, R56, 0x10, R57 ;  /* 0x00000010385b7819 */ /* 0x000fe20000001239 */
[----:B------:R-:W-:Y:S01]  /*d670*/  HADD2.F32 R59, -RZ, R59.H0_H0 ;  /* 0x2000003bff3b7230 */ /* 0x000fe20000004100 */
[----:B------:R-:W-:Y:S01]  /*d680*/  SHF.R.U64 R89, R54, 0x10, R55 ;  /* 0x0000001036597819 */ /* 0x000fe20000001237 */
[----:B------:R-:W-:Y:S02]  /*d690*/  HADD2.F32 R61, -RZ, R61.H0_H0 ;  /* 0x2000003dff3d7230 */ /* 0x000fe40000004100 */
[----:B------:R-:W-:-:S02]  /*d6a0*/  HADD2.F32 R83, -RZ, R83.H0_H0 ;  /* 0x20000053ff537230 */ /* 0x000fc40000004100 */
[--C-:B0-----:R-:W-:Y:S02]  /*d6b0*/  HADD2.F32 R57, -RZ, R7.reuse.H1_H1 ;  /* 0x30000007ff397230 */ /* 0x101fe40000004100 */
[----:B------:R-:W-:Y:S02]  /*d6c0*/  HADD2.F32 R56, -RZ, R7.H0_H0 ;  /* 0x20000007ff387230 */ /* 0x000fe40000004100 */
[--C-:B------:R-:W-:Y:S02]  /*d6d0*/  HADD2.F32 R7, -RZ, R4.reuse.H0_H0 ;  /* 0x20000004ff077230 */ /* 0x100fe40000004100 */
[C---:B------:R-:W-:Y:S01]  /*d6e0*/  FMUL.FTZ R90, R57.reuse, R59 ;  /* 0x0000003b395a7220 */ /* 0x040fe20000410000 */
[----:B------:R-:W-:Y:S02]  /*d6f0*/  HADD2.F32 R4, -RZ, R4.H1_H1 ;  /* 0x30000004ff047230 */ /* 0x000fe40000004100 */
[----:B------:R-:W-:Y:S01]  /*d700*/  FMUL.FTZ R87, R57, R61 ;  /* 0x0000003d39577220 */ /* 0x000fe20000410000 */
[----:B------:R-:W-:-:S02]  /*d710*/  HADD2.F32 R54, -RZ, R6.H0_H0 ;  /* 0x20000006ff367230 */ /* 0x000fc40000004100 */
[----:B------:R-:W-:Y:S01]  /*d720*/  FFMA.FTZ R92, R56, R61, R90 ;  /* 0x0000003d385c7223 */ /* 0x000fe2000001005a */
[----:B------:R-:W-:Y:S02]  /*d730*/  HADD2.F32 R55, -RZ, R6.H1_H1 ;  /* 0x30000006ff377230 */ /* 0x000fe40000004100 */
[----:B------:R-:W-:Y:S01]  /*d740*/  FMUL.FTZ R88, R4, R60 ;  /* 0x0000003c04587220 */ /* 0x000fe20000410000 */
[--C-:B------:R-:W-:Y:S02]  /*d750*/  HADD2.F32 R6, -RZ, R5.reuse.H0_H0 ;  /* 0x20000005ff067230 */ /* 0x100fe40000004100 */
[----:B------:R-:W-:Y:S01]  /*d760*/  FFMA.FTZ R87, R56, R59, -R87 ;  /* 0x0000003b38577223 */ /* 0x000fe20000010857 */
[-C--:B------:R-:W-:Y:S01]  /*d770*/  FMUL.FTZ R90, R4, R58.reuse ;  /* 0x0000003a045a7220 */ /* 0x080fe20000410000 */
[----:B------:R-:W-:Y:S02]  /*d780*/  HADD2.F32 R5, -RZ, R5.H1_H1 ;  /* 0x30000005ff057230 */ /* 0x000fe40000004100 */
[----:B------:R-:W-:Y:S01]  /*d790*/  FFMA.FTZ R88, R7, R58, -R88 ;  /* 0x0000003a07587223 */ /* 0x000fe20000010858 */
[----:B------:R-:W-:-:S02]  /*d7a0*/  HADD2.F32 R56, -RZ, R84.H0_H0 ;  /* 0x20000054ff387230 */ /* 0x000fc40000004100 */
        /* <DEDUP_REMOVED lines=15> */
[----:B------:R1:W-:Y:S02]  /*d8a0*/  STS.128 [R0], R4 ;  /* 0x0000000400007388 */ /* 0x0003e40000000c00 */
.L_x_1706:
[----:B------:R-:W-:Y:S05]  /*d8b0*/  BSYNC B2 ;  /* 0x0000000000027941 */ /* 0x000fea0003800000 */
.L_x_1705:
[----:B------:R-:W-:Y:S04]  /*d8c0*/  BSSY B2, `(.L_x_1707) ;  /* 0x000002c000027945 */ /* 0x000fe80003800000 */
[----:B------:R-:W-:Y:S05]  /*d8d0*/  @P2 BRA `(.L_x_1708) ;  /* 0x0000000000a82947 */ /* 0x000fea0003800000 */
[----:B01----:R-:W0:Y:S01]  /*d8e0*/  LDS.128 R4, [R3+0x10400] ;  /* 0x0104000003047984 */ /* 0x003e220000000c00 */
        /* <DEDUP_REMOVED lines=9> */
[----:B------:R-:W-:Y:S02]  /*d980*/  HADD2.F32 R78, -RZ, R78.H0_H0 ;  /* 0x2000004eff4e7230 */ /* 0x000fe40000004100 */
        /* <DEDUP_REMOVED lines=18> */
[CC--:B------:R-:W-:Y:S01]  /*dab0*/  FMUL.FTZ R55, R51.reuse, R79.reuse ;  /* 0x0000004f33377220 */ /* 0x0c0fe20000410000 */
[----:B------:R-:W-:Y:S01]  /*dac0*/  FMUL.FTZ R54, R51, R78 ;  /* 0x0000004e33367220 */ /* 0x000fe20000410000 */
[C---:B------:R-:W-:Y:S01]  /*dad0*/  FMUL.FTZ R7, R5.reuse, R52 ;  /* 0x0000003405077220 */ /* 0x040fe20000410000 */
[----:B------:R-:W-:Y:S01]  /*dae0*/  FMUL.FTZ R51, R5, R4 ;  /* 0x0000000405337220 */ /* 0x000fe20000410000 */
[C---:B------:R-:W-:Y:S01]  /*daf0*/  FFMA.FTZ R55, R50.reuse, R78, -R55 ;  /* 0x0000004e32377223 */ /* 0x040fe20000010837 */
[----:B------:R-:W-:Y:S01]  /*db00*/  FFMA.FTZ R54, R50, R79, R54 ;  /* 0x0000004f32367223 */ /* 0x000fe20000010036 */
[C---:B------:R-:W-:Y:S01]  /*db10*/  FFMA.FTZ R5, R6.reuse, R4, -R7 ;  /* 0x0000000406057223 */ /* 0x040fe20000010807 */
[----:B------:R-:W-:Y:S01]  /*db20*/  FFMA.FTZ R52, R6, R52, R51 ;  /* 0x0000003406347223 */ /* 0x000fe20000010033 */
[----:B------:R-:W-:-:S02]  /*db30*/  F2FP.F16.F32.PACK_AB R7, R88, R59 ;  /* 0x0000003b5807723e */ /* 0x000fc400000000ff */
[----:B------:R-:W-:Y:S02]  /*db40*/  F2FP.F16.F32.PACK_AB R6, R54, R55 ;  /* 0x000000373606723e */ /* 0x000fe400000000ff */
[----:B------:R-:W-:Y:S02]  /*db50*/  F2FP.F16.F32.PACK_AB R4, R53, R58 ;  /* 0x0000003a3504723e */ /* 0x000fe400000000ff */
[----:B------:R-:W-:-:S05]  /*db60*/  F2FP.F16.F32.PACK_AB R5, R52, R5 ;  /* 0x000000053405723e */ /* 0x000fca00000000ff */
[----:B------:R2:W-:Y:S02]  /*db70*/  STS.128 [R3+0x10400], R4 ;  /* 0x0104000403007388 */ /* 0x0005e40000000c00 */
.L_x_1708:
[----:B------:R-:W-:Y:S05]  /*db80*/  BSYNC B2 ;  /* 0x0000000000027941 */ /* 0x000fea0003800000 */
.L_x_1707:
[----:B------:R-:W-:Y:S04]  /*db90*/  BSSY B2, `(.L_x_1709) ;  /* 0x000002c000027945 */ /* 0x000fe80003800000 */
[----:B------:R-:W-:Y:S05]  /*dba0*/  @P3 BRA `(.L_x_1710) ;  /* 0x0000000000a83947 */ /* 0x000fea0003800000 */
[----:B012---:R-:W0:Y:S01]  /*dbb0*/  LDS.128 R4, [R0+0x4000] ;  /* 0x0040000000047984 */ /* 0x007e220000000c00 */
[----:B------:R-:W-:Y:S01]  /*dbc0*/  SHF.R.U32.HI R51, RZ, 0x10, R49 ;  /* 0x00000010ff337819 */ /* 0x000fe20000011631 */
[----:B------:R-:W-:Y:S01]  /*dbd0*/  HADD2.F32 R50, -RZ, R75.H0_H0 ;  /* 0x2000004bff327230 */ /* 0x000fe20000004100 */
[----:B------:R-:W-:Y:S01]  /*dbe0*/  SHF.R.U32.HI R53, RZ, 0x10, R47 ;  /* 0x00000010ff357819 */ /* 0x000fe2000001162f */
[--C-:B------:R-:W-:Y:S01]  /*dbf0*/  HADD2.F32 R52, -RZ, R74.reuse.H0_H0 ;  /* 0x2000004aff347230 */ /* 0x100fe20000004100 */
[----:B------:R-:W-:Y:S01]  /*dc00*/  SHF.R.U64 R59, R48, 0x10, R49 ;  /* 0x00000010303b7819 */ /* 0x000fe20000001231 */
[----:B------:R-:W-:Y:S01]  /*dc10*/  HADD2.F32 R51, -RZ, R51.H0_H0 ;  /* 0x20000033ff337230 */ /* 0x000fe20000004100 */
[----:B------:R-:W-:Y:S01]  /*dc20*/  SHF.R.U64 R57, R46, 0x10, R47 ;  /* 0x000000102e397819 */ /* 0x000fe2000000122f */
[----:B------:R-:W-:Y:S02]  /*dc30*/  HADD2.F32 R53, -RZ, R53.H0_H0 ;  /* 0x20000035ff357230 */ /* 0x000fe40000004100 */
[----:B------:R-:W-:-:S02]  /*dc40*/  HADD2.F32 R74, -RZ, R74.H1_H1 ;  /* 0x3000004aff4a7230 */ /* 0x000fc40000004100 */
[----:B------:R-:W-:Y:S02]  /*dc50*/  HADD2.F32 R75, -RZ, R75.H1_H1 ;  /* 0x3000004bff4b7230 */ /* 0x000fe40000004100 */
        /* <DEDUP_REMOVED lines=19> */
[-C--:B------:R-:W-:Y:S01]  /*dd90*/  FMUL.FTZ R53, R47, R75.reuse ;  /* 0x0000004b2f357220 */ /* 0x080fe20000410000 */
        /* <DEDUP_REMOVED lines=11> */
.L_x_1710:
[----:B------:R-:W-:Y:S05]  /*de50*/  BSYNC B2 ;  /* 0x0000000000027941 */ /* 0x000fea0003800000 */
.L_x_1709:
[----:B------:R-:W-:Y:S04]  /*de60*/  BSSY B2, `(.L_x_1711) ;  /* 0x000002c000027945 */ /* 0x000fe80003800000 */
[----:B------:R-:W-:Y:S05]  /*de70*/  @P4 BRA `(.L_x_1712) ;  /* 0x0000000000a84947 */ /* 0x000fea0003800000 */
[----:B0123--:R-:W0:Y:S01]  /*de80*/  LDS.128 R4, [R3+0x14400] ;  /* 0x0144000003047984 */ /* 0x00fe220000000c00 */
        /* <DEDUP_REMOVED lines=41> */
.L_x_1712:
[----:B------:R-:W-:Y:S05]  /*e120*/  BSYNC B2 ;  /* 0x0000000000027941 */ /* 0x000fea0003800000 */
.L_x_1711:
[----:B------:R-:W-:Y:S05]  /*e130*/  @P5 BRA `(.L_x_1702) ;  /* 0x0000000000a85947 */ /* 0x000fea0003800000 */
[----:B01234-:R-:W0:Y:S01]  /*e140*/  LDS.128 R4, [R0+0x8000] ;  /* 0x0080000000047984 */ /* 0x01fe220000000c00 */
[----:B------:R-:W-:Y:S01]  /*e150*/  SHF.R.U32.HI R43, RZ, 0x10, R37 ;  /* 0x00000010ff2b7819 */ /* 0x000fe20000011625 */
[----:B------:R-:W-:Y:S01]  /*e160*/  HADD2.F32 R42, -RZ, R66.H1_H1 ;  /* 0x30000042ff2a7230 */ /* 0x000fe20000004100 */
[--C-:B------:R-:W-:Y:S01]  /*e170*/  SHF.R.U32.HI R45, RZ, 0x10, R39.reuse ;  /* 0x00000010ff2d7819 */ /* 0x100fe20000011627 */
[--C-:B------:R-:W-:Y:S01]  /*e180*/  HADD2.F32 R44, -RZ, R70.reuse.H1_H1 ;  /* 0x30000046ff2c7230 */ /* 0x100fe20000004100 */
        /* <DEDUP_REMOVED lines=37> */
.L_x_1702:
[----:B------:R-:W-:Y:S05]  /*e3e0*/  BSYNC B1 ;  /* 0x0000000000017941 */ /* 0x000fea0003800000 */
.L_x_1701:
        /* <DEDUP_REMOVED lines=13> */
[--C-:B------:R-:W-:Y:S01]  /*e4c0*/  SHF.R.U64 R47, R40, 0x10, R41.reuse ;  /* 0x00000010282f7819 */ /* 0x100fe20000001229 */
[----:B------:R-:W-:Y:S01]  /*e4d0*/  HADD2.F32 R38, -RZ, R86.H0_H0 ;  /* 0x20000056ff267230 */ /* 0x000fe20000004100 */
[----:B------:R-:W-:Y:S01]  /*e4e0*/  SHF.R.U32.HI R39, RZ, 0x10, R41 ;  /* 0x00000010ff277819 */ /* 0x000fe20000011629 */
[--C-:B------:R-:W-:Y:S01]  /*e4f0*/  HADD2.F32 R40, -RZ, R85.reuse.H0_H0 ;  /* 0x20000055ff287230 */ /* 0x100fe20000004100 */
[--C-:B------:R-:W-:Y:S01]  /*e500*/  SHF.R.U32.HI R41, RZ, 0x10, R31.reuse ;  /* 0x00000010ff297819 */ /* 0x100fe2000001161f */
[----:B------:R-:W-:Y:S01]  /*e510*/  HADD2.F32 R85, -RZ, R85.H1_H1 ;  /* 0x30000055ff557230 */ /* 0x000fe20000004100 */
[----:B------:R-:W-:Y:S01]  /*e520*/  SHF.R.U64 R45, R30, 0x10, R31 ;  /* 0x000000101e2d7819 */ /* 0x000fe2000000121f */
[----:B------:R-:W-:Y:S02]  /*e530*/  HADD2.F32 R39, -RZ, R39.H0_H0 ;  /* 0x20000027ff277230 */ /* 0x000fe40000004100 */
[----:B------:R-:W-:-:S02]  /*e540*/  HADD2.F32 R41, -RZ, R41.H0_H0 ;  /* 0x20000029ff297230 */ /* 0x000fc40000004100 */
        /* <DEDUP_REMOVED lines=32> */
.L_x_1715:
[----:B------:R-:W-:Y:S05]  /*e750*/  BSYNC B1 ;  /* 0x0000000000017941 */ /* 0x000fea0003800000 */
.L_x_1714:
[----:B------:R-:W-:Y:S04]  /*e760*/  BSSY B1, `(.L_x_1716) ;  /* 0x000002c000017945 */ /* 0x000fe80003800000 */
[----:B------:R-:W-:Y:S05]  /*e770*/  @P1 BRA `(.L_x_1717) ;  /* 0x0000000000a81947 */ /* 0x000fea0003800000 */
[----:B0-----:R-:W0:Y:S01]  /*e780*/  LDS.128 R4, [R0+0x2000] ;  /* 0x0020000000047984 */ /* 0x001e220000000c00 */
[----:B------:R-:W-:Y:S01]  /*e790*/  SHF.R.U64 R40, R34, 0x10, R35 ;  /* 0x0000001022287819 */ /* 0x000fe20000001223 */
[----:B------:R-:W-:Y:S01]  /*e7a0*/  HADD2.F32 R82, -RZ, R82.H0_H0 ;  /* 0x20000052ff527230 */ /* 0x000fe20000004100 */
[----:B------:R-:W-:Y:S01]  /*e7b0*/  SHF.R.U32.HI R36, RZ, 0x10, R33 ;  /* 0x00000010ff247819 */ /* 0x000fe20000011621 */
[----:B------:R-:W-:Y:S01]  /*e7c0*/  HADD2.F32 R84, -RZ, R84.H1_H1 ;  /* 0x30000054ff547230 */ /* 0x000fe20000004100 */
[----:B------:R-:W-:Y:S01]  /*e7d0*/  SHF.R.U32.HI R34, RZ, 0x10, R35 ;  /* 0x00000010ff227819 */ /* 0x000fe20000011623 */
[----:B------:R-:W-:Y:S01]  /*e7e0*/  HADD2.F32 R35, -RZ, R81.H0_H0 ;  /* 0x20000051ff237230 */ /* 0x000fe20000004100 */
        /* <DEDUP_REMOVED lines=11> */
[----:B------:R-:W-:Y:S01]  /*e8a0*/  FFMA.FTZ R37, R32, R34, -R37 ;  /* 0x0000002220257223 */ /* 0x000fe20000010825 */
[----:B------:R-:W-:Y:S02]  /*e8b0*/  HADD2.F32 R31, -RZ, R6.H1_H1 ;  /* 0x30000006ff1f7230 */ /* 0x000fe40000004100 */
[----:B------:R-:W-:Y:S01]  /*e8c0*/  FMUL.FTZ R38, R4, R35 ;  /* 0x0000002304267220 */ /* 0x000fe20000410000 */
[--C-:B------:R-:W-:Y:S02]  /*e8d0*/  HADD2.F32 R6, -RZ, R5.reuse.H0_H0 ;  /* 0x20000005ff067230 */ /* 0x100fe40000004100 */
[----:B------:R-:W-:Y:S01]  /*e8e0*/  FFMA.FTZ R36, R32, R36, R33 ;  /* 0x0000002420247223 */ /* 0x000fe20000010021 */
        /* <DEDUP_REMOVED lines=19> */
.L_x_1717:
[----:B------:R-:W-:Y:S05]  /*ea20*/  BSYNC B1 ;  /* 0x0000000000017941 */ /* 0x000fea0003800000 */
.L_x_1716:
[----:B------:R-:W-:Y:S04]  /*ea30*/  BSSY B1, `(.L_x_1718) ;  /* 0x000002c000017945 */ /* 0x000fe80003800000 */
[----:B------:R-:W-:Y:S05]  /*ea40*/  @P2 BRA `(.L_x_1719) ;  /* 0x0000000000a82947 */ /* 0x000fea0003800000 */
[----:B01----:R-:W0:Y:S01]  /*ea50*/  LDS.128 R4, [R3+0x12400] ;  /* 0x0124000003047984 */ /* 0x003e220000000c00 */
[----:B------:R-:W-:Y:S01]  /*ea60*/  SHF.R.U32.HI R31, RZ, 0x10, R29 ;  /* 0x00000010ff1f7819 */ /* 0x000fe2000001161d */
[----:B------:R-:W-:Y:S01]  /*ea70*/  HADD2.F32 R30, -RZ, R80.H0_H0 ;  /* 0x20000050ff1e7230 */ /* 0x000fe20000004100 */
[----:B------:R-:W-:Y:S01]  /*ea80*/  SHF.R.U32.HI R33, RZ, 0x10, R27 ;  /* 0x00000010ff217819 */ /* 0x000fe2000001161b */
[----:B------:R-:W-:Y:S01]  /*ea90*/  HADD2.F32 R32, -RZ, R77.H1_H1 ;  /* 0x3000004dff207230 */ /* 0x000fe20000004100 */
[----:B------:R-:W-:Y:S01]  /*eaa0*/  SHF.R.U64 R39, R28, 0x10, R29 ;  /* 0x000000101c277819 */ /* 0x000fe2000000121d */
        /* <DEDUP_REMOVED lines=36> */
.L_x_1719:
[----:B------:R-:W-:Y:S05]  /*ecf0*/  BSYNC B1 ;  /* 0x0000000000017941 */ /* 0x000fea0003800000 */
.L_x_1718:
[----:B------:R-:W-:Y:S04]  /*ed00*/  BSSY B1, `(.L_x_1720) ;  /* 0x000002c000017945 */ /* 0x000fe80003800000 */
[----:B------:R-:W-:Y:S05]  /*ed10*/  @P3 BRA `(.L_x_1721) ;  /* 0x0000000000a83947 */ /* 0x000fea0003800000 */
[----:B012---:R-:W0:Y:S01]  /*ed20*/  LDS.128 R4, [R0+0x6000] ;  /* 0x0060000000047984 */ /* 0x007e220000000c00 */
        /* <DEDUP_REMOVED lines=41> */
.L_x_1721:
[----:B------:R-:W-:Y:S05]  /*efc0*/  BSYNC B1 ;  /* 0x0000000000017941 */ /* 0x000fea0003800000 */
.L_x_1720:
[----:B------:R-:W-:Y:S04]  /*efd0*/  BSSY B1, `(.L_x_1722) ;  /* 0x000002c000017945 */ /* 0x000fe80003800000 */
[----:B------:R-:W-:Y:S05]  /*efe0*/  @P4 BRA `(.L_x_1723) ;  /* 0x0000000000a84947 */ /* 0x000fea0003800000 */
[----:B0123--:R-:W0:Y:S01]  /*eff0*/  LDS.128 R4, [R3+0x16400] ;  /* 0x0164000003047984 */ /* 0x00fe220000000c00 */
        /* <DEDUP_REMOVED lines=41> */
.L_x_1723:
[----:B------:R-:W-:Y:S05]  /*f290*/  BSYNC B1 ;  /* 0x0000000000017941 */ /* 0x000fea0003800000 */
.L_x_1722:
[----:B------:R-:W-:Y:S05]  /*f2a0*/  @P5 BRA `(.L_x_1713) ;  /* 0x0000003400d05947 */ /* 0x000fea0003800000 */
[----:B01234-:R-:W0:Y:S01]  /*f2b0*/  LDS.128 R4, [R0+0xa000] ;  /* 0x00a0000000047984 */ /* 0x01fe220000000c00 */
[----:B------:R-:W-:Y:S01]  /*f2c0*/  SHF.R.U32.HI R14, RZ, 0x10, R9 ;  /* 0x00000010ff0e7819 */ /* 0x000fe20000011609 */
[--C-:B------:R-:W-:Y:S01]  /*f2d0*/  HADD2.F32 R13, -RZ, R62.reuse.H0_H0 ;  /* 0x2000003eff0d7230 */ /* 0x100fe20000004100 */
[--C-:B------:R-:W-:Y:S01]  /*f2e0*/  SHF.R.U32.HI R12, RZ, 0x10, R11.reuse ;  /* 0x00000010ff0c7819 */ /* 0x100fe2000001160b */
        /* <DEDUP_REMOVED lines=8> */
[--C-:B------:R-:W-:Y:S02]  /*f370*/  HADD2.F32 R3, -RZ, R4.reuse.H0_H0 ;  /* 0x20000004ff037230 */ /* 0x100fe40000004100 */
[----:B------:R-:W-:Y:S02]  /*f380*/  HADD2.F32 R9, -RZ, R7.H0_H0 ;  /* 0x20000007ff097230 */ /* 0x000fe40000004100 */
[C---:B------:R-:W-:Y:S01]  /*f390*/  FMUL.FTZ R20, R10.reuse, R14 ;  /* 0x0000000e0a147220 */ /* 0x040fe20000410000 */
[----:B------:R-:W-:Y:S02]  /*f3a0*/  HADD2.F32 R4, -RZ, R4.H1_H1 ;  /* 0x30000004ff047230 */ /* 0x000fe40000004100 */
[----:B------:R-:W-:Y:S01]  /*f3b0*/  FMUL.FTZ R15, R10, R12 ;  /* 0x0000000c0a0f7220 */ /* 0x000fe20000410000 */
[----:B------:R-:W-:-:S02]  /*f3c0*/  HADD2.F32 R7, -RZ, R6.H0_H0 ;  /* 0x20000006ff077230 */ /* 0x000fc40000004100 */
[C---:B------:R-:W-:Y:S01]  /*f3d0*/  FFMA.FTZ R20, R9.reuse, R12, -R20 ;  /* 0x0000000c09147223 */ /* 0x040fe20000010814 */
[----:B------:R-:W-:Y:S02]  /*f3e0*/  HADD2.F32 R8, -RZ, R6.H1_H1 ;  /* 0x30000006ff087230 */ /* 0x000fe40000004100 */
[C---:B------:R-:W-:Y:S01]  /*f3f0*/  FMUL.FTZ R10, R4.reuse, R13 ;  /* 0x0000000d040a7220 */ /* 0x040fe20000410000 */
        /* <DEDUP_REMOVED lines=20> */
[----:B------:R0:W-:Y:S01]  /*f540*/  STS.128 [R0+0xa000], R4 ;  /* 0x00a0000400007388 */ /* 0x0001e20000000c00 */
[----:B------:R-:W-:Y:S05]  /*f550*/  BRA `(.L_x_1713) ;  /* 0x0000003400247947 */ /* 0x000fea0003800000 */
.L_x_1692:
[----:B------:R-:W2:Y:S01]  /*f560*/  LDC R10, c[0x0][0x448] ;  /* 0x00011200ff0a7b82 */ /* 0x000ea20000000800 */
[----:B------:R-:W-:Y:S01]  /*f570*/  IMAD R3, R209, 0x40, R64 ;  /* 0x00000040d1037824 */ /* 0x000fe200078e0240 */
[----:B------:R-:W-:Y:S01]  /*f580*/  ULDC.64 UR4, c[0x0][0x3f8] ;  /* 0x0000fe0000047ab9 */ /* 0x000fe20000000a00 */
[----:B------:R-:W-:Y:S01]  /*f590*/  ULDC.64 UR6, c[0x0][0x408] ;  /* 0x0001020000067ab9 */ /* 0x000fe20000000a00 */
[----:B------:R-:W-:Y:S01]  /*f5a0*/  MOV R7, R29 ;  /* 0x0000001d00077202 */ /* 0x000fe20000000f00 */
[----:B------:R-:W-:Y:S02]  /*f5b0*/  IMAD.MOV.U32 R4, RZ, RZ, R24 ;  /* 0x000000ffff047224 */ /* 0x000fe400078e0018 */
[----:B------:R-:W-:Y:S01]  /*f5c0*/  IMAD.MOV.U32 R6, RZ, RZ, R140 ;  /* 0x000000ffff067224 */ /* 0x000fe200078e008c */
        /* <DEDUP_REMOVED lines=27> */
.L_x_2042:
        /* <DEDUP_REMOVED lines=9> */
[----:B0-----:R-:W-:Y:S02]  /*f810*/  CS2R R32, SRZ ;  /* 0x0000000000207805 */ /* 0x001fe4000001ff00 */
[----:B------:R-:W-:Y:S02]  /*f820*/  CS2R R34, SRZ ;  /* 0x0000000000227805 */ /* 0x000fe4000001ff00 */
[----:B-1----:R-:W-:Y:S02]  /*f830*/  CS2R R28, SRZ ;  /* 0x00000000001c7805 */ /* 0x002fe4000001ff00 */
[----:B------:R-:W-:-:S02]  /*f840*/  CS2R R30, SRZ ;  /* 0x00000000001e7805 */ /* 0x000fc4000001ff00 */
[----:B------:R-:W-:Y:S02]  /*f850*/  CS2R R24, SRZ ;  /* 0x0000000000187805 */ /* 0x000fe4000001ff00 */
[----:B------:R-:W-:Y:S01]  /*f860*/  CS2R R26, SRZ ;  /* 0x00000000001a7805 */ /* 0x000fe2000001ff00 */
[----:B------:R-:W-:Y:S06]  /*f870*/  @P0 BRA `(.L_x_1726) ;  /* 0x0000000000980947 */ /* 0x000fec0003800000 */
[----:B------:R-:W-:Y:S01]  /*f880*/  ULDC UR4, c[0x0][0x3f4] ;  /* 0x0000fd0000047ab9 */ /* 0x000fe20000000800 */
[----:B---3--:R-:W-:Y:S01]  /*f890*/  MOV R9, R3 ;  /* 0x0000000300097202 */ /* 0x008fe20000000f00 */
[----:B----4-:R-:W-:Y:S01]  /*f8a0*/  IMAD.MOV.U32 R8, RZ, RZ, R0 ;  /* 0x000000ffff087224 */ /* 0x010fe200078e0000 */
[----:B------:R-:W-:Y:S01]  /*f8b0*/  ISETP.GE.AND P2, PT, R18, UR4, PT ;  /* 0x0000000412007c0c */ /* 0x000fe2000bf46270 */
[----:B------:R-:W-:Y:S01]  /*f8c0*/  IMAD.MOV.U32 R24, RZ, RZ, R14 ;  /* 0x000000ffff187224 */ /* 0x000fe200078e000e */
[----:B------:R-:W-:Y:S01]  /*f8d0*/  ISETP.GE.AND P3, PT, R167, UR4, PT ;  /* 0x00000004a7007c0c */ /* 0x000fe2000bf66270 */
[----:B------:R-:W-:Y:S01]  /*f8e0*/  IMAD.MOV.U32 R25, RZ, RZ, R7 ;  /* 0x000000ffff197224 */ /* 0x000fe200078e0007 */
[----:B------:R-:W-:Y:S02]  /*f8f0*/  ISETP.GE.AND P4, PT, R168, UR4, PT ;  /* 0x00000004a8007c0c */ /* 0x000fe4000bf86270 */
[----:B------:R-:W-:Y:S02]  /*f900*/  CS2R R28, SRZ ;  /* 0x00000000001c7805 */ /* 0x000fe4000001ff00 */
[----:B------:R-:W-:-:S02]  /*f910*/  CS2R R30, SRZ ;  /* 0x00000000001e7805 */ /* 0x000fc4000001ff00 */
[----:B------:R-:W-:Y:S02]  /*f920*/  CS2R R40, SRZ ;  /* 0x0000000000287805 */ /* 0x000fe4000001ff00 */
[----:B------:R-:W-:Y:S01]  /*f930*/  CS2R R42, SRZ ;  /* 0x00000000002a7805 */ /* 0x000fe2000001ff00 */
[----:B------:R-:W-:Y:S02]  /*f940*/  @!P2 IMAD.SHL.U32 R5, R18, 0x2, RZ ;  /* 0x000000021205a824 */ /* 0x000fe400078e00ff */
[----:B------:R-:W-:Y:S02]  /*f950*/  @!P3 IMAD.SHL.U32 R15, R170, 0x8, RZ ;  /* 0x00000008aa0fb824 */ /* 0x000fe400078e00ff */
[----:B------:R-:W-:Y:S01]  /*f960*/  @!P4 IMAD.SHL.U32 R27, R171, 0x8, RZ ;  /* 0x00000008ab1bc824 */ /* 0x000fe200078e00ff */
[-C--:B------:R-:W-:Y:S01]  /*f970*/  @!P2 IADD3 R4, P0, R0, R5.reuse, RZ ;  /* 0x000000050004a210 */ /* 0x080fe20007f1e0ff */
[----:B------:R-:W-:Y:S01]  /*f980*/  @!P3 IMAD.WIDE R10, R15, 0x2, R8 ;  /* 0x000000020f0ab825 */ /* 0x000fe200078e0208 */
[----:B------:R-:W-:-:S02]  /*f990*/  @!P2 IADD3 R6, P1, R14, R5, RZ ;  /* 0x000000050e06a210 */ /* 0x000fc40007f3e0ff */
[----:B------:R-:W-:Y:S01]  /*f9a0*/  @!P2 SHF.L.U64.HI R0, R18, 0x1, R19 ;  /* 0x000000011200a819 */ /* 0x000fe20000010213 */
[----:B------:R-:W-:Y:S01]  /*f9b0*/  @!P4 IMAD.WIDE R12, R27, 0x2, R8 ;  /* 0x000000021b0cc825 */ /* 0x000fe200078e0208 */
[----:B------:R-:W-:Y:S02]  /*f9c0*/  CS2R R36, SRZ ;  /* 0x0000000000247805 */ /* 0x000fe4000001ff00 */
[----:B------:R-:W-:Y:S02]  /*f9d0*/  CS2R R38, SRZ ;  /* 0x0000000000267805 */ /* 0x000fe4000001ff00 */
[----:B------:R-:W-:Y:S01]  /*f9e0*/  CS2R R32, SRZ ;  /* 0x0000000000207805 */ /* 0x000fe2000001ff00 */
[----:B------:R-:W-:Y:S01]  /*f9f0*/  @!P3 IMAD.WIDE R14, R15, 0x2, R24 ;  /* 0x000000020f0eb825 */ /* 0x000fe200078e0218 */
[----:B------:R-:W-:Y:S02]  /*fa00*/  CS2R R34, SRZ ;  /* 0x0000000000227805 */ /* 0x000fe4000001ff00 */
[----:B------:R-:W-:-:S02]  /*fa10*/  CS2R R44, SRZ ;  /* 0x00000000002c7805 */ /* 0x000fc4000001ff00 */
[----:B------:R-:W-:Y:S01]  /*fa20*/  CS2R R46, SRZ ;  /* 0x00000000002e7805 */ /* 0x000fe2000001ff00 */
[----:B------:R-:W-:Y:S01]  /*fa30*/  @!P4 IMAD.WIDE R8, R27, 0x2, R24 ;  /* 0x000000021b08c825 */ /* 0x000fe200078e0218 */
[----:B------:R-:W-:Y:S02]  /*fa40*/  CS2R R24, SRZ ;  /* 0x0000000000187805 */ /* 0x000fe4000001ff00 */
[----:B------:R-:W-:Y:S02]  /*fa50*/  CS2R R26, SRZ ;  /* 0x00000000001a7805 */ /* 0x000fe4000001ff00 */
[----:B------:R-:W-:Y:S01]  /*fa60*/  @!P2 IADD3.X R5, R3, R0, RZ, P0, !PT ;  /* 0x000000000305a210 */ /* 0x000fe200007fe4ff */
[----:B------:R-:W-:Y:S01]  /*fa70*/  @!P2 IMAD.X R7, R7, 0x1, R0, P1 ;  /* 0x000000010707a824 */ /* 0x000fe200008e0600 */
[----:B------:R0:W5:Y:S04]  /*fa80*/  @!P3 LD.E.128 R28, desc[UR60][R10.64] ;  /* 0x0000003c0a1cb980 */ /* 0x000168000c101d00 */
[----:B------:R0:W5:Y:S04]  /*fa90*/  @!P3 LD.E.128 R40, desc[UR60][R14.64] ;  /* 0x0000003c0e28b980 */ /* 0x000168000c101d00 */
[----:B------:R0:W5:Y:S04]  /*faa0*/  @!P4 LD.E.128 R24, desc[UR60][R12.64] ;  /* 0x0000003c0c18c980 */ /* 0x000168000c101d00 */
[----:B------:R0:W5:Y:S04]  /*fab0*/  @!P4 LD.E.128 R36, desc[UR60][R8.64] ;  /* 0x0000003c0824c980 */ /* 0x000168000c101d00 */
[----:B------:R0:W5:Y:S04]  /*fac0*/  @!P2 LD.E.128 R32, desc[UR60][R4.64] ;  /* 0x0000003c0420a980 */ /* 0x000168000c101d00 */
[----:B------:R0:W5:Y:S02]  /*fad0*/  @!P2 LD.E.128 R44, desc[UR60][R6.64] ;  /* 0x0000003c062ca980 */ /* 0x000164000c101d00 */
.L_x_1726:
[----:B------:R-:W-:Y:S05]  /*fae0*/  BSYNC B1 ;  /* 0x0000000000017941 */ /* 0x000fea0003800000 */
.L_x_1725:
[----:B0----5:R-:W-:Y:S01]  /*faf0*/  IMAD.MOV.U32 R4, RZ, RZ, R46 ;  /* 0x000000ffff047224 */ /* 0x021fe200078e002e */
[----:B------:R-:W-:Y:S01]  /*fb00*/  MOV R5, R47 ;  /* 0x0000002f00057202 */ /* 0x000fe20000000f00 */
[----:B----4-:R-:W-:Y:S01]  /*fb10*/  IMAD.MOV.U32 R0, RZ, RZ, R44 ;  /* 0x000000ffff007224 */ /* 0x010fe200078e002c */
[----:B------:R-:W-:Y:S01]  /*fb20*/  UMOV UR4, 0xffffffff ;  /* 0xffffffff00047882 */ /* 0x000fe20000000000 */
[----:B---3--:R-:W-:Y:S01]  /*fb30*/  IMAD.MOV.U32 R3, RZ, RZ, R45 ;  /* 0x000000ffff037224 */ /* 0x008fe200078e002d */
[----:B------:R-:W-:Y:S01]  /*fb40*/  PRMT R92, R4, 0x7610, R92 ;  /* 0x00007610045c7816 */ /* 0x000fe2000000005c */
[----:B------:R-:W-:Y:S01]  /*fb50*/  IMAD.MOV.U32 R4, RZ, RZ, R42 ;  /* 0x000000ffff047224 */ /* 0x000fe200078e002a */
[----:B------:R-:W-:Y:S01]  /*fb60*/  PRMT R91, R91, 0x5410, R5 ;  /* 0x000054105b5b7816 */ /* 0x000fe20000000005 */
[----:B------:R-:W-:Y:S01]  /*fb70*/  IMAD.MOV.U32 R5, RZ, RZ, R43 ;  /* 0x000000ffff057224 */ /* 0x000fe200078e002b */
[----:B------:R-:W-:Y:S01]  /*fb80*/  PRMT R93, R93, 0x5410, R0 ;  /* 0x000054105d5d7816 */ /* 0x000fe20000000000 */
[----:B------:R-:W-:Y:S01]  /*fb90*/  IMAD.MOV.U32 R0, RZ, RZ, R40 ;  /* 0x000000ffff007224 */ /* 0x000fe200078e0028 */
[----:B------:R-:W-:Y:S01]  /*fba0*/  PRMT R97, R3, 0x7610, R97 ;  /* 0x0000761003617816 */ /* 0x000fe20000000061 */
[----:B------:R-:W-:Y:S01]  /*fbb0*/  IMAD.MOV.U32 R3, RZ, RZ, R41 ;  /* 0x000000ffff037224 */ /* 0x000fe200078e0029 */
[----:B------:R-:W-:Y:S01]  /*fbc0*/  PRMT R87, R4, 0x5410, R5 ;  /* 0x0000541004577816 */ /* 0x000fe20000000005 */
[----:B------:R-:W-:-:S02]  /*fbd0*/  IMAD.MOV.U32 R4, RZ, RZ, R38 ;  /* 0x000000ffff047224 */ /* 0x000fc400078e0026 */
[----:B------:R-:W-:Y:S01]  /*fbe0*/  IMAD.MOV.U32 R5, RZ, RZ, R39 ;  /* 0x000000ffff057224 */ /* 0x000fe200078e0027 */
[----:B------:R-:W-:Y:S01]  /*fbf0*/  PRMT R86, R0, 0x5410, R3 ;  /* 0x0000541000567816 */ /* 0x000fe20000000003 */
[----:B------:R-:W-:Y:S01]  /*fc00*/  IMAD.MOV.U32 R3, RZ, RZ, R37 ;  /* 0x000000ffff037224 */ /* 0x000fe200078e0025 */
[----:B------:R-:W-:Y:S02]  /*fc10*/  MOV R0, R36 ;  /* 0x0000002400007202 */ /* 0x000fe40000000f00 */
        /* <DEDUP_REMOVED lines=17> */
[----:B------:R-:W-:Y:S01]  /*fd30*/  IMAD.MOV.U32 R4, RZ, RZ, R26 ;  /* 0x000000ffff047224 */ /* 0x000fe200078e001a */
[----:B------:R-:W-:Y:S01]  /*fd40*/  MOV R5, R27 ;  /* 0x0000001b00057202 */ /* 0x000fe20000000f00 */
[----:B------:R-:W-:-:S03]  /*fd50*/  IMAD.MOV.U32 R3, RZ, RZ, R25 ;  /* 0x000000ffff037224 */ /* 0x000fc600078e0019 */
[----:B------:R-:W-:Y:S02]  /*fd60*/  PRMT R79, R4, 0x5410, R5 ;  /* 0x00005410044f7816 */ /* 0x000fe40000000005 */
[----:B------:R-:W-:Y:S02]  /*fd70*/  CS2R R4, SRZ ;  /* 0x0000000000047805 */ /* 0x000fe4000001ff00 */
[----:B------:R-:W-:Y:S01]  /*fd80*/  PRMT R78, R0, 0x5410, R3 ;  /* 0x00005410004e7816 */ /* 0x000fe20000000003 */
[----:B------:R-:W-:Y:S06]  /*fd90*/  BRA.DIV UR4, `(.L_x_1727) ;  /* 0x000001ca048c7947 */ /* 0x000fec000b800000 */
[----:B------:R0:W1:Y:S04]  /*fda0*/  SHFL.IDX PT, R0, R21, 0x1, 0x1c1f ;  /* 0x003c1f0015007f89 */ /* 0x00006800000e0000 */
[----:B------:R0:W3:Y:S04]  /*fdb0*/  SHFL.IDX PT, R3, R20, 0x1, 0x1c1f ;  /* 0x003c1f0014037f89 */ /* 0x0000e800000e0000 */
[----:B--2---:R-:W2:Y:S04]  /*fdc0*/  SHFL.IDX PT, R61, R61, 0x1, 0x1c1f ;  /* 0x003c1f003d3d7f89 */ /* 0x004ea800000e0000 */
[----:B0-----:R-:W4:Y:S02]  /*fdd0*/  SHFL.IDX PT, R62, R62, 0x1, 0x1c1f ;  /* 0x003c1f003e3e7f89 */ /* 0x001f2400000e0000 */
.L_x_2048:
[----:B------:R-:W-:Y:S01]  /*fde0*/  VIADD R64, R64, 0x40 ;  /* 0x0000004040407836 */ /* 0x000fe20000000000 */
        /* <DEDUP_REMOVED lines=14> */
[----:B------:R-:W-:Y:S01]  /*fed0*/  ULDC UR4, c[0x0][0x3f4] ;  /* 0x0000fd0000047ab9 */ /* 0x000fe20000000800 */
[----:B---3--:R-:W-:Y:S01]  /*fee0*/  IMAD.MOV.U32 R6, RZ, RZ, R3 ;  /* 0x000000ffff067224 */ /* 0x008fe200078e0003 */
[----:B------:R-:W-:Y:S01]  /*fef0*/  ISETP.GE.AND P2, PT, R18, UR4, PT ;  /* 0x0000000412007c0c */ /* 0x000fe2000bf46270 */
[----:B-1----:R-:W-:Y:S01]  /*ff00*/  IMAD.MOV.U32 R7, RZ, RZ, R0 ;  /* 0x000000ffff077224 */ /* 0x002fe200078e0000 */
[----:B------:R-:W-:Y:S01]  /*ff10*/  ISETP.GE.AND P3, PT, R167, UR4, PT ;  /* 0x00000004a7007c0c */ /* 0x000fe2000bf66270 */
[----:B----4-:R-:W-:Y:S01]  /*ff20*/  IMAD.MOV.U32 R8, RZ, RZ, R62 ;  /* 0x000000ffff087224 */ /* 0x010fe200078e003e */
[----:B------:R-:W-:Y:S01]  /*ff30*/  ISETP.GE.AND P4, PT, R168, UR4, PT ;  /* 0x00000004a8007c0c */ /* 0x000fe2000bf86270 */
[----:B--2---:R-:W-:Y:S01]  /*ff40*/  IMAD.MOV.U32 R9, RZ, RZ, R61 ;  /* 0x000000ffff097224 */ /* 0x004fe200078e003d */
[----:B------:R-:W-:Y:S02]  /*ff50*/  CS2R R52, SRZ ;  /* 0x0000000000347805 */ /* 0x000fe4000001ff00 */
[----:B------:R-:W-:-:S02]  /*ff60*/  CS2R R54, SRZ ;  /* 0x0000000000367805 */ /* 0x000fc4000001ff00 */
[----:B------:R-:W-:Y:S02]  /*ff70*/  CS2R R10, SRZ ;  /* 0x00000000000a7805 */ /* 0x000fe4000001ff00 */
[----:B------:R-:W-:Y:S02]  /*ff80*/  CS2R R56, SRZ ;  /* 0x0000000000387805 */ /* 0x000fe4000001ff00 */
[----:B------:R-:W-:Y:S01]  /*ff90*/  CS2R R58, SRZ ;  /* 0x00000000003a7805 */ /* 0x000fe2000001ff00 */
[----:B------:R-:W-:Y:S01]  /*ffa0*/  @!P2 IMAD.SHL.U32 R60, R18, 0x2, RZ ;  /* 0x00000002123ca824 */ /* 0x000fe200078e00ff */
[----:B------:R-:W-:Y:S01]  /*ffb0*/  @!P3 SHF.L.U32 R13, R170, 0x3, RZ ;  /* 0x00000003aa0db819 */ /* 0x000fe200000006ff */
[----:B------:R-:W-:-:S03]  /*ffc0*/  @!P4 IMAD.SHL.U32 R63, R171, 0x8, RZ ;  /* 0x00000008ab3fc824 */ /* 0x000fc600078e00ff */
[-C--:B------:R-:W-:Y:S01]  /*ffd0*/  @!P2 IADD3 R20, P0, R3, R60.reuse, RZ ;  /* 0x0000003c0314a210 */ /* 0x080fe20007f1e0ff */
[----:B------:R-:W-:Y:S01]  /*ffe0*/  @!P3 IMAD.WIDE R4, R13, 0x2, R6 ;  /* 0x000000020d04b825 */ /* 0x000fe200078e0206 */
[----:B------:R-:W-:Y:S02]  /*fff0*/  @!P2 IADD3 R60, P1, R62, R60, RZ ;  /* 0x0000003c3e3ca210 */ /* 0x000fe40007f3e0ff */
[----:B------:R-:W-:Y:S01]  /*10000*/  @!P2 SHF.L.U64.HI R3, R18, 0x1, R19 ;  /* 0x000000011203a819 */ /* 0x000fe20000010213 */
[----:B------:R-:W-:Y:S01]  /*10010*/  @!P4 IMAD.WIDE R6, R63, 0x2, R6 ;  /* 0x000000023f06c825 */ /* 0x000fe200078e0206 */
[----:B------:R0:W5:Y:S01]  /*10020*/  @!P3 LD.E.128 R52, desc[UR60][R4.64] ;  /* 0x0000003c0434b980 */ /* 0x000162000c101d00 */
[----:B------:R-:W-:Y:S02]  /*10030*/  CS2R R14, SRZ ;  /* 0x00000000000e7805 */ /* 0x000fe4000001ff00 */
[----:B------:R-:W-:Y:S01]  /*10040*/  CS2R R48, SRZ ;  /* 0x0000000000307805 */ /* 0x000fe2000001ff00 */
[----:B------:R-:W-:Y:S01]  /*10050*/  @!P3 IMAD.WIDE R12, R13, 0x2, R8 ;  /* 0x000000020d0cb825 */ /* 0x000fe200078e0208 */
[----:B------:R1:W5:Y:S01]  /*10060*/  @!P4 LD.E.128 R56, desc[UR60][R6.64] ;  /* 0x0000003c0638c980 */ /* 0x000362000c101d00 */
[----:B------:R-:W-:-:S02]  /*10070*/  CS2R R50, SRZ ;  /* 0x0000000000327805 */ /* 0x000fc4000001ff00 */
[----:B------:R-:W-:Y:S01]  /*10080*/  @!P2 IADD3.X R61, R61, R3, RZ, P1, !PT ;  /* 0x000000033d3da210 */ /* 0x000fe20000ffe4ff */
[----:B------:R-:W-:Y:S01]  /*10090*/  @!P4 IMAD.WIDE R62, R63, 0x2, R8 ;  /* 0x000000023f3ec825 */ /* 0x000fe200078e0208 */
[----:B------:R-:W-:Y:S02]  /*100a0*/  CS2R R8, SRZ ;  /* 0x0000000000087805 */ /* 0x000fe4000001ff00 */
[----:B0-----:R-:W-:Y:S01]  /*100b0*/  CS2R R4, SRZ ;  /* 0x0000000000047805 */ /* 0x001fe2000001ff00 */
[----:B------:R-:W-:-:S03]  /*100c0*/  @!P2 IMAD.X R21, R0, 0x1, R3, P0 ;  /* 0x000000010015a824 */ /* 0x000fc600000e0603 */
[----:B------:R0:W5:Y:S01]  /*100d0*/  @!P3 LD.E.128 R8, desc[UR60][R12.64] ;  /* 0x0000003c0c08b980 */ /* 0x000162000c101d00 */
[----:B-1----:R-:W-:-:S03]  /*100e0*/  CS2R R6, SRZ ;  /* 0x0000000000067805 */ /* 0x002fc6000001ff00 */
[----:B------:R1:W5:Y:S04]  /*100f0*/  @!P2 LD.E.128 R48, desc[UR60][R20.64] ;  /* 0x0000003c1430a980 */ /* 0x000368000c101d00 */
[----:B------:R1:W5:Y:S01]  /*10100*/  @!P2 LD.E.128 R4, desc[UR60][R60.64] ;  /* 0x0000003c3c04a980 */ /* 0x000362000c101d00 */
[----:B0-----:R-:W-:-:S06]  /*10110*/  CS2R R12, SRZ ;  /* 0x00000000000c7805 */ /* 0x001fcc000001ff00 */
[----:B------:R1:W5:Y:S02]  /*10120*/  @!P4 LD.E.128 R12, desc[UR60][R62.64] ;  /* 0x0000003c3e0cc980 */ /* 0x000364000c101d00 */
.L_x_1729:
[----:B------:R-:W-:Y:S05]  /*10130*/  BSYNC B1 ;  /* 0x0000000000017941 */ /* 0x000fea0003800000 */
.L_x_1728:
[----:B---3-5:R-:W-:Y:S01]  /*10140*/  IMAD.MOV.U32 R3, RZ, RZ, R4 ;  /* 0x000000ffff037224 */ /* 0x028fe200078e0004 */
[----:B-1----:R-:W-:Y:S01]  /*10150*/  LEA.HI R0, R208, R208, RZ, 0x1 ;  /* 0x000000d0d0007211 */ /* 0x002fe200078f08ff */
[----:B------:R-:W-:Y:S01]  /*10160*/  IMAD.MOV.U32 R20, RZ, RZ, R5 ;  /* 0x000000ffff147224 */ /* 0x000fe200078e0005 */
[----:B------:R-:W-:Y:S01]  /*10170*/  BSSY B1, `(.L_x_1730) ;  /* 0x000002c000017945 */ /* 0x000fe20003800000 */
[----:B------:R-:W-:Y:S02]  /*10180*/  IMAD.MOV.U32 R21, RZ, RZ, R6 ;  /* 0x000000ffff157224 */ /* 0x000fe400078e0006 */
[----:B------:R-:W-:Y:S01]  /*10190*/  IMAD.MOV.U32 R60, RZ, RZ, R7 ;  /* 0x000000ffff3c7224 */ /* 0x000fe200078e0007 */
[----:B------:R-:W-:Y:S01]  /*101a0*/  PRMT R80, R3, 0x5410, R20 ;  /* 0x0000541003507816 */ /* 0x000fe20000000014 */
[----:B------:R-:W-:Y:S01]  /*101b0*/  IMAD.MOV.U32 R20, RZ, RZ, R9 ;  /* 0x000000ffff147224 */ /* 0x000fe200078e0009 */
[----:B------:R-:W-:Y:S01]  /*101c0*/  LOP3.LUT R3, R0, 0xfffffffe, RZ, 0xc0, !PT ;  /* 0xfffffffe00037812 */ /* 0x000fe200078ec0ff */
[----:B------:R-:W-:Y:S01]  /*101d0*/  IMAD.MOV.U32 R0, RZ, RZ, R8 ;  /* 0x000000ffff007224 */ /* 0x000fe200078e0008 */
[----:B------:R-:W-:Y:S01]  /*101e0*/  PRMT R81, R21, 0x5410, R60 ;  /* 0x0000541015517816 */ /* 0x000fe2000000003c */
[----:B------:R-:W-:Y:S01]  /*101f0*/  IMAD.MOV.U32 R21, RZ, RZ, R10 ;  /* 0x000000ffff157224 */ /* 0x000fe200078e000a */
[----:B------:R-:W-:Y:S01]  /*10200*/  IADD3 R3, R208, -R3, RZ ;  /* 0x80000003d0037210 */ /* 0x000fe20007ffe0ff */
[----:B----4-:R-:W-:Y:S01]  /*10210*/  IMAD.MOV.U32 R62, RZ, RZ, R50 ;  /* 0x000000ffff3e7224 */ /* 0x010fe200078e0032 */
[----:B------:R-:W-:Y:S01]  /*10220*/  PRMT R70, R0, 0x5410, R20 ;  /* 0x0000541000467816 */ /* 0x000fe20000000014 */
[----:B------:R-:W-:Y:S01]  /*10230*/  IMAD.MOV.U32 R0, RZ, RZ, R11 ;  /* 0x000000ffff007224 */ /* 0x000fe200078e000b */
[----:B--2---:R-:W-:Y:S01]  /*10240*/  SHF.L.U32 R61, R3, 0x1f, RZ ;  /* 0x0000001f033d7819 */ /* 0x004fe200000006ff */
[----:B------:R-:W-:Y:S01]  /*10250*/  IMAD.MOV.U32 R20, RZ, RZ, R13 ;  /* 0x000000ffff147224 */ /* 0x000fe200078e000d */
[----:B------:R-:W-:Y:S01]  /*10260*/  PRMT R71, R21, 0x7610, R71 ;  /* 0x0000761015477816 */ /* 0x000fe20000000047 */
[----:B------:R-:W-:Y:S01]  /*10270*/  IMAD.MOV.U32 R21, RZ, RZ, R14 ;  /* 0x000000ffff157224 */ /* 0x000fe200078e000e */
[----:B------:R-:W0:Y:S01]  /*10280*/  SYNCS.PHASECHK.TRANS64.TRYWAIT P0, [R2+URZ+0x2a800], R61 ;  /* 0x02a8003d020075a7 */ /* 0x000e22000800017f */
[----:B------:R-:W-:Y:S01]  /*10290*/  MOV R3, R12 ;  /* 0x0000000c00037202 */ /* 0x000fe20000000f00 */
[----:B------:R-:W-:Y:S01]  /*102a0*/  IMAD.MOV.U32 R63, RZ, RZ, R57 ;  /* 0x000000ffff3f7224 */ /* 0x000fe200078e0039 */
[----:B------:R-:W-:-:S02]  /*102b0*/  PRMT R71, R71, 0x5410, R0 ;  /* 0x0000541047477816 */ /* 0x000fc40000000000 */
[----:B------:R-:W-:Y:S01]  /*102c0*/  PRMT R0, R3, 0x5410, R20 ;  /* 0x0000541003007816 */ /* 0x000fe20000000014 */
        /* <DEDUP_REMOVED lines=8> */
[----:B------:R-:W-:Y:S01]  /*10350*/  PRMT R3, R3, 0x5410, R20 ;  /* 0x0000541003037816 */ /* 0x000fe20000000014 */
[----:B------:R-:W-:Y:S01]  /*10360*/  IMAD.MOV.U32 R20, RZ, RZ, R51 ;  /* 0x000000ffff147224 */ /* 0x000fe200078e0033 */
[----:B------:R-:W-:-:S02]  /*10370*/  VIADDMNMX R21, R65, -R188, 0x80, PT ;  /* 0x0000008041157446 */ /* 0x000fc400038009bc */
[----:B------:R-:W-:Y:S01]  /*10380*/  PRMT R73, R60, 0x5410, R62 ;  /* 0x000054103c497816 */ /* 0x000fe2000000003e */
[----:B------:R-:W-:Y:S01]  /*10390*/  IMAD.MOV.U32 R60, RZ, RZ, R55 ;  /* 0x000000ffff3c7224 */ /* 0x000fe200078e0037 */
[----:B------:R-:W-:Y:S01]  /*103a0*/  PRMT R83, R83, 0x5410, R20 ;  /* 0x0000541053537816 */ /* 0x000fe20000000014 */
[----:B------:R-:W-:Y:S01]  /*103b0*/  IMAD.MOV.U32 R62, RZ, RZ, R56 ;  /* 0x000000ffff3e7224 */ /* 0x000fe200078e0038 */
[----:B------:R-:W-:Y:S02]  /*103c0*/  MOV R20, R54 ;  /* 0x0000003600147202 */ /* 0x000fe40000000f00 */
[----:B------:R-:W-:Y:S02]  /*103d0*/  ISETP.GE.AND P1, PT, R174, R21, PT ;  /* 0x00000015ae00720c */ /* 0x000fe40003f26270 */
[----:B------:R-:W-:Y:S01]  /*103e0*/  PRMT R74, R20, 0x5410, R60 ;  /* 0x00005410144a7816 */ /* 0x000fe2000000003c */
[----:B------:R-:W-:Y:S01]  /*103f0*/  IMAD.MOV.U32 R60, RZ, RZ, R58 ;  /* 0x000000ffff3c7224 */ /* 0x000fe200078e003a */
[----:B------:R-:W-:-:S02]  /*10400*/  PRMT R20, R62, 0x5410, R63 ;  /* 0x000054103e147816 */ /* 0x000fc4000000003f */
[----:B------:R-:W-:Y:S01]  /*10410*/  MOV R62, R59 ;  /* 0x0000003b003e7202 */ /* 0x000fe20000000f00 */
[----:B0-----:R-:W-:Y:S06]  /*10420*/  @!P0 BRA `(.L_x_1731) ;  /* 0x000001c4005c8947 */ /* 0x001fec0003800000 */
.L_x_2049:
[----:B------:R-:W-:Y:S05]  /*10430*/  BSYNC B1 ;  /* 0x0000000000017941 */ /* 0x000fea0003800000 */
.L_x_1730:
[----:B------:R-:W-:Y:S01]  /*10440*/  BSSY B1, `(.L_x_1732) ;  /* 0x000012e000017945 */ /* 0x000fe20003800000 */
[----:B------:R-:W-:-:S03]  /*10450*/  PRMT R69, R60, 0x5410, R62 ;  /* 0x000054103c457816 */ /* 0x000fc6000000003e */
[----:B------:R-:W-:Y:S05]  /*10460*/  @P1 BRA `(.L_x_1733) ;  /* 0x0000001000ac1947 */ /* 0x000fea0003800000 */
[----:B------:R-:W1:Y:S01]  /*10470*/  LDC R75, c[0x0][0x3f4] ;  /* 0x0000fd00ff4b7b82 */ /* 0x000e620000000800 */
[----:B------:R-:W-:Y:S01]  /*10480*/  BSSY B2, `(.L_x_1734) ;  /* 0x0000067000027945 */ /* 0x000fe20003800000 */
[-C--:B-1----:R-:W-:Y:S02]  /*10490*/  ISETP.GE.AND P0, PT, R18, R75.reuse, PT ;  /* 0x0000004b1200720c */ /* 0x082fe40003f06270 */
[-C--:B------:R-:W-:Y:S02]  /*104a0*/  ISETP.GE.AND P1, PT, R167, R75.reuse, PT ;  /* 0x0000004ba700720c */ /* 0x080fe40003f26270 */
[----:B------:R-:W-:-:S09]  /*104b0*/  ISETP.GE.AND P2, PT, R168, R75, PT ;  /* 0x0000004ba800720c */ /* 0x000fd20003f46270 */
[----:B------:R-:W-:Y:S05]  /*104c0*/  @P0 BRA `(.L_x_1735) ;  /* 0x0000000400880947 */ /* 0x000fea0003800000 */
[----:B------:R-:W-:Y:S01]  /*104d0*/  LEA.HI R62, R75, R209, RZ, 0x1d ;  /* 0x000000d14b3e7211 */ /* 0x000fe200078fe8ff */
[--C-:B------:R-:W-:Y:S01]  /*104e0*/  HADD2.F32 R100, -RZ, R97.reuse.H0_H0 ;  /* 0x20000061ff647230 */ /* 0x100fe20000004100 */
[----:B0-----:R-:W-:Y:S01]  /*104f0*/  LOP3.LUT R61, R185, 0x38, R18, 0xf8, !PT ;  /* 0x00000038b93d7812 */ /* 0x001fe200078ef812 */
[----:B------:R-:W-:Y:S01]  /*10500*/  HADD2.F32 R104, -RZ, R97.H1_H1 ;  /* 0x30000061ff687230 */ /* 0x000fe20000004100 */
[----:B------:R-:W-:Y:S01]  /*10510*/  SHF.R.S32.HI R63, RZ, 0x1f, R62 ;  /* 0x0000001fff3f7819 */ /* 0x000fe2000001143e */
[----:B------:R-:W-:Y:S01]  /*10520*/  IMAD.SHL.U32 R64, R62, 0x8, RZ ;  /* 0x000000083e407824 */ /* 0x000fe200078e00ff */
[----:B------:R-:W-:Y:S01]  /*10530*/  LOP3.LUT R60, R61, R186, RZ, 0x3c, !PT ;  /* 0x000000ba3d3c7212 */ /* 0x000fe200078e3cff */
[--C-:B------:R-:W-:Y:S01]  /*10540*/  HADD2.F32 R103, -RZ, R91.reuse.H0_H0 ;  /* 0x2000005bff677230 */ /* 0x100fe20000004100 */
[----:B------:R-:W-:Y:S01]  /*10550*/  LEA.HI R62, R63, R62, RZ, 0x3 ;  /* 0x0000003e3f3e7211 */ /* 0x000fe200078f18ff */
[----:B------:R-:W-:Y:S01]  /*10560*/  HADD2.F32 R91, -RZ, R91.H1_H1 ;  /* 0x3000005bff5b7230 */ /* 0x000fe20000004100 */
[----:B------:R-:W-:Y:S01]  /*10570*/  LOP3.LUT R63, R185, 0x38, R64, 0xf8, !PT ;  /* 0x00000038b93f7812 */ /* 0x000fe200078ef840 */
[----:B------:R-:W-:Y:S01]  /*10580*/  IMAD.IADD R61, R187, 0x1, R60 ;  /* 0x00000001bb3d7824 */ /* 0x000fe200078e023c */
[--C-:B------:R-:W-:Y:S01]  /*10590*/  SHF.R.U64 R32, R32, 0x10, R33.reuse ;  /* 0x0000001020207819 */ /* 0x100fe20000001221 */
[----:B------:R-:W-:Y:S01]  /*105a0*/  IMAD.SHL.U32 R62, R62, 0x400, RZ ;  /* 0x000004003e3e7824 */ /* 0x000fe200078e00ff */
[----:B------:R-:W-:Y:S01]  /*105b0*/  LOP3.LUT R65, R63, R186, RZ, 0x3c, !PT ;  /* 0x000000ba3f417212 */ /* 0x000fe200078e3cff */
[----:B------:R-:W-:Y:S01]  /*105c0*/  IMAD R84, R61, 0x2, R2 ;  /* 0x000000023d547824 */ /* 0x000fe200078e0202 */
[----:B------:R-:W-:-:S02]  /*105d0*/  SHF.R.U32.HI R90, RZ, 0x10, R33 ;  /* 0x00000010ff5a7819 */ /* 0x000fc40000011621 */
[----:B------:R-:W-:Y:S02]  /*105e0*/  LOP3.LUT R64, R62, 0x7fffe000, RZ, 0xc0, !PT ;  /* 0x7fffe0003e407812 */ /* 0x000fe400078ec0ff */
[----:B------:R-:W0:Y:S01]  /*105f0*/  LDS.128 R60, [R84+0xc400] ;  /* 0x00c40000543c7984 */ /* 0x000e220000000c00 */
[----:B------:R-:W-:Y:S02]  /*10600*/  SHF.R.U64 R33, R44, 0x10, R45 ;  /* 0x000000102c217819 */ /* 0x000fe4000000122d */
[----:B------:R-:W-:Y:S02]  /*10610*/  IADD3 R65, R65, R64, R187 ;  /* 0x0000004041417210 */ /* 0x000fe40007ffe0bb */
[----:B------:R-:W-:Y:S02]  /*10620*/  SHF.R.U32.HI R44, RZ, 0x10, R45 ;  /* 0x00000010ff2c7819 */ /* 0x000fe4000001162d */
[----:B------:R-:W-:Y:S02]  /*10630*/  LEA R85, R65, R2, 0x1 ;  /* 0x0000000241557211 */ /* 0x000fe400078e08ff */
[--C-:B------:R-:W-:Y:S01]  /*10640*/  SHF.R.U64 R34, R34, 0x10, R35.reuse ;  /* 0x0000001022227819 */ /* 0x100fe20000001223 */
[----:B------:R-:W-:Y:S01]  /*10650*/  HADD2.F32 R102, -RZ, R44.H0_H0 ;  /* 0x2000002cff667230 */ /* 0x000fe20000004100 */
[----:B------:R-:W-:Y:S01]  /*10660*/  SHF.R.U32.HI R45, RZ, 0x10, R35 ;  /* 0x00000010ff2d7819 */ /* 0x000fe20000011623 */
[----:B------:R-:W1:Y:S01]  /*10670*/  LDS.128 R64, [R85+0xc400] ;  /* 0x00c4000055407984 */ /* 0x000e620000000c00 */
[----:B------:R-:W-:-:S02]  /*10680*/  SHF.R.U64 R35, R46, 0x10, R47 ;  /* 0x000000102e237819 */ /* 0x000fc4000000122f */
[----:B------:R-:W-:Y:S01]  /*10690*/  SHF.R.U32.HI R46, RZ, 0x10, R47 ;  /* 0x00000010ff2e7819 */ /* 0x000fe2000001162f */
[--C-:B0-----:R-:W-:Y:S02]  /*106a0*/  HADD2.F32 R47, -RZ, R61.reuse.H0_H0 ;  /* 0x2000003dff2f7230 */ /* 0x101fe40000004100 */
[----:B------:R-:W-:Y:S02]  /*106b0*/  HADD2.F32 R61, -RZ, R61.H1_H1 ;  /* 0x3000003dff3d7230 */ /* 0x000fe40000004100 */
[----:B------:R-:W-:Y:S02]  /*106c0*/  HADD2.F32 R94, -RZ, R60.H0_H0 ;  /* 0x2000003cff5e7230 */ /* 0x000fe40000004100 */
[----:B------:R-:W-:Y:S02]  /*106d0*/  HADD2.F32 R95, -RZ, R62.H0_H0 ;  /* 0x2000003eff5f7230 */ /* 0x000fe40000004100 */
[--C-:B------:R-:W-:Y:S02]  /*106e0*/  HADD2.F32 R96, -RZ, R63.reuse.H0_H0 ;  /* 0x2000003fff607230 */ /* 0x100fe40000004100 */
[----:B------:R-:W-:-:S02]  /*106f0*/  HADD2.F32 R63, -RZ, R63.H1_H1 ;  /* 0x3000003fff3f7230 */ /* 0x000fc40000004100 */
[--C-:B-1----:R-:W-:Y:S02]  /*10700*/  HADD2.F32 R101, -RZ, R65.reuse.H0_H0 ;  /* 0x20000041ff657230 */ /* 0x102fe40000004100 */
[----:B------:R-:W-:Y:S02]  /*10710*/  HADD2.F32 R99, -RZ, R65.H1_H1 ;  /* 0x30000041ff637230 */ /* 0x000fe40000004100 */
[----:B------:R-:W-:Y:S02]  /*10720*/  HADD2.F32 R98, -RZ, R64.H0_H0 ;  /* 0x20000040ff627230 */ /* 0x000fe40000004100 */
[C---:B------:R-:W-:Y:S01]  /*10730*/  FMUL.FTZ R106, R101.reuse, R100 ;  /* 0x00000064656a7220 */ /* 0x040fe20000410000 */
[-C--:B------:R-:W-:Y:S01]  /*10740*/  FMUL.FTZ R108, R101, R104.reuse ;  /* 0x00000068656c7220 */ /* 0x080fe20000410000 */
[----:B------:R-:W-:Y:S02]  /*10750*/  HADD2.F32 R101, -RZ, R93.H1_H1 ;  /* 0x3000005dff657230 */ /* 0x000fe40000004100 */
[----:B------:R-:W-:Y:S01]  /*10760*/  FFMA.FTZ R44, R47, R104, -R106 ;  /* 0x000000682f2c7223 */ /* 0x000fe2000001086a */
[----:B------:R-:W-:-:S02]  /*10770*/  HADD2.F32 R104, -RZ, R90.H0_H0 ;  /* 0x2000005aff687230 */ /* 0x000fc40000004100 */
[----:B------:R-:W-:Y:S01]  /*10780*/  FMUL.FTZ R106, R99, R102 ;  /* 0x00000066636a7220 */ /* 0x000fe20000410000 */
[----:B------:R-:W-:Y:S01]  /*10790*/  FFMA.FTZ R90, R47, R100, R108 ;  /* 0x000000642f5a7223 */ /* 0x000fe2000001006c */
[----:B------:R-:W-:Y:S02]  /*107a0*/  HADD2.F32 R65, -RZ, R66.H0_H0 ;  /* 0x20000042ff417230 */ /* 0x000fe40000004100 */
[-C--:B------:R-:W-:Y:S01]  /*107b0*/  FMUL.FTZ R108, R99, R104.reuse ;  /* 0x00000068636c7220 */ /* 0x080fe20000410000 */
[--C-:B------:R-:W-:Y:S02]  /*107c0*/  HADD2.F32 R100, -RZ, R92.reuse.H0_H0 ;  /* 0x2000005cff647230 */ /* 0x100fe40000004100 */
[----:B------:R-:W-:Y:S01]  /*107d0*/  FFMA.FTZ R47, R61, R104, -R106 ;  /* 0x000000683d2f7223 */ /* 0x000fe2000001086a */
[C---:B------:R-:W-:Y:S01]  /*107e0*/  FMUL.FTZ R99, R98.reuse, R101 ;  /* 0x0000006562637220 */ /* 0x040fe20000410000 */
[----:B------:R-:W-:Y:S01]  /*107f0*/  FMUL.FTZ R104, R98, R103 ;  /* 0x0000006762687220 */ /* 0x000fe20000410000 */
[----:B------:R-:W-:-:S02]  /*10800*/  HADD2.F32 R92, -RZ, R92.H1_H1 ;  /* 0x3000005cff5c7230 */ /* 0x000fc40000004100 */
[----:B------:R-:W-:Y:S01]  /*10810*/  FFMA.FTZ R61, R61, R102, R108 ;  /* 0x000000663d3d7223 */ /* 0x000fe2000001006c */
[C---:B------:R-:W-:Y:S01]  /*10820*/  FMUL.FTZ R102, R65.reuse, R100 ;  /* 0x0000006441667220 */ /* 0x040fe20000410000 */
[----:B------:R-:W-:Y:S02]  /*10830*/  HADD2.F32 R97, -RZ, R67.H0_H0 ;  /* 0x20000043ff617230 */ /* 0x000fe40000004100 */
[C---:B------:R-:W-:Y:S01]  /*10840*/  FFMA.FTZ R98, R94.reuse, R103, -R99 ;  /* 0x000000675e627223 */ /* 0x040fe20000010863 */
[----:B------:R-:W-:Y:S01]  /*10850*/  FFMA.FTZ R94, R94, R101, R104 ;  /* 0x000000655e5e7223 */ /* 0x000fe20000010068 */
[----:B------:R-:W-:Y:S02]  /*10860*/  HADD2.F32 R93, -RZ, R93.H0_H0 ;  /* 0x2000005dff5d7230 */ /* 0x000fe40000004100 */
[-C--:B------:R-:W-:Y:S01]  /*10870*/  FMUL.FTZ R104, R65, R92.reuse ;  /* 0x0000005c41687220 */ /* 0x080fe20000410000 */
[----:B------:R-:W-:Y:S01]  /*10880*/  FFMA.FTZ R65, R95, R92, -R102 ;  /* 0x0000005c5f417223 */ /* 0x000fe20000010866 */
[----:B------:R-:W-:-:S02]  /*10890*/  HADD2.F32 R102, -RZ, R45.H0_H0 ;  /* 0x2000002dff667230 */ /* 0x000fc40000004100 */
[C---:B------:R-:W-:Y:S01]  /*108a0*/  FMUL.FTZ R45, R97.reuse, R91 ;  /* 0x0000005b612d7220 */ /* 0x040fe20000410000 */
[----:B------:R-:W-:Y:S02]  /*108b0*/  HADD2.F32 R67, -RZ, R67.H1_H1 ;  /* 0x30000043ff437230 */ /* 0x000fe40000004100 */
[-C--:B------:R-:W-:Y:S01]  /*108c0*/  FMUL.FTZ R106, R97, R93.reuse ;  /* 0x0000005d616a7220 */ /* 0x080fe20000410000 */
[----:B------:R-:W-:Y:S02]  /*108d0*/  HADD2.F32 R92, -RZ, R46.H0_H0 ;  /* 0x2000002eff5c7230 */ /* 0x000fe40000004100 */
[----:B------:R-:W-:Y:S01]  /*108e0*/  FFMA.FTZ R46, R95, R100, R104 ;  /* 0x000000645f2e7223 */ /* 0x000fe20000010068 */
[C---:B------:R-:W-:Y:S01]  /*108f0*/  FFMA.FTZ R45, R96.reuse, R93, -R45 ;  /* 0x0000005d602d7223 */ /* 0x040fe2000001082d */
[----:B------:R-:W-:Y:S01]  /*10900*/  FFMA.FTZ R96, R96, R91, R106 ;  /* 0x0000005b60607223 */ /* 0x000fe2000001006a */
[C---:B------:R-:W-:Y:S01]  /*10910*/  FMUL.FTZ R104, R67.reuse, R102 ;  /* 0x0000006643687220 */ /* 0x040fe20000410000 */
[----:B------:R-:W-:Y:S01]  /*10920*/  FMUL.FTZ R100, R67, R92 ;  /* 0x0000005c43647220 */ /* 0x000fe20000410000 */
[----:B------:R-:W-:-:S02]  /*10930*/  HADD2.F32 R64, -RZ, R64.H1_H1 ;  /* 0x30000040ff407230 */ /* 0x000fc40000004100 */
[----:B------:R-:W-:Y:S02]  /*10940*/  HADD2.F32 R66, -RZ, R66.H1_H1 ;  /* 0x30000042ff427230 */ /* 0x000fe40000004100 */
[C---:B------:R-:W-:Y:S01]  /*10950*/  FFMA.FTZ R100, R63.reuse, R102, -R100 ;  /* 0x000000663f647223 */ /* 0x040fe20000010864 */
[----:B------:R-:W-:Y:S02]  /*10960*/  HADD2.F32 R67, -RZ, R33.H0_H0 ;  /* 0x20000021ff437230 */ /* 0x000fe40000004100 */
[----:B------:R-:W-:Y:S01]  /*10970*/  FFMA.FTZ R95, R63, R92, R104 ;  /* 0x0000005c3f5f7223 */ /* 0x000fe20000010068 */
[----:B------:R-:W-:Y:S02]  /*10980*/  HADD2.F32 R91, -RZ, R35.H0_H0 ;  /* 0x20000023ff5b7230 */ /* 0x000fe40000004100 */
[----:B------:R-:W-:Y:S02]  /*10990*/  HADD2.F32 R33, -RZ, R32.H0_H0 ;  /* 0x20000020ff217230 */ /* 0x000fe40000004100 */
[----:B------:R-:W-:Y:S01]  /*109a0*/  FMUL.FTZ R63, R64, R67 ;  /* 0x00000043403f7220 */ /* 0x000fe20000410000 */
[----:B------:R-:W-:-:S02]  /*109b0*/  HADD2.F32 R35, -RZ, R34.H0_H0 ;  /* 0x20000022ff237230 */ /* 0x000fc40000004100 */
[----:B------:R-:W-:Y:S01]  /*109c0*/  FMUL.FTZ R93, R66, R91 ;  /* 0x0000005b425d7220 */ /* 0x000fe20000410000 */
[----:B------:R-:W-:Y:S02]  /*109d0*/  HADD2.F32 R60, -RZ, R60.H1_H1 ;  /* 0x3000003cff3c7230 */ /* 0x000fe40000004100 */
[----:B------:R-:W-:Y:S01]  /*109e0*/  FMUL.FTZ R64, R64, R33 ;  /* 0x0000002140407220 */ /* 0x000fe20000410000 */
[----:B------:R-:W-:Y:S02]  /*109f0*/  HADD2.F32 R62, -RZ, R62.H1_H1 ;  /* 0x3000003eff3e7230 */ /* 0x000fe40000004100 */
        /* <DEDUP_REMOVED lines=15> */
.L_x_1735:
[----:B------:R-:W-:Y:S05]  /*10af0*/  BSYNC B2 ;  /* 0x0000000000027941 */ /* 0x000fea0003800000 */
.L_x_1734:
[----:B------:R-:W-:Y:S04]  /*10b00*/  BSSY B2, `(.L_x_1736) ;  /* 0x0000061000027945 */ /* 0x000fe80003800000 */
[----:B------:R-:W-:Y:S05]  /*10b10*/  @P1 BRA `(.L_x_1737) ;  /* 0x00000004007c1947 */ /* 0x000fea0003800000 */
[----:B------:R-:W2:Y:S01]  /*10b20*/  LDL R95, [R1+0x44] ;  /* 0x00004400015f7983 */ /* 0x000ea20000100800 */
[----:B-1----:R-:W-:Y:S01]  /*10b30*/  LEA.HI R32, R75, R170, RZ, 0x1d ;  /* 0x000000aa4b207211 */ /* 0x002fe200078fe8ff */
[----:B------:R-:W-:Y:S01]  /*10b40*/  HADD2.F32 R84, -RZ, R88.H1_H1 ;  /* 0x30000058ff547230 */ /* 0x000fe20000004100 */
[--C-:B------:R-:W-:Y:S01]  /*10b50*/  SHF.R.U64 R28, R28, 0x10, R29.reuse ;  /* 0x000000101c1c7819 */ /* 0x100fe2000000121d */
[--C-:B------:R-:W-:Y:S01]  /*10b60*/  HADD2.F32 R90, -RZ, R86.reuse.H1_H1 ;  /* 0x30000056ff5a7230 */ /* 0x100fe20000004100 */
[----:B------:R-:W-:Y:S01]  /*10b70*/  SHF.R.S32.HI R33, RZ, 0x1f, R32 ;  /* 0x0000001fff217819 */ /* 0x000fe20000011420 */
[----:B------:R-:W-:Y:S01]  /*10b80*/  IMAD.SHL.U32 R34, R32, 0x8, RZ ;  /* 0x0000000820227824 */ /* 0x000fe200078e00ff */
[----:B------:R-:W-:Y:S01]  /*10b90*/  SHF.R.U32.HI R85, RZ, 0x10, R29 ;  /* 0x00000010ff557819 */ /* 0x000fe2000001161d */
[----:B------:R-:W-:Y:S01]  /*10ba0*/  HADD2.F32 R86, -RZ, R86.H0_H0 ;  /* 0x20000056ff567230 */ /* 0x000fe20000004100 */
[----:B------:R-:W-:Y:S01]  /*10bb0*/  LEA.HI R32, R33, R32, RZ, 0x3 ;  /* 0x0000002021207211 */ /* 0x000fe200078f18ff */
[----:B------:R-:W-:Y:S01]  /*10bc0*/  HADD2.F32 R88, -RZ, R88.H0_H0 ;  /* 0x20000058ff587230 */ /* 0x000fe20000004100 */
[----:B------:R-:W-:Y:S01]  /*10bd0*/  LOP3.LUT R33, R185, 0x38, R34, 0xf8, !PT ;  /* 0x00000038b9217812 */ /* 0x000fe200078ef822 */
[----:B------:R-:W-:Y:S01]  /*10be0*/  HADD2.F32 R85, -RZ, R85.H0_H0 ;  /* 0x20000055ff557230 */ /* 0x000fe20000004100 */
[----:B------:R-:W-:Y:S01]  /*10bf0*/  SHF.R.U64 R29, R40, 0x10, R41 ;  /* 0x00000010281d7819 */ /* 0x000fe20000001229 */
[----:B------:R-:W-:Y:S01]  /*10c00*/  IMAD.SHL.U32 R32, R32, 0x400, RZ ;  /* 0x0000040020207824 */ /* 0x000fe200078e00ff */
[----:B------:R-:W-:-:S02]  /*10c10*/  LOP3.LUT R45, R33, R186, RZ, 0x3c, !PT ;  /* 0x000000ba212d7212 */ /* 0x000fc400078e3cff */
[--C-:B------:R-:W-:Y:S02]  /*10c20*/  SHF.R.U64 R30, R30, 0x10, R31.reuse ;  /* 0x000000101e1e7819 */ /* 0x100fe4000000121f */
[----:B------:R-:W-:Y:S02]  /*10c30*/  LOP3.LUT R44, R32, 0x7fffe000, RZ, 0xc0, !PT ;  /* 0x7fffe000202c7812 */ /* 0x000fe400078ec0ff */
[----:B------:R-:W-:Y:S02]  /*10c40*/  SHF.R.U32.HI R40, RZ, 0x10, R31 ;  /* 0x00000010ff287819 */ /* 0x000fe4000001161f */
[----:B------:R-:W-:Y:S02]  /*10c50*/  IADD3 R45, R45, R44, R187 ;  /* 0x0000002c2d2d7210 */ /* 0x000fe40007ffe0bb */
[----:B------:R-:W-:Y:S01]  /*10c60*/  SHF.R.U64 R31, R42, 0x10, R43 ;  /* 0x000000102a1f7819 */ /* 0x000fe2000000122b */
[----:B------:R-:W-:Y:S01]  /*10c70*/  HADD2.F32 R40, -RZ, R40.H0_H0 ;  /* 0x20000028ff287230 */ /* 0x000fe20000004100 */
[----:B------:R-:W-:Y:S01]  /*10c80*/  SHF.R.U32.HI R91, RZ, 0x10, R41 ;  /* 0x00000010ff5b7819 */ /* 0x000fe20000011629 */
[----:B------:R-:W-:Y:S01]  /*10c90*/  IMAD R60, R45, 0x2, R2 ;  /* 0x000000022d3c7824 */ /* 0x000fe200078e0202 */
[----:B------:R-:W-:-:S03]  /*10ca0*/  SHF.R.U32.HI R42, RZ, 0x10, R43 ;  /* 0x00000010ff2a7819 */ /* 0x000fc6000001162b */
[----:B------:R-:W-:Y:S01]  /*10cb0*/  HADD2.F32 R91, -RZ, R91.H0_H0 ;  /* 0x2000005bff5b7230 */ /* 0x000fe20000004100 */
[----:B------:R-:W1:Y:S01]  /*10cc0*/  LDS.128 R44, [R60+0xc400] ;  /* 0x00c400003c2c7984 */ /* 0x000e620000000c00 */
[----:B------:R-:W-:Y:S02]  /*10cd0*/  HADD2.F32 R42, -RZ, R42.H0_H0 ;  /* 0x2000002aff2a7230 */ /* 0x000fe40000004100 */
[--C-:B-1----:R-:W-:Y:S02]  /*10ce0*/  HADD2.F32 R43, -RZ, R45.reuse.H0_H0 ;  /* 0x2000002dff2b7230 */ /* 0x102fe40000004100 */
[----:B------:R-:W-:Y:S02]  /*10cf0*/  HADD2.F32 R64, -RZ, R45.H1_H1 ;  /* 0x3000002dff407230 */ /* 0x000fe40000004100 */
[----:B------:R-:W-:Y:S02]  /*10d00*/  HADD2.F32 R65, -RZ, R44.H0_H0 ;  /* 0x2000002cff417230 */ /* 0x000fe40000004100 */
[C---:B------:R-:W-:Y:S01]  /*10d10*/  FMUL.FTZ R92, R43.reuse, R90 ;  /* 0x0000005a2b5c7220 */ /* 0x040fe20000410000 */
[----:B------:R-:W-:Y:S01]  /*10d20*/  FMUL.FTZ R94, R43, R84 ;  /* 0x000000542b5e7220 */ /* 0x000fe20000410000 */
[----:B------:R-:W-:Y:S01]  /*10d30*/  FMUL.FTZ R93, R64, R91 ;  /* 0x0000005b405d7220 */ /* 0x000fe20000410000 */
[----:B------:R-:W-:-:S02]  /*10d40*/  HADD2.F32 R67, -RZ, R46.H0_H0 ;  /* 0x2000002eff437230 */ /* 0x000fc40000004100 */
[--C-:B------:R-:W-:Y:S02]  /*10d50*/  HADD2.F32 R62, -RZ, R47.reuse.H0_H0 ;  /* 0x2000002fff3e7230 */ /* 0x100fe40000004100 */
[----:B------:R-:W-:Y:S02]  /*10d60*/  HADD2.F32 R47, -RZ, R47.H1_H1 ;  /* 0x3000002fff2f7230 */ /* 0x000fe40000004100 */
[----:B------:R-:W-:Y:S02]  /*10d70*/  HADD2.F32 R44, -RZ, R44.H1_H1 ;  /* 0x3000002cff2c7230 */ /* 0x000fe40000004100 */
[----:B------:R-:W-:Y:S01]  /*10d80*/  HADD2.F32 R46, -RZ, R46.H1_H1 ;  /* 0x3000002eff2e7230 */ /* 0x000fe20000004100 */
[----:B--2---:R-:W1:Y:S02]  /*10d90*/  LDS.128 R32, [R95] ;  /* 0x000000005f207984 */ /* 0x004e640000000c00 */
[--C-:B-1----:R-:W-:Y:S02]  /*10da0*/  HADD2.F32 R63, -RZ, R33.reuse.H0_H0 ;  /* 0x20000021ff3f7230 */ /* 0x102fe40000004100 */
[----:B------:R-:W-:-:S02]  /*10db0*/  HADD2.F32 R66, -RZ, R33.H1_H1 ;  /* 0x30000021ff427230 */ /* 0x000fc40000004100 */
[----:B0-----:R-:W-:Y:S02]  /*10dc0*/  HADD2.F32 R61, -RZ, R32.H0_H0 ;  /* 0x20000020ff3d7230 */ /* 0x001fe40000004100 */
[C---:B------:R-:W-:Y:S01]  /*10dd0*/  FFMA.FTZ R43, R63.reuse, R84, -R92 ;  /* 0x000000543f2b7223 */ /* 0x040fe2000001085c */
[----:B------:R-:W-:Y:S01]  /*10de0*/  FFMA.FTZ R45, R63, R90, R94 ;  /* 0x0000005a3f2d7223 */ /* 0x000fe2000001005e */
[-C--:B------:R-:W-:Y:S01]  /*10df0*/  FMUL.FTZ R63, R64, R85.reuse ;  /* 0x00000055403f7220 */ /* 0x080fe20000410000 */
[C---:B------:R-:W-:Y:S01]  /*10e00*/  FMUL.FTZ R84, R65.reuse, R86 ;  /* 0x0000005641547220 */ /* 0x040fe20000410000 */
[----:B------:R-:W-:Y:S02]  /*10e10*/  HADD2.F32 R90, -RZ, R87.H0_H0 ;  /* 0x20000057ff5a7230 */ /* 0x000fe40000004100 */
[-C--:B------:R-:W-:Y:S01]  /*10e20*/  FMUL.FTZ R65, R65, R88.reuse ;  /* 0x0000005841417220 */ /* 0x080fe20000410000 */
[C---:B------:R-:W-:Y:S01]  /*10e30*/  FFMA.FTZ R64, R66.reuse, R85, -R93 ;  /* 0x0000005542407223 */ /* 0x040fe2000001085d */
[----:B------:R-:W-:Y:S01]  /*10e40*/  FFMA.FTZ R66, R66, R91, R63 ;  /* 0x0000005b42427223 */ /* 0x000fe2000001003f */
[----:B------:R-:W-:Y:S01]  /*10e50*/  FFMA.FTZ R63, R61, R88, -R84 ;  /* 0x000000583d3f7223 */ /* 0x000fe20000010854 */
[----:B------:R-:W-:-:S02]  /*10e60*/  HADD2.F32 R33, -RZ, R34.H0_H0 ;  /* 0x20000022ff217230 */ /* 0x000fc40000004100 */
[----:B------:R-:W-:Y:S01]  /*10e70*/  FFMA.FTZ R61, R61, R86, R65 ;  /* 0x000000563d3d7223 */ /* 0x000fe20000010041 */
[----:B------:R-:W-:Y:S02]  /*10e80*/  HADD2.F32 R84, -RZ, R89.H0_H0 ;  /* 0x20000059ff547230 */ /* 0x000fe40000004100 */
[----:B------:R-:W-:Y:S01]  /*10e90*/  FMUL.FTZ R86, R67, R90 ;  /* 0x0000005a43567220 */ /* 0x000fe20000410000 */
[----:B------:R-:W-:Y:S02]  /*10ea0*/  HADD2.F32 R87, -RZ, R87.H1_H1 ;  /* 0x30000057ff577230 */ /* 0x000fe40000004100 */
[----:B------:R-:W-:Y:S01]  /*10eb0*/  FMUL.FTZ R92, R47, R40 ;  /* 0x000000282f5c7220 */ /* 0x000fe20000410000 */
[----:B------:R-:W-:Y:S02]  /*10ec0*/  HADD2.F32 R89, -RZ, R89.H1_H1 ;  /* 0x30000059ff597230 */ /* 0x000fe40000004100 */
[-C--:B------:R-:W-:Y:S01]  /*10ed0*/  FMUL.FTZ R88, R67, R84.reuse ;  /* 0x0000005443587220 */ /* 0x080fe20000410000 */
[----:B------:R-:W-:Y:S01]  /*10ee0*/  FFMA.FTZ R86, R33, R84, -R86 ;  /* 0x0000005421567223 */ /* 0x000fe20000010856 */
[----:B------:R-:W-:-:S02]  /*10ef0*/  HADD2.F32 R41, -RZ, R35.H0_H0 ;  /* 0x20000023ff297230 */ /* 0x000fc40000004100 */
[C---:B------:R-:W-:Y:S01]  /*10f00*/  FMUL.FTZ R84, R62.reuse, R87 ;  /* 0x000000573e547220 */ /* 0x040fe20000410000 */
[-C--:B------:R-:W-:Y:S01]  /*10f10*/  FMUL.FTZ R62, R62, R89.reuse ;  /* 0x000000593e3e7220 */ /* 0x080fe20000410000 */
[----:B------:R-:W-:Y:S02]  /*10f20*/  HADD2.F32 R35, -RZ, R35.H1_H1 ;  /* 0x30000023ff237230 */ /* 0x000fe40000004100 */
[----:B------:R-:W-:Y:S01]  /*10f30*/  FFMA.FTZ R88, R33, R90, R88 ;  /* 0x0000005a21587223 */ /* 0x000fe20000010058 */
[C---:B------:R-:W-:Y:S01]  /*10f40*/  FFMA.FTZ R84, R41.reuse, R89, -R84 ;  /* 0x0000005929547223 */ /* 0x040fe20000010854 */
[----:B------:R-:W-:Y:S01]  /*10f50*/  FFMA.FTZ R62, R41, R87, R62 ;  /* 0x00000057293e7223 */ /* 0x000fe2000001003e */
[-C--:B------:R-:W-:Y:S01]  /*10f60*/  FMUL.FTZ R90, R47, R42.reuse ;  /* 0x0000002a2f5a7220 */ /* 0x080fe20000410000 */
[----:B------:R-:W-:Y:S02]  /*10f70*/  HADD2.F32 R33, -RZ, R29.H0_H0 ;  /* 0x2000001dff217230 */ /* 0x000fe40000004100 */
[----:B------:R-:W-:Y:S01]  /*10f80*/  FFMA.FTZ R67, R35, R42, R92 ;  /* 0x0000002a23437223 */ /* 0x000fe2000001005c */
[----:B------:R-:W-:-:S02]  /*10f90*/  HADD2.F32 R41, -RZ, R31.H0_H0 ;  /* 0x2000001fff297230 */ /* 0x000fc40000004100 */
[----:B------:R-:W-:Y:S01]  /*10fa0*/  FFMA.FTZ R65, R35, R40, -R90 ;  /* 0x0000002823417223 */ /* 0x000fe2000001085a */
[----:B------:R-:W-:Y:S02]  /*10fb0*/  HADD2.F32 R29, -RZ, R28.H0_H0 ;  /* 0x2000001cff1d7230 */ /* 0x000fe40000004100 */
[----:B------:R-:W-:Y:S01]  /*10fc0*/  FMUL.FTZ R35, R44, R33 ;  /* 0x000000212c237220 */ /* 0x000fe20000410000 */
[----:B------:R-:W-:Y:S02]  /*10fd0*/  HADD2.F32 R31, -RZ, R30.H0_H0 ;  /* 0x2000001eff1f7230 */ /* 0x000fe40000004100 */
[----:B------:R-:W-:Y:S01]  /*10fe0*/  FMUL.FTZ R47, R46, R41 ;  /* 0x000000292e2f7220 */ /* 0x000fe20000410000 */
[----:B------:R-:W-:Y:S02]  /*10ff0*/  HADD2.F32 R32, -RZ, R32.H1_H1 ;  /* 0x30000020ff207230 */ /* 0x000fe40000004100 */
[----:B------:R-:W-:Y:S01]  /*11000*/  FMUL.FTZ R44, R44, R29 ;  /* 0x0000001d2c2c7220 */ /* 0x000fe20000410000 */
[----:B------:R-:W-:-:S02]  /*11010*/  HADD2.F32 R34, -RZ, R34.H1_H1 ;  /* 0x30000022ff227230 */ /* 0x000fc40000004100 */
[----:B------:R-:W-:Y:S01]  /*11020*/  FMUL.FTZ R46, R46, R31 ;  /* 0x0000001f2e2e7220 */ /* 0x000fe20000410000 */
[C---:B------:R-:W-:Y:S01]  /*11030*/  FFMA.FTZ R28, R32.reuse, R29, -R35 ;  /* 0x0000001d201c7223 */ /* 0x040fe20000010823 */
[----:B------:R-:W-:Y:S01]  /*11040*/  FFMA.FTZ R32, R32, R33, R44 ;  /* 0x0000002120207223 */ /* 0x000fe2000001002c */
[C---:B------:R-:W-:Y:S01]  /*11050*/  FFMA.FTZ R47, R34.reuse, R31, -R47 ;  /* 0x0000001f222f7223 */ /* 0x040fe2000001082f */
[----:B------:R-:W-:Y:S01]  /*11060*/  FFMA.FTZ R41, R34, R41, R46 ;  /* 0x0000002922297223 */ /* 0x000fe2000001002e */
[----:B------:R-:W-:Y:S02]  /*11070*/  F2FP.F16.F32.PACK_AB R31, R65, R84 ;  /* 0x00000054411f723e */ /* 0x000fe400000000ff */
        /* <DEDUP_REMOVED lines=9> */
.L_x_1737:
[----:B------:R-:W-:Y:S05]  /*11110*/  BSYNC B2 ;  /* 0x0000000000027941 */ /* 0x000fea0003800000 */
.L_x_1736:
[----:B------:R-:W-:Y:S05]  /*11120*/  @P2 BRA `(.L_x_1733) ;  /* 0x00000004007c2947 */ /* 0x000fea0003800000 */
[----:B------:R-:W3:Y:S01]  /*11130*/  LDL R67, [R1+0x3c] ;  /* 0x00003c0001437983 */ /* 0x000ee20000100800 */
[----:B------:R-:W-:Y:S01]  /*11140*/  LEA.HI R75, R75, R171, RZ, 0x1d ;  /* 0x000000ab4b4b7211 */ /* 0x000fe200078fe8ff */
[----:B--2---:R-:W-:Y:S01]  /*11150*/  HADD2.F32 R60, -RZ, R77.H0_H0 ;  /* 0x2000004dff3c7230 */ /* 0x004fe20000004100 */
[----:B------:R-:W-:Y:S01]  /*11160*/  SHF.R.U64 R24, R24, 0x10, R25 ;  /* 0x0000001018187819 */ /* 0x000fe20000001219 */
[--C-:B-1----:R-:W-:Y:S01]  /*11170*/  HADD2.F32 R46, -RZ, R78.reuse.H1_H1 ;  /* 0x3000004eff2e7230 */ /* 0x102fe20000004100 */
[----:B------:R-:W-:Y:S01]  /*11180*/  SHF.R.S32.HI R30, RZ, 0x1f, R75 ;  /* 0x0000001fff1e7819 */ /* 0x000fe2000001144b */
[----:B------:R-:W-:Y:S01]  /*11190*/  IMAD.SHL.U32 R28, R75, 0x8, RZ ;  /* 0x000000084b1c7824 */ /* 0x000fe200078e00ff */
[----:B------:R-:W-:Y:S01]  /*111a0*/  SHF.R.U32.HI R45, RZ, 0x10, R25 ;  /* 0x00000010ff2d7819 */ /* 0x000fe20000011619 */
[----:B------:R-:W-:Y:S01]  /*111b0*/  HADD2.F32 R78, -RZ, R78.H0_H0 ;  /* 0x2000004eff4e7230 */ /* 0x000fe20000004100 */
[----:B------:R-:W-:Y:S02]  /*111c0*/  LEA.HI R30, R30, R75, RZ, 0x3 ;  /* 0x0000004b1e1e7211 */ /* 0x000fe400078f18ff */
[----:B------:R-:W-:Y:S01]  /*111d0*/  LOP3.LUT R29, R185, 0x38, R28, 0xf8, !PT ;  /* 0x00000038b91d7812 */ /* 0x000fe200078ef81c */
[----:B------:R-:W-:Y:S01]  /*111e0*/  HADD2.F32 R45, -RZ, R45.H0_H0 ;  /* 0x2000002dff2d7230 */ /* 0x000fe20000004100 */
[----:B------:R-:W-:-:S02]  /*111f0*/  SHF.L.U32 R30, R30, 0xa, RZ ;  /* 0x0000000a1e1e7819 */ /* 0x000fc400000006ff */
[----:B------:R-:W-:Y:S02]  /*11200*/  LOP3.LUT R33, R29, R186, RZ, 0x3c, !PT ;  /* 0x000000ba1d217212 */ /* 0x000fe400078e3cff */
[----:B------:R-:W-:Y:S02]  /*11210*/  LOP3.LUT R32, R30, 0x7fffe000, RZ, 0xc0, !PT ;  /* 0x7fffe0001e207812 */ /* 0x000fe400078ec0ff */
[----:B------:R-:W-:Y:S02]  /*11220*/  SHF.R.U64 R25, R26, 0x10, R27 ;  /* 0x000000101a197819 */ /* 0x000fe4000000121b */
[----:B------:R-:W-:Y:S02]  /*11230*/  IADD3 R33, R33, R32, R187 ;  /* 0x0000002021217210 */ /* 0x000fe40007ffe0bb */
[--C-:B------:R-:W-:Y:S01]  /*11240*/  SHF.R.U64 R36, R36, 0x10, R37.reuse ;  /* 0x0000001024247819 */ /* 0x100fe20000001225 */
[----:B------:R-:W-:Y:S01]  /*11250*/  HADD2.F32 R25, -RZ, R25.H0_H0 ;  /* 0x20000019ff197230 */ /* 0x000fe20000004100 */
[----:B------:R-:W-:Y:S01]  /*11260*/  SHF.R.U32.HI R47, RZ, 0x10, R37 ;  /* 0x00000010ff2f7819 */ /* 0x000fe20000011625 */
[----:B------:R-:W-:Y:S01]  /*11270*/  IMAD R40, R33, 0x2, R2 ;  /* 0x0000000221287824 */ /* 0x000fe200078e0202 */
[----:B------:R-:W-:-:S02]  /*11280*/  SHF.R.U64 R26, R38, 0x10, R39 ;  /* 0x00000010261a7819 */ /* 0x000fc40000001227 */
[----:B------:R-:W-:Y:S01]  /*11290*/  SHF.R.U32.HI R65, RZ, 0x10, R27 ;  /* 0x00000010ff417819 */ /* 0x000fe2000001161b */
[----:B------:R-:W-:Y:S01]  /*112a0*/  HADD2.F32 R47, -RZ, R47.H0_H0 ;  /* 0x2000002fff2f7230 */ /* 0x000fe20000004100 */
[----:B------:R-:W1:Y:S01]  /*112b0*/  LDS.128 R32, [R40+0xc400] ;  /* 0x00c4000028207984 */ /* 0x000e620000000c00 */
[----:B------:R-:W-:Y:S01]  /*112c0*/  SHF.R.U32.HI R63, RZ, 0x10, R39 ;  /* 0x00000010ff3f7819 */ /* 0x000fe20000011627 */
[----:B-1----:R-:W-:Y:S02]  /*112d0*/  HADD2.F32 R42, -RZ, R33.H1_H1 ;  /* 0x30000021ff2a7230 */ /* 0x002fe40000004100 */
[----:B------:R-:W-:Y:S02]  /*112e0*/  HADD2.F32 R43, -RZ, R34.H0_H0 ;  /* 0x20000022ff2b7230 */ /* 0x000fe40000004100 */
[--C-:B------:R-:W-:Y:S02]  /*112f0*/  HADD2.F32 R44, -RZ, R35.reuse.H0_H0 ;  /* 0x20000023ff2c7230 */ /* 0x100fe40000004100 */
[----:B0-----:R-:W-:Y:S01]  /*11300*/  FMUL.FTZ R61, R42, R47 ;  /* 0x0000002f2a3d7220 */ /* 0x001fe20000410000 */
[----:B------:R-:W-:-:S02]  /*11310*/  HADD2.F32 R35, -RZ, R35.H1_H1 ;  /* 0x30000023ff237230 */ /* 0x000fc40000004100 */
[----:B------:R-:W-:Y:S01]  /*11320*/  HADD2.F32 R34, -RZ, R34.H1_H1 ;  /* 0x30000022ff227230 */ /* 0x000fe20000004100 */
[----:B---3--:R-:W0:Y:S02]  /*11330*/  LDS.128 R28, [R67] ;  /* 0x00000000431c7984 */ /* 0x008e240000000c00 */
[--C-:B0-----:R-:W-:Y:S02]  /*11340*/  HADD2.F32 R37, -RZ, R29.reuse.H0_H0 ;  /* 0x2000001dff257230 */ /* 0x101fe40000004100 */
[----:B------:R-:W-:Y:S02]  /*11350*/  HADD2.F32 R38, -RZ, R29.H1_H1 ;  /* 0x3000001dff267230 */ /* 0x000fe40000004100 */
[----:B------:R-:W-:Y:S02]  /*11360*/  HADD2.F32 R29, -RZ, R33.H0_H0 ;  /* 0x20000021ff1d7230 */ /* 0x000fe40000004100 */
[----:B------:R-:W-:Y:S02]  /*11370*/  HADD2.F32 R33, -RZ, R32.H0_H0 ;  /* 0x20000020ff217230 */ /* 0x000fe40000004100 */
[----:B------:R-:W-:-:S02]  /*11380*/  HADD2.F32 R27, -RZ, R28.H0_H0 ;  /* 0x2000001cff1b7230 */ /* 0x000fc40000004100 */
[C---:B------:R-:W-:Y:S01]  /*11390*/  FMUL.FTZ R62, R29.reuse, R60 ;  /* 0x0000003c1d3e7220 */ /* 0x040fe20000410000 */
[-C--:B------:R-:W-:Y:S01]  /*113a0*/  FMUL.FTZ R64, R29, R46.reuse ;  /* 0x0000002e1d407220 */ /* 0x080fe20000410000 */
[----:B------:R-:W-:Y:S02]  /*113b0*/  HADD2.F32 R39, -RZ, R30.H0_H0 ;  /* 0x2000001eff277230 */ /* 0x000fe40000004100 */
[C---:B------:R-:W-:Y:S01]  /*113c0*/  FFMA.FTZ R29, R37.reuse, R46, -R62 ;  /* 0x0000002e251d7223 */ /* 0x040fe2000001083e */
[----:B------:R-:W-:Y:S02]  /*113d0*/  HADD2.F32 R46, -RZ, R77.H1_H1 ;  /* 0x3000004dff2e7230 */ /* 0x000fe40000004100 */
[----:B------:R-:W-:Y:S01]  /*113e0*/  FFMA.FTZ R64, R37, R60, R64 ;  /* 0x0000003c25407223 */ /* 0x000fe20000010040 */
[-C--:B------:R-:W-:Y:S01]  /*113f0*/  FMUL.FTZ R37, R42, R45.reuse ;  /* 0x0000002d2a257220 */ /* 0x080fe20000410000 */
[----:B------:R-:W-:Y:S02]  /*11400*/  HADD2.F32 R42, -RZ, R76.H1_H1 ;  /* 0x3000004cff2a7230 */ /* 0x000fe40000004100 */
[C---:B------:R-:W-:Y:S01]  /*11410*/  FFMA.FTZ R62, R38.reuse, R45, -R61 ;  /* 0x0000002d263e7223 */ /* 0x040fe2000001083d */
[C---:B------:R-:W-:Y:S01]  /*11420*/  FMUL.FTZ R60, R33.reuse, R46 ;  /* 0x0000002e213c7220 */ /* 0x040fe20000410000 */
[----:B------:R-:W-:Y:S01]  /*11430*/  FMUL.FTZ R33, R33, R78 ;  /* 0x0000004e21217220 */ /* 0x000fe20000410000 */
[----:B------:R-:W-:Y:S01]  /*11440*/  FFMA.FTZ R47, R38, R47, R37 ;  /* 0x0000002f262f7223 */ /* 0x000fe20000010025 */
[----:B------:R-:W-:-:S02]  /*11450*/  HADD2.F32 R38, -RZ, R79.H0_H0 ;  /* 0x2000004fff267230 */ /* 0x000fc40000004100 */
[C---:B------:R-:W-:Y:S01]  /*11460*/  FFMA.FTZ R60, R27.reuse, R78, -R60 ;  /* 0x0000004e1b3c7223 */ /* 0x040fe2000001083c */
[----:B------:R-:W-:Y:S01]  /*11470*/  FFMA.FTZ R37, R27, R46, R33 ;  /* 0x0000002e1b257223 */ /* 0x000fe20000010021 */
[C---:B------:R-:W-:Y:S01]  /*11480*/  FMUL.FTZ R46, R43.reuse, R42 ;  /* 0x0000002a2b2e7220 */ /* 0x040fe20000410000 */
[----:B------:R-:W-:Y:S02]  /*11490*/  HADD2.F32 R79, -RZ, R79.H1_H1 ;  /* 0x3000004fff4f7230 */ /* 0x000fe40000004100 */
[-C--:B------:R-:W-:Y:S01]  /*114a0*/  FMUL.FTZ R66, R43, R38.reuse ;  /* 0x000000262b427220 */ /* 0x080fe20000410000 */
[----:B------:R-:W-:Y:S02]  /*114b0*/  HADD2.F32 R76, -RZ, R76.H0_H0 ;  /* 0x2000004cff4c7230 */ /* 0x000fe40000004100 */
[----:B------:R-:W-:Y:S01]  /*114c0*/  FFMA.FTZ R43, R39, R38, -R46 ;  /* 0x00000026272b7223 */ /* 0x000fe2000001082e */
[----:B------:R-:W-:Y:S02]  /*114d0*/  HADD2.F32 R46, -RZ, R63.H0_H0 ;  /* 0x2000003fff2e7230 */ /* 0x000fe40000004100 */
[----:B------:R-:W-:Y:S01]  /*114e0*/  FMUL.FTZ R27, R44, R79 ;  /* 0x0000004f2c1b7220 */ /* 0x000fe20000410000 */
[----:B------:R-:W-:-:S02]  /*114f0*/  HADD2.F32 R38, -RZ, R65.H0_H0 ;  /* 0x20000041ff267230 */ /* 0x000fc40000004100 */
[----:B------:R-:W-:Y:S01]  /*11500*/  FMUL.FTZ R78, R44, R76 ;  /* 0x0000004c2c4e7220 */ /* 0x000fe20000410000 */
[--C-:B------:R-:W-:Y:S02]  /*11510*/  HADD2.F32 R41, -RZ, R31.reuse.H0_H0 ;  /* 0x2000001fff297230 */ /* 0x100fe40000004100 */
[----:B------:R-:W-:Y:S01]  /*11520*/  FFMA.FTZ R66, R39, R42, R66 ;  /* 0x0000002a27427223 */ /* 0x000fe20000010042 */
[----:B------:R-:W-:Y:S02]  /*11530*/  HADD2.F32 R31, -RZ, R31.H1_H1 ;  /* 0x3000001fff1f7230 */ /* 0x000fe40000004100 */
[C---:B------:R-:W-:Y:S01]  /*11540*/  FMUL.FTZ R42, R35.reuse, R46 ;  /* 0x0000002e232a7220 */ /* 0x040fe20000410000 */
[----:B------:R-:W-:Y:S01]  /*11550*/  FMUL.FTZ R44, R35, R38 ;  /* 0x00000026232c7220 */ /* 0x000fe20000410000 */
[----:B------:R-:W-:Y:S02]  /*11560*/  HADD2.F32 R32, -RZ, R32.H1_H1 ;  /* 0x30000020ff207230 */ /* 0x000fe40000004100 */
[----:B------:R-:W-:Y:S01]  /*11570*/  FFMA.FTZ R76, R41, R76, R27 ;  /* 0x0000004c294c7223 */ /* 0x000fe2000001001b */
[----:B------:R-:W-:-:S02]  /*11580*/  HADD2.F32 R33, -RZ, R36.H0_H0 ;  /* 0x20000024ff217230 */ /* 0x000fc40000004100 */
[----:B------:R-:W-:Y:S01]  /*11590*/  FFMA.FTZ R78, R41, R79, -R78 ;  /* 0x0000004f294e7223 */ /* 0x000fe2000001084e */
[----:B------:R-:W-:Y:S02]  /*115a0*/  HADD2.F32 R35, -RZ, R26.H0_H0 ;  /* 0x2000001aff237230 */ /* 0x000fe40000004100 */
[C---:B------:R-:W-:Y:S01]  /*115b0*/  FFMA.FTZ R45, R31.reuse, R38, -R42 ;  /* 0x000000261f2d7223 */ /* 0x040fe2000001082a */
[----:B------:R-:W-:Y:S02]  /*115c0*/  HADD2.F32 R27, -RZ, R24.H0_H0 ;  /* 0x20000018ff1b7230 */ /* 0x000fe40000004100 */
[----:B------:R-:W-:Y:S01]  /*115d0*/  FFMA.FTZ R61, R31, R46, R44 ;  /* 0x0000002e1f3d7223 */ /* 0x000fe2000001002c */
[----:B------:R-:W-:Y:S02]  /*115e0*/  HADD2.F32 R28, -RZ, R28.H1_H1 ;  /* 0x3000001cff1c7230 */ /* 0x000fe40000004100 */
[----:B------:R-:W-:Y:S01]  /*115f0*/  FMUL.FTZ R31, R32, R33 ;  /* 0x00000021201f7220 */ /* 0x000fe20000410000 */
[----:B------:R-:W-:-:S02]  /*11600*/  HADD2.F32 R30, -RZ, R30.H1_H1 ;  /* 0x3000001eff1e7230 */ /* 0x000fc40000004100 */
[----:B------:R-:W-:Y:S01]  /*11610*/  FMUL.FTZ R41, R34, R35 ;  /* 0x0000002322297220 */ /* 0x000fe20000410000 */
[----:B------:R-:W-:Y:S01]  /*11620*/  FMUL.FTZ R32, R32, R27 ;  /* 0x0000001b20207220 */ /* 0x000fe20000410000 */
[----:B------:R-:W-:Y:S01]  /*11630*/  FMUL.FTZ R34, R34, R25 ;  /* 0x0000001922227220 */ /* 0x000fe20000410000 */
[----:B------:R-:W-:Y:S01]  /*11640*/  FFMA.FTZ R39, R28, R27, -R31 ;  /* 0x0000001b1c277223 */ /* 0x000fe2000001081f */
[----:B------:R-:W-:Y:S01]  /*11650*/  FFMA.FTZ R26, R30, R25, -R41 ;  /* 0x000000191e1a7223 */ /* 0x000fe20000010829 */
[----:B------:R-:W-:Y:S01]  /*11660*/  FFMA.FTZ R28, R28, R33, R32 ;  /* 0x000000211c1c7223 */ /* 0x000fe20000010020 */
[----:B------:R-:W-:Y:S01]  /*11670*/  FFMA.FTZ R35, R30, R35, R34 ;  /* 0x000000231e237223 */ /* 0x000fe20000010022 */
[----:B------:R-:W-:Y:S02]  /*11680*/  F2FP.F16.F32.PACK_AB R27, R45, R78 ;  /* 0x0000004e2d1b723e */ /* 0x000fe400000000ff */
[----:B------:R-:W-:Y:S02]  /*11690*/  F2FP.F16.F32.PACK_AB R25, R62, R29 ;  /* 0x0000001d3e19723e */ /* 0x000fe400000000ff */
[----:B------:R-:W-:-:S02]  /*116a0*/  F2FP.F16.F32.PACK_AB R24, R39, R60 ;  /* 0x0000003c2718723e */ /* 0x000fc400000000ff */
[----:B------:R-:W-:Y:S02]  /*116b0*/  F2FP.F16.F32.PACK_AB R26, R26, R43 ;  /* 0x0000002b1a1a723e */ /* 0x000fe400000000ff */
[----:B------:R-:W-:Y:S02]  /*116c0*/  F2FP.F16.F32.PACK_AB R31, R61, R76 ;  /* 0x0000004c3d1f723e */ /* 0x000fe400000000ff */
[----:B------:R-:W-:Y:S01]  /*116d0*/  F2FP.F16.F32.PACK_AB R29, R47, R64 ;  /* 0x000000402f1d723e */ /* 0x000fe200000000ff */
[----:B------:R3:W-:Y:S01]  /*116e0*/  STS.128 [R67], R24 ;  /* 0x0000001843007388 */ /* 0x0007e20000000c00 */
[----:B------:R-:W-:Y:S02]  /*116f0*/  F2FP.F16.F32.PACK_AB R28, R28, R37 ;  /* 0x000000251c1c723e */ /* 0x000fe400000000ff */
[----:B------:R-:W-:-:S05]  /*11700*/  F2FP.F16.F32.PACK_AB R30, R35, R66 ;  /* 0x00000042231e723e */ /* 0x000fca00000000ff */
[----:B------:R3:W-:Y:S02]  /*11710*/  STS.128 [R40+0xc400], R28 ;  /* 0x00c4001c28007388 */ /* 0x0007e40000000c00 */
.L_x_1733:
[----:B------:R-:W-:Y:S05]  /*11720*/  BSYNC B1 ;  /* 0x0000000000017941 */ /* 0x000fea0003800000 */
.L_x_1732:
[----:B---3--:R-:W-:-:S05]  /*11730*/  VIADD R24, R174, 0x40 ;  /* 0x00000040ae187836 */ /* 0x008fca0000000000 */
[----:B------:R-:W-:-:S13]  /*11740*/  ISETP.GE.AND P0, PT, R24, R21, PT ;  /* 0x000000151800720c */ /* 0x000fda0003f06270 */
[----:B------:R-:W-:Y:S05]  /*11750*/  @P0 BRA `(.L_x_1713) ;  /* 0x0000001000a40947 */ /* 0x000fea0003800000 */
[----:B------:R-:W3:Y:S01]  /*11760*/  LDC R21, c[0x0][0x3f4] ;  /* 0x0000fd00ff157b82 */ /* 0x000ee20000000800 */
[----:B------:R-:W-:Y:S01]  /*11770*/  BSSY B1, `(.L_x_1738) ;  /* 0x0000065000017945 */ /* 0x000fe20003800000 */
[----:B0-----:R-:W-:Y:S02]  /*11780*/  SHF.R.U32.HI R61, RZ, 0x3, R181 ;  /* 0x00000003ff3d7819 */ /* 0x001fe400000116b5 */
[-C--:B---3--:R-:W-:Y:S02]  /*11790*/  ISETP.GE.AND P0, PT, R18, R21.reuse, PT ;  /* 0x000000151200720c */ /* 0x088fe40003f06270 */
[-C--:B------:R-:W-:Y:S02]  /*117a0*/  ISETP.GE.AND P1, PT, R167, R21.reuse, PT ;  /* 0x00000015a700720c */ /* 0x080fe40003f26270 */
[----:B------:R-:W-:-:S09]  /*117b0*/  ISETP.GE.AND P2, PT, R168, R21, PT ;  /* 0x00000015a800720c */ /* 0x000fd20003f46270 */
[----:B------:R-:W-:Y:S05]  /*117c0*/  @P0 BRA `(.L_x_1739) ;  /* 0x00000004007c0947 */ /* 0x000fea0003800000 */
[----:B------:R-:W3:Y:S01]  /*117d0*/  LDL R62, [R1+0x40] ;  /* 0x00004000013e7983 */ /* 0x000ee20000100800 */
[----:B------:R-:W-:Y:S01]  /*117e0*/  LEA.HI R24, R21, R209, RZ, 0x1d ;  /* 0x000000d115187211 */ /* 0x000fe200078fe8ff */
[----:B------:R-:W-:Y:S01]  /*117f0*/  HADD2.F32 R38, -RZ, R82.H1_H1 ;  /* 0x30000052ff267230 */ /* 0x000fe20000004100 */
[----:B------:R-:W-:Y:S01]  /*11800*/  SHF.R.U32.HI R37, RZ, 0x10, R5 ;  /* 0x00000010ff257819 */ /* 0x000fe20000011605 */
[--C-:B------:R-:W-:Y:S01]  /*11810*/  HADD2.F32 R40, -RZ, R80.reuse.H1_H1 ;  /* 0x30000050ff287230 */ /* 0x100fe20000004100 */
[----:B------:R-:W-:Y:S01]  /*11820*/  SHF.R.S32.HI R25, RZ, 0x1f, R24 ;  /* 0x0000001fff197819 */ /* 0x000fe20000011418 */
[----:B------:R-:W-:Y:S01]  /*11830*/  IMAD.SHL.U32 R26, R24, 0x8, RZ ;  /* 0x00000008181a7824 */ /* 0x000fe200078e00ff */
[----:B--2---:R-:W-:Y:S01]  /*11840*/  SHF.R.U64 R60, R48, 0x10, R49 ;  /* 0x00000010303c7819 */ /* 0x004fe20000001231 */
[----:B------:R-:W-:Y:S01]  /*11850*/  HADD2.F32 R37, -RZ, R37.H0_H0 ;  /* 0x20000025ff257230 */ /* 0x000fe20000004100 */
[----:B------:R-:W-:Y:S01]  /*11860*/  LEA.HI R25, R25, R24, RZ, 0x3 ;  /* 0x0000001819197211 */ /* 0x000fe200078f18ff */
[----:B------:R-:W-:Y:S01]  /*11870*/  HADD2.F32 R80, -RZ, R80.H0_H0 ;  /* 0x20000050ff507230 */ /* 0x000fe20000004100 */
[----:B------:R-:W-:Y:S01]  /*11880*/  LOP3.LUT R24, R181, 0x38, R26, 0xf8, !PT ;  /* 0x00000038b5187812 */ /* 0x000fe200078ef81a */
[----:B------:R-:W-:Y:S01]  /*11890*/  HADD2.F32 R82, -RZ, R82.H0_H0 ;  /* 0x20000052ff527230 */ /* 0x000fe20000004100 */
[----:B-1----:R-:W-:Y:S01]  /*118a0*/  SHF.R.U64 R47, R4, 0x10, R5 ;  /* 0x00000010042f7819 */ /* 0x002fe20000001205 */
[----:B------:R-:W-:Y:S01]  /*118b0*/  IMAD.SHL.U32 R25, R25, 0x400, RZ ;  /* 0x0000040019197824 */ /* 0x000fe200078e00ff */
[----:B------:R-:W-:-:S02]  /*118c0*/  LOP3.LUT R29, R24, R61, RZ, 0x3c, !PT ;  /* 0x0000003d181d7212 */ /* 0x000fc400078e3cff */
[----:B------:R-:W-:Y:S02]  /*118d0*/  SHF.R.U32.HI R49, RZ, 0x10, R49 ;  /* 0x00000010ff317819 */ /* 0x000fe40000011631 */
[----:B------:R-:W-:Y:S02]  /*118e0*/  LOP3.LUT R28, R25, 0x7fffe000, RZ, 0xc0, !PT ;  /* 0x7fffe000191c7812 */ /* 0x000fe400078ec0ff */
[--C-:B------:R-:W-:Y:S02]  /*118f0*/  SHF.R.U64 R48, R50, 0x10, R51.reuse ;  /* 0x0000001032307819 */ /* 0x100fe40000001233 */
[----:B------:R-:W-:Y:S02]  /*11900*/  IADD3 R29, R29, R28, R200 ;  /* 0x0000001c1d1d7210 */ /* 0x000fe40007ffe0c8 */
[----:B------:R-:W-:Y:S02]  /*11910*/  SHF.R.U32.HI R50, RZ, 0x10, R51 ;  /* 0x00000010ff327819 */ /* 0x000fe40000011633 */
[----:B------:R-:W-:-:S02]  /*11920*/  LEA R32, R29, R2, 0x1 ;  /* 0x000000021d207211 */ /* 0x000fc400078e08ff */
[--C-:B------:R-:W-:Y:S02]  /*11930*/  SHF.R.U32.HI R41, RZ, 0x10, R7.reuse ;  /* 0x00000010ff297819 */ /* 0x100fe40000011607 */
[----:B------:R-:W-:Y:S01]  /*11940*/  SHF.R.U64 R45, R6, 0x10, R7 ;  /* 0x00000010062d7819 */ /* 0x000fe20000001207 */
[----:B------:R-:W0:Y:S02]  /*11950*/  LDS.128 R28, [R32+0xc400] ;  /* 0x00c40000201c7984 */ /* 0x000e240000000c00 */
[--C-:B0-----:R-:W-:Y:S02]  /*11960*/  HADD2.F32 R33, -RZ, R29.reuse.H0_H0 ;  /* 0x2000001dff217230 */ /* 0x101fe40000004100 */
[----:B------:R-:W-:Y:S02]  /*11970*/  HADD2.F32 R34, -RZ, R29.H1_H1 ;  /* 0x3000001dff227230 */ /* 0x000fe40000004100 */
[----:B------:R-:W-:Y:S02]  /*11980*/  HADD2.F32 R29, -RZ, R28.H0_H0 ;  /* 0x2000001cff1d7230 */ /* 0x000fe40000004100 */
[C---:B------:R-:W-:Y:S01]  /*11990*/  FMUL.FTZ R42, R33.reuse, R40 ;  /* 0x00000028212a7220 */ /* 0x040fe20000410000 */
[----:B------:R-:W-:Y:S01]  /*119a0*/  FMUL.FTZ R44, R33, R38 ;  /* 0x00000026212c7220 */ /* 0x000fe20000410000 */
[----:B------:R-:W-:-:S02]  /*119b0*/  HADD2.F32 R33, -RZ, R49.H0_H0 ;  /* 0x20000031ff217230 */ /* 0x000fc40000004100 */
[----:B------:R-:W-:Y:S02]  /*119c0*/  HADD2.F32 R35, -RZ, R30.H0_H0 ;  /* 0x2000001eff237230 */ /* 0x000fe40000004100 */
[--C-:B------:R-:W-:Y:S02]  /*119d0*/  HADD2.F32 R36, -RZ, R31.reuse.H0_H0 ;  /* 0x2000001fff247230 */ /* 0x100fe40000004100 */
[----:B------:R-:W-:Y:S02]  /*119e0*/  HADD2.F32 R31, -RZ, R31.H1_H1 ;  /* 0x3000001fff1f7230 */ /* 0x000fe40000004100 */
[----:B------:R-:W-:Y:S02]  /*119f0*/  HADD2.F32 R28, -RZ, R28.H1_H1 ;  /* 0x3000001cff1c7230 */ /* 0x000fe40000004100 */
[----:B------:R-:W-:Y:S01]  /*11a00*/  HADD2.F32 R30, -RZ, R30.H1_H1 ;  /* 0x3000001eff1e7230 */ /* 0x000fe20000004100 */
[----:B---3--:R-:W0:Y:S02]  /*11a10*/  LDS.128 R24, [R62] ;  /* 0x000000003e187984 */ /* 0x008e240000000c00 */
[----:B0-----:R-:W-:-:S02]  /*11a20*/  HADD2.F32 R5, -RZ, R25.H0_H0 ;  /* 0x20000019ff057230 */ /* 0x001fc40000004100 */
[----:B------:R-:W-:Y:S02]  /*11a30*/  HADD2.F32 R25, -RZ, R25.H1_H1 ;  /* 0x30000019ff197230 */ /* 0x000fe40000004100 */
[----:B------:R-:W-:Y:S02]  /*11a40*/  HADD2.F32 R4, -RZ, R24.H0_H0 ;  /* 0x20000018ff047230 */ /* 0x000fe40000004100 */
[C---:B------:R-:W-:Y:S01]  /*11a50*/  FFMA.FTZ R42, R5.reuse, R38, -R42 ;  /* 0x00000026052a7223 */ /* 0x040fe2000001082a */
[----:B------:R-:W-:Y:S01]  /*11a60*/  FFMA.FTZ R44, R5, R40, R44 ;  /* 0x00000028052c7223 */ /* 0x000fe2000001002c */
[C---:B------:R-:W-:Y:S01]  /*11a70*/  FMUL.FTZ R38, R34.reuse, R37 ;  /* 0x0000002522267220 */ /* 0x040fe20000410000 */
[C---:B------:R-:W-:Y:S01]  /*11a80*/  FMUL.FTZ R5, R29.reuse, R80 ;  /* 0x000000501d057220 */ /* 0x040fe20000410000 */
[-C--:B------:R-:W-:Y:S01]  /*11a90*/  FMUL.FTZ R29, R29, R82.reuse ;  /* 0x000000521d1d7220 */ /* 0x080fe20000410000 */
[-C--:B------:R-:W-:Y:S01]  /*11aa0*/  FMUL.FTZ R34, R34, R33.reuse ;  /* 0x0000002122227220 */ /* 0x080fe20000410000 */
[----:B------:R-:W-:Y:S01]  /*11ab0*/  FFMA.FTZ R39, R25, R33, -R38 ;  /* 0x0000002119277223 */ /* 0x000fe20000010826 */
[----:B------:R-:W-:Y:S01]  /*11ac0*/  FFMA.FTZ R82, R4, R82, -R5 ;  /* 0x0000005204527223 */ /* 0x000fe20000010805 */
[----:B------:R-:W-:-:S02]  /*11ad0*/  HADD2.F32 R33, -RZ, R81.H0_H0 ;  /* 0x20000051ff217230 */ /* 0x000fc40000004100 */
[----:B------:R-:W-:Y:S01]  /*11ae0*/  FFMA.FTZ R37, R25, R37, R34 ;  /* 0x0000002519257223 */ /* 0x000fe20000010022 */
[--C-:B------:R-:W-:Y:S02]  /*11af0*/  HADD2.F32 R5, -RZ, R83.reuse.H0_H0 ;  /* 0x20000053ff057230 */ /* 0x100fe40000004100 */
[----:B------:R-:W-:Y:S01]  /*11b00*/  FFMA.FTZ R80, R4, R80, R29 ;  /* 0x0000005004507223 */ /* 0x000fe2000001001d */
[----:B------:R-:W-:Y:S02]  /*11b10*/  HADD2.F32 R83, -RZ, R83.H1_H1 ;  /* 0x30000053ff537230 */ /* 0x000fe40000004100 */
[C---:B------:R-:W-:Y:S01]  /*11b20*/  FMUL.FTZ R25, R35.reuse, R33 ;  /* 0x0000002123197220 */ /* 0x040fe20000410000 */
[----:B------:R-:W-:Y:S02]  /*11b30*/  HADD2.F32 R81, -RZ, R81.H1_H1 ;  /* 0x30000051ff517230 */ /* 0x000fe40000004100 */
[----:B------:R-:W-:Y:S01]  /*11b40*/  FMUL.FTZ R29, R35, R5 ;  /* 0x00000005231d7220 */ /* 0x000fe20000410000 */
[----:B------:R-:W-:-:S02]  /*11b50*/  HADD2.F32 R6, -RZ, R26.H0_H0 ;  /* 0x2000001aff067230 */ /* 0x000fc40000004100 */
[C---:B------:R-:W-:Y:S01]  /*11b60*/  FMUL.FTZ R40, R36.reuse, R83 ;  /* 0x0000005324287220 */ /* 0x040fe20000410000 */
[----:B------:R-:W-:Y:S02]  /*11b70*/  HADD2.F32 R7, -RZ, R27.H0_H0 ;  /* 0x2000001bff077230 */ /* 0x000fe40000004100 */
[----:B------:R-:W-:Y:S01]  /*11b80*/  FMUL.FTZ R38, R36, R81 ;  /* 0x0000005124267220 */ /* 0x000fe20000410000 */
[----:B------:R-:W-:Y:S02]  /*11b90*/  HADD2.F32 R34, -RZ, R41.H0_H0 ;  /* 0x20000029ff227230 */ /* 0x000fe40000004100 */
[C---:B------:R-:W-:Y:S01]  /*11ba0*/  FFMA.FTZ R35, R6.reuse, R5, -R25 ;  /* 0x0000000506237223 */ /* 0x040fe20000010819 */
[----:B------:R-:W-:Y:S02]  /*11bb0*/  HADD2.F32 R4, -RZ, R50.H0_H0 ;  /* 0x20000032ff047230 */ /* 0x000fe40000004100 */
[----:B------:R-:W-:Y:S01]  /*11bc0*/  FFMA.FTZ R36, R6, R33, R29 ;  /* 0x0000002106247223 */ /* 0x000fe2000001001d */
[----:B------:R-:W-:-:S02]  /*11bd0*/  HADD2.F32 R27, -RZ, R27.H1_H1 ;  /* 0x3000001bff1b7230 */ /* 0x000fc40000004100 */
[----:B------:R-:W-:Y:S01]  /*11be0*/  FMUL.FTZ R6, R31, R34 ;  /* 0x000000221f067220 */ /* 0x000fe20000410000 */
[C---:B------:R-:W-:Y:S01]  /*11bf0*/  FFMA.FTZ R38, R7.reuse, R83, -R38 ;  /* 0x0000005307267223 */ /* 0x040fe20000010826 */
[----:B------:R-:W-:Y:S01]  /*11c00*/  FFMA.FTZ R40, R7, R81, R40 ;  /* 0x0000005107287223 */ /* 0x000fe20000010028 */
[-C--:B------:R-:W-:Y:S01]  /*11c10*/  FMUL.FTZ R46, R31, R4.reuse ;  /* 0x000000041f2e7220 */ /* 0x080fe20000410000 */
[----:B------:R-:W-:Y:S02]  /*11c20*/  HADD2.F32 R25, -RZ, R47.H0_H0 ;  /* 0x2000002fff197230 */ /* 0x000fe40000004100 */
[C---:B------:R-:W-:Y:S01]  /*11c30*/  FFMA.FTZ R43, R27.reuse, R4, -R6 ;  /* 0x000000041b2b7223 */ /* 0x040fe20000010806 */
[----:B------:R-:W-:Y:S02]  /*11c40*/  HADD2.F32 R29, -RZ, R45.H0_H0 ;  /* 0x2000002dff1d7230 */ /* 0x000fe40000004100 */
[----:B------:R-:W-:Y:S01]  /*11c50*/  FFMA.FTZ R45, R27, R34, R46 ;  /* 0x000000221b2d7223 */ /* 0x000fe2000001002e */
[----:B------:R-:W-:-:S02]  /*11c60*/  HADD2.F32 R5, -RZ, R60.H0_H0 ;  /* 0x2000003cff057230 */ /* 0x000fc40000004100 */
[----:B------:R-:W-:Y:S01]  /*11c70*/  FMUL.FTZ R27, R28, R25 ;  /* 0x000000191c1b7220 */ /* 0x000fe20000410000 */
[----:B------:R-:W-:Y:S02]  /*11c80*/  HADD2.F32 R7, -RZ, R48.H0_H0 ;  /* 0x20000030ff077230 */ /* 0x000fe40000004100 */
        /* <DEDUP_REMOVED lines=19> */
.L_x_1739:
[----:B------:R-:W-:Y:S05]  /*11dc0*/  BSYNC B1 ;  /* 0x0000000000017941 */ /* 0x000fea0003800000 */
.L_x_1738:
[----:B------:R-:W-:Y:S04]  /*11dd0*/  BSSY B1, `(.L_x_1740) ;  /* 0x0000061000017945 */ /* 0x000fe80003800000 */
[----:B------:R-:W-:Y:S05]  /*11de0*/  @P1 BRA `(.L_x_1741) ;  /* 0x00000004007c1947 */ /* 0x000fea0003800000 */
[----:B-1----:R-:W3:Y:S01]  /*11df0*/  LDL R46, [R1+0x38] ;  /* 0x00003800012e7983 */ /* 0x002ee20000100800 */
[----:B0-----:R-:W-:Y:S01]  /*11e00*/  LEA.HI R4, R21, R170, RZ, 0x1d ;  /* 0x000000aa15047211 */ /* 0x001fe200078fe8ff */
[----:B--2---:R-:W-:Y:S01]  /*11e10*/  HADD2.F32 R33, -RZ, R73.H1_H1 ;  /* 0x30000049ff217230 */ /* 0x004fe20000004100 */
[----:B------:R-:W-:Y:S01]  /*11e20*/  SHF.R.U32.HI R35, RZ, 0x10, R9 ;  /* 0x00000010ff237819 */ /* 0x000fe20000011609 */
[--C-:B------:R-:W-:Y:S01]  /*11e30*/  HADD2.F32 R34, -RZ, R70.reuse.H1_H1 ;  /* 0x30000046ff227230 */ /* 0x100fe20000004100 */
[----:B------:R-:W-:Y:S01]  /*11e40*/  SHF.R.S32.HI R5, RZ, 0x1f, R4 ;  /* 0x0000001fff057819 */ /* 0x000fe20000011404 */
[----:B------:R-:W-:Y:S01]  /*11e50*/  IMAD.SHL.U32 R6, R4, 0x8, RZ ;  /* 0x0000000804067824 */ /* 0x000fe200078e00ff */
[----:B------:R-:W-:Y:S01]  /*11e60*/  SHF.R.U64 R45, R52, 0x10, R53 ;  /* 0x00000010342d7819 */ /* 0x000fe20000001235 */
[----:B------:R-:W-:Y:S01]  /*11e70*/  HADD2.F32 R35, -RZ, R35.H0_H0 ;  /* 0x20000023ff237230 */ /* 0x000fe20000004100 */
[----:B------:R-:W-:Y:S01]  /*11e80*/  LEA.HI R5, R5, R4, RZ, 0x3 ;  /* 0x0000000405057211 */ /* 0x000fe200078f18ff */
[----:B------:R-:W-:Y:S01]  /*11e90*/  HADD2.F32 R70, -RZ, R70.H0_H0 ;  /* 0x20000046ff467230 */ /* 0x000fe20000004100 */
[----:B------:R-:W-:-:S02]  /*11ea0*/  LOP3.LUT R4, R181, 0x38, R6, 0xf8, !PT ;  /* 0x00000038b5047812 */ /* 0x000fc400078ef806 */
[----:B------:R-:W-:Y:S01]  /*11eb0*/  SHF.R.U32.HI R52, RZ, 0x10, R53 ;  /* 0x00000010ff347819 */ /* 0x000fe20000011635 */
[----:B------:R-:W-:Y:S01]  /*11ec0*/  IMAD.SHL.U32 R5, R5, 0x400, RZ ;  /* 0x0000040005057824 */ /* 0x000fe200078e00ff */
[----:B------:R-:W-:Y:S02]  /*11ed0*/  LOP3.LUT R25, R4, R61, RZ, 0x3c, !PT ;  /* 0x0000003d04197212 */ /* 0x000fe400078e3cff */
[----:B------:R-:W-:Y:S02]  /*11ee0*/  SHF.R.U64 R43, R8, 0x10, R9 ;  /* 0x00000010082b7819 */ /* 0x000fe40000001209 */
[----:B------:R-:W-:Y:S02]  /*11ef0*/  LOP3.LUT R24, R5, 0x7fffe000, RZ, 0xc0, !PT ;  /* 0x7fffe00005187812 */ /* 0x000fe400078ec0ff */
[----:B------:R-:W-:Y:S02]  /*11f00*/  SHF.R.U64 R41, R10, 0x10, R11 ;  /* 0x000000100a297819 */ /* 0x000fe4000000120b */
[----:B------:R-:W-:-:S02]  /*11f10*/  IADD3 R25, R25, R24, R200 ;  /* 0x0000001819197210 */ /* 0x000fc40007ffe0c8 */
[----:B------:R-:W-:Y:S02]  /*11f20*/  SHF.R.U32.HI R38, RZ, 0x10, R11 ;  /* 0x00000010ff267819 */ /* 0x000fe4000001160b */
[--C-:B------:R-:W-:Y:S01]  /*11f30*/  SHF.R.U64 R44, R54, 0x10, R55.reuse ;  /* 0x00000010362c7819 */ /* 0x100fe20000001237 */
[----:B------:R-:W-:Y:S01]  /*11f40*/  IMAD R28, R25, 0x2, R2 ;  /* 0x00000002191c7824 */ /* 0x000fe200078e0202 */
[----:B------:R-:W-:-:S04]  /*11f50*/  SHF.R.U32.HI R54, RZ, 0x10, R55 ;  /* 0x00000010ff367819 */ /* 0x000fc80000011637 */
[----:B------:R-:W0:Y:S02]  /*11f60*/  LDS.128 R24, [R28+0xc400] ;  /* 0x00c400001c187984 */ /* 0x000e240000000c00 */
[--C-:B0-----:R-:W-:Y:S02]  /*11f70*/  HADD2.F32 R29, -RZ, R25.reuse.H0_H0 ;  /* 0x20000019ff1d7230 */ /* 0x101fe40000004100 */
[----:B------:R-:W-:Y:S02]  /*11f80*/  HADD2.F32 R30, -RZ, R25.H1_H1 ;  /* 0x30000019ff1e7230 */ /* 0x000fe40000004100 */
[----:B------:R-:W-:Y:S02]  /*11f90*/  HADD2.F32 R25, -RZ, R24.H0_H0 ;  /* 0x20000018ff197230 */ /* 0x000fe40000004100 */
[C---:B------:R-:W-:Y:S01]  /*11fa0*/  FMUL.FTZ R37, R29.reuse, R34 ;  /* 0x000000221d257220 */ /* 0x040fe20000410000 */
[----:B------:R-:W-:Y:S01]  /*11fb0*/  FMUL.FTZ R39, R29, R33 ;  /* 0x000000211d277220 */ /* 0x000fe20000410000 */
[----:B------:R-:W-:-:S02]  /*11fc0*/  HADD2.F32 R29, -RZ, R52.H0_H0 ;  /* 0x20000034ff1d7230 */ /* 0x000fc40000004100 */
[----:B------:R-:W-:Y:S01]  /*11fd0*/  FMUL.FTZ R36, R30, R35 ;  /* 0x000000231e247220 */ /* 0x000fe20000410000 */
        /* <DEDUP_REMOVED lines=11> */
[----:B------:R-:W-:Y:S02]  /*12090*/  HADD2.F32 R8, -RZ, R73.H0_H0 ;  /* 0x20000049ff087230 */ /* 0x000fe40000004100 */
[-C--:B------:R-:W-:Y:S01]  /*120a0*/  FMUL.FTZ R34, R30, R29.reuse ;  /* 0x0000001d1e227220 */ /* 0x080fe20000410000 */
[----:B------:R-:W-:Y:S01]  /*120b0*/  FMUL.FTZ R30, R25, R70 ;  /* 0x00000046191e7220 */ /* 0x000fe20000410000 */
[----:B------:R-:W-:Y:S01]  /*120c0*/  FFMA.FTZ R36, R9, R29, -R36 ;  /* 0x0000001d09247223 */ /* 0x000fe20000010824 */
[----:B------:R-:W-:-:S02]  /*120d0*/  HADD2.F32 R29, -RZ, R71.H0_H0 ;  /* 0x20000047ff1d7230 */ /* 0x000fc40000004100 */
[-C--:B------:R-:W-:Y:S01]  /*120e0*/  FMUL.FTZ R25, R25, R8.reuse ;  /* 0x0000000819197220 */ /* 0x080fe20000410000 */
[----:B------:R-:W-:Y:S01]  /*120f0*/  FFMA.FTZ R33, R5, R8, -R30 ;  /* 0x0000000805217223 */ /* 0x000fe2000001081e */
[----:B------:R-:W-:Y:S02]  /*12100*/  HADD2.F32 R8, -RZ, R74.H0_H0 ;  /* 0x2000004aff087230 */ /* 0x000fe40000004100 */
[----:B------:R-:W-:Y:S01]  /*12110*/  FFMA.FTZ R34, R9, R35, R34 ;  /* 0x0000002309227223 */ /* 0x000fe20000010022 */
[----:B------:R-:W-:Y:S02]  /*12120*/  HADD2.F32 R10, -RZ, R6.H0_H0 ;  /* 0x20000006ff0a7230 */ /* 0x000fe40000004100 */
[----:B------:R-:W-:Y:S01]  /*12130*/  FFMA.FTZ R70, R5, R70, R25 ;  /* 0x0000004605467223 */ /* 0x000fe20000010019 */
[----:B------:R-:W-:Y:S02]  /*12140*/  HADD2.F32 R71, -RZ, R71.H1_H1 ;  /* 0x30000047ff477230 */ /* 0x000fe40000004100 */
[----:B------:R-:W-:Y:S01]  /*12150*/  FMUL.FTZ R5, R31, R29 ;  /* 0x0000001d1f057220 */ /* 0x000fe20000410000 */
[----:B------:R-:W-:-:S02]  /*12160*/  HADD2.F32 R74, -RZ, R74.H1_H1 ;  /* 0x3000004aff4a7230 */ /* 0x000fc40000004100 */
[-C--:B------:R-:W-:Y:S01]  /*12170*/  FMUL.FTZ R9, R31, R8.reuse ;  /* 0x000000081f097220 */ /* 0x080fe20000410000 */
[----:B------:R-:W-:Y:S02]  /*12180*/  HADD2.F32 R30, -RZ, R38.H0_H0 ;  /* 0x20000026ff1e7230 */ /* 0x000fe40000004100 */
[----:B------:R-:W-:Y:S01]  /*12190*/  FFMA.FTZ R31, R10, R8, -R5 ;  /* 0x000000080a1f7223 */ /* 0x000fe20000010805 */
[--C-:B------:R-:W-:Y:S02]  /*121a0*/  HADD2.F32 R11, -RZ, R7.reuse.H0_H0 ;  /* 0x20000007ff0b7230 */ /* 0x100fe40000004100 */
[C---:B------:R-:W-:Y:S01]  /*121b0*/  FMUL.FTZ R38, R32.reuse, R71 ;  /* 0x0000004720267220 */ /* 0x040fe20000410000 */
[----:B------:R-:W-:Y:S02]  /*121c0*/  HADD2.F32 R8, -RZ, R54.H0_H0 ;  /* 0x20000036ff087230 */ /* 0x000fe40000004100 */
[----:B------:R-:W-:Y:S01]  /*121d0*/  FMUL.FTZ R32, R32, R74 ;  /* 0x0000004a20207220 */ /* 0x000fe20000410000 */
[----:B------:R-:W-:-:S02]  /*121e0*/  HADD2.F32 R7, -RZ, R7.H1_H1 ;  /* 0x30000007ff077230 */ /* 0x000fc40000004100 */
[----:B------:R-:W-:Y:S01]  /*121f0*/  FFMA.FTZ R38, R11, R74, -R38 ;  /* 0x0000004a0b267223 */ /* 0x000fe20000010826 */
[----:B------:R-:W-:Y:S01]  /*12200*/  FMUL.FTZ R40, R27, R30 ;  /* 0x0000001e1b287220 */ /* 0x000fe20000410000 */
[----:B------:R-:W-:Y:S01]  /*12210*/  FFMA.FTZ R32, R11, R71, R32 ;  /* 0x000000470b207223 */ /* 0x000fe20000010020 */
[-C--:B------:R-:W-:Y:S01]  /*12220*/  FMUL.FTZ R42, R27, R8.reuse ;  /* 0x000000081b2a7220 */ /* 0x080fe20000410000 */
[----:B------:R-:W-:Y:S02]  /*12230*/  HADD2.F32 R11, -RZ, R43.H0_H0 ;  /* 0x2000002bff0b7230 */ /* 0x000fe40000004100 */
[----:B------:R-:W-:Y:S01]  /*12240*/  FFMA.FTZ R10, R10, R29, R9 ;  /* 0x0000001d0a0a7223 */ /* 0x000fe20000010009 */
[----:B------:R-:W-:Y:S02]  /*12250*/  HADD2.F32 R5, -RZ, R45.H0_H0 ;  /* 0x2000002dff057230 */ /* 0x000fe40000004100 */
[----:B------:R-:W-:Y:S01]  /*12260*/  FFMA.FTZ R35, R7, R8, -R40 ;  /* 0x0000000807237223 */ /* 0x000fe20000010828 */
[----:B------:R-:W-:-:S02]  /*12270*/  HADD2.F32 R25, -RZ, R41.H0_H0 ;  /* 0x20000029ff197230 */ /* 0x000fc40000004100 */
[----:B------:R-:W-:Y:S01]  /*12280*/  FFMA.FTZ R41, R7, R30, R42 ;  /* 0x0000001e07297223 */ /* 0x000fe2000001002a */
[----:B------:R-:W-:Y:S02]  /*12290*/  HADD2.F32 R9, -RZ, R44.H0_H0 ;  /* 0x2000002cff097230 */ /* 0x000fe40000004100 */
[C---:B------:R-:W-:Y:S01]  /*122a0*/  FMUL.FTZ R7, R24.reuse, R11 ;  /* 0x0000000b18077220 */ /* 0x040fe20000410000 */
[----:B------:R-:W-:Y:S02]  /*122b0*/  HADD2.F32 R4, -RZ, R4.H1_H1 ;  /* 0x30000004ff047230 */ /* 0x000fe40000004100 */
[----:B------:R-:W-:Y:S01]  /*122c0*/  FMUL.FTZ R24, R24, R5 ;  /* 0x0000000518187220 */ /* 0x000fe20000410000 */
[----:B------:R-:W-:Y:S02]  /*122d0*/  HADD2.F32 R6, -RZ, R6.H1_H1 ;  /* 0x30000006ff067230 */ /* 0x000fe40000004100 */
[C---:B------:R-:W-:Y:S01]  /*122e0*/  FMUL.FTZ R29, R26.reuse, R25 ;  /* 0x000000191a1d7220 */ /* 0x040fe20000410000 */
[----:B------:R-:W-:Y:S01]  /*122f0*/  FMUL.FTZ R26, R26, R9 ;  /* 0x000000091a1a7220 */ /* 0x000fe20000410000 */
        /* <DEDUP_REMOVED lines=14> */
.L_x_1741:
[----:B------:R-:W-:Y:S05]  /*123e0*/  BSYNC B1 ;  /* 0x0000000000017941 */ /* 0x000fea0003800000 */
.L_x_1740:
[----:B------:R-:W-:Y:S05]  /*123f0*/  @P2 BRA `(.L_x_1713) ;  /* 0x00000004007c2947 */ /* 0x000fea0003800000 */
[----:B------:R-:W4:Y:S01]  /*12400*/  LDL R40, [R1+0x34] ;  /* 0x0000340001287983 */ /* 0x000f220000100800 */
[----:B------:R-:W-:Y:S01]  /*12410*/  LEA.HI R21, R21, R171, RZ, 0x1d ;  /* 0x000000ab15157211 */ /* 0x000fe200078fe8ff */
[----:B--2---:R-:W-:Y:S01]  /*12420*/  HADD2.F32 R29, -RZ, R20.H1_H1 ;  /* 0x30000014ff1d7230 */ /* 0x004fe20000004100 */
[----:B------:R-:W-:Y:S01]  /*12430*/  SHF.R.U64 R39, R56, 0x10, R57 ;  /* 0x0000001038277819 */ /* 0x000fe20000001239 */
[--C-:B------:R-:W-:Y:S01]  /*12440*/  HADD2.F32 R31, -RZ, R0.reuse.H1_H1 ;  /* 0x30000000ff1f7230 */ /* 0x100fe20000004100 */
[----:B0--3--:R-:W-:Y:S01]  /*12450*/  SHF.R.S32.HI R6, RZ, 0x1f, R21 ;  /* 0x0000001fff067819 */ /* 0x009fe20000011415 */
[----:B------:R-:W-:Y:S01]  /*12460*/  IMAD.SHL.U32 R4, R21, 0x8, RZ ;  /* 0x0000000815047824 */ /* 0x000fe200078e00ff */
[----:B------:R-:W-:Y:S01]  /*12470*/  SHF.R.U32.HI R56, RZ, 0x10, R57 ;  /* 0x00000010ff387819 */ /* 0x000fe20000011639 */
[----:B------:R-:W-:Y:S01]  /*12480*/  HADD2.F32 R0, -RZ, R0.H0_H0 ;  /* 0x20000000ff007230 */ /* 0x000fe20000004100 */
[----:B------:R-:W-:Y:S01]  /*12490*/  LEA.HI R6, R6, R21, RZ, 0x3 ;  /* 0x0000001506067211 */ /* 0x000fe200078f18ff */
[----:B------:R-:W-:Y:S01]  /*124a0*/  HADD2.F32 R20, -RZ, R20.H0_H0 ;  /* 0x20000014ff147230 */ /* 0x000fe20000004100 */
[----:B------:R-:W-:-:S02]  /*124b0*/  LOP3.LUT R4, R181, 0x38, R4, 0xf8, !PT ;  /* 0x00000038b5047812 */ /* 0x000fc400078ef804 */
[----:B------:R-:W-:Y:S02]  /*124c0*/  SHF.L.U32 R6, R6, 0xa, RZ ;  /* 0x0000000a06067819 */ /* 0x000fe400000006ff */
[----:B------:R-:W-:Y:S02]  /*124d0*/  LOP3.LUT R9, R4, R61, RZ, 0x3c, !PT ;  /* 0x0000003d04097212 */ /* 0x000fe400078e3cff */
[----:B------:R-:W-:Y:S02]  /*124e0*/  LOP3.LUT R8, R6, 0x7fffe000, RZ, 0xc0, !PT ;  /* 0x7fffe00006087812 */ /* 0x000fe400078ec0ff */
[--C-:B------:R-:W-:Y:S02]  /*124f0*/  SHF.R.U32.HI R28, RZ, 0x10, R13.reuse ;  /* 0x00000010ff1c7819 */ /* 0x100fe4000001160d */
[----:B------:R-:W-:Y:S02]  /*12500*/  IADD3 R9, R9, R8, R200 ;  /* 0x0000000809097210 */ /* 0x000fe40007ffe0c8 */
[----:B------:R-:W-:Y:S01]  /*12510*/  SHF.R.U64 R37, R12, 0x10, R13 ;  /* 0x000000100c257819 */ /* 0x000fe2000000120d */
[----:B------:R-:W-:Y:S01]  /*12520*/  HADD2.F32 R28, -RZ, R28.H0_H0 ;  /* 0x2000001cff1c7230 */ /* 0x000fe20000004100 */
[--C-:B------:R-:W-:Y:S01]  /*12530*/  SHF.R.U64 R38, R58, 0x10, R59.reuse ;  /* 0x000000103a267819 */ /* 0x100fe2000000123b */
[----:B------:R-:W-:Y:S01]  /*12540*/  IMAD R21, R9, 0x2, R2 ;  /* 0x0000000209157824 */ /* 0x000fe200078e0202 */
[----:B------:R-:W-:-:S02]  /*12550*/  SHF.R.U32.HI R58, RZ, 0x10, R59 ;  /* 0x00000010ff3a7819 */ /* 0x000fc4000001163b */
[--C-:B-1----:R-:W-:Y:S02]  /*12560*/  SHF.R.U32.HI R34, RZ, 0x10, R15.reuse ;  /* 0x00000010ff227819 */ /* 0x102fe4000001160f */
[----:B------:R-:W0:Y:S01]  /*12570*/  LDS.128 R8, [R21+0xc400] ;  /* 0x00c4000015087984 */ /* 0x000e220000000c00 */
[----:B------:R-:W-:Y:S01]  /*12580*/  SHF.R.U64 R36, R14, 0x10, R15 ;  /* 0x000000100e247819 */ /* 0x000fe2000000120f */
[--C-:B0-----:R-:W-:Y:S02]  /*12590*/  HADD2.F32 R24, -RZ, R9.reuse.H0_H0 ;  /* 0x20000009ff187230 */ /* 0x101fe40000004100 */
[----:B------:R-:W-:Y:S02]  /*125a0*/  HADD2.F32 R25, -RZ, R9.H1_H1 ;  /* 0x30000009ff197230 */ /* 0x000fe40000004100 */
[----:B------:R-:W-:Y:S02]  /*125b0*/  HADD2.F32 R9, -RZ, R8.H0_H0 ;  /* 0x20000008ff097230 */ /* 0x000fe40000004100 */
[C---:B------:R-:W-:Y:S01]  /*125c0*/  FMUL.FTZ R33, R24.reuse, R31 ;  /* 0x0000001f18217220 */ /* 0x040fe20000410000 */
[----:B------:R-:W-:Y:S01]  /*125d0*/  FMUL.FTZ R35, R24, R29 ;  /* 0x0000001d18237220 */ /* 0x000fe20000410000 */
[----:B------:R-:W-:-:S02]  /*125e0*/  HADD2.F32 R24, -RZ, R56.H0_H0 ;  /* 0x20000038ff187230 */ /* 0x000fc40000004100 */
[C---:B------:R-:W-:Y:S01]  /*125f0*/  FMUL.FTZ R30, R25.reuse, R28 ;  /* 0x0000001c191e7220 */ /* 0x040fe20000410000 */
[----:B------:R-:W-:Y:S02]  /*12600*/  HADD2.F32 R27, -RZ, R11.H0_H0 ;  /* 0x2000000bff1b7230 */ /* 0x000fe40000004100 */
[----:B------:R-:W-:Y:S02]  /*12610*/  HADD2.F32 R26, -RZ, R10.H0_H0 ;  /* 0x2000000aff1a7230 */ /* 0x000fe40000004100 */
[----:B------:R-:W-:Y:S01]  /*12620*/  FMUL.FTZ R32, R25, R24 ;  /* 0x0000001819207220 */ /* 0x000fe20000410000 */
[----:B------:R-:W-:Y:S02]  /*12630*/  HADD2.F32 R25, -RZ, R3.H0_H0 ;  /* 0x20000003ff197230 */ /* 0x000fe40000004100 */
[----:B------:R-:W-:Y:S02]  /*12640*/  HADD2.F32 R11, -RZ, R11.H1_H1 ;  /* 0x3000000bff0b7230 */ /* 0x000fe40000004100 */
[----:B------:R-:W-:-:S02]  /*12650*/  HADD2.F32 R8, -RZ, R8.H1_H1 ;  /* 0x30000008ff087230 */ /* 0x000fc40000004100 */
[----:B------:R-:W-:Y:S01]  /*12660*/  HADD2.F32 R10, -RZ, R10.H1_H1 ;  /* 0x3000000aff0a7230 */ /* 0x000fe20000004100 */
[----:B----4-:R-:W0:Y:S02]  /*12670*/  LDS.128 R4, [R40] ;  /* 0x0000000028047984 */ /* 0x010e240000000c00 */
[--C-:B0-----:R-:W-:Y:S02]  /*12680*/  HADD2.F32 R12, -RZ, R5.reuse.H0_H0 ;  /* 0x20000005ff0c7230 */ /* 0x101fe40000004100 */
[----:B------:R-:W-:Y:S02]  /*12690*/  HADD2.F32 R13, -RZ, R5.H1_H1 ;  /* 0x30000005ff0d7230 */ /* 0x000fe40000004100 */
[----:B------:R-:W-:Y:S02]  /*126a0*/  HADD2.F32 R5, -RZ, R4.H0_H0 ;  /* 0x20000004ff057230 */ /* 0x000fe40000004100 */
[C---:B------:R-:W-:Y:S01]  /*126b0*/  FFMA.FTZ R33, R12.reuse, R29, -R33 ;  /* 0x0000001d0c217223 */ /* 0x040fe20000010821 */
[----:B------:R-:W-:Y:S01]  /*126c0*/  FFMA.FTZ R35, R12, R31, R35 ;  /* 0x0000001f0c237223 */ /* 0x000fe20000010023 */
[----:B------:R-:W-:Y:S01]  /*126d0*/  FMUL.FTZ R12, R9, R0 ;  /* 0x00000000090c7220 */ /* 0x000fe20000410000 */
[C---:B------:R-:W-:Y:S01]  /*126e0*/  FFMA.FTZ R30, R13.reuse, R24, -R30 ;  /* 0x000000180d1e7223 */ /* 0x040fe2000001081e */
[----:B------:R-:W-:Y:S01]  /*126f0*/  FFMA.FTZ R32, R13, R28, R32 ;  /* 0x0000001c0d207223 */ /* 0x000fe20000010020 */
[-C--:B------:R-:W-:Y:S01]  /*12700*/  FMUL.FTZ R29, R9, R20.reuse ;  /* 0x00000014091d7220 */ /* 0x080fe20000410000 */
[----:B------:R-:W-:Y:S01]  /*12710*/  FFMA.FTZ R13, R5, R20, -R12 ;  /* 0x00000014050d7223 */ /* 0x000fe2000001080c */
[----:B------:R-:W-:-:S02]  /*12720*/  HADD2.F32 R20, -RZ, R3.H1_H1 ;  /* 0x30000003ff147230 */ /* 0x000fc40000004100 */
[----:B------:R-:W-:Y:S02]  /*12730*/  HADD2.F32 R9, -RZ, R69.H0_H0 ;  /* 0x20000045ff097230 */ /* 0x000fe40000004100 */
[----:B------:R-:W-:Y:S01]  /*12740*/  FFMA.FTZ R29, R5, R0, R29 ;  /* 0x00000000051d7223 */ /* 0x000fe2000001001d */
[----:B------:R-:W-:Y:S02]  /*12750*/  HADD2.F32 R15, -RZ, R7.H0_H0 ;  /* 0x20000007ff0f7230 */ /* 0x000fe40000004100 */
[----:B------:R-:W-:Y:S01]  /*12760*/  FMUL.FTZ R28, R27, R20 ;  /* 0x000000141b1c7220 */ /* 0x000fe20000410000 */
[----:B------:R-:W-:Y:S02]  /*12770*/  HADD2.F32 R0, -RZ, R69.H1_H1 ;  /* 0x30000045ff007230 */ /* 0x000fe40000004100 */
[C---:B------:R-:W-:Y:S01]  /*12780*/  FMUL.FTZ R5, R26.reuse, R25 ;  /* 0x000000191a057220 */ /* 0x040fe20000410000 */
[----:B------:R-:W-:Y:S02]  /*12790*/  HADD2.F32 R14, -RZ, R6.H0_H0 ;  /* 0x20000006ff0e7230 */ /* 0x000fe40000004100 */
[----:B------:R-:W-:Y:S01]  /*127a0*/  FMUL.FTZ R3, R26, R9 ;  /* 0x000000091a037220 */ /* 0x000fe20000410000 */
[----:B------:R-:W-:-:S02]  /*127b0*/  HADD2.F32 R24, -RZ, R34.H0_H0 ;  /* 0x20000022ff187230 */ /* 0x000fc40000004100 */
[-C--:B------:R-:W-:Y:S01]  /*127c0*/  FMUL.FTZ R27, R27, R0.reuse ;  /* 0x000000001b1b7220 */ /* 0x080fe20000410000 */
[----:B------:R-:W-:Y:S02]  /*127d0*/  HADD2.F32 R12, -RZ, R58.H0_H0 ;  /* 0x2000003aff0c7230 */ /* 0x000fe40000004100 */
[----:B------:R-:W-:Y:S01]  /*127e0*/  FFMA.FTZ R28, R15, R0, -R28 ;  /* 0x000000000f1c7223 */ /* 0x000fe2000001081c */
[----:B------:R-:W-:Y:S02]  /*127f0*/  HADD2.F32 R7, -RZ, R7.H1_H1 ;  /* 0x30000007ff077230 */ /* 0x000fe40000004100 */
[C---:B------:R-:W-:Y:S01]  /*12800*/  FFMA.FTZ R26, R14.reuse, R9, -R5 ;  /* 0x000000090e1a7223 */ /* 0x040fe20000010805 */
[C---:B------:R-:W-:Y:S01]  /*12810*/  FMUL.FTZ R34, R11.reuse, R24 ;  /* 0x000000180b227220 */ /* 0x040fe20000410000 */
[----:B------:R-:W-:Y:S01]  /*12820*/  FMUL.FTZ R0, R11, R12 ;  /* 0x0000000c0b007220 */ /* 0x000fe20000410000 */
[----:B------:R-:W-:Y:S01]  /*12830*/  FFMA.FTZ R14, R14, R25, R3 ;  /* 0x000000190e0e7223 */ /* 0x000fe20000010003 */
[----:B------:R-:W-:-:S02]  /*12840*/  HADD2.F32 R9, -RZ, R37.H0_H0 ;  /* 0x20000025ff097230 */ /* 0x000fc40000004100 */
[----:B------:R-:W-:Y:S01]  /*12850*/  FFMA.FTZ R27, R15, R20, R27 ;  /* 0x000000140f1b7223 */ /* 0x000fe2000001001b */
[----:B------:R-:W-:Y:S02]  /*12860*/  HADD2.F32 R11, -RZ, R36.H0_H0 ;  /* 0x20000024ff0b7230 */ /* 0x000fe40000004100 */
[C---:B------:R-:W-:Y:S01]  /*12870*/  FFMA.FTZ R25, R7.reuse, R12, -R34 ;  /* 0x0000000c07197223 */ /* 0x040fe20000010822 */
[----:B------:R-:W-:Y:S02]  /*12880*/  HADD2.F32 R3, -RZ, R39.H0_H0 ;  /* 0x20000027ff037230 */ /* 0x000fe40000004100 */
[----:B------:R-:W-:Y:S01]  /*12890*/  FFMA.FTZ R24, R7, R24, R0 ;  /* 0x0000001807187223 */ /* 0x000fe20000010000 */
[----:B------:R-:W-:Y:S02]  /*128a0*/  HADD2.F32 R5, -RZ, R38.H0_H0 ;  /* 0x20000026ff057230 */ /* 0x000fe40000004100 */
[----:B------:R-:W-:Y:S01]  /*128b0*/  FMUL.FTZ R7, R8, R9 ;  /* 0x0000000908077220 */ /* 0x000fe20000410000 */
[----:B------:R-:W-:-:S02]  /*128c0*/  HADD2.F32 R4, -RZ, R4.H1_H1 ;  /* 0x30000004ff047230 */ /* 0x000fc40000004100 */
[----:B------:R-:W-:Y:S01]  /*128d0*/  FMUL.FTZ R15, R10, R11 ;  /* 0x0000000b0a0f7220 */ /* 0x000fe20000410000 */
[----:B------:R-:W-:Y:S02]  /*128e0*/  HADD2.F32 R6, -RZ, R6.H1_H1 ;  /* 0x30000006ff067230 */ /* 0x000fe40000004100 */
[----:B------:R-:W-:Y:S01]  /*128f0*/  FMUL.FTZ R8, R8, R3 ;  /* 0x0000000308087220 */ /* 0x000fe20000410000 */
[----:B------:R-:W-:Y:S01]  /*12900*/  FMUL.FTZ R10, R10, R5 ;  /* 0x000000050a0a7220 */ /* 0x000fe20000410000 */
[----:B------:R-:W-:Y:S01]  /*12910*/  FFMA.FTZ R0, R4, R3, -R7 ;  /* 0x0000000304007223 */ /* 0x000fe20000010807 */
[----:B------:R-:W-:Y:S01]  /*12920*/  F2FP.F16.F32.PACK_AB R7, R25, R28 ;  /* 0x0000001c1907723e */ /* 0x000fe200000000ff */
[----:B------:R-:W-:Y:S01]  /*12930*/  FFMA.FTZ R15, R6, R5, -R15 ;  /* 0x00000005060f7223 */ /* 0x000fe2000001080f */
[----:B------:R-:W-:Y:S01]  /*12940*/  FFMA.FTZ R8, R4, R9, R8 ;  /* 0x0000000904087223 */ /* 0x000fe20000010008 */
[----:B------:R-:W-:Y:S01]  /*12950*/  FFMA.FTZ R3, R6, R11, R10 ;  /* 0x0000000b06037223 */ /* 0x000fe2000001000a */
[----:B------:R-:W-:-:S02]  /*12960*/  F2FP.F16.F32.PACK_AB R5, R30, R33 ;  /* 0x000000211e05723e */ /* 0x000fc400000000ff */
[----:B------:R-:W-:Y:S02]  /*12970*/  F2FP.F16.F32.PACK_AB R4, R0, R13 ;  /* 0x0000000d0004723e */ /* 0x000fe400000000ff */
[----:B------:R-:W-:Y:S02]  /*12980*/  F2FP.F16.F32.PACK_AB R6, R15, R26 ;  /* 0x0000001a0f06723e */ /* 0x000fe400000000ff */
[----:B------:R-:W-:Y:S02]  /*12990*/  F2FP.F16.F32.PACK_AB R11, R24, R27 ;  /* 0x0000001b180b723e */ /* 0x000fe400000000ff */
[----:B------:R-:W-:Y:S01]  /*129a0*/  F2FP.F16.F32.PACK_AB R9, R32, R35 ;  /* 0x000000232009723e */ /* 0x000fe200000000ff */
[----:B------:R4:W-:Y:S01]  /*129b0*/  STS.128 [R40], R4 ;  /* 0x0000000428007388 */ /* 0x0009e20000000c00 */
[----:B------:R-:W-:Y:S02]  /*129c0*/  F2FP.F16.F32.PACK_AB R8, R8, R29 ;  /* 0x0000001d0808723e */ /* 0x000fe400000000ff */
[----:B------:R-:W-:-:S05]  /*129d0*/  F2FP.F16.F32.PACK_AB R10, R3, R14 ;  /* 0x0000000e030a723e */ /* 0x000fca00000000ff */
[----:B------:R4:W-:Y:S02]  /*129e0*/  STS.128 [R21+0xc400], R8 ;  /* 0x00c4000815007388 */ /* 0x0009e40000000c00 */
.L_x_1713:
[----:B------:R-:W-:Y:S05]  /*129f0*/  BSYNC B0 ;  /* 0x0000000000007941 */ /* 0x000fea0003800000 */
.L_x_1691:
        /* <DEDUP_REMOVED lines=8> */
.L_x_1689:
[----:B01-3--:R-:W3:Y:S02]  /*12a80*/  LDL R0, [R1+0x30] ;  /* 0x0000300001007983 */ /* 0x00bee40000100800 */
[----:B---3--:R-:W-:-:S13]  /*12a90*/  R2UR UR4, R0 ;  /* 0x00000000000472ca */ /* 0x008fda00000e0000 */
[----:B------:R-:W-:-:S05]  /*12aa0*/  IMAD.U32 R0, RZ, RZ, UR4 ;  /* 0x00000004ff007e24 */ /* 0x000fca000f8e00ff */
[----:B------:R-:W-:-:S13]  /*12ab0*/  ISETP.NE.AND P0, PT, R0, 0x3, PT ;  /* 0x000000030000780c */ /* 0x000fda0003f05270 */
[----:B------:R-:W-:Y:S05]  /*12ac0*/  @!P0 BRA `(.L_x_1742) ;  /* 0x0000000000048947 */ /* 0x000fea0003800000 */
[----:B------:R-:W-:Y:S01]  /*12ad0*/  BPT.TRAP 0x1 ;  /* 0x000000040000795c */ /* 0x000fe20000300000 */
.L_x_1742:
[----:B----4-:R-:W-:Y:S01]  /*12ae0*/  IMAD R21, R23, 0x8, R2 ;  /* 0x0000000817157824 */ /* 0x010fe200078e0202 */
[----:B------:R-:W-:-:S04]  /*12af0*/  SHF.L.U32 R0, R164, 0x1f, RZ ;  /* 0x0000001fa4007819 */ /* 0x000fc800000006ff */
[----:B------:R0:W1:Y:S01]  /*12b00*/  SYNCS.PHASECHK.TRANS64.TRYWAIT P1, [R21+URZ+0x2a830], R0 ;  /* 0x02a83000150075a7 */ /* 0x000062000802017f */
[----:B------:R-:W-:Y:S05]  /*12b10*/  @!P0 BRA `(.L_x_1743) ;  /* 0x0000000000048947 */ /* 0x000fea0003800000 */
[----:B------:R-:W-:Y:S01]  /*12b20*/  BPT.TRAP 0x1 ;  /* 0x000000040000795c */ /* 0x000fe20000300000 */
.L_x_1743:
[----:B-1----:R-:W-:Y:S05]  /*12b30*/  @P1 BRA `(.L_x_1744) ;  /* 0x0000000000081947 */ /* 0x002fea0003800000 */
[----:B------:R-:W1:Y:S02]  /*12b40*/  SYNCS.PHASECHK.TRANS64.TRYWAIT P1, [R21+URZ+0x2a830], R0 ;  /* 0x02a83000150075a7 */ /* 0x000e64000802017f */
[----:B-1----:R-:W-:Y:S05]  /*12b50*/  @!P1 BRA `(.L_x_1745) ;  /* 0x0000019c00a49947 */ /* 0x002fea0003800000 */
.L_x_1744:
[----:B------:R-:W-:Y:S05]  /*12b60*/  WARPSYNC.ALL ;  /* 0x0000000000007948 */ /* 0x000fea0003800000 */
[----:B01----:R-:W-:Y:S01]  /*12b70*/  VIADD R0, R2, 0x18400 ;  /* 0x0001840002007836 */ /* 0x003fe20000000000 */
[----:B------:R-:W-:Y:S01]  /*12b80*/  R2UR UR4, R68 ;  /* 0x00000000440472ca */ /* 0x000fe200000e0000 */
[----:B------:R-:W-:Y:S01]  /*12b90*/  UMOV UR9, 0x40000040 ;  /* 0x4000004000097882 */ /* 0x000fe20000000000 */
[----:B--2---:R-:W-:Y:S01]  /*12ba0*/  MOV R5, 0x40000040 ;  /* 0x4000004000057802 */ /* 0x004fe20000000f00 */
        /* <DEDUP_REMOVED lines=11> */
[----:B------:R-:W-:Y:S01]  /*12c60*/  IMAD.MOV.U32 R5, RZ, RZ, 0x40000040 ;  /* 0x40000040ff057424 */ /* 0x000fe200078e00ff */
[----:B------:R-:W-:Y:S01]  /*12c70*/  UMOV UR45, 0x40000040 ;  /* 0x40000040002d7882 */ /* 0x000fe20000000000 */
[----:B------:R-:W-:Y:S01]  /*12c80*/  UMOV UR41, 0x40000040 ;  /* 0x4000004000297882 */ /* 0x000fe20000000000 */
[----:B------:R-:W-:Y:S01]  /*12c90*/  IMAD R4, R23, 0x900, R6 ;  /* 0x0000090017047824 */ /* 0x000fe200078e0206 */
[----:B------:R-:W-:Y:S01]  /*12ca0*/  UIADD3 UR5, UR4, 0x2, URZ ;  /* 0x0000000204057890 */ /* 0x000fe2000fffe03f */
[----:B------:R-:W-:Y:S01]  /*12cb0*/  R2UR UR39, R5 ;  /* 0x00000000052772ca */ /* 0x000fe200000e0000 */
[----:B------:R-:W-:Y:S01]  /*12cc0*/  UMOV UR8, UR4 ;  /* 0x0000000400087c82 */ /* 0x000fe20008000000 */
[C---:B------:R-:W-:Y:S01]  /*12cd0*/  VIADD R8, R4.reuse, 0x2 ;  /* 0x0000000204087836 */ /* 0x040fe20000000000 */
[----:B------:R-:W-:Y:S01]  /*12ce0*/  R2UR UR10, R4 ;  /* 0x00000000040a72ca */ /* 0x000fe200000e0000 */
[----:B------:R-:W-:Y:S01]  /*12cf0*/  IMAD.U32 R10, RZ, RZ, UR8 ;  /* 0x00000008ff0a7e24 */ /* 0x000fe2000f8e00ff */
[----:B------:R-:W-:-:S02]  /*12d00*/  UIADD3 UR56, UR4, 0x404, URZ ;  /* 0x0000040404387890 */ /* 0x000fc4000fffe03f */
[----:B------:R-:W-:Y:S02]  /*12d10*/  UIADD3 UR52, UR4, 0x406, URZ ;  /* 0x0000040604347890 */ /* 0x000fe4000fffe03f */
[----:B------:R0:W-:Y:S01]  /*12d20*/  STL.64 [R1+0x28], R10 ;  /* 0x0000280a01007387 */ /* 0x0001e20000100a00 */
[----:B------:R-:W-:Y:S02]  /*12d30*/  UIADD3 UR48, UR4, 0x800, URZ ;  /* 0x0000080004307890 */ /* 0x000fe4000fffe03f */
[----:B------:R-:W-:Y:S02]  /*12d40*/  UIADD3 UR44, UR4, 0x802, URZ ;  /* 0x00000802042c7890 */ /* 0x000fe4000fffe03f */
[----:B------:R-:W-:Y:S02]  /*12d50*/  UIADD3 UR40, UR4, 0x804, URZ ;  /* 0x0000080404287890 */ /* 0x000fe4000fffe03f */
        /* <DEDUP_REMOVED lines=9> */
[----:B------:R-:W-:Y:S01]  /*12df0*/  IMAD.U32 R11, RZ, RZ, UR9 ;  /* 0x00000009ff0b7e24 */ /* 0x000fe2000f8e00ff */
[----:B------:R-:W-:Y:S01]  /*12e00*/  UIADD3 UR36, UR4, 0x806, URZ ;  /* 0x0000080604247890 */ /* 0x000fe2000fffe03f */
[----:B------:R-:W-:-:S03]  /*12e10*/  UMOV UR37, 0x40000040 ;  /* 0x4000004000257882 */ /* 0x000fc60000000000 */
        /* <DEDUP_REMOVED lines=47> */
[----:B------:R-:W-:Y:S02]  /*13110*/  VIADD R8, R4, 0x304 ;  /* 0x0000030404087836 */ /* 0x000fe40000000000 */
[----:B------:R-:W-:Y:S02]  /*13120*/  IMAD.MOV.U32 R9, RZ, RZ, 0x40000040 ;  /* 0x40000040ff097424 */ /* 0x000fe400078e00ff */
[----:B0-----:R-:W-:Y:S01]  /*13130*/  IMAD.U32 R10, RZ, RZ, UR8 ;  /* 0x00000008ff0a7e24 */ /* 0x001fe2000f8e00ff */
[----:B------:R-:W-:Y:S01]  /*13140*/  R2UR UR58, R8 ;  /* 0x00000000083a72ca */ /* 0x000fe200000e0000 */
[----:B------:R-:W-:Y:S01]  /*13150*/  IMAD.U32 R11, RZ, RZ, UR9 ;  /* 0x00000009ff0b7e24 */ /* 0x000fe2000f8e00ff */
[----:B------:R-:W-:Y:S01]  /*13160*/  R2UR UR59, R9 ;  /* 0x00000000093b72ca */ /* 0x000fe200000e0000 */
[----:B------:R-:W-:Y:S01]  /*13170*/  IMAD.MOV.U32 R9, RZ, RZ, 0x40000040 ;  /* 0x40000040ff097424 */ /* 0x000fe200078e00ff */
[----:B------:R-:W-:-:S02]  /*13180*/  IADD3 R8, R4, 0x306, RZ ;  /* 0x0000030604087810 */ /* 0x000fc40007ffe0ff */
[----:B------:R0:W-:Y:S02]  /*13190*/  STL.64 [R1], R10 ;  /* 0x0000000a01007387 */ /* 0x0001e40000100a00 */
[----:B------:R-:W-:Y:S01]  /*131a0*/  R2UR UR54, R8 ;  /* 0x00000000083672ca */ /* 0x000fe200000e0000 */
[----:B------:R-:W-:Y:S01]  /*131b0*/  VIADD R8, R4, 0x600 ;  /* 0x0000060004087836 */ /* 0x000fe20000000000 */
[----:B------:R-:W-:Y:S01]  /*131c0*/  R2UR UR55, R9 ;  /* 0x00000000093772ca */ /* 0x000fe200000e0000 */
[----:B------:R-:W-:-:S03]  /*131d0*/  IMAD.MOV.U32 R9, RZ, RZ, 0x40000040 ;  /* 0x40000040ff097424 */ /* 0x000fc600078e00ff */
[----:B------:R-:W-:Y:S01]  /*131e0*/  R2UR UR50, R8 ;  /* 0x00000000083272ca */ /* 0x000fe200000e0000 */
[----:B------:R-:W-:Y:S01]  /*131f0*/  VIADD R8, R4, 0x602 ;  /* 0x0000060204087836 */ /* 0x000fe20000000000 */
[----:B------:R-:W-:Y:S02]  /*13200*/  R2UR UR51, R9 ;  /* 0x00000000093372ca */ /* 0x000fe400000e0000 */
[----:B------:R-:W-:Y:S02]  /*13210*/  MOV R9, 0x40000040 ;  /* 0x4000004000097802 */ /* 0x000fe40000000f00 */
[----:B------:R-:W-:Y:S01]  /*13220*/  R2UR UR46, R8 ;  /* 0x00000000082e72ca */ /* 0x000fe200000e0000 */
[C---:B------:R-:W-:Y:S01]  /*13230*/  VIADD R8, R4.reuse, 0x604 ;  /* 0x0000060404087836 */ /* 0x040fe20000000000 */
[----:B------:R-:W-:Y:S01]  /*13240*/  R2UR UR47, R9 ;  /* 0x00000000092f72ca */ /* 0x000fe200000e0000 */
[----:B------:R-:W-:Y:S02]  /*13250*/  IMAD.MOV.U32 R9, RZ, RZ, 0x40000040 ;  /* 0x40000040ff097424 */ /* 0x000fe400078e00ff */
[----:B------:R-:W-:Y:S01]  /*13260*/  VIADD R4, R4, 0x606 ;  /* 0x0000060604047836 */ /* 0x000fe20000000000 */
[----:B------:R-:W-:-:S02]  /*13270*/  R2UR UR42, R8 ;  /* 0x00000000082a72ca */ /* 0x000fc400000e0000 */
        /* <DEDUP_REMOVED lines=26> */
.L_x_1746:
[----:B------:R-:W0:Y:S01]  /*13420*/  LDC R224, c[0x0][0x448] ;  /* 0x00011200ffe07b82 */ /* 0x000e220000000800 */
[----:B------:R-:W-:Y:S01]  /*13430*/  ULDC UR4, c[0x0][0x9d8] ;  /* 0x0002760000047ab9 */ /* 0x000fe20000000800 */
[----:B------:R-:W-:Y:S02]  /*13440*/  VIADD R21, R21, 0x2a840 ;  /* 0x0002a84015157836 */ /* 0x000fe40000000000 */
[----:B------:R-:W-:Y:S01]  /*13450*/  FMUL.FTZ R15, R38, UR4 ;  /* 0x00000004260f7c20 */ /* 0x000fe20008410000 */
[----:B------:R-:W-:Y:S01]  /*13460*/  FMUL.FTZ R38, R58, UR4 ;  /* 0x000000043a267c20 */ /* 0x000fe20008410000 */
[----:B------:R-:W-:Y:S01]  /*13470*/  IADD3 R58, R202, R188, RZ ;  /* 0x000000bcca3a7210 */ /* 0x000fe20007ffe0ff */
[----:B------:R-:W-:Y:S01]  /*13480*/  FMUL.FTZ R74, R28, UR4 ;  /* 0x000000041c4a7c20 */ /* 0x000fe20008410000 */
[----:B------:R-:W-:Y:S01]  /*13490*/  FMUL.FTZ R14, R39, UR4 ;  /* 0x00000004270e7c20 */ /* 0x000fe20008410000 */
[----:B------:R-:W-:Y:S01]  /*134a0*/  FMUL.FTZ R28, R47, UR4 ;  /* 0x000000042f1c7c20 */ /* 0x000fe20008410000 */
[----:B------:R-:W-:Y:S01]  /*134b0*/  FMUL.FTZ R47, R49, UR4 ;  /* 0x00000004312f7c20 */ /* 0x000fe20008410000 */
[----:B------:R-:W-:Y:S01]  /*134c0*/  FMUL.FTZ R39, R59, UR4 ;  /* 0x000000043b277c20 */ /* 0x000fe20008410000 */
[----:B------:R-:W-:-:S02]  /*134d0*/  IMAD.MOV.U32 R49, RZ, RZ, -0x60 ;  /* 0xffffffa0ff317424 */ /* 0x000fc400078e00ff */
        /* <DEDUP_REMOVED lines=12> */
[----:B0-----:R-:W-:Y:S01]  /*135a0*/  ISETP.NE.AND P1, PT, R224, 0x1, PT ;  /* 0x00000001e000780c */ /* 0x001fe20003f25270 */
[----:B------:R-:W-:Y:S01]  /*135b0*/  IMAD R49, R72, R49, 0x61 ;  /* 0x0000006148317424 */ /* 0x000fe200078e0231 */
[----:B------:R-:W-:Y:S01]  /*135c0*/  LOP3.LUT R16, R16, 0xffefffff, RZ, 0xc0, !PT ;  /* 0xffefffff10107812 */ /* 0x000fe200078ec0ff */
        /* <DEDUP_REMOVED lines=10> */
[----:B------:R-:W0:Y:S01]  /*13670*/  @P1 LDC R5, c[0x0][0x44c] ;  /* 0x00011300ff051b82 */ /* 0x000e220000000800 */
[----:B------:R-:W-:Y:S01]  /*13680*/  FMUL.FTZ R32, R32, UR4 ;  /* 0x0000000420207c20 */ /* 0x000fe20008410000 */
[----:B------:R-:W-:Y:S01]  /*13690*/  FMUL.FTZ R33, R33, UR4 ;  /* 0x0000000421217c20 */ /* 0x000fe20008410000 */
[----:B------:R-:W-:Y:S01]  /*136a0*/  FMUL.FTZ R36, R36, UR4 ;  /* 0x0000000424247c20 */ /* 0x000fe20008410000 */
[----:B------:R-:W-:Y:S01]  /*136b0*/  FMUL.FTZ R37, R37, UR4 ;  /* 0x0000000425257c20 */ /* 0x000fe20008410000 */
[----:B------:R-:W-:Y:S01]  /*136c0*/  FMUL.FTZ R40, R40, UR4 ;  /* 0x0000000428287c20 */ /* 0x000fe20008410000 */
        /* <DEDUP_REMOVED lines=13> */
[----:B------:R-:W-:Y:S01]  /*137a0*/  @P1 LOP3.LUT R16, R16, 0x100000, RZ, 0xfc, !PT ;  /* 0x0010000010101812 */ /* 0x000fe200078efcff */
[----:B------:R-:W-:Y:S01]  /*137b0*/  FMUL.FTZ R69, R69, UR4 ;  /* 0x0000000445457c20 */ /* 0x000fe20008410000 */
[----:B------:R-:W-:Y:S01]  /*137c0*/  ULDC UR38, c[0x0][0x9dc] ;  /* 0x0002770000267ab9 */ /* 0x000fe20000000800 */
[----:B------:R-:W2:Y:S01]  /*137d0*/  MUFU.TANH R13, R13 ;  /* 0x0000000d000d7308 */ /* 0x000ea20000002400 */
[----:B------:R-:W-:Y:S01]  /*137e0*/  ULOP3.LUT UR38, URZ, UR38, URZ, 0x33, !UPT ;  /* 0x000000263f267292 */ /* 0x000fe2000f8e333f */
[----:B0-----:R-:W-:-:S04]  /*137f0*/  @P1 IMAD.HI.U32 R4, R58, R5, RZ ;  /* 0x000000053a041227 */ /* 0x001fc800078e00ff */
[----:B------:R-:W-:Y:S01]  /*13800*/  FMUL.FTZ R70, R70, UR4 ;  /* 0x0000000446467c20 */ /* 0x000fe20008410000 */
[----:B------:R-:W-:Y:S01]  /*13810*/  LOP3.LUT R16, R16, 0xfff7ffff, RZ, 0xc0, !PT ;  /* 0xfff7ffff10107812 */ /* 0x000fe200078ec0ff */
[----:B------:R-:W-:Y:S01]  /*13820*/  IMAD R5, R72, -0x60, R166 ;  /* 0xffffffa048057824 */ /* 0x000fe200078e02a6 */
[----:B------:R-:W0:Y:S01]  /*13830*/  MUFU.TANH R73, R73 ;  /* 0x0000004900497308 */ /* 0x000e220000002400 */
[----:B------:R-:W-:Y:S01]  /*13840*/  VIADD R83, R49, 0xffffffff ;  /* 0xffffffff31537836 */ /* 0x000fe20000000000 */
[----:B-1----:R-:W-:Y:S02]  /*13850*/  @P1 SHF.R.U32.HI R58, RZ, R9, R4 ;  /* 0x00000009ff3a1219 */ /* 0x002fe40000011604 */
[----:B------:R-:W1:Y:S01]  /*13860*/  LDC.64 R8, c[0x0][0x9e0] ;  /* 0x00027800ff087b82 */ /* 0x000e620000000a00 */
[----:B------:R-:W-:Y:S01]  /*13870*/  PRMT R4, R172, 0x654, R21 ;  /* 0x00000654ac047816 */ /* 0x000fe20000000015 */
[--C-:B------:R-:W-:Y:S01]  /*13880*/  IMAD.IADD R62, R83, 0x1, -R182.reuse ;  /* 0x00000001533e7824 */ /* 0x100fe200078e0ab6 */
[----:B------:R-:W3:Y:S01]  /*13890*/  SHFL.IDX PT, R59, R58, RZ, 0x1c1f ;  /* 0x001c1fff3a3b7589 */ /* 0x000ee200000e0000 */
[----:B------:R-:W4:Y:S01]  /*138a0*/  MUFU.TANH R0, R0 ;  /* 0x0000000000007308 */ /* 0x000f220000002400 */
[----:B------:R-:W-:Y:S01]  /*138b0*/  IADD3 R76, -R182, 0x60, R5 ;  /* 0x00000060b64c7810 */ /* 0x000fe20007ffe105 */
[----:B------:R2:W-:Y:S06]  /*138c0*/  SYNCS.ARRIVE.TRANS64.RED.A1T0 RZ, [R4+URZ], RZ ;  /* 0x000000ff04ff79a7 */ /* 0x0005ec000810043f */
[----:B------:R-:W0:Y:S01]  /*138d0*/  MUFU.TANH R3, R3 ;  /* 0x0000000300037308 */ /* 0x000e220000002400 */
[----:B--2---:R-:W-:-:S07]  /*138e0*/  IADD3 R4, R166, R49, -R182 ;  /* 0x00000031a6047210 */ /* 0x004fce0007ffe8b6 */
[----:B------:R-:W2:Y:S01]  /*138f0*/  MUFU.TANH R74, R74 ;  /* 0x0000004a004a7308 */ /* 0x000ea20000002400 */
[----:B------:R-:W-:Y:S01]  /*13900*/  IMAD.IADD R57, R4, 0x1, -R165 ;  /* 0x0000000104397824 */ /* 0x000fe200078e0aa5 */
[----:B-1----:R-:W-:-:S03]  /*13910*/  ISETP.GE.AND P1, PT, R9, 0x1, PT ;  /* 0x000000010900780c */ /* 0x002fc60003f26270 */
[----:B------:R-:W-:-:S03]  /*13920*/  IMAD.IADD R81, R57, 0x1, R8 ;  /* 0x0000000139517824 */ /* 0x000fc600078e0208 */
[----:B------:R-:W1:Y:S02]  /*13930*/  MUFU.TANH R29, R29 ;  /* 0x0000001d001d7308 */ /* 0x000e640000002400 */
[----:B---3--:R-:W-:-:S06]  /*13940*/  VIADDMNMX R64, R59, R81, R76, PT ;  /* 0x000000513b407246 */ /* 0x008fcc000380014c */
[----:B------:R-:W3:Y:S01]  /*13950*/  MUFU.TANH R10, R10 ;  /* 0x0000000a000a7308 */ /* 0x000ee20000002400 */
[----:B------:R-:W-:-:S07]  /*13960*/  @P1 LOP3.LUT R16, R16, 0x80000, RZ, 0xfc, !PT ;  /* 0x0008000010101812 */ /* 0x000fce00078efcff */
        /* <DEDUP_REMOVED lines=41> */
[----:B----4-:R-:W-:-:S05]  /*13c00*/  IADD3 R70, R57, UR38, RZ ;  /* 0x0000002639467c10 */ /* 0x010fca000fffe0ff */
[----:B------:R-:W-:Y:S01]  /*13c10*/  IMAD.IADD R66, R70, 0x1, R59 ;  /* 0x0000000146427824 */ /* 0x000fe200078e023b */
[----:B-123--:R-:W-:Y:S06]  /*13c20*/  @!P1 BRA `(.L_x_1747) ;  /* 0x00000000004c9947 */ /* 0x00efec0003800000 */
[----:B------:R-:W-:Y:S01]  /*13c30*/  IADD3 R49, -R165, R166, R59 ;  /* 0x000000a6a5317210 */ /* 0x000fe20007ffe13b */
[----:B------:R-:W-:Y:S03]  /*13c40*/  BSSY B0, `(.L_x_1748) ;  /* 0x000000e000007945 */ /* 0x000fe60003800000 */
[----:B------:R-:W-:-:S13]  /*13c50*/  ISETP.GT.AND P1, PT, R49, -0x1, PT ;  /* 0xffffffff3100780c */ /* 0x000fda0003f24270 */
[----:B------:R-:W-:Y:S05]  /*13c60*/  @P1 BRA `(.L_x_1749) ;  /* 0x00000000001c1947 */ /* 0x000fea0003800000 */
[----:B------:R-:W-:Y:S02]  /*13c70*/  ISETP.NE.AND P1, PT, R9, 0x1, PT ;  /* 0x000000010900780c */ /* 0x000fe40003f25270 */
[----:B------:R-:W-:-:S11]  /*13c80*/  LOP3.LUT R49, RZ, R49, RZ, 0x33, !PT ;  /* 0x00000031ff317212 */ /* 0x000fd600078e33ff */
[----:B------:R-:W1:Y:S02]  /*13c90*/  @P1 LDC.64 R4, c[0x0][0x9e8] ;  /* 0x00027a00ff041b82 */ /* 0x000e640000000a00 */
[----:B-1----:R-:W-:-:S05]  /*13ca0*/  @P1 IMAD.HI.U32 R4, R49, R4, RZ ;  /* 0x0000000431041227 */ /* 0x002fca00078e00ff */
[----:B------:R-:W-:-:S04]  /*13cb0*/  @P1 SHF.R.U32.HI R49, RZ, R5, R4 ;  /* 0x00000005ff311219 */ /* 0x000fc80000011604 */
[----:B------:R-:W-:Y:S01]  /*13cc0*/  LOP3.LUT R49, RZ, R49, RZ, 0x33, !PT ;  /* 0x00000031ff317212 */ /* 0x000fe200078e33ff */
[----:B------:R-:W-:Y:S06]  /*13cd0*/  BRA `(.L_x_1750) ;  /* 0x0000000000107947 */ /* 0x000fec0003800000 */
.L_x_1749:
[----:B------:R-:W-:-:S13]  /*13ce0*/  ISETP.NE.AND P1, PT, R9, 0x1, PT ;  /* 0x000000010900780c */ /* 0x000fda0003f25270 */
[----:B------:R-:W1:Y:S02]  /*13cf0*/  @P1 LDC.64 R4, c[0x0][0x9e8] ;  /* 0x00027a00ff041b82 */ /* 0x000e640000000a00 */
[----:B-1----:R-:W-:-:S05]  /*13d00*/  @P1 IMAD.HI.U32 R4, R49, R4, RZ ;  /* 0x0000000431041227 */ /* 0x002fca00078e00ff */
[----:B------:R-:W-:-:S07]  /*13d10*/  @P1 SHF.R.U32.HI R49, RZ, R5, R4 ;  /* 0x00000005ff311219 */ /* 0x000fce0000011604 */
.L_x_1750:
[----:B------:R-:W-:Y:S05]  /*13d20*/  BSYNC B0 ;  /* 0x0000000000007941 */ /* 0x000fea0003800000 */
.L_x_1748:
[----:B------:R-:W-:-:S05]  /*13d30*/  IMAD R49, R49, R9, R62 ;  /* 0x0000000931317224 */ /* 0x000fca00078e023e */
[----:B------:R-:W-:Y:S02]  /*13d40*/  VIMNMX R66, R66, R49, !PT ;  /* 0x0000003142427248 */ /* 0x000fe40007fe0100 */
[----:B------:R-:W-:-:S07]  /*13d50*/  VIADDMNMX R64, R49, R9, R64, PT ;  /* 0x0000000931407246 */ /* 0x000fce0003800140 */
.L_x_1747:
[C---:B------:R-:W-:Y:S01]  /*13d60*/  ISETP.GE.AND P6, PT, R83.reuse, 0x9, PT ;  /* 0x000000095300780c */ /* 0x040fe20003fc6270 */
[----:B------:R-:W1:Y:S01]  /*13d70*/  SHFL.IDX PT, R5, R58, 0x1, 0x1c1f ;  /* 0x003c1f003a057f89 */ /* 0x000e6200000e0000 */
[C---:B------:R-:W-:Y:S02]  /*13d80*/  ISETP.GE.AND P1, PT, R83.reuse, 0x2, PT ;  /* 0x000000025300780c */ /* 0x040fe40003f26270 */
[C---:B------:R-:W-:Y:S02]  /*13d90*/  ISETP.GT.AND P2, PT, R66.reuse, 0x8, !P6 ;  /* 0x000000084200780c */ /* 0x040fe40007744270 */
[----:B------:R-:W-:Y:S02]  /*13da0*/  ISETP.GT.AND P3, PT, R66, 0x1, !P1 ;  /* 0x000000014200780c */ /* 0x000fe40004f64270 */
[----:B------:R-:W-:Y:S02]  /*13db0*/  ISETP.LT.OR P2, PT, R64, 0x9, P2 ;  /* 0x000000094000780c */ /* 0x000fe40001741670 */
[----:B------:R-:W-:-:S02]  /*13dc0*/  ISETP.GE.AND P4, PT, R83, 0xa, PT ;  /* 0x0000000a5300780c */ /* 0x000fc40003f86270 */
[----:B------:R-:W-:Y:S02]  /*13dd0*/  FSEL R77, R74, -INF , !P2 ;  /* 0xff8000004a4d7808 */ /* 0x000fe40005000000 */
[----:B------:R-:W-:Y:S02]  /*13de0*/  ISETP.LT.OR P3, PT, R64, 0x2, P3 ;  /* 0x000000024000780c */ /* 0x000fe40001f61670 */
[----:B------:R-:W-:Y:S02]  /*13df0*/  ISETP.GT.AND P2, PT, R66, 0x9, !P4 ;  /* 0x000000094200780c */ /* 0x000fe40006744270 */
[----:B0-----:R-:W-:Y:S02]  /*13e00*/  FSEL R79, R73, -INF , !P3 ;  /* 0xff800000494f7808 */ /* 0x001fe40005800000 */
        /* <DEDUP_REMOVED lines=17> */
[----:B------:R-:W-:Y:S01]  /*13f20*/  FSEL R71, R36, -INF , !P2 ;  /* 0xff80000024477808 */ /* 0x000fe20005000000 */
[----:B-1----:R-:W-:Y:S01]  /*13f30*/  IMAD.IADD R36, R70, 0x1, R5 ;  /* 0x0000000146247824 */ /* 0x002fe200078e0205 */
        /* <DEDUP_REMOVED lines=71> */
[----:B------:R-:W-:Y:S02]  /*143b0*/  VIADDMNMX R32, R5, R81, R76, PT ;  /* 0x0000005105207246 */ /* 0x000fe4000380014c */
        /* <DEDUP_REMOVED lines=16> */
[----:B------:R-:W-:-:S13]  /*144c0*/  ISETP.GE.AND P5, PT, R9, 0x1, PT ;  /* 0x000000010900780c */ /* 0x000fda0003fa6270 */
[----:B------:R-:W-:Y:S05]  /*144d0*/  @!P5 BRA `(.L_x_1751) ;  /* 0x00000000004cd947 */ /* 0x000fea0003800000 */
[----:B------:R-:W-:Y:S01]  /*144e0*/  IADD3 R81, -R165, R166, R5 ;  /* 0x000000a6a5517210 */ /* 0x000fe20007ffe105 */
[----:B------:R-:W-:Y:S03]  /*144f0*/  BSSY B0, `(.L_x_1752) ;  /* 0x000000e000007945 */ /* 0x000fe60003800000 */
        /* <DEDUP_REMOVED lines=9> */
.L_x_1753:
[----:B------:R-:W-:-:S13]  /*14590*/  ISETP.NE.AND P5, PT, R9, 0x1, PT ;  /* 0x000000010900780c */ /* 0x000fda0003fa5270 */
[----:B------:R-:W0:Y:S02]  /*145a0*/  @P5 LDC.64 R4, c[0x0][0x9e8] ;  /* 0x00027a00ff045b82 */ /* 0x000e240000000a00 */
[----:B0-----:R-:W-:-:S05]  /*145b0*/  @P5 IMAD.HI.U32 R4, R81, R4, RZ ;  /* 0x0000000451045227 */ /* 0x001fca00078e00ff */
[----:B------:R-:W-:-:S07]  /*145c0*/  @P5 SHF.R.U32.HI R81, RZ, R5, R4 ;  /* 0x00000005ff515219 */ /* 0x000fce0000011604 */
.L_x_1754:
[----:B------:R-:W-:Y:S05]  /*145d0*/  BSYNC B0 ;  /* 0x0000000000007941 */ /* 0x000fea0003800000 */
.L_x_1752:
[----:B------:R-:W-:-:S05]  /*145e0*/  IMAD R81, R81, R9, R62 ;  /* 0x0000000951517224 */ /* 0x000fca00078e023e */
[----:B------:R-:W-:Y:S02]  /*145f0*/  VIMNMX R36, R36, R81, !PT ;  /* 0x0000005124247248 */ /* 0x000fe40007fe0100 */
[----:B------:R-:W-:-:S07]  /*14600*/  VIADDMNMX R32, R81, R9, R32, PT ;  /* 0x0000000951207246 */ /* 0x000fce0003800120 */
.L_x_1751:
        /* <DEDUP_REMOVED lines=11> */
[----:B------:R-:W-:Y:S02]  /*146c0*/  FMNMX.FTZ R4, R99, R79, !PT ;  /* 0x0000004f63047209 */ /* 0x000fe40007810000 */
[----:B------:R-:W-:-:S02]  /*146d0*/  FSEL R93, R7, -INF , !P1 ;  /* 0xff800000075d7808 */ /* 0x000fc40004800000 */
[----:B------:R-:W-:Y:S02]  /*146e0*/  ISETP.NE.AND P1, PT, R78, RZ, PT ;  /* 0x000000ff4e00720c */ /* 0x000fe40003f25270 */
[----:B------:R-:W-:Y:S02]  /*146f0*/  ISETP.NE.AND P5, PT, R84, RZ, PT ;  /* 0x000000ff5400720c */ /* 0x000fe40003fa5270 */
        /* <DEDUP_REMOVED lines=18> */
[----:B------:R-:W-:Y:S02]  /*14820*/  ISETP.NE.AND P5, PT, R89, RZ, PT ;  /* 0x000000ff5900720c */ /* 0x000fe40003fa5270 */
        /* <DEDUP_REMOVED lines=8> */
[----:B------:R-:W-:-:S02]  /*148b0*/  ISETP.NE.AND P6, PT, R87, RZ, PT ;  /* 0x000000ff5700720c */ /* 0x000fc40003fc5270 */
        /* <DEDUP_REMOVED lines=29> */
[----:B------:R-:W-:Y:S01]  /*14a90*/  ISETP.NE.AND P1, PT, R94, RZ, PT ;  /* 0x000000ff5e00720c */ /* 0x000fe20003f25270 */
[----:B------:R-:W0:Y:S01]  /*14aa0*/  SHFL.BFLY PT, R4, R3, 0x2, 0x1f ;  /* 0x0c401f0003047f89 */ /* 0x000e2200000e0000 */
[----:B------:R-:W-:-:S02]  /*14ab0*/  ISETP.GT.AND P4, PT, R36, RZ, !P4 ;  /* 0x000000ff2400720c */ /* 0x000fc40006784270 */
[----:B------:R-:W-:Y:S02]  /*14ac0*/  ISETP.GT.AND P1, PT, R36, 0x31, !P1 ;  /* 0x000000312400780c */ /* 0x000fe40004f24270 */
[C---:B------:R-:W-:Y:S02]  /*14ad0*/  ISETP.LT.OR P4, PT, R32.reuse, 0x1, P4 ;  /* 0x000000012000780c */ /* 0x040fe40002781670 */
[----:B------:R-:W-:Y:S02]  /*14ae0*/  ISETP.LT.OR P1, PT, R32, 0x32, P1 ;  /* 0x000000322000780c */ /* 0x000fe40000f21670 */
[----:B------:R-:W-:Y:S02]  /*14af0*/  FSEL R0, R0, -INF , !P4 ;  /* 0xff80000000007808 */ /* 0x000fe40006000000 */
[----:B------:R-:W-:Y:S02]  /*14b00*/  FSEL R31, R31, -INF , !P1 ;  /* 0xff8000001f1f7808 */ /* 0x000fe40004800000 */
[----:B------:R-:W-:-:S02]  /*14b10*/  ISETP.NE.AND P1, PT, R96, RZ, PT ;  /* 0x000000ff6000720c */ /* 0x000fc40003f25270 */
[----:B------:R-:W-:Y:S02]  /*14b20*/  FMNMX.FTZ R12, R0, R95, !PT ;  /* 0x0000005f000c7209 */ /* 0x000fe40007810000 */
        /* <DEDUP_REMOVED lines=8> */
[----:B0-----:R-:W-:Y:S02]  /*14bb0*/  FMNMX.FTZ R26, R3, R4, !PT ;  /* 0x00000004031a7209 */ /* 0x001fe40007810000 */
[----:B------:R-:W-:Y:S02]  /*14bc0*/  ISETP.LT.OR P1, PT, R32, 0x3a, P1 ;  /* 0x0000003a2000780c */ /* 0x000fe40000f21670 */
[----:B------:R-:W-:Y:S01]  /*14bd0*/  FMNMX.FTZ R12, R91, R12, !PT ;  /* 0x0000000c5b0c7209 */ /* 0x000fe20007810000 */
[----:B------:R-:W0:Y:S01]  /*14be0*/  SHFL.BFLY PT, R97, R26, 0x1, 0x1f ;  /* 0x0c201f001a617f89 */ /* 0x000e2200000e0000 */
        /* <DEDUP_REMOVED lines=13> */
[----:B------:R-:W-:Y:S02]  /*14cc0*/  FMNMX.FTZ R12, R85, R12, !PT ;  /* 0x0000000c550c7209 */ /* 0x000fe40007810000 */
[----:B------:R-:W-:Y:S02]  /*14cd0*/  ISETP.GT.AND P1, PT, R36, 0x48, !P5 ;  /* 0x000000482400780c */ /* 0x000fe40006f24270 */
[----:B0-----:R-:W-:Y:S02]  /*14ce0*/  FMNMX.FTZ R4, R26, R97, !PT ;  /* 0x000000611a047209 */ /* 0x001fe40007810000 */
[----:B------:R-:W-:Y:S02]  /*14cf0*/  MOV R14, UR4 ;  /* 0x00000004000e7c02 */ /* 0x000fe40008000f00 */
[----:B------:R-:W-:Y:S02]  /*14d00*/  FMNMX.FTZ R12, R25, R12, !PT ;  /* 0x0000000c190c7209 */ /* 0x000fe40007810000 */
[----:B------:R-:W-:Y:S01]  /*14d10*/  ISETP.LT.OR P1, PT, R32, 0x49, P1 ;  /* 0x000000492000780c */ /* 0x000fe20000f21670 */
[----:B------:R-:W-:Y:S01]  /*14d20*/  FMUL.FTZ R10, R4, R14 ;  /* 0x0000000e040a7220 */ /* 0x000fe20000410000 */
[----:B------:R-:W-:-:S02]  /*14d30*/  FMNMX.FTZ R12, R31, R12, !PT ;  /* 0x0000000c1f0c7209 */ /* 0x000fc40007810000 */
[----:B------:R-:W-:Y:S02]  /*14d40*/  FSEL R43, R43, -INF , !P1 ;  /* 0xff8000002b2b7808 */ /* 0x000fe40004800000 */
[----:B------:R-:W-:Y:S02]  /*14d50*/  FSETP.NEU.FTZ.AND P1, PT, R4, -INF , PT ;  /* 0xff8000000400780b */ /* 0x000fe40003f3d000 */
[----:B------:R-:W-:Y:S02]  /*14d60*/  ISETP.NE.AND P5, PT, R52, RZ, PT ;  /* 0x000000ff3400720c */ /* 0x000fe40003fa5270 */
[----:B------:R-:W-:Y:S02]  /*14d70*/  FMNMX.FTZ R12, R81, R12, !PT ;  /* 0x0000000c510c7209 */ /* 0x000fe40007810000 */
[----:B------:R-:W-:Y:S02]  /*14d80*/  FSEL R10, R10, RZ, P1 ;  /* 0x000000ff0a0a7208 */ /* 0x000fe40000800000 */
[----:B------:R-:W-:-:S02]  /*14d90*/  ISETP.GT.AND P1, PT, R36, 0x49, !P5 ;  /* 0x000000492400780c */ /* 0x000fc40006f24270 */
[----:B------:R-:W-:Y:S01]  /*14da0*/  FMNMX.FTZ R12, R35, R12, !PT ;  /* 0x0000000c230c7209 */ /* 0x000fe20007810000 */
[-CC-:B------:R-:W-:Y:S01]  /*14db0*/  FFMA.FTZ R148, R69, R14.reuse, -R10.reuse ;  /* 0x0000000e45947223 */ /* 0x180fe2000001080a */
[----:B------:R-:W-:Y:S01]  /*14dc0*/  ISETP.LT.OR P1, PT, R32, 0x4a, P1 ;  /* 0x0000004a2000780c */ /* 0x000fe20000f21670 */
[-CC-:B------:R-:W-:Y:S01]  /*14dd0*/  FFMA.FTZ R154, R71, R14.reuse, -R10.reuse ;  /* 0x0000000e479a7223 */ /* 0x180fe2000001080a */
[----:B------:R-:W-:Y:S01]  /*14de0*/  ISETP.NE.AND P6, PT, R40, RZ, PT ;  /* 0x000000ff2800720c */ /* 0x000fe20003fc5270 */
[--C-:B------:R-:W-:Y:S01]  /*14df0*/  FFMA.FTZ R152, R73, R14, -R10.reuse ;  /* 0x0000000e49987223 */ /* 0x100fe2000001080a */
[----:B------:R-:W-:Y:S01]  /*14e00*/  FMNMX.FTZ R12, R83, R12, !PT ;  /* 0x0000000c530c7209 */ /* 0x000fe20007810000 */
[-CC-:B------:R-:W-:Y:S01]  /*14e10*/  FFMA.FTZ R156, R99, R14.reuse, -R10.reuse ;  /* 0x0000000e639c7223 */ /* 0x180fe2000001080a */
[----:B------:R-:W-:Y:S01]  /*14e20*/  FSEL R97, R42, -INF , !P1 ;  /* 0xff8000002a617808 */ /* 0x000fe20004800000 */
[-CC-:B------:R-:W-:Y:S01]  /*14e30*/  FFMA.FTZ R79, R79, R14.reuse, -R10.reuse ;  /* 0x0000000e4f4f7223 */ /* 0x180fe2000001080a */
[C---:B------:R-:W-:Y:S01]  /*14e40*/  ISETP.GT.AND P1, PT, R36.reuse, 0x50, !P6 ;  /* 0x000000502400780c */ /* 0x040fe20007724270 */
[--C-:B------:R-:W-:Y:S01]  /*14e50*/  FFMA.FTZ R158, R77, R14, -R10.reuse ;  /* 0x0000000e4d9e7223 */ /* 0x100fe2000001080a */
[----:B------:R-:W-:Y:S01]  /*14e60*/  FMNMX.FTZ R12, R39, R12, !PT ;  /* 0x0000000c270c7209 */ /* 0x000fe20007810000 */
[----:B------:R-:W-:Y:S01]  /*14e70*/  MUFU.EX2 R156, R156 ;  /* 0x0000009c009c7308 */ /* 0x000fe20000000800 */
[----:B------:R-:W-:Y:S01]  /*14e80*/  ISETP.GT.AND P2, PT, R36, 0x51, !P2 ;  /* 0x000000512400780c */ /* 0x000fe20005744270 */
[-CC-:B------:R-:W-:Y:S01]  /*14e90*/  FFMA.FTZ R65, R65, R14.reuse, -R10.reuse ;  /* 0x0000000e41417223 */ /* 0x180fe2000001080a */
[----:B------:R-:W-:Y:S01]  /*14ea0*/  ISETP.LT.OR P1, PT, R32, 0x51, P1 ;  /* 0x000000512000780c */ /* 0x000fe20000f21670 */
[--C-:B------:R-:W-:Y:S01]  /*14eb0*/  FFMA.FTZ R144, R45, R14, -R10.reuse ;  /* 0x0000000e2d907223 */ /* 0x100fe2000001080a */
[----:B------:R-:W-:Y:S01]  /*14ec0*/  FMNMX.FTZ R12, R43, R12, !PT ;  /* 0x0000000c2b0c7209 */ /* 0x000fe20007810000 */
[-CC-:B------:R-:W-:Y:S01]  /*14ed0*/  FFMA.FTZ R146, R33, R14.reuse, -R10.reuse ;  /* 0x0000000e21927223 */ /* 0x180fe2000001080a */
[----:B------:R-:W-:Y:S01]  /*14ee0*/  ISETP.NE.AND P5, PT, R46, RZ, PT ;  /* 0x000000ff2e00720c */ /* 0x000fe20003fa5270 */
[----:B------:R-:W0:Y:S01]  /*14ef0*/  MUFU.EX2 R79, R79 ;  /* 0x0000004f004f7308 */ /* 0x000e220000000800 */
[----:B------:R-:W-:Y:S01]  /*14f00*/  ISETP.GT.AND P3, PT, R36, 0x58, !P3 ;  /* 0x000000582400780c */ /* 0x000fe20005f64270 */
[-CC-:B-----5:R-:W-:Y:S01]  /*14f10*/  FFMA.FTZ R140, R41, R14.reuse, -R10.reuse ;  /* 0x0000000e298c7223 */ /* 0x1a0fe2000001080a */
[----:B------:R-:W-:Y:S01]  /*14f20*/  ISETP.LT.OR P2, PT, R32, 0x52, P2 ;  /* 0x000000522000780c */ /* 0x000fe20001741670 */
[-CC-:B------:R-:W-:Y:S01]  /*14f30*/  FFMA.FTZ R142, R47, R14.reuse, -R10.reuse ;  /* 0x0000000e2f8e7223 */ /* 0x180fe2000001080a */
[----:B------:R-:W-:Y:S01]  /*14f40*/  FSEL R69, R24, -INF , !P1 ;  /* 0xff80000018457808 */ /* 0x000fe20004800000 */
[--C-:B------:R-:W-:Y:S01]  /*14f50*/  FFMA.FTZ R136, R37, R14, -R10.reuse ;  /* 0x0000000e25887223 */ /* 0x100fe2000001080a */
[----:B------:R-:W-:Y:S01]  /*14f60*/  FMNMX.FTZ R12, R97, R12, !PT ;  /* 0x0000000c610c7209 */ /* 0x000fe20007810000 */
[----:B------:R-:W1:Y:S01]  /*14f70*/  MUFU.EX2 R158, R158 ;  /* 0x0000009e009e7308 */ /* 0x000e620000000800 */
[----:B------:R-:W-:Y:S01]  /*14f80*/  ISETP.GT.AND P4, PT, R36, 0x59, !P5 ;  /* 0x000000592400780c */ /* 0x000fe20006f84270 */
[-CC-:B------:R-:W-:Y:S01]  /*14f90*/  FFMA.FTZ R67, R67, R14.reuse, -R10.reuse ;  /* 0x0000000e43437223 */ /* 0x180fe2000001080a */
[----:B------:R-:W-:Y:S01]  /*14fa0*/  ISETP.LT.OR P3, PT, R32, 0x59, P3 ;  /* 0x000000592000780c */ /* 0x000fe20001f61670 */
[-CC-:B------:R-:W-:Y:S01]  /*14fb0*/  FFMA.FTZ R63, R63, R14.reuse, -R10.reuse ;  /* 0x0000000e3f3f7223 */ /* 0x180fe2000001080a */
[----:B------:R-:W-:Y:S01]  /*14fc0*/  FSEL R71, R20, -INF , !P2 ;  /* 0xff80000014477808 */ /* 0x000fe20005000000 */
[--C-:B------:R-:W-:Y:S01]  /*14fd0*/  FFMA.FTZ R20, R61, R14, -R10.reuse ;  /* 0x0000000e3d147223 */ /* 0x100fe2000001080a */
[----:B------:R-:W-:Y:S01]  /*14fe0*/  FMNMX.FTZ R12, R69, R12, !PT ;  /* 0x0000000c450c7209 */ /* 0x000fe20007810000 */
[----:B------:R-:W2:Y:S01]  /*14ff0*/  MUFU.EX2 R65, R65 ;  /* 0x0000004100417308 */ /* 0x000ea20000000800 */
[----:B------:R-:W-:Y:S01]  /*15000*/  ISETP.LT.OR P4, PT, R32, 0x5a, P4 ;  /* 0x0000005a2000780c */ /* 0x000fe20002781670 */
[-CC-:B------:R-:W-:Y:S01]  /*15010*/  FFMA.FTZ R150, R75, R14.reuse, -R10.reuse ;  /* 0x0000000e4b967223 */ /* 0x180fe2000001080a */
[----:B------:R-:W-:Y:S01]  /*15020*/  FSEL R61, R21, -INF , !P3 ;  /* 0xff800000153d7808 */ /* 0x000fe20005800000 */
[--C-:B------:R-:W-:Y:S01]  /*15030*/  FFMA.FTZ R49, R49, R14, -R10.reuse ;  /* 0x0000000e31317223 */ /* 0x100fe2000001080a */
[----:B------:R-:W-:Y:S01]  /*15040*/  FMNMX.FTZ R12, R71, R12, !PT ;  /* 0x0000000c470c7209 */ /* 0x000fe20007810000 */
[--C-:B------:R-:W-:Y:S01]  /*15050*/  FFMA.FTZ R45, R59, R14, -R10.reuse ;  /* 0x0000000e3b2d7223 */ /* 0x100fe2000001080a */
[----:B------:R-:W-:Y:S01]  /*15060*/  FSEL R73, R44, -INF , !P4 ;  /* 0xff8000002c497808 */ /* 0x000fe20006000000 */
[----:B------:R3:W-:Y:S01]  /*15070*/  MUFU.EX2 R21, R20 ;  /* 0x0000001400157308 */ /* 0x0007e20000000800 */
[----:B------:R-:W-:Y:S01]  /*15080*/  FMNMX.FTZ R12, R61, R12, !PT ;  /* 0x0000000c3d0c7209 */ /* 0x000fe20007810000 */
[-CC-:B------:R-:W-:Y:S01]  /*15090*/  FFMA.FTZ R33, R57, R14.reuse, -R10.reuse ;  /* 0x0000000e39217223 */ /* 0x180fe2000001080a */
[-CC-:B------:R-:W-:Y:S01]  /*150a0*/  FFMA.FTZ R41, R55, R14.reuse, -R10.reuse ;  /* 0x0000000e37297223 */ /* 0x180fe2000001080a */
[--C-:B------:R-:W-:Y:S01]  /*150b0*/  FFMA.FTZ R47, R53, R14, -R10.reuse ;  /* 0x0000000e352f7223 */ /* 0x100fe2000001080a */
[----:B------:R-:W-:Y:S01]  /*150c0*/  FMNMX.FTZ R12, R73, R12, !PT ;  /* 0x0000000c490c7209 */ /* 0x000fe20007810000 */
[-CC-:B------:R-:W-:Y:S01]  /*150d0*/  FFMA.FTZ R37, R51, R14.reuse, -R10.reuse ;  /* 0x0000000e33257223 */ /* 0x180fe2000001080a */
[-CC-:B------:R-:W-:Y:S01]  /*150e0*/  FFMA.FTZ R138, R29, R14.reuse, -R10.reuse ;  /* 0x0000000e1d8a7223 */ /* 0x180fe2000001080a */
[----:B------:R-:W-:Y:S01]  /*150f0*/  FFMA.FTZ R13, R13, R14, -R10 ;  /* 0x0000000e0d0d7223 */ /* 0x000fe2000001080a */
[----:B------:R-:W4:Y:S01]  /*15100*/  MUFU.EX2 R152, R152 ;  /* 0x0000009800987308 */ /* 0x000f220000000800 */
[----:B------:R-:W3:Y:S01]  /*15110*/  SHFL.BFLY PT, R3, R12, 0x2, 0x1f ;  /* 0x0c401f000c037f89 */ /* 0x000ee200000e0000 */
[----:B------:R-:W-:Y:S01]  /*15120*/  ISETP.NE.AND P5, PT, R224, 0x1, PT ;  /* 0x00000001e000780c */ /* 0x000fe20003fa5270 */
[----:B------:R-:W-:-:S05]  /*15130*/  IMAD.MOV.U32 R40, RZ, RZ, R188 ;  /* 0x000000ffff287224 */ /* 0x000fca00078e00bc */
[----:B------:R-:W4:Y:S07]  /*15140*/  MUFU.EX2 R67, R67 ;  /* 0x0000004300437308 */ /* 0x000f2e0000000800 */
[----:B------:R-:W4:Y:S01]  /*15150*/  @P5 LDC R42, c[0x0][0x450] ;  /* 0x00011400ff2a5b82 */ /* 0x000f220000000800 */
[----:B------:R-:W4:Y:S08]  /*15160*/  MUFU.EX2 R154, R154 ;  /* 0x0000009a009a7308 */ /* 0x000f300000000800 */
[----:B------:R-:W4:Y:S01]  /*15170*/  MUFU.EX2 R63, R63 ;  /* 0x0000003f003f7308 */ /* 0x000f220000000800 */
[----:B---3--:R-:W-:-:S05]  /*15180*/  FMNMX.FTZ R20, R12, R3, !PT ;  /* 0x000000030c147209 */ /* 0x008fca0007810000 */
[----:B------:R-:W3:Y:S02]  /*15190*/  SHFL.BFLY PT, R3, R20, 0x1, 0x1f ;  /* 0x0c201f0014037f89 */ /* 0x000ee400000e0000 */
[----:B------:R-:W-:Y:S08]  /*151a0*/  MUFU.EX2 R148, R148 ;  /* 0x0000009400947308 */ /* 0x000ff00000000800 */
[----:B------:R-:W-:Y:S08]  /*151b0*/  MUFU.EX2 R150, R150 ;  /* 0x0000009600967308 */ /* 0x000ff00000000800 */
[----:B------:R-:W-:Y:S01]  /*151c0*/  MUFU.EX2 R49, R49 ;  /* 0x0000003100317308 */ /* 0x000fe20000000800 */
[----:B---3--:R-:W-:-:S07]  /*151d0*/  FMNMX.FTZ R3, R20, R3, !PT ;  /* 0x0000000314037209 */ /* 0x008fce0007810000 */
[----:B------:R-:W-:Y:S01]  /*151e0*/  MUFU.EX2 R144, R144 ;  /* 0x0000009000907308 */ /* 0x000fe20000000800 */
[C---:B------:R-:W-:Y:S01]  /*151f0*/  FSETP.NEU.FTZ.AND P1, PT, R3.reuse, -INF , PT ;  /* 0xff8000000300780b */ /* 0x040fe20003f3d000 */
[----:B------:R-:W-:-:S05]  /*15200*/  FMUL.FTZ R32, R3, R14 ;  /* 0x0000000e03207220 */ /* 0x000fca0000410000 */
[----:B------:R-:W-:Y:S01]  /*15210*/  FSEL R32, R32, RZ, P1 ;  /* 0x000000ff20207208 */ /* 0x000fe20000800000 */
[----:B------:R-:W-:Y:S04]  /*15220*/  MUFU.EX2 R45, R45 ;  /* 0x0000002d002d7308 */ /* 0x000fe80000000800 */
[-CC-:B------:R-:W-:Y:S01]  /*15230*/  FFMA.FTZ R157, R0, R14.reuse, -R32.reuse ;  /* 0x0000000e009d7223 */ /* 0x180fe20000010820 */
[-CC-:B------:R-:W-:Y:S01]  /*15240*/  FFMA.FTZ R0, R95, R14.reuse, -R32.reuse ;  /* 0x0000000e5f007223 */ /* 0x180fe20000010820 */
[-CC-:B------:R-:W-:Y:S01]  /*15250*/  FFMA.FTZ R159, R5, R14.reuse, -R32.reuse ;  /* 0x0000000e059f7223 */ /* 0x180fe20000010820 */
[-CC-:B------:R-:W-:Y:S01]  /*15260*/  FFMA.FTZ R10, R93, R14.reuse, -R32.reuse ;  /* 0x0000000e5d0a7223 */ /* 0x180fe20000010820 */
[-CC-:B------:R-:W-:Y:S01]  /*15270*/  FFMA.FTZ R153, R7, R14.reuse, -R32.reuse ;  /* 0x0000000e07997223 */ /* 0x180fe20000010820 */
[----:B0-----:R-:W-:Y:S01]  /*15280*/  FADD.FTZ R5, R156, R79 ;  /* 0x0000004f9c057221 */ /* 0x001fe20000010000 */
[----:B------:R-:W-:Y:S01]  /*15290*/  MUFU.EX2 R157, R157 ;  /* 0x0000009d009d7308 */ /* 0x000fe20000000800 */
[-CC-:B------:R-:W-:Y:S01]  /*152a0*/  FFMA.FTZ R12, R91, R14.reuse, -R32.reuse ;  /* 0x0000000e5b0c7223 */ /* 0x180fe20000010820 */
[-CC-:B------:R-:W-:Y:S01]  /*152b0*/  FFMA.FTZ R155, R15, R14.reuse, -R32.reuse ;  /* 0x0000000e0f9b7223 */ /* 0x180fe20000010820 */
[----:B-1----:R-:W-:Y:S01]  /*152c0*/  FADD.FTZ R30, R158, R5 ;  /* 0x000000059e1e7221 */ /* 0x002fe20000010000 */
[-CC-:B------:R-:W-:Y:S01]  /*152d0*/  FFMA.FTZ R20, R89, R14.reuse, -R32.reuse ;  /* 0x0000000e59147223 */ /* 0x180fe20000010820 */
[-CC-:B------:R-:W-:Y:S01]  /*152e0*/  FFMA.FTZ R149, R11, R14.reuse, -R32.reuse ;  /* 0x0000000e0b957223 */ /* 0x180fe20000010820 */
[-C--:B------:R-:W-:Y:S01]  /*152f0*/  FFMA.FTZ R24, R87, R14.reuse, -R32 ;  /* 0x0000000e57187223 */ /* 0x080fe20000010820 */
[----:B--2---:R-:W-:Y:S01]  /*15300*/  FADD.FTZ R5, R65, R30 ;  /* 0x0000001e41057221 */ /* 0x004fe20000010000 */
[----:B------:R-:W0:Y:S01]  /*15310*/  MUFU.EX2 R0, R0 ;  /* 0x0000000000007308 */ /* 0x000e220000000800 */
[-CC-:B------:R-:W-:Y:S01]  /*15320*/  FFMA.FTZ R151, R27, R14.reuse, -R32.reuse ;  /* 0x0000000e1b977223 */ /* 0x180fe20000010820 */
[-CC-:B------:R-:W-:Y:S01]  /*15330*/  FFMA.FTZ R26, R85, R14.reuse, -R32.reuse ;  /* 0x0000000e551a7223 */ /* 0x180fe20000010820 */
[----:B----4-:R-:W-:Y:S01]  /*15340*/  FADD.FTZ R30, R152, R5 ;  /* 0x00000005981e7221 */ /* 0x010fe20000010000 */
[-CC-:B------:R-:W-:Y:S01]  /*15350*/  FFMA.FTZ R145, R25, R14.reuse, -R32.reuse ;  /* 0x0000000e19917223 */ /* 0x180fe20000010820 */
[----:B------:R-:W1:Y:S01]  /*15360*/  @P5 LDC R11, c[0x0][0x44c] ;  /* 0x00011300ff0b5b82 */ /* 0x000e620000000800 */
[-C--:B------:R-:W-:Y:S01]  /*15370*/  FFMA.FTZ R28, R31, R14.reuse, -R32 ;  /* 0x0000000e1f1c7223 */ /* 0x080fe20000010820 */
[----:B------:R-:W-:Y:S01]  /*15380*/  FADD.FTZ R7, R67, R30 ;  /* 0x0000001e43077221 */ /* 0x000fe20000010000 */
[----:B------:R-:W2:Y:S01]  /*15390*/  MUFU.EX2 R159, R159 ;  /* 0x0000009f009f7308 */ /* 0x000ea20000000800 */
[-CC-:B------:R-:W-:Y:S01]  /*153a0*/  FFMA.FTZ R147, R81, R14.reuse, -R32.reuse ;  /* 0x0000000e51937223 */ /* 0x180fe20000010820 */
[-CC-:B------:R-:W-:Y:S01]  /*153b0*/  FFMA.FTZ R30, R35, R14.reuse, -R32.reuse ;  /* 0x0000000e231e7223 */ /* 0x180fe20000010820 */
[----:B------:R-:W-:Y:S01]  /*153c0*/  FADD.FTZ R36, R154, R7 ;  /* 0x000000079a247221 */ /* 0x000fe20000010000 */
[-CC-:B------:R-:W-:Y:S01]  /*153d0*/  FFMA.FTZ R141, R83, R14.reuse, -R32.reuse ;  /* 0x0000000e538d7223 */ /* 0x180fe20000010820 */
[-CC-:B------:R-:W-:Y:S01]  /*153e0*/  FFMA.FTZ R39, R39, R14.reuse, -R32.reuse ;  /* 0x0000000e27277223 */ /* 0x180fe20000010820 */
[-C--:B------:R-:W-:Y:S01]  /*153f0*/  FFMA.FTZ R43, R43, R14.reuse, -R32 ;  /* 0x0000000e2b2b7223 */ /* 0x080fe20000010820 */
[----:B------:R-:W-:Y:S01]  /*15400*/  FADD.FTZ R7, R63, R36 ;  /* 0x000000243f077221 */ /* 0x000fe20000010000 */
[----:B------:R-:W3:Y:S01]  /*15410*/  MUFU.EX2 R10, R10 ;  /* 0x0000000a000a7308 */ /* 0x000ee20000000800 */
[----:B0-----:R-:W-:Y:S01]  /*15420*/  FADD.FTZ R34, R157, R0 ;  /* 0x000000009d227221 */ /* 0x001fe20000010000 */
[-CC-:B------:R-:W-:Y:S01]  /*15430*/  FFMA.FTZ R97, R97, R14.reuse, -R32.reuse ;  /* 0x0000000e61617223 */ /* 0x180fe20000010820 */
[----:B------:R-:W-:Y:S01]  /*15440*/  FADD.FTZ R36, R148, R7 ;  /* 0x0000000794247221 */ /* 0x000fe20000010000 */
[-CC-:B------:R-:W-:Y:S01]  /*15450*/  FFMA.FTZ R69, R69, R14.reuse, -R32.reuse ;  /* 0x0000000e45457223 */ /* 0x180fe20000010820 */
[-CC-:B------:R-:W-:Y:S01]  /*15460*/  FFMA.FTZ R71, R71, R14.reuse, -R32.reuse ;  /* 0x0000000e47477223 */ /* 0x180fe20000010820 */
[-C--:B------:R-:W-:Y:S01]  /*15470*/  FFMA.FTZ R61, R61, R14.reuse, -R32 ;  /* 0x0000000e3d3d7223 */ /* 0x080fe20000010820 */
[----:B------:R-:W-:Y:S01]  /*15480*/  FADD.FTZ R7, R21, R36 ;  /* 0x0000002415077221 */ /* 0x000fe20000010000 */
[----:B------:R-:W0:Y:S01]  /*15490*/  MUFU.EX2 R153, R153 ;  /* 0x0000009900997308 */ /* 0x000e220000000800 */
[----:B--2---:R-:W-:Y:S01]  /*154a0*/  FADD.FTZ R5, R159, R34 ;  /* 0x000000229f057221 */ /* 0x004fe20000010000 */
[----:B------:R-:W-:Y:S01]  /*154b0*/  FFMA.FTZ R73, R73, R14, -R32 ;  /* 0x0000000e49497223 */ /* 0x000fe20000010820 */
[----:B------:R-:W-:Y:S01]  /*154c0*/  FADD.FTZ R38, R150, R7 ;  /* 0x0000000796267221 */ /* 0x000fe20000010000 */
[----:B------:R-:W-:Y:S01]  /*154d0*/  F2FP.F16.F32.PACK_AB R157, R0, R157 ;  /* 0x0000009d009d723e */ /* 0x000fe200000000ff */
[----:B-1----:R-:W-:Y:S01]  /*154e0*/  @P5 IMAD.HI.U32 R11, R188, R11, RZ ;  /* 0x0000000bbc0b5227 */ /* 0x002fe200078e00ff */
[----:B------:R-:W-:-:S03]  /*154f0*/  F2FP.F16.F32.PACK_AB R156, R79, R156 ;  /* 0x0000009c4f9c723e */ /* 0x000fc600000000ff */
[----:B------:R-:W-:Y:S01]  /*15500*/  FADD.FTZ R7, R49, R38 ;  /* 0x0000002631077221 */ /* 0x000fe20000010000 */
[----:B------:R-:W1:Y:S01]  /*15510*/  MUFU.EX2 R12, R12 ;  /* 0x0000000c000c7308 */ /* 0x000e620000000800 */
[----:B---3--:R-:W-:Y:S01]  /*15520*/  FADD.FTZ R34, R10, R5 ;  /* 0x000000050a227221 */ /* 0x008fe20000010000 */
[----:B------:R-:W-:Y:S01]  /*15530*/  @P5 SHF.R.U32.HI R40, RZ, R42, R11 ;  /* 0x0000002aff285219 */ /* 0x000fe2000001160b */
[----:B------:R-:W-:Y:S01]  /*15540*/  FADD.FTZ R38, R144, R7 ;  /* 0x0000000790267221 */ /* 0x000fe20000010000 */
[----:B------:R-:W-:Y:S02]  /*15550*/  ISETP.GE.AND P5, PT, R9, 0x1, PT ;  /* 0x000000010900780c */ /* 0x000fe40003fa6270 */
[----:B------:R-:W-:Y:S01]  /*15560*/  F2FP.F16.F32.PACK_AB R158, R65, R158 ;  /* 0x0000009e419e723e */ /* 0x000fe200000000ff */
[----:B------:R-:W-:Y:S01]  /*15570*/  FADD.FTZ R7, R45, R38 ;  /* 0x000000262d077221 */ /* 0x000fe20000010000 */
[----:B------:R-:W2:Y:S01]  /*15580*/  MUFU.EX2 R155, R155 ;  /* 0x0000009b009b7308 */ /* 0x000ea20000000800 */
[----:B0-----:R-:W-:Y:S01]  /*15590*/  FADD.FTZ R5, R153, R34 ;  /* 0x0000002299057221 */ /* 0x001fe20000010000 */
[----:B------:R-:W-:Y:S01]  /*155a0*/  IMAD.IADD R193, R193, 0x1, R40 ;  /* 0x00000001c1c17824 */ /* 0x000fe200078e0228 */
[----:B------:R-:W-:-:S02]  /*155b0*/  F2FP.F16.F32.PACK_AB R152, R67, R152 ;  /* 0x000000984398723e */ /* 0x000fc400000000ff */
[----:B------:R-:W-:Y:S01]  /*155c0*/  F2FP.F16.F32.PACK_AB R154, R63, R154 ;  /* 0x0000009a3f9a723e */ /* 0x000fe200000000ff */
[----:B------:R-:W-:Y:S01]  /*155d0*/  IMAD.IADD R8, R193, 0x1, R8 ;  /* 0x00000001c1087824 */ /* 0x000fe200078e0208 */
[----:B------:R-:W-:Y:S01]  /*155e0*/  F2FP.F16.F32.PACK_AB R148, R21, R148 ;  /* 0x000000941594723e */ /* 0x000fe200000000ff */
[----:B------:R-:W0:Y:S01]  /*155f0*/  MUFU.EX2 R20, R20 ;  /* 0x0000001400147308 */ /* 0x000e220000000800 */
[----:B-1----:R-:W-:Y:S01]  /*15600*/  FADD.FTZ R34, R12, R5 ;  /* 0x000000050c227221 */ /* 0x002fe20000010000 */
[----:B------:R-:W-:Y:S02]  /*15610*/  F2FP.F16.F32.PACK_AB R150, R49, R150 ;  /* 0x000000963196723e */ /* 0x000fe400000000ff */
[----:B------:R-:W-:Y:S02]  /*15620*/  F2FP.F16.F32.PACK_AB R144, R45, R144 ;  /* 0x000000902d90723e */ /* 0x000fe400000000ff */
[----:B------:R-:W-:Y:S02]  /*15630*/  F2FP.F16.F32.PACK_AB R159, R10, R159 ;  /* 0x0000009f0a9f723e */ /* 0x000fe400000000ff */
[----:B------:R-:W1:Y:S01]  /*15640*/  MUFU.EX2 R149, R149 ;  /* 0x0000009500957308 */ /* 0x000e620000000800 */
[----:B--2---:R-:W-:Y:S01]  /*15650*/  FADD.FTZ R5, R155, R34 ;  /* 0x000000229b057221 */ /* 0x004fe20000010000 */
[----:B------:R-:W-:-:S06]  /*15660*/  F2FP.F16.F32.PACK_AB R153, R12, R153 ;  /* 0x000000990c99723e */ /* 0x000fcc00000000ff */
        /* <DEDUP_REMOVED lines=12> */
[----:B------:R-:W-:-:S06]  /*15730*/  F2FP.F16.F32.PACK_AB R151, R26, R151 ;  /* 0x000000971a97723e */ /* 0x000fcc00000000ff */
[----:B------:R-:W1:Y:S01]  /*15740*/  MUFU.EX2 R33, R33 ;  /* 0x0000002100217308 */ /* 0x000e620000000800 */
[----:B--2---:R-:W-:-:S07]  /*15750*/  FADD.FTZ R38, R146, R7 ;  /* 0x0000000792267221 */ /* 0x004fce0000010000 */
[----:B------:R-:W2:Y:S01]  /*15760*/  MUFU.EX2 R28, R28 ;  /* 0x0000001c001c7308 */ /* 0x000ea20000000800 */
[----:B0-----:R-:W-:-:S07]  /*15770*/  FADD.FTZ R5, R145, R36 ;  /* 0x0000002491057221 */ /* 0x001fce0000010000 */
[----:B------:R-:W0:Y:S01]  /*15780*/  MUFU.EX2 R140, R140 ;  /* 0x0000008c008c7308 */ /* 0x000e220000000800 */
[C---:B-1----:R-:W-:Y:S01]  /*15790*/  FADD.FTZ R7, R33.reuse, R38 ;  /* 0x0000002621077221 */ /* 0x042fe20000010000 */
[----:B------:R-:W-:-:S06]  /*157a0*/  F2FP.F16.F32.PACK_AB R146, R33, R146 ;  /* 0x000000922192723e */ /* 0x000fcc00000000ff */
        /* <DEDUP_REMOVED lines=16> */
[----:B--2---:R-:W-:-:S07]  /*158b0*/  FADD.FTZ R5, R141, R38 ;  /* 0x000000268d057221 */ /* 0x004fce0000010000 */
[----:B------:R-:W2:Y:S01]  /*158c0*/  MUFU.EX2 R136, R136 ;  /* 0x0000008800887308 */ /* 0x000ea20000000800 */
[C---:B0-----:R-:W-:Y:S01]  /*158d0*/  FADD.FTZ R7, R47.reuse, R40 ;  /* 0x000000282f077221 */ /* 0x041fe20000010000 */
[----:B------:R-:W-:-:S06]  /*158e0*/  F2FP.F16.F32.PACK_AB R142, R47, R142 ;  /* 0x0000008e2f8e723e */ /* 0x000fcc00000000ff */
        /* <DEDUP_REMOVED lines=21> */
[----:B0-----:R-:W-:-:S04]  /*15a40*/  FADD.FTZ R7, R61, R0 ;  /* 0x000000003d077221 */ /* 0x001fc80000010000 */
[C---:B-1----:R-:W-:Y:S01]  /*15a50*/  FADD.FTZ R0, R38.reuse, R7 ;  /* 0x0000000726007221 */ /* 0x042fe20000010000 */
[----:B------:R-:W-:Y:S01]  /*15a60*/  F2FP.F16.F32.PACK_AB R139, R38, R61 ;  /* 0x0000003d268b723e */ /* 0x000fe200000000ff */
[----:B------:R-:W-:Y:S02]  /*15a70*/  VIADD R7, R72, 0xfffffffe ;  /* 0xfffffffe48077836 */ /* 0x000fe40000000000 */
[C---:B--2---:R-:W-:Y:S01]  /*15a80*/  FADD.FTZ R5, R13.reuse, R42 ;  /* 0x0000002a0d057221 */ /* 0x044fe20000010000 */
[----:B------:R-:W-:Y:S01]  /*15a90*/  F2FP.F16.F32.PACK_AB R138, R13, R138 ;  /* 0x0000008a0d8a723e */ /* 0x000fe200000000ff */
[----:B------:R-:W-:Y:S06]  /*15aa0*/  @!P5 BRA `(.L_x_1755) ;  /* 0x000000000048d947 */ /* 0x000fec0003800000 */
[C---:B------:R-:W-:Y:S01]  /*15ab0*/  ISETP.GT.AND P1, PT, R193.reuse, RZ, PT ;  /* 0x000000ffc100720c */ /* 0x040fe20003f24270 */
[----:B------:R-:W-:Y:S01]  /*15ac0*/  BSSY B0, `(.L_x_1756) ;  /* 0x000000e000007945 */ /* 0x000fe20003800000 */
[----:B------:R-:W-:-:S11]  /*15ad0*/  IADD3 R12, R193, -0x1, RZ ;  /* 0xffffffffc10c7810 */ /* 0x000fd60007ffe0ff */
        /* <DEDUP_REMOVED lines=8> */
.L_x_1757:
[----:B------:R-:W-:-:S13]  /*15b60*/  ISETP.NE.AND P1, PT, R9, 0x1, PT ;  /* 0x000000010900780c */ /* 0x000fda0003f25270 */
[----:B------:R-:W0:Y:S02]  /*15b70*/  @P1 LDC.64 R10, c[0x0][0x9e8] ;  /* 0x00027a00ff0a1b82 */ /* 0x000e240000000a00 */
[----:B0-----:R-:W-:-:S05]  /*15b80*/  @P1 IMAD.HI.U32 R10, R12, R10, RZ ;  /* 0x0000000a0c0a1227 */ /* 0x001fca00078e00ff */
[----:B------:R-:W-:-:S07]  /*15b90*/  @P1 SHF.R.U32.HI R12, RZ, R11, R10 ;  /* 0x0000000bff0c1219 */ /* 0x000fce000001160a */
.L_x_1758:
[----:B------:R-:W-:Y:S05]  /*15ba0*/  BSYNC B0 ;  /* 0x0000000000007941 */ /* 0x000fea0003800000 */
.L_x_1756:
[----:B------:R-:W-:-:S05]  /*15bb0*/  IMAD R9, R12, R9, R9 ;  /* 0x000000090c097224 */ /* 0x000fca00078e0209 */
[----:B------:R-:W-:-:S07]  /*15bc0*/  VIMNMX R8, R8, R9, PT ;  /* 0x0000000908087248 */ /* 0x000fce0003fe0100 */
.L_x_1755:
[----:B------:R-:W-:Y:S01]  /*15bd0*/  IMAD.HI R8, R8, 0x2aaaaaab, RZ ;  /* 0x2aaaaaab08087827 */ /* 0x000fe200078e02ff */
[----:B------:R-:W-:Y:S01]  /*15be0*/  ULDC UR47, c[0x0][0x9e4] ;  /* 0x00027900002f7ab9 */ /* 0x000fe20000000800 */
[----:B------:R-:W-:Y:S01]  /*15bf0*/  ULDC UR46, c[0x0][0x9e4] ;  /* 0x00027900002e7ab9 */ /* 0x000fe20000000800 */
[----:B------:R-:W-:Y:S01]  /*15c00*/  ULDC UR39, c[0x0][0x9d8] ;  /* 0x0002760000277ab9 */ /* 0x000fe20000000800 */
[----:B------:R-:W-:Y:S01]  /*15c10*/  ULDC UR43, c[0x0][0x9d8] ;  /* 0x00027600002b7ab9 */ /* 0x000fe20000000800 */
[----:B------:R-:W-:Y:S01]  /*15c20*/  SHF.R.U32.HI R9, RZ, 0x1f, R8 ;  /* 0x0000001fff097819 */ /* 0x000fe20000011608 */
[----:B------:R-:W-:Y:S01]  /*15c30*/  ULDC UR42, c[0x0][0x9d8] ;  /* 0x00027600002a7ab9 */ /* 0x000fe20000000800 */
[----:B------:R-:W-:Y:S01]  /*15c40*/  ULDC UR50, c[0x0][0x988] ;  /* 0x0002620000327ab9 */ /* 0x000fe20000000800 */
[----:B------:R-:W-:Y:S01]  /*15c50*/  ULDC UR54, c[0x0][0x988] ;  /* 0x0002620000367ab9 */ /* 0x000fe20000000800 */
[----:B------:R-:W-:Y:S01]  /*15c60*/  LEA.HI.SX32 R8, R8, R9, 0x1c ;  /* 0x0000000908087211 */ /* 0x000fe200078fe2ff */
[----:B------:R-:W-:Y:S01]  /*15c70*/  ULDC UR51, c[0x0][0x988] ;  /* 0x0002620000337ab9 */ /* 0x000fe20000000800 */
[----:B------:R-:W-:Y:S01]  /*15c80*/  ULDC UR58, c[0x0][0x9e0] ;  /* 0x00027800003a7ab9 */ /* 0x000fe20000000800 */
[----:B------:R-:W-:Y:S01]  /*15c90*/  ULDC UR55, c[0x0][0x9e0] ;  /* 0x0002780000377ab9 */ /* 0x000fe20000000800 */
[----:B------:R-:W-:Y:S01]  /*15ca0*/  VIMNMX R8, R201, R8, !PT ;  /* 0x00000008c9087248 */ /* 0x000fe20007fe0100 */
[----:B------:R-:W-:Y:S01]  /*15cb0*/  BSSY B1, `(.L_x_1759) ;  /* 0x00003c3000017945 */ /* 0x000fe20003800000 */
[----:B------:R-:W-:Y:S01]  /*15cc0*/  IMAD.MOV.U32 R9, RZ, RZ, 0x3f800000 ;  /* 0x3f800000ff097424 */ /* 0x000fe200078e00ff */
[----:B------:R-:W-:-:S02]  /*15cd0*/  CS2R R86, SRZ ;  /* 0x0000000000567805 */ /* 0x000fc4000001ff00 */
[----:B------:R-:W-:Y:S01]  /*15ce0*/  ISETP.GE.AND P1, PT, R7, R8, PT ;  /* 0x000000080700720c */ /* 0x000fe20003f26270 */
[----:B------:R-:W-:Y:S01]  /*15cf0*/  IMAD.MOV.U32 R94, RZ, RZ, 0x3f800000 ;  /* 0x3f800000ff5e7424 */ /* 0x000fe200078e00ff */
        /* <DEDUP_REMOVED lines=31> */
[----:B------:R-:W-:Y:S06]  /*15ef0*/  @!P1 BRA `(.L_x_1760) ;  /* 0x0000003800789947 */ /* 0x000fec0003800000 */
[----:B------:R-:W-:Y:S01]  /*15f00*/  BSSY B0, `(.L_x_1761) ;  /* 0x0000399000007945 */ /* 0x000fe20003800000 */
[----:B------:R-:W-:Y:S01]  /*15f10*/  IMAD.MOV.U32 R9, RZ, RZ, 0x3f800000 ;  /* 0x3f800000ff097424 */ /* 0x000fe200078e00ff */
[----:B------:R-:W-:-:S07]  /*15f20*/  MOV R87, RZ ;  /* 0x000000ff00577202 */ /* 0x000fce0000000f00 */
.L_x_1782:
[----:B------:R-:W-:-:S05]  /*15f30*/  VIADD R12, R23, 0x1 ;  /* 0x00000001170c7836 */ /* 0x000fca0000000000 */
[----:B------:R-:W-:-:S04]  /*15f40*/  ISETP.NE.AND P1, PT, R12, 0x2, PT ;  /* 0x000000020c00780c */ /* 0x000fc80003f25270 */
[----:B------:R-:W-:Y:S02]  /*15f50*/  SEL R13, RZ, 0x1, P1 ;  /* 0x00000001ff0d7807 */ /* 0x000fe40000800000 */
[----:B------:R-:W-:Y:S02]  /*15f60*/  SEL R12, R12, RZ, P1 ;  /* 0x000000ff0c0c7207 */ /* 0x000fe40000800000 */
[----:B------:R-:W-:Y:S01]  /*15f70*/  LOP3.LUT R13, R164, R13, RZ, 0x3c, !PT ;  /* 0x0000000da40d7212 */ /* 0x000fe200078e3cff */
[----:B------:R-:W-:Y:S06]  /*15f80*/  @!P0 BRA `(.L_x_1762) ;  /* 0x0000000000048947 */ /* 0x000fec0003800000 */
[----:B------:R-:W-:Y:S01]  /*15f90*/  BPT.TRAP 0x1 ;  /* 0x000000040000795c */ /* 0x000fe20000300000 */
.L_x_1762:
[----:B------:R-:W-:Y:S01]  /*15fa0*/  IMAD R20, R12, 0x8, R2 ;  /* 0x000000080c147824 */ /* 0x000fe200078e0202 */
[----:B------:R-:W-:-:S04]  /*15fb0*/  SHF.L.U32 R11, R13, 0x1f, RZ ;  /* 0x0000001f0d0b7819 */ /* 0x000fc800000006ff */
[----:B------:R0:W1:Y:S01]  /*15fc0*/  SYNCS.PHASECHK.TRANS64.TRYWAIT P1, [R20+URZ+0x2a830], R11 ;  /* 0x02a8300b140075a7 */ /* 0x000062000802017f */
[----:B------:R-:W-:Y:S05]  /*15fd0*/  @!P0 BRA `(.L_x_1763) ;  /* 0x0000000000048947 */ /* 0x000fea0003800000 */
[----:B------:R-:W-:Y:S01]  /*15fe0*/  BPT.TRAP 0x1 ;  /* 0x000000040000795c */ /* 0x000fe20000300000 */
.L_x_1763:
[----:B------:R-:W-:Y:S01]  /*15ff0*/  IMAD R95, R12, 0x900, R6 ;  /* 0x000009000c5f7824 */ /* 0x000fe200078e0206 */
[----:B------:R-:W-:Y:S03]  /*16000*/  BSSY B2, `(.L_x_1764) ;  /* 0x0000006000027945 */ /* 0x000fe60003800000 */
[C---:B------:R-:W-:Y:S02]  /*16010*/  VIADD R90, R95.reuse, 0x2 ;  /* 0x000000025f5a7836 */ /* 0x040fe40000000000 */
[----:B------:R-:W-:Y:S01]  /*16020*/  VIADD R92, R95, 0x4 ;  /* 0x000000045f5c7836 */ /* 0x000fe20000000000 */
[----:B-1----:R-:W-:Y:S06]  /*16030*/  @P1 BRA `(.L_x_1765) ;  /* 0x0000000000081947 */ /* 0x002fec0003800000 */
[----:B------:R-:W1:Y:S02]  /*16040*/  SYNCS.PHASECHK.TRANS64.TRYWAIT P1, [R20+URZ+0x2a830], R11 ;  /* 0x02a8300b140075a7 */ /* 0x000e64000802017f */
[----:B-1----:R-:W-:Y:S05]  /*16050*/  @!P1 BRA `(.L_x_1766) ;  /* 0x0000016800789947 */ /* 0x002fea0003800000 */
.L_x_1765:
[----:B------:R-:W-:Y:S05]  /*16060*/  BSYNC B2 ;  /* 0x0000000000027941 */ /* 0x000fea0003800000 */
.L_x_1764:
[----:B------:R-:W2:Y:S01]  /*16070*/  LDL.64 R96, [R1+0x28] ;  /* 0x0000280001607983 */ /* 0x000ea20000100a00 */
[----:B------:R-:W-:Y:S01]  /*16080*/  MOV R88, R95 ;  /* 0x0000005f00587202 */ /* 0x000fe20000000f00 */
[----:B------:R-:W-:Y:S01]  /*16090*/  IMAD.MOV.U32 R89, RZ, RZ, 0x40000040 ;  /* 0x40000040ff597424 */ /* 0x000fe200078e00ff */
[----:B------:R-:W-:Y:S01]  /*160a0*/  MOV R197, UR50 ;  /* 0x0000003200c57c02 */ /* 0x000fe20008000f00 */
[----:B------:R-:W-:Y:S01]  /*160b0*/  IMAD.MOV.U32 R91, RZ, RZ, 0x40000040 ;  /* 0x40000040ff5b7424 */ /* 0x000fe200078e00ff */
[----:B------:R-:W-:Y:S01]  /*160c0*/  R2UR UR50, R88 ;  /* 0x00000000583272ca */ /* 0x000fe200000e0000 */
[----:B------:R-:W-:Y:S01]  /*160d0*/  VIADD R88, R95, 0x6 ;  /* 0x000000065f587836 */ /* 0x000fe20000000000 */
[----:B------:R-:W-:Y:S01]  /*160e0*/  MOV R193, UR46 ;  /* 0x0000002e00c17c02 */ /* 0x000fe20008000f00 */
[-C--:B------:R-:W-:Y:S01]  /*160f0*/  FMUL.FTZ R24, R24, R94.reuse ;  /* 0x0000005e18187220 */ /* 0x080fe20000410000 */
[----:B01----:R-:W-:Y:S01]  /*16100*/  MOV R11, UR38 ;  /* 0x00000026000b7c02 */ /* 0x003fe20008000f00 */
[-C--:B------:R-:W-:Y:S01]  /*16110*/  FMUL.FTZ R25, R25, R94.reuse ;  /* 0x0000005e19197220 */ /* 0x080fe20000410000 */
[----:B------:R-:W-:Y:S01]  /*16120*/  R2UR UR46, R90 ;  /* 0x000000005a2e72ca */ /* 0x000fe200000e0000 */
[C---:B------:R-:W-:Y:S01]  /*16130*/  VIADD R90, R95.reuse, 0x300 ;  /* 0x000003005f5a7836 */ /* 0x040fe20000000000 */
[----:B------:R-:W-:Y:S01]  /*16140*/  R2UR UR38, R88 ;  /* 0x00000000582672ca */ /* 0x000fe200000e0000 */
[C---:B------:R-:W-:Y:S01]  /*16150*/  VIADD R88, R95.reuse, 0x302 ;  /* 0x000003025f587836 */ /* 0x040fe20000000000 */
[----:B------:R-:W-:Y:S01]  /*16160*/  MOV R189, UR42 ;  /* 0x0000002a00bd7c02 */ /* 0x000fe20008000f00 */
[-C--:B------:R-:W-:Y:S01]  /*16170*/  FMUL.FTZ R28, R28, R94.reuse ;  /* 0x0000005e1c1c7220 */ /* 0x080fe20000410000 */
[----:B------:R-:W-:Y:S01]  /*16180*/  R2UR UR42, R92 ;  /* 0x000000005c2a72ca */ /* 0x000fe200000e0000 */
[C---:B------:R-:W-:Y:S01]  /*16190*/  VIADD R92, R95.reuse, 0x304 ;  /* 0x000003045f5c7836 */ /* 0x040fe20000000000 */
[----:B------:R-:W-:Y:S01]  /*161a0*/  R2UR UR34, R90 ;  /* 0x000000005a2272ca */ /* 0x000fe200000e0000 */
[C---:B------:R-:W-:Y:S01]  /*161b0*/  VIADD R90, R95.reuse, 0x306 ;  /* 0x000003065f5a7836 */ /* 0x040fe20000000000 */
[----:B------:R-:W-:Y:S01]  /*161c0*/  R2UR UR30, R88 ;  /* 0x00000000581e72ca */ /* 0x000fe200000e0000 */
[----:B------:R-:W-:Y:S01]  /*161d0*/  VIADD R88, R95, 0x600 ;  /* 0x000006005f587836 */ /* 0x000fe20000000000 */
[----:B------:R-:W-:Y:S01]  /*161e0*/  MOV R196, UR51 ;  /* 0x0000003300c47c02 */ /* 0x000fe20008000f00 */
        /* <DEDUP_REMOVED lines=8> */
[C---:B------:R-:W-:Y:S01]  /*16270*/  VIADD R92, R95.reuse, 0x606 ;  /* 0x000006065f5c7836 */ /* 0x040fe20000000000 */
[----:B------:R-:W-:Y:S01]  /*16280*/  R2UR UR22, R90 ;  /* 0x000000005a1672ca */ /* 0x000fe200000e0000 */
[----:B------:R-:W-:Y:S01]  /*16290*/  VIADD R90, R95, 0x604 ;  /* 0x000006045f5a7836 */ /* 0x000fe20000000000 */
[----:B------:R-:W-:Y:S01]  /*162a0*/  R2UR UR18, R88 ;  /* 0x00000000581272ca */ /* 0x000fe200000e0000 */
[-C--:B------:R-:W-:Y:S01]  /*162b0*/  FMUL.FTZ R37, R37, R94.reuse ;  /* 0x0000005e25257220 */ /* 0x080fe20000410000 */
        /* <DEDUP_REMOVED lines=85> */
[----:B------:R-:W-:Y:S02]  /*16810*/  R2UR UR51, R196 ;  /* 0x00000000c43372ca */ /* 0x000fe400000e0000 */
[----:B------:R-:W-:Y:S02]  /*16820*/  R2UR UR50, R197 ;  /* 0x00000000c53272ca */ /* 0x000fe400000e0000 */
[----:B------:R-:W2:Y:S01]  /*16830*/  LDL.64 R196, [R1+0x20] ;  /* 0x0000200001c47983 */ /* 0x000ea20000100a00 */
[----:B------:R-:W-:Y:S02]  /*16840*/  WARPGROUP.DEPBAR.LE gsb0, 0x0 ;  /* 0x00008000000079c5 */ /* 0x000fe40000010000 */
[----:B------:R-:W-:Y:S01]  /*16850*/  WARPGROUP.ARRIVE ;  /* 0x00000000000079c5 */ /* 0x000fe20000000000 */
[----:B--2---:R-:W-:Y:S02]  /*16860*/  R2UR UR44, R196 ;  /* 0x00000000c42c72ca */ /* 0x004fe400000e0000 */
[----:B------:R-:W-:-:S02]  /*16870*/  R2UR UR45, R197 ;  /* 0x00000000c52d72ca */ /* 0x000fc400000e0000 */
[----:B------:R-:W-:Y:S01]  /*16880*/  R2UR UR49, R198 ;  /* 0x00000000c63172ca */ /* 0x000fe200000e0000 */
[----:B------:R-:W2:Y:S10]  /*16890*/  LDL.64 R196, [R1] ;  /* 0x0000000001c47983 */ /* 0x000eb40000100a00 */
[----:B------:R-:W-:Y:S01]  /*168a0*/  HGMMA.64x96x16.F32 R88, gdesc[UR44], R88, gsb0 ;  /* 0x016000002c5879f0 */ /* 0x000fe20008000858 */
[----:B------:R-:W-:-:S02]  /*168b0*/  R2UR UR45, R194 ;  /* 0x00000000c22d72ca */ /* 0x000fc400000e0000 */
[----:B------:R-:W-:Y:S02]  /*168c0*/  R2UR UR44, R195 ;  /* 0x00000000c32c72ca */ /* 0x000fe400000e0000 */
[----:B------:R-:W3:Y:S01]  /*168d0*/  LDL.64 R194, [R1+0x18] ;  /* 0x0000180001c27983 */ /* 0x000ee20000100a00 */
[----:B------:R-:W-:Y:S02]  /*168e0*/  R2UR UR47, R192 ;  /* 0x00000000c02f72ca */ /* 0x000fe400000e0000 */
[----:B------:R-:W-:Y:S02]  /*168f0*/  R2UR UR46, R193 ;  /* 0x00000000c12e72ca */ /* 0x000fe400000e0000 */
[----:B------:R-:W4:Y:S01]  /*16900*/  LDL.64 R192, [R1+0x10] ;  /* 0x0000100001c07983 */ /* 0x000f220000100a00 */
[----:B------:R-:W-:-:S03]  /*16910*/  R2UR UR48, R199 ;  /* 0x00000000c73072ca */ /* 0x000fc600000e0000 */
[----:B------:R-:W5:Y:S01]  /*16920*/  LDL.64 R198, [R1+0x8] ;  /* 0x0000080001c67983 */ /* 0x000f620000100a00 */
[----:B------:R-:W-:Y:S02]  /*16930*/  WARPGROUP.DEPBAR.LE gsb0, 0x0 ;  /* 0x00008000000079c5 */ /* 0x000fe40000010000 */
[----:B------:R-:W-:Y:S01]  /*16940*/  WARPGROUP.ARRIVE ;  /* 0x00000000000079c5 */ /* 0x000fe20000000000 */
[----:B---3--:R-:W-:Y:S02]  /*16950*/  R2UR UR40, R194 ;  /* 0x00000000c22872ca */ /* 0x008fe400000e0000 */
[----:B------:R-:W-:-:S13]  /*16960*/  R2UR UR41, R195 ;  /* 0x00000000c32972ca */ /* 0x000fda00000e0000 */
[----:B------:R-:W-:Y:S01]  /*16970*/  HGMMA.64x96x16.F32 R88, gdesc[UR40], R88, gsb0 ;  /* 0x01600000285879f0 */ /* 0x000fe20008000858 */
[----:B----4-:R-:W-:Y:S02]  /*16980*/  R2UR UR36, R192 ;  /* 0x00000000c02472ca */ /* 0x010fe400000e0000 */
[----:B------:R-:W-:Y:S02]  /*16990*/  R2UR UR37, R193 ;  /* 0x00000000c12572ca */ /* 0x000fe400000e0000 */
[----:B-----5:R-:W-:Y:S02]  /*169a0*/  R2UR UR32, R198 ;  /* 0x00000000c62072ca */ /* 0x020fe400000e0000 */
[----:B------:R-:W-:Y:S01]  /*169b0*/  R2UR UR33, R199 ;  /* 0x00000000c72172ca */ /* 0x000fe200000e0000 */
[----:B------:R-:W-:Y:S02]  /*169c0*/  WARPGROUP.DEPBAR.LE gsb0, 0x0 ;  /* 0x00008000000079c5 */ /* 0x000fe40000010000 */
[----:B------:R-:W-:-:S06]  /*169d0*/  WARPGROUP.ARRIVE ;  /* 0x00000000000079c5 */ /* 0x000fcc0000000000 */
        /* <DEDUP_REMOVED lines=47> */
[----:B------:R-:W-:Y:S02]  /*16cd0*/  WARPGROUP.DEPBAR.LE gsb0, 0x0 ;  /* 0x00008000000079c5 */ /* 0x000fe40000010000 */
[----:B------:R-:W-:-:S12]  /*16ce0*/  @!P0 BRA `(.L_x_1767) ;  /* 0x0000000000048947 */ /* 0x000fd80003800000 */
[----:B------:R-:W-:Y:S01]  /*16cf0*/  BPT.TRAP 0x1 ;  /* 0x000000040000795c */ /* 0x000fe20000300000 */
.L_x_1767:
[----:B------:R-:W-:Y:S01]  /*16d00*/  SHF.L.U32 R9, R164, 0x1f, RZ ;  /* 0x0000001fa4097819 */ /* 0x000fe200000006ff */
[----:B------:R-:W-:-:S04]  /*16d10*/  IMAD R21, R23, 0x8, R2 ;  /* 0x0000000817157824 */ /* 0x000fc800078e0202 */
[----:B------:R0:W1:Y:S01]  /*16d20*/  SYNCS.PHASECHK.TRANS64.TRYWAIT P1, [R21+URZ+0x2a850], R9 ;  /* 0x02a85009150075a7 */ /* 0x000062000802017f */
[----:B------:R-:W-:Y:S05]  /*16d30*/  @!P0 BRA `(.L_x_1768) ;  /* 0x0000000000048947 */ /* 0x000fea0003800000 */
[----:B------:R-:W-:Y:S01]  /*16d40*/  BPT.TRAP 0x1 ;  /* 0x000000040000795c */ /* 0x000fe20000300000 */
.L_x_1768:
[----:B------:R-:W-:Y:S04]  /*16d50*/  BSSY B2, `(.L_x_1769) ;  /* 0x0000004000027945 */ /* 0x000fe80003800000 */
[----:B-1----:R-:W-:Y:S05]  /*16d60*/  @P1 BRA `(.L_x_1770) ;  /* 0x0000000000081947 */ /* 0x002fea0003800000 */
[----:B------:R-:W1:Y:S02]  /*16d70*/  SYNCS.PHASECHK.TRANS64.TRYWAIT P1, [R21+URZ+0x2a850], R9 ;  /* 0x02a85009150075a7 */ /* 0x000e64000802017f */
[----:B-1----:R-:W-:Y:S05]  /*16d80*/  @!P1 BRA `(.L_x_1771) ;  /* 0x0000015c00409947 */ /* 0x002fea0003800000 */
.L_x_1770:
[----:B------:R-:W-:Y:S05]  /*16d90*/  BSYNC B2 ;  /* 0x0000000000027941 */ /* 0x000fea0003800000 */
.L_x_1769:
[----:B01----:R-:W-:Y:S01]  /*16da0*/  VIADD R9, R2, 0x400 ;  /* 0x0000040002097836 */ /* 0x003fe20000000000 */
[----:B------:R-:W-:Y:S01]  /*16db0*/  MOV R11, 0x40000040 ;  /* 0x40000040000b7802 */ /* 0x000fe20000000f00 */
[----:B------:R-:W-:Y:S01]  /*16dc0*/  WARPGROUP.ARRIVE ;  /* 0x00000000000079c5 */ /* 0x000fe20000000000 */
[----:B------:R-:W-:Y:S02]  /*16dd0*/  IMAD.MOV.U32 R15, RZ, RZ, 0x40000040 ;  /* 0x40000040ff0f7424 */ /* 0x000fe400078e00ff */
[----:B------:R-:W-:Y:S02]  /*16de0*/  SHF.R.U32.HI R9, RZ, 0x4, R9 ;  /* 0x00000004ff097819 */ /* 0x000fe40000011609 */
[----:B------:R-:W-:Y:S02]  /*16df0*/  R2UR UR7, R11 ;  /* 0x000000000b0772ca */ /* 0x000fe400000e0000 */
[----:B------:R-:W-:Y:S02]  /*16e00*/  LOP3.LUT R9, R9, 0x3fff, RZ, 0xc0, !PT ;  /* 0x00003fff09097812 */ /* 0x000fe400078ec0ff */
[----:B------:R-:W-:-:S02]  /*16e10*/  MOV R11, 0x40000040 ;  /* 0x40000040000b7802 */ /* 0x000fc40000000f00 */
[----:B------:R-:W-:-:S05]  /*16e20*/  LOP3.LUT R9, R9, 0x3000000, RZ, 0xfc, !PT ;  /* 0x0300000009097812 */ /* 0x000fca00078efcff */
[----:B------:R-:W-:-:S04]  /*16e30*/  IMAD R10, R23, 0x600, R9 ;  /* 0x00000600170a7824 */ /* 0x000fc800078e0209 */
[C---:B------:R-:W-:Y:S01]  /*16e40*/  VIADD R14, R10.reuse, 0x80 ;  /* 0x000000800a0e7836 */ /* 0x040fe20000000000 */
[----:B------:R-:W-:-:S13]  /*16e50*/  R2UR UR6, R10 ;  /* 0x000000000a0672ca */ /* 0x000fda00000e0000 */
        /* <DEDUP_REMOVED lines=16> */
[C---:B------:R-:W-:Y:S01]  /*16f60*/  VIADD R14, R10.reuse, 0x200 ;  /* 0x000002000a0e7836 */ /* 0x040fe20000000000 */
[----:B------:R-:W-:Y:S01]  /*16f70*/  R2UR UR7, R15 ;  /* 0x000000000f0772ca */ /* 0x000fe200000e0000 */
[----:B------:R-:W-:Y:S02]  /*16f80*/  IMAD.MOV.U32 R15, RZ, RZ, 0x40000040 ;  /* 0x40000040ff0f7424 */ /* 0x000fe400078e00ff */
        /* <DEDUP_REMOVED lines=17> */
.L_x_1772:
[----:B------:R-:W-:Y:S01]  /*170a0*/  ISETP.NE.AND P2, PT, R224, 0x1, PT ;  /* 0x00000001e000780c */ /* 0x000fe20003f45270 */
        /* <DEDUP_REMOVED lines=11> */
[----:B------:R-:W-:Y:S01]  /*17160*/  IMAD.IADD R131, R202, 0x1, R188 ;  /* 0x00000001ca837824 */ /* 0x000fe200078e02bc */
        /* <DEDUP_REMOVED lines=36> */
[----:B------:R-:W-:Y:S01]  /*173b0*/  FMUL.FTZ R121, R127, UR43 ;  /* 0x0000002b7f797c20 */ /* 0x000fe20008410000 */
[----:B------:R-:W0:Y:S01]  /*173c0*/  SHFL.IDX PT, R138, R131, RZ, 0x1c1f ;  /* 0x001c1fff838a7589 */ /* 0x000e2200000e0000 */
[----:B------:R-:W-:Y:S01]  /*173d0*/  FMUL.FTZ R126, R128, UR43 ;  /* 0x0000002b807e7c20 */ /* 0x000fe20008410000 */
[----:B------:R-:W-:-:S02]  /*173e0*/  VIADD R11, R20, 0x2a840 ;  /* 0x0002a840140b7836 */ /* 0x000fc40000000000 */
[----:B------:R-:W-:Y:S01]  /*173f0*/  FMUL.FTZ R127, R129, UR43 ;  /* 0x0000002b817f7c20 */ /* 0x000fe20008410000 */
[----:B------:R-:W-:Y:S02]  /*17400*/  IMAD R133, R7, -0x60, RZ ;  /* 0xffffffa007857824 */ /* 0x000fe400078e02ff */
[----:B------:R-:W-:Y:S01]  /*17410*/  FMUL.FTZ R20, R134, UR43 ;  /* 0x0000002b86147c20 */ /* 0x000fe20008410000 */
[----:B------:R-:W-:Y:S01]  /*17420*/  FMUL.FTZ R128, R135, UR43 ;  /* 0x0000002b87807c20 */ /* 0x000fe20008410000 */
[----:B------:R-:W-:Y:S01]  /*17430*/  LOP3.LUT P1, RZ, R16, 0x80000, RZ, 0xc0, !PT ;  /* 0x0008000010ff7812 */ /* 0x000fe2000782c0ff */
[----:B------:R-:W1:Y:S01]  /*17440*/  MUFU.TANH R15, R15 ;  /* 0x0000000f000f7308 */ /* 0x000e620000002400 */
[----:B------:R-:W-:Y:S02]  /*17450*/  IADD3 R136, -R182, 0x1, R133 ;  /* 0x00000001b6887810 */ /* 0x000fe40007ffe185 */
[----:B------:R-:W-:Y:S02]  /*17460*/  PRMT R10, R172, 0x654, R11 ;  /* 0x00000654ac0a7816 */ /* 0x000fe4000000000b */
[----:B------:R-:W-:-:S02]  /*17470*/  IADD3 R136, -R165, R136, R166 ;  /* 0x00000088a5887210 */ /* 0x000fc40007ffe1a6 */
[----:B------:R2:W-:Y:S01]  /*17480*/  SYNCS.ARRIVE.TRANS64.RED.A1T0 RZ, [R10+URZ], RZ ;  /* 0x000000ff0aff79a7 */ /* 0x0005e2000810043f */
[----:B------:R-:W3:Y:S01]  /*17490*/  MUFU.TANH R23, R23 ;  /* 0x0000001700177308 */ /* 0x000ee20000002400 */
[----:B------:R-:W-:Y:S01]  /*174a0*/  IADD3 R129, -R182, R133, RZ ;  /* 0x00000085b6817210 */ /* 0x000fe20007ffe1ff */
[C---:B------:R-:W-:Y:S02]  /*174b0*/  VIADD R137, R136.reuse, UR58 ;  /* 0x0000003a88897c36 */ /* 0x040fe40008000000 */
[----:B------:R-:W-:-:S04]  /*174c0*/  VIADD R136, R136, UR38 ;  /* 0x0000002688887c36 */ /* 0x000fc80008000000 */
[----:B------:R-:W4:Y:S01]  /*174d0*/  MUFU.TANH R9, R9 ;  /* 0x0000000900097308 */ /* 0x000f220000002400 */
[--C-:B0-----:R-:W-:Y:S02]  /*174e0*/  IMAD.IADD R135, R137, 0x1, R138.reuse ;  /* 0x0000000189877824 */ /* 0x101fe400078e028a */
        /* <DEDUP_REMOVED lines=59> */
.L_x_1775:
[----:B------:R-:W-:-:S05]  /*178a0*/  IMAD.U32 R139, RZ, RZ, UR47 ;  /* 0x0000002fff8b7e24 */ /* 0x000fca000f8e00ff */
[----:B------:R-:W-:-:S13]  /*178b0*/  ISETP.NE.AND P1, PT, R139, 0x1, PT ;  /* 0x000000018b00780c */ /* 0x000fda0003f25270 */
[----:B------:R-:W1:Y:S02]  /*178c0*/  @P1 LDC.64 R10, c[0x0][0x9e8] ;  /* 0x00027a00ff0a1b82 */ /* 0x000e640000000a00 */
[----:B-1----:R-:W-:-:S05]  /*178d0*/  @P1 IMAD.HI.U32 R10, R138, R10, RZ ;  /* 0x0000000a8a0a1227 */ /* 0x002fca00078e00ff */
[----:B------:R-:W-:-:S07]  /*178e0*/  @P1 SHF.R.U32.HI R138, RZ, R11, R10 ;  /* 0x0000000bff8a1219 */ /* 0x000fce000001160a */
.L_x_1776:
[----:B------:R-:W-:Y:S05]  /*178f0*/  BSYNC B2 ;  /* 0x0000000000027941 */ /* 0x000fea0003800000 */
.L_x_1774:
[----:B------:R-:W-:-:S05]  /*17900*/  IMAD R138, R138, R139, R129 ;  /* 0x0000008b8a8a7224 */ /* 0x000fca00078e0281 */
[----:B------:R-:W-:Y:S02]  /*17910*/  VIADDMNMX R135, R138, R139, R135, PT ;  /* 0x0000008b8a877246 */ /* 0x000fe40003800187 */
[----:B------:R-:W-:-:S07]  /*17920*/  VIMNMX R134, R134, R138, !PT ;  /* 0x0000008a86867248 */ /* 0x000fce0007fe0100 */
.L_x_1773:
[C---:B------:R-:W-:Y:S01]  /*17930*/  ISETP.GE.AND P1, PT, R133.reuse, 0x2, PT ;  /* 0x000000028500780c */ /* 0x040fe20003f26270 */
[----:B------:R-:W1:Y:S01]  /*17940*/  SHFL.IDX PT, R131, R131, 0x1, 0x1c1f ;  /* 0x003c1f0083837f89 */ /* 0x000e6200000e0000 */
[C---:B------:R-:W-:Y:S02]  /*17950*/  ISETP.GE.AND P2, PT, R133.reuse, 0x9, PT ;  /* 0x000000098500780c */ /* 0x040fe40003f46270 */
[C---:B------:R-:W-:Y:S02]  /*17960*/  ISETP.GT.AND P4, PT, R134.reuse, 0x1, !P1 ;  /* 0x000000018600780c */ /* 0x040fe40004f84270 */
[----:B------:R-:W-:Y:S02]  /*17970*/  ISETP.GE.AND P5, PT, R133, 0xa, PT ;  /* 0x0000000a8500780c */ /* 0x000fe40003fa6270 */
[----:B------:R-:W-:Y:S02]  /*17980*/  ISETP.GT.AND P3, PT, R134, 0x8, !P2 ;  /* 0x000000088600780c */ /* 0x000fe40005764270 */
[----:B------:R-:W-:-:S02]  /*17990*/  ISETP.LT.OR P4, PT, R135, 0x2, P4 ;  /* 0x000000028700780c */ /* 0x000fc40002781670 */
[----:B------:R-:W-:Y:S02]  /*179a0*/  ISETP.LT.OR P3, PT, R135, 0x9, P3 ;  /* 0x000000098700780c */ /* 0x000fe40001f61670 */
[----:B------:R-:W-:Y:S02]  /*179b0*/  FSEL R23, R23, -INF , !P4 ;  /* 0xff80000017177808 */ /* 0x000fe40006000000 */
[----:B------:R-:W-:Y:S02]  /*179c0*/  ISETP.GE.AND P4, PT, R133, 0x11, PT ;  /* 0x000000118500780c */ /* 0x000fe40003f86270 */
[----:B------:R-:W-:Y:S02]  /*179d0*/  LOP3.LUT R16, R16, 0xfffffffb, RZ, 0xc0, !PT ;  /* 0xfffffffb10107812 */ /* 0x000fe400078ec0ff */
[----:B0-----:R-:W-:Y:S02]  /*179e0*/  FSEL R90, R90, -INF , !P3 ;  /* 0xff8000005a5a7808 */ /* 0x001fe40005800000 */
[----:B------:R-:W-:-:S02]  /*179f0*/  ISETP.GT.AND P3, PT, R134, 0x9, !P5 ;  /* 0x000000098600780c */ /* 0x000fc40006f64270 */
[----:B------:R-:W-:Y:S01]  /*17a00*/  @P5 LOP3.LUT R16, R16, 0x4, RZ, 0xfc, !PT ;  /* 0x0000000410105812 */ /* 0x000fe200078efcff */
[----:B-1----:R-:W-:Y:S01]  /*17a10*/  IMAD.IADD R136, R136, 0x1, R131 ;  /* 0x0000000188887824 */ /* 0x002fe200078e0283 */
[----:B------:R-:W-:Y:S02]  /*17a20*/  ISETP.LT.OR P3, PT, R135, 0xa, P3 ;  /* 0x0000000a8700780c */ /* 0x000fe40001f61670 */
[----:B------:R-:W-:Y:S02]  /*17a30*/  LOP3.LUT R16, R16, 0xfffffff7, RZ, 0xc0, !PT ;  /* 0xfffffff710107812 */ /* 0x000fe400078ec0ff */
[----:B------:R-:W-:Y:S02]  /*17a40*/  FSEL R91, R91, -INF , !P3 ;  /* 0xff8000005b5b7808 */ /* 0x000fe40005800000 */
[----:B------:R-:W-:Y:S02]  /*17a50*/  @P4 LOP3.LUT R16, R16, 0x8, RZ, 0xfc, !PT ;  /* 0x0000000810104812 */ /* 0x000fe400078efcff */
[----:B------:R-:W-:-:S02]  /*17a60*/  ISETP.GT.AND P3, PT, R134, 0x10, !P4 ;  /* 0x000000108600780c */ /* 0x000fc40006764270 */
[----:B------:R-:W-:Y:S02]  /*17a70*/  ISETP.GE.AND P4, PT, R133, 0x12, PT ;  /* 0x000000128500780c */ /* 0x000fe40003f86270 */
[----:B------:R-:W-:Y:S02]  /*17a80*/  ISETP.LT.OR P3, PT, R135, 0x11, P3 ;  /* 0x000000118700780c */ /* 0x000fe40001f61670 */
[----:B------:R-:W-:Y:S02]  /*17a90*/  LOP3.LUT R16, R16, 0xffffffef, RZ, 0xc0, !PT ;  /* 0xffffffef10107812 */ /* 0x000fe400078ec0ff */
[----:B------:R-:W-:Y:S02]  /*17aa0*/  FSEL R94, R94, -INF , !P3 ;  /* 0xff8000005e5e7808 */ /* 0x000fe40005800000 */
[----:B------:R-:W-:Y:S02]  /*17ab0*/  ISETP.GT.AND P3, PT, R134, 0x11, !P4 ;  /* 0x000000118600780c */ /* 0x000fe40006764270 */
[----:B------:R-:W-:-:S02]  /*17ac0*/  IADD3 R137, R137, R131, RZ ;  /* 0x0000008389897210 */ /* 0x000fc40007ffe0ff */
[----:B------:R-:W-:Y:S02]  /*17ad0*/  ISETP.LT.OR P3, PT, R135, 0x12, P3 ;  /* 0x000000128700780c */ /* 0x000fe40001f61670 */
[----:B------:R-:W-:Y:S02]  /*17ae0*/  @P4 LOP3.LUT R16, R16, 0x10, RZ, 0xfc, !PT ;  /* 0x0000001010104812 */ /* 0x000fe400078efcff */
[----:B------:R-:W-:Y:S02]  /*17af0*/  ISETP.GE.AND P4, PT, R133, 0x19, PT ;  /* 0x000000198500780c */ /* 0x000fe40003f86270 */
[----:B------:R-:W-:Y:S02]  /*17b00*/  LOP3.LUT R16, R16, 0xfffbffff, RZ, 0xc0, !PT ;  /* 0xfffbffff10107812 */ /* 0x000fe400078ec0ff */
[----:B------:R-:W-:Y:S02]  /*17b10*/  FSEL R95, R95, -INF , !P3 ;  /* 0xff8000005f5f7808 */ /* 0x000fe40005800000 */
[----:B------:R-:W-:-:S04]  /*17b20*/  ISETP.GT.AND P3, PT, R134, 0x18, !P4 ;  /* 0x000000188600780c */ /* 0x000fc80006764270 */
[----:B------:R-:W-:-:S03]  /*17b30*/  ISETP.LT.OR P3, PT, R135, 0x19, P3 ;  /* 0x000000198700780c */ /* 0x000fc60001f61670 */
        /* <DEDUP_REMOVED lines=68> */
[----:B------:R-:W-:Y:S02]  /*17f80*/  FSEL R119, R119, -INF , !P3 ;  /* 0xff80000077777808 */ /* 0x000fe40005800000 */
[----:B------:R-:W-:Y:S02]  /*17f90*/  LOP3.LUT R16, R16, 0xffffffbf, RZ, 0xc0, !PT ;  /* 0xffffffbf10107812 */ /* 0x000fe400078ec0ff */
[----:B------:R-:W-:-:S04]  /*17fa0*/  ISETP.GT.AND P3, PT, R134, 0x48, !P4 ;  /* 0x000000488600780c */ /* 0x000fc80006764270 */
[----:B------:R-:W-:-:S03]  /*17fb0*/  ISETP.LT.OR P3, PT, R135, 0x49, P3 ;  /* 0x000000498700780c */ /* 0x000fc60001f61670 */
[----:B------:R-:W-:Y:S02]  /*17fc0*/  @P4 LOP3.LUT R16, R16, 0x40, RZ, 0xfc, !PT ;  /* 0x0000004010104812 */ /* 0x000fe400078efcff */
[----:B------:R-:W-:Y:S02]  /*17fd0*/  ISETP.GE.AND P4, PT, R133, 0x4a, PT ;  /* 0x0000004a8500780c */ /* 0x000fe40003f86270 */
[----:B------:R-:W-:Y:S02]  /*17fe0*/  FSEL R122, R122, -INF , !P3 ;  /* 0xff8000007a7a7808 */ /* 0x000fe40005800000 */
[----:B------:R-:W-:Y:S02]  /*17ff0*/  ISETP.GT.AND P3, PT, R134, 0x49, !P4 ;  /* 0x000000498600780c */ /* 0x000fe40006764270 */
[----:B------:R-:W-:Y:S02]  /*18000*/  LOP3.LUT R16, R16, 0xffffffdf, RZ, 0xc0, !PT ;  /* 0xffffffdf10107812 */ /* 0x000fe400078ec0ff */
[----:B------:R-:W-:-:S04]  /*18010*/  ISETP.LT.OR P3, PT, R135, 0x4a, P3 ;  /* 0x0000004a8700780c */ /* 0x000fc80001f61670 */
[----:B------:R-:W-:Y:S02]  /*18020*/  FSEL R123, R123, -INF , !P3 ;  /* 0xff8000007b7b7808 */ /* 0x000fe40005800000 */
[----:B------:R-:W-:Y:S02]  /*18030*/  ISETP.GE.AND P3, PT, R133, 0x51, PT ;  /* 0x000000518500780c */ /* 0x000fe40003f66270 */
[----:B------:R-:W-:Y:S02]  /*18040*/  @P4 LOP3.LUT R16, R16, 0x20, RZ, 0xfc, !PT ;  /* 0x0000002010104812 */ /* 0x000fe400078efcff */
[----:B------:R-:W-:Y:S02]  /*18050*/  ISETP.GT.AND P4, PT, R134, 0x50, !P3 ;  /* 0x000000508600780c */ /* 0x000fe40005f84270 */
[----:B------:R-:W-:Y:S02]  /*18060*/  LOP3.LUT R16, R16, 0xfffffffd, RZ, 0xc0, !PT ;  /* 0xfffffffd10107812 */ /* 0x000fe400078ec0ff */
        /* <DEDUP_REMOVED lines=10> */
[----:B------:R-:W-:-:S13]  /*18110*/  ISETP.GE.AND P6, PT, R133, 0x1, PT ;  /* 0x000000018500780c */ /* 0x000fda0003fc6270 */
[----:B------:R-:W-:Y:S02]  /*18120*/  @P6 LOP3.LUT R16, R16, 0x2, RZ, 0xfc, !PT ;  /* 0x0000000210106812 */ /* 0x000fe400078efcff */
[----:B------:R-:W-:Y:S02]  /*18130*/  ISETP.GT.AND P6, PT, R134, RZ, !P6 ;  /* 0x000000ff8600720c */ /* 0x000fe400077c4270 */
[----:B------:R-:W-:Y:S02]  /*18140*/  LOP3.LUT R16, R16, 0xfffffffe, RZ, 0xc0, !PT ;  /* 0xfffffffe10107812 */ /* 0x000fe400078ec0ff */
[----:B------:R-:W-:-:S04]  /*18150*/  ISETP.LT.OR P6, PT, R135, 0x1, P6 ;  /* 0x000000018700780c */ /* 0x000fc800037c1670 */
[----:B------:R-:W-:Y:S02]  /*18160*/  FSEL R15, R15, -INF , !P6 ;  /* 0xff8000000f0f7808 */ /* 0x000fe40007000000 */
[----:B------:R-:W-:-:S13]  /*18170*/  ISETP.GE.AND P6, PT, R133, 0x5a, PT ;  /* 0x0000005a8500780c */ /* 0x000fda0003fc6270 */
[----:B------:R-:W-:Y:S02]  /*18180*/  @P6 LOP3.LUT R16, R16, 0x1, RZ, 0xfc, !PT ;  /* 0x0000000110106812 */ /* 0x000fe400078efcff */
[----:B------:R-:W-:-:S04]  /*18190*/  ISETP.GT.AND P6, PT, R134, 0x59, !P6 ;  /* 0x000000598600780c */ /* 0x000fc800077c4270 */
[----:B------:R-:W-:-:S04]  /*181a0*/  ISETP.LT.OR P6, PT, R135, 0x5a, P6 ;  /* 0x0000005a8700780c */ /* 0x000fc800037c1670 */
[----:B------:R-:W-:Y:S02]  /*181b0*/  FSEL R132, R132, -INF , !P6 ;  /* 0xff80000084847808 */ /* 0x000fe40007000000 */
[----:B------:R-:W-:-:S13]  /*181c0*/  LOP3.LUT P6, RZ, R16, 0x80000, RZ, 0xc0, !PT ;  /* 0x0008000010ff7812 */ /* 0x000fda00078cc0ff */
[----:B------:R-:W-:Y:S05]  /*181d0*/  @!P6 BRA `(.L_x_1777) ;  /* 0x000000000054e947 */ /* 0x000fea0003800000 */
        /* <DEDUP_REMOVED lines=12> */
.L_x_1779:
[----:B------:R-:W-:-:S05]  /*182a0*/  IMAD.U32 R133, RZ, RZ, UR47 ;  /* 0x0000002fff857e24 */ /* 0x000fca000f8e00ff */
[----:B------:R-:W-:-:S13]  /*182b0*/  ISETP.NE.AND P6, PT, R133, 0x1, PT ;  /* 0x000000018500780c */ /* 0x000fda0003fc5270 */
[----:B------:R-:W0:Y:S02]  /*182c0*/  @P6 LDC.64 R10, c[0x0][0x9e8] ;  /* 0x00027a00ff0a6b82 */ /* 0x000e240000000a00 */
[----:B0-----:R-:W-:-:S05]  /*182d0*/  @P6 IMAD.HI.U32 R10, R131, R10, RZ ;  /* 0x0000000a830a6227 */ /* 0x001fca00078e00ff */
[----:B------:R-:W-:-:S07]  /*182e0*/  @P6 SHF.R.U32.HI R131, RZ, R11, R10 ;  /* 0x0000000bff836219 */ /* 0x000fce000001160a */
.L_x_1780:
[----:B------:R-:W-:Y:S05]  /*182f0*/  BSYNC B2 ;  /* 0x0000000000027941 */ /* 0x000fea0003800000 */
.L_x_1778:
[----:B------:R-:W-:-:S05]  /*18300*/  IMAD R10, R131, R133, R129 ;  /* 0x00000085830a7224 */ /* 0x000fca00078e0281 */
[----:B------:R-:W-:Y:S02]  /*18310*/  VIADDMNMX R137, R10, R133, R137, PT ;  /* 0x000000850a897246 */ /* 0x000fe40003800189 */
[----:B------:R-:W-:-:S07]  /*18320*/  VIMNMX R136, R136, R10, !PT ;  /* 0x0000000a88887248 */ /* 0x000fce0007fe0100 */
.L_x_1777:
[C---:B------:R-:W-:Y:S02]  /*18330*/  ISETP.GT.AND P1, PT, R136.reuse, 0x1, !P1 ;  /* 0x000000018800780c */ /* 0x040fe40004f24270 */
[----:B------:R-:W-:Y:S02]  /*18340*/  ISETP.GT.AND P2, PT, R136, 0x8, !P2 ;  /* 0x000000088800780c */ /* 0x000fe40005744270 */
[C---:B------:R-:W-:Y:S02]  /*18350*/  ISETP.LT.OR P1, PT, R137.reuse, 0x2, P1 ;  /* 0x000000028900780c */ /* 0x040fe40000f21670 */
[----:B------:R-:W-:Y:S02]  /*18360*/  ISETP.LT.OR P2, PT, R137, 0x9, P2 ;  /* 0x000000098900780c */ /* 0x000fe40001741670 */
[----:B------:R-:W-:Y:S01]  /*18370*/  FSEL R11, R14, -INF , !P1 ;  /* 0xff8000000e0b7808 */ /* 0x000fe20004800000 */
[----:B------:R-:W-:Y:S01]  /*18380*/  IMAD.U32 R14, RZ, RZ, UR54 ;  /* 0x00000036ff0e7e24 */ /* 0x000fe2000f8e00ff */
[----:B------:R-:W-:-:S02]  /*18390*/  LOP3.LUT P1, RZ, R16, 0x4, RZ, 0xc0, !PT ;  /* 0x0000000410ff7812 */ /* 0x000fc4000782c0ff */
[----:B------:R-:W-:Y:S02]  /*183a0*/  FSEL R88, R88, -INF , !P2 ;  /* 0xff80000058587808 */ /* 0x000fe40005000000 */
[----:B------:R-:W-:Y:S02]  /*183b0*/  ISETP.GT.AND P1, PT, R136, 0x9, !P1 ;  /* 0x000000098800780c */ /* 0x000fe40004f24270 */
[C---:B------:R-:W-:Y:S02]  /*183c0*/  LOP3.LUT P2, RZ, R16.reuse, 0x20000, RZ, 0xc0, !PT ;  /* 0x0002000010ff7812 */ /* 0x040fe4000784c0ff */
[----:B------:R-:W-:Y:S02]  /*183d0*/  ISETP.LT.OR P1, PT, R137, 0xa, P1 ;  /* 0x0000000a8900780c */ /* 0x000fe40000f21670 */
[----:B------:R-:W-:Y:S02]  /*183e0*/  LOP3.LUT P6, RZ, R16, 0x10000, RZ, 0xc0, !PT ;  /* 0x0001000010ff7812 */ /* 0x000fe400078cc0ff */
[----:B------:R-:W-:-:S02]  /*183f0*/  FSEL R89, R89, -INF , !P1 ;  /* 0xff80000059597808 */ /* 0x000fc40004800000 */
[----:B------:R-:W-:Y:S02]  /*18400*/  LOP3.LUT P1, RZ, R16, 0x8, RZ, 0xc0, !PT ;  /* 0x0000000810ff7812 */ /* 0x000fe4000782c0ff */
[----:B------:R-:W-:Y:S02]  /*18410*/  FMNMX.FTZ R10, R15, R4, !PT ;  /* 0x000000040f0a7209 */ /* 0x000fe40007810000 */
[----:B------:R-:W-:Y:S02]  /*18420*/  ISETP.GT.AND P1, PT, R136, 0x10, !P1 ;  /* 0x000000108800780c */ /* 0x000fe40004f24270 */
[----:B------:R-:W-:Y:S02]  /*18430*/  FMNMX.FTZ R129, R23, R10, !PT ;  /* 0x0000000a17817209 */ /* 0x000fe40007810000 */
[----:B------:R-:W-:Y:S02]  /*18440*/  ISETP.LT.OR P1, PT, R137, 0x11, P1 ;  /* 0x000000118900780c */ /* 0x000fe40000f21670 */
[----:B------:R-:W-:-:S02]  /*18450*/  FMNMX.FTZ R10, R90, R129, !PT ;  /* 0x000000815a0a7209 */ /* 0x000fc40007810000 */
[----:B------:R-:W-:Y:S02]  /*18460*/  FSEL R92, R92, -INF , !P1 ;  /* 0xff8000005c5c7808 */ /* 0x000fe40004800000 */
[----:B------:R-:W-:Y:S02]  /*18470*/  LOP3.LUT P1, RZ, R16, 0x10, RZ, 0xc0, !PT ;  /* 0x0000001010ff7812 */ /* 0x000fe4000782c0ff */
[----:B------:R-:W-:Y:S02]  /*18480*/  FMNMX.FTZ R129, R91, R10, !PT ;  /* 0x0000000a5b817209 */ /* 0x000fe40007810000 */
[----:B------:R-:W-:Y:S02]  /*18490*/  ISETP.GT.AND P1, PT, R136, 0x11, !P1 ;  /* 0x000000118800780c */ /* 0x000fe40004f24270 */
[----:B------:R-:W-:Y:S02]  /*184a0*/  FMNMX.FTZ R10, R94, R129, !PT ;  /* 0x000000815e0a7209 */ /* 0x000fe40007810000 */
[----:B------:R-:W-:-:S02]  /*184b0*/  ISETP.LT.OR P1, PT, R137, 0x12, P1 ;  /* 0x000000128900780c */ /* 0x000fc40000f21670 */
[----:B------:R-:W-:Y:S02]  /*184c0*/  FMNMX.FTZ R129, R95, R10, !PT ;  /* 0x0000000a5f817209 */ /* 0x000fe40007810000 */
[----:B------:R-:W-:Y:S02]  /*184d0*/  FSEL R93, R93, -INF , !P1 ;  /* 0xff8000005d5d7808 */ /* 0x000fe40004800000 */
[----:B------:R-:W-:Y:S02]  /*184e0*/  LOP3.LUT P1, RZ, R16, 0x40000, RZ, 0xc0, !PT ;  /* 0x0004000010ff7812 */ /* 0x000fe4000782c0ff */
        /* <DEDUP_REMOVED lines=30> */
[----:B------:R-:W-:Y:S02]  /*186d0*/  LOP3.LUT P1, RZ, R16, 0x2000, RZ, 0xc0, !PT ;  /* 0x0000200010ff7812 */ /* 0x000fe4000782c0ff */
[----:B------:R-:W-:Y:S02]  /*186e0*/  FMNMX.FTZ R129, R123, R10, !PT ;  /* 0x0000000a7b817209 */ /* 0x000fe40007810000 */
[----:B------:R-:W-:-:S02]  /*186f0*/  ISETP.GT.AND P1, PT, R136, 0x29, !P1 ;  /* 0x000000298800780c */ /* 0x000fc40004f24270 */
[----:B------:R-:W-:Y:S02]  /*18700*/  FMNMX.FTZ R10, R126, R129, !PT ;  /* 0x000000817e0a7209 */ /* 0x000fe40007810000 */
[----:B------:R-:W-:Y:S02]  /*18710*/  ISETP.LT.OR P1, PT, R137, 0x2a, P1 ;  /* 0x0000002a8900780c */ /* 0x000fe40000f21670 */
[----:B------:R-:W-:Y:S02]  /*18720*/  FMNMX.FTZ R129, R127, R10, !PT ;  /* 0x0000000a7f817209 */ /* 0x000fe40007810000 */
[----:B------:R-:W-:Y:S02]  /*18730*/  FSEL R105, R105, -INF , !P1 ;  /* 0xff80000069697808 */ /* 0x000fe40004800000 */
[----:B------:R-:W-:Y:S02]  /*18740*/  LOP3.LUT P1, RZ, R16, 0x1000, RZ, 0xc0, !PT ;  /* 0x0000100010ff7812 */ /* 0x000fe4000782c0ff */
[----:B------:R-:W-:-:S02]  /*18750*/  FMNMX.FTZ R129, R130, R129, !PT ;  /* 0x0000008182817209 */ /* 0x000fc40007810000 */
[----:B------:R-:W-:Y:S02]  /*18760*/  ISETP.GT.AND P1, PT, R136, 0x30, !P1 ;  /* 0x000000308800780c */ /* 0x000fe40004f24270 */
[----:B------:R-:W-:Y:S02]  /*18770*/  FMNMX.FTZ R131, R132, R129, !PT ;  /* 0x0000008184837209 */ /* 0x000fe40007810000 */
[----:B------:R-:W-:Y:S02]  /*18780*/  ISETP.LT.OR P1, PT, R137, 0x31, P1 ;  /* 0x000000318900780c */ /* 0x000fe40000f21670 */
[----:B------:R-:W-:Y:S01]  /*18790*/  LOP3.LUT P2, RZ, R16, 0x40, RZ, 0xc0, !PT ;  /* 0x0000004010ff7812 */ /* 0x000fe2000784c0ff */
[----:B------:R-:W0:Y:S01]  /*187a0*/  SHFL.BFLY PT, R10, R131, 0x2, 0x1f ;  /* 0x0c401f00830a7f89 */ /* 0x000e2200000e0000 */
[----:B------:R-:W-:Y:S02]  /*187b0*/  FSEL R108, R108, -INF , !P1 ;  /* 0xff8000006c6c7808 */ /* 0x000fe40004800000 */
[----:B------:R-:W-:-:S02]  /*187c0*/  LOP3.LUT P1, RZ, R16, 0x800, RZ, 0xc0, !PT ;  /* 0x0000080010ff7812 */ /* 0x000fc4000782c0ff */
[----:B------:R-:W-:Y:S02]  /*187d0*/  LOP3.LUT P6, RZ, R16, 0x20, RZ, 0xc0, !PT ;  /* 0x0000002010ff7812 */ /* 0x000fe400078cc0ff */
[C---:B------:R-:W-:Y:S02]  /*187e0*/  ISETP.GT.AND P1, PT, R136.reuse, 0x31, !P1 ;  /* 0x000000318800780c */ /* 0x040fe40004f24270 */
[----:B------:R-:W-:Y:S02]  /*187f0*/  ISETP.GT.AND P3, PT, R136, 0x50, !P3 ;  /* 0x000000508800780c */ /* 0x000fe40005f64270 */
[C---:B------:R-:W-:Y:S02]  /*18800*/  ISETP.LT.OR P1, PT, R137.reuse, 0x32, P1 ;  /* 0x000000328900780c */ /* 0x040fe40000f21670 */
[----:B------:R-:W-:Y:S02]  /*18810*/  ISETP.LT.OR P3, PT, R137, 0x51, P3 ;  /* 0x000000518900780c */ /* 0x000fe40001f61670 */
[----:B------:R-:W-:-:S02]  /*18820*/  FSEL R109, R109, -INF , !P1 ;  /* 0xff8000006d6d7808 */ /* 0x000fc40004800000 */
[----:B------:R-:W-:Y:S02]  /*18830*/  LOP3.LUT P1, RZ, R16, 0x400, RZ, 0xc0, !PT ;  /* 0x0000040010ff7812 */ /* 0x000fe4000782c0ff */
[C---:B------:R-:W-:Y:S02]  /*18840*/  ISETP.GT.AND P4, PT, R136.reuse, 0x51, !P4 ;  /* 0x000000518800780c */ /* 0x040fe40006784270 */
[----:B------:R-:W-:Y:S02]  /*18850*/  ISETP.GT.AND P1, PT, R136, 0x38, !P1 ;  /* 0x000000388800780c */ /* 0x000fe40004f24270 */
[----:B------:R-:W-:Y:S02]  /*18860*/  FSEL R125, R125, -INF , !P3 ;  /* 0xff8000007d7d7808 */ /* 0x000fe40005800000 */
[----:B------:R-:W-:Y:S02]  /*18870*/  ISETP.LT.OR P1, PT, R137, 0x39, P1 ;  /* 0x000000398900780c */ /* 0x000fe40000f21670 */
[----:B0-----:R-:W-:-:S02]  /*18880*/  FMNMX.FTZ R133, R131, R10, !PT ;  /* 0x0000000a83857209 */ /* 0x001fc40007810000 */
[----:B------:R-:W-:Y:S02]  /*18890*/  FSEL R112, R112, -INF , !P1 ;  /* 0xff80000070707808 */ /* 0x000fe40004800000 */
[----:B------:R-:W-:Y:S01]  /*188a0*/  LOP3.LUT P1, RZ, R16, 0x200, RZ, 0xc0, !PT ;  /* 0x0000020010ff7812 */ /* 0x000fe2000782c0ff */
[----:B------:R-:W0:Y:S01]  /*188b0*/  SHFL.BFLY PT, R10, R133, 0x1, 0x1f ;  /* 0x0c201f00850a7f89 */ /* 0x000e2200000e0000 */
[C---:B------:R-:W-:Y:S02]  /*188c0*/  ISETP.GT.AND P5, PT, R136.reuse, 0x58, !P5 ;  /* 0x000000588800780c */ /* 0x040fe40006fa4270 */
[----:B------:R-:W-:Y:S02]  /*188d0*/  ISETP.GT.AND P1, PT, R136, 0x39, !P1 ;  /* 0x000000398800780c */ /* 0x000fe40004f24270 */
[C---:B------:R-:W-:Y:S02]  /*188e0*/  ISETP.LT.OR P4, PT, R137.reuse, 0x52, P4 ;  /* 0x000000528900780c */ /* 0x040fe40002781670 */
[----:B------:R-:W-:-:S02]  /*188f0*/  ISETP.LT.OR P1, PT, R137, 0x3a, P1 ;  /* 0x0000003a8900780c */ /* 0x000fc40000f21670 */
[----:B------:R-:W-:Y:S02]  /*18900*/  ISETP.LT.OR P5, PT, R137, 0x59, P5 ;  /* 0x000000598900780c */ /* 0x000fe40002fa1670 */
[----:B------:R-:W-:Y:S02]  /*18910*/  FSEL R113, R113, -INF , !P1 ;  /* 0xff80000071717808 */ /* 0x000fe40004800000 */
[----:B------:R-:W-:Y:S02]  /*18920*/  LOP3.LUT P1, RZ, R16, 0x100, RZ, 0xc0, !PT ;  /* 0x0000010010ff7812 */ /* 0x000fe4000782c0ff */
[----:B------:R-:W-:Y:S02]  /*18930*/  FSEL R124, R124, -INF , !P4 ;  /* 0xff8000007c7c7808 */ /* 0x000fe40006000000 */
[----:B------:R-:W-:-:S04]  /*18940*/  ISETP.GT.AND P1, PT, R136, 0x40, !P1 ;  /* 0x000000408800780c */ /* 0x000fc80004f24270 */
[----:B------:R-:W-:Y:S02]  /*18950*/  ISETP.LT.OR P1, PT, R137, 0x41, P1 ;  /* 0x000000418900780c */ /* 0x000fe40000f21670 */
[----:B0-----:R-:W-:Y:S02]  /*18960*/  FMNMX.FTZ R10, R133, R10, !PT ;  /* 0x0000000a850a7209 */ /* 0x001fe40007810000 */
[----:B------:R-:W-:Y:S02]  /*18970*/  FSEL R116, R116, -INF , !P1 ;  /* 0xff80000074747808 */ /* 0x000fe40004800000 */
[----:B------:R-:W-:Y:S01]  /*18980*/  LOP3.LUT P1, RZ, R16, 0x80, RZ, 0xc0, !PT ;  /* 0x0000008010ff7812 */ /* 0x000fe2000782c0ff */
[----:B------:R-:W-:-:S03]  /*18990*/  FMUL.FTZ R129, R10, R14 ;  /* 0x0000000e0a817220 */ /* 0x000fc60000410000 */
[----:B------:R-:W-:-:S04]  /*189a0*/  ISETP.GT.AND P1, PT, R136, 0x41, !P1 ;  /* 0x000000418800780c */ /* 0x000fc80004f24270 */
[----:B------:R-:W-:-:S04]  /*189b0*/  ISETP.LT.OR P1, PT, R137, 0x42, P1 ;  /* 0x000000428900780c */ /* 0x000fc80000f21670 */
[----:B------:R-:W-:Y:S02]  /*189c0*/  FSEL R117, R117, -INF , !P1 ;  /* 0xff80000075757808 */ /* 0x000fe40004800000 */
[----:B------:R-:W-:Y:S02]  /*189d0*/  ISETP.GT.AND P1, PT, R136, 0x48, !P2 ;  /* 0x000000488800780c */ /* 0x000fe40005724270 */
[----:B------:R-:W-:Y:S02]  /*189e0*/  LOP3.LUT P2, RZ, R16, 0x2, RZ, 0xc0, !PT ;  /* 0x0000000210ff7812 */ /* 0x000fe4000784c0ff */
[----:B------:R-:W-:-:S04]  /*189f0*/  ISETP.LT.OR P1, PT, R137, 0x49, P1 ;  /* 0x000000498900780c */ /* 0x000fc80000f21670 */
[----:B------:R-:W-:Y:S02]  /*18a00*/  FSEL R120, R120, -INF , !P1 ;  /* 0xff80000078787808 */ /* 0x000fe40004800000 */
[----:B------:R-:W-:Y:S02]  /*18a10*/  ISETP.GT.AND P1, PT, R136, 0x49, !P6 ;  /* 0x000000498800780c */ /* 0x000fe40007724270 */
[----:B------:R-:W-:Y:S02]  /*18a20*/  LOP3.LUT P6, RZ, R16, 0x1, RZ, 0xc0, !PT ;  /* 0x0000000110ff7812 */ /* 0x000fe400078cc0ff */
[----:B------:R-:W-:-:S04]  /*18a30*/  ISETP.LT.OR P1, PT, R137, 0x4a, P1 ;  /* 0x0000004a8900780c */ /* 0x000fc80000f21670 */
[----:B------:R-:W-:Y:S02]  /*18a40*/  FSEL R121, R121, -INF , !P1 ;  /* 0xff80000079797808 */ /* 0x000fe40004800000 */
[C---:B------:R-:W-:Y:S02]  /*18a50*/  ISETP.GT.AND P1, PT, R136.reuse, RZ, !P2 ;  /* 0x000000ff8800720c */ /* 0x040fe40005724270 */
[----:B------:R-:W-:Y:S02]  /*18a60*/  ISETP.GT.AND P2, PT, R136, 0x59, !P6 ;  /* 0x000000598800780c */ /* 0x000fe40007744270 */
[C---:B------:R-:W-:Y:S02]  /*18a70*/  ISETP.LT.OR P1, PT, R137.reuse, 0x1, P1 ;  /* 0x000000018900780c */ /* 0x040fe40000f21670 */
[----:B------:R-:W-:Y:S02]  /*18a80*/  ISETP.LT.OR P2, PT, R137, 0x5a, P2 ;  /* 0x0000005a8900780c */ /* 0x000fe40001741670 */
[----:B------:R-:W-:-:S02]  /*18a90*/  FSEL R9, R9, -INF , !P1 ;  /* 0xff80000009097808 */ /* 0x000fc40004800000 */
[----:B------:R-:W-:Y:S02]  /*18aa0*/  FSETP.NEU.FTZ.AND P1, PT, R10, -INF , PT ;  /* 0xff8000000a00780b */ /* 0x000fe40003f3d000 */
[----:B------:R-:W-:Y:S02]  /*18ab0*/  FSEL R128, R128, -INF , !P2 ;  /* 0xff80000080807808 */ /* 0x000fe40005000000 */
[----:B------:R-:W-:-:S05]  /*18ac0*/  FSEL R129, R129, RZ, P1 ;  /* 0x000000ff81817208 */ /* 0x000fca0000800000 */
[-CC-:B------:R-:W-:Y:S01]  /*18ad0*/  FFMA.FTZ R156, R15, R14.reuse, -R129.reuse ;  /* 0x0000000e0f9c7223 */ /* 0x180fe20000010881 */
[----:B------:R-:W-:Y:S01]  /*18ae0*/  FMNMX.FTZ R15, R9, R3, !PT ;  /* 0x00000003090f7209 */ /* 0x000fe20007810000 */
[-CC-:B------:R-:W-:Y:S01]  /*18af0*/  FFMA.FTZ R152, R94, R14.reuse, -R129.reuse ;  /* 0x0000000e5e987223 */ /* 0x180fe20000010881 */
[-CC-:B------:R-:W-:Y:S01]  /*18b00*/  FFMA.FTZ R158, R90, R14.reuse, -R129.reuse ;  /* 0x0000000e5a9e7223 */ /* 0x180fe20000010881 */
[-CC-:B------:R-:W-:Y:S01]  /*18b10*/  FFMA.FTZ R90, R95, R14.reuse, -R129.reuse ;  /* 0x0000000e5f5a7223 */ /* 0x180fe20000010881 */
[----:B------:R-:W-:Y:S01]  /*18b20*/  FMNMX.FTZ R15, R11, R15, !PT ;  /* 0x0000000f0b0f7209 */ /* 0x000fe20007810000 */
[-CC-:B------:R-:W-:Y:S01]  /*18b30*/  FFMA.FTZ R95, R107, R14.reuse, -R129.reuse ;  /* 0x0000000e6b5f7223 */ /* 0x180fe20000010881 */
[----:B------:R-:W-:Y:S01]  /*18b40*/  FSEL R107, R20, -INF , !P5 ;  /* 0xff800000146b7808 */ /* 0x000fe20006800000 */
[-CC-:B------:R-:W-:Y:S01]  /*18b50*/  FFMA.FTZ R150, R106, R14.reuse, -R129.reuse ;  /* 0x0000000e6a967223 */ /* 0x180fe20000010881 */
[----:B------:R-:W-:Y:S01]  /*18b60*/  FMNMX.FTZ R15, R88, R15, !PT ;  /* 0x0000000f580f7209 */ /* 0x000fe20007810000 */
[-CC-:B------:R-:W-:Y:S01]  /*18b70*/  FFMA.FTZ R144, R110, R14.reuse, -R129.reuse ;  /* 0x0000000e6e907223 */ /* 0x180fe20000010881 */
[-CC-:B------:R-:W-:Y:S01]  /*18b80*/  FFMA.FTZ R106, R111, R14.reuse, -R129.reuse ;  /* 0x0000000e6f6a7223 */ /* 0x180fe20000010881 */
[----:B------:R-:W-:Y:S01]  /*18b90*/  FSEL R110, R10, RZ, P1 ;  /* 0x000000ff0a6e7208 */ /* 0x000fe20000800000 */
[-CC-:B------:R-:W-:Y:S01]  /*18ba0*/  FFMA.FTZ R131, R23, R14.reuse, -R129.reuse ;  /* 0x0000000e17837223 */ /* 0x180fe20000010881 */
[----:B------:R-:W-:Y:S01]  /*18bb0*/  FMNMX.FTZ R15, R89, R15, !PT ;  /* 0x0000000f590f7209 */ /* 0x000fe20007810000 */
[-CC-:B------:R-:W-:Y:S01]  /*18bc0*/  FFMA.FTZ R146, R114, R14.reuse, -R129.reuse ;  /* 0x0000000e72927223 */ /* 0x180fe20000010881 */
[----:B------:R-:W-:Y:S01]  /*18bd0*/  MUFU.EX2 R156, R156 ;  /* 0x0000009c009c7308 */ /* 0x000fe20000000800 */
[----:B------:R-:W-:Y:S01]  /*18be0*/  FADD.FTZ R110, -R110, R4 ;  /* 0x000000046e6e7221 */ /* 0x000fe20000010100 */
[----:B------:R-:W-:Y:S01]  /*18bf0*/  FMNMX.FTZ R15, R92, R15, !PT ;  /* 0x0000000f5c0f7209 */ /* 0x000fe20007810000 */
[-CC-:B------:R-:W-:Y:S01]  /*18c00*/  FFMA.FTZ R91, R91, R14.reuse, -R129.reuse ;  /* 0x0000000e5b5b7223 */ /* 0x180fe20000010881 */
[-CC-:B------:R-:W-:Y:S01]  /*18c10*/  FFMA.FTZ R154, R98, R14.reuse, -R129.reuse ;  /* 0x0000000e629a7223 */ /* 0x180fe20000010881 */
[-C--:B------:R-:W-:Y:S01]  /*18c20*/  FMUL.FTZ R110, R110, R14.reuse ;  /* 0x0000000e6e6e7220 */ /* 0x080fe20000410000 */
[----:B------:R-:W-:Y:S01]  /*18c30*/  FMNMX.FTZ R15, R93, R15, !PT ;  /* 0x0000000f5d0f7209 */ /* 0x000fe20007810000 */
[-CC-:B------:R-:W-:Y:S01]  /*18c40*/  FFMA.FTZ R23, R99, R14.reuse, -R129.reuse ;  /* 0x0000000e63177223 */ /* 0x180fe20000010881 */
[----:B------:R-:W-:Y:S01]  /*18c50*/  MUFU.EX2 R131, R131 ;  /* 0x0000008300837308 */ /* 0x000fe20000000800 */
[-CC-:B------:R-:W-:Y:S01]  /*18c60*/  FFMA.FTZ R148, R102, R14.reuse, -R129.reuse ;  /* 0x0000000e66947223 */ /* 0x180fe20000010881 */
[----:B------:R-:W-:Y:S01]  /*18c70*/  FMNMX.FTZ R15, R96, R15, !PT ;  /* 0x0000000f600f7209 */ /* 0x000fe20007810000 */
[-CC-:B------:R-:W-:Y:S01]  /*18c80*/  FFMA.FTZ R103, R103, R14.reuse, -R129.reuse ;  /* 0x0000000e67677223 */ /* 0x180fe20000010881 */
[-CC-:B------:R-:W-:Y:S01]  /*18c90*/  FFMA.FTZ R140, R118, R14.reuse, -R129.reuse ;  /* 0x0000000e768c7223 */ /* 0x180fe20000010881 */
[-CC-:B------:R-:W-:Y:S01]  /*18ca0*/  FFMA.FTZ R102, R119, R14.reuse, -R129.reuse ;  /* 0x0000000e77667223 */ /* 0x180fe20000010881 */
[----:B------:R-:W-:Y:S01]  /*18cb0*/  FMNMX.FTZ R15, R97, R15, !PT ;  /* 0x0000000f610f7209 */ /* 0x000fe20007810000 */
[-CC-:B------:R-:W-:Y:S01]  /*18cc0*/  FFMA.FTZ R142, R122, R14.reuse, -R129.reuse ;  /* 0x0000000e7a8e7223 */ /* 0x180fe20000010881 */
[----:B------:R-:W-:Y:S01]  /*18cd0*/  MUFU.EX2 R158, R158 ;  /* 0x0000009e009e7308 */ /* 0x000fe20000000800 */
[-CC-:B------:R-:W-:Y:S01]  /*18ce0*/  FFMA.FTZ R99, R123, R14.reuse, -R129.reuse ;  /* 0x0000000e7b637223 */ /* 0x180fe20000010881 */
[----:B------:R-:W-:Y:S01]  /*18cf0*/  FMNMX.FTZ R15, R100, R15, !PT ;  /* 0x0000000f640f7209 */ /* 0x000fe20007810000 */
[-CC-:B------:R-:W-:Y:S01]  /*18d00*/  FFMA.FTZ R136, R126, R14.reuse, -R129.reuse ;  /* 0x0000000e7e887223 */ /* 0x180fe20000010881 */
[-CC-:B------:R-:W-:Y:S01]  /*18d10*/  FFMA.FTZ R98, R127, R14.reuse, -R129.reuse ;  /* 0x0000000e7f627223 */ /* 0x180fe20000010881 */
[----:B------:R-:W-:Y:S01]  /*18d20*/  FFMA.FTZ R138, R130, R14, -R129 ;  /* 0x0000000e828a7223 */ /* 0x000fe20000010881 */
[----:B------:R-:W-:-:S02]  /*18d30*/  FMNMX.FTZ R15, R101, R15, !PT ;  /* 0x0000000f650f7209 */ /* 0x000fc40007810000 */
[----:B------:R-:W-:Y:S02]  /*18d40*/  MUFU.EX2 R91, R91 ;  /* 0x0000005b005b7308 */ /* 0x000fe40000000800 */
[----:B------:R-:W-:-:S04]  /*18d50*/  FMNMX.FTZ R15, R104, R15, !PT ;  /* 0x0000000f680f7209 */ /* 0x000fc80007810000 */
[----:B------:R-:W-:Y:S02]  /*18d60*/  FMNMX.FTZ R15, R105, R15, !PT ;  /* 0x0000000f690f7209 */ /* 0x000fe40007810000 */
        /* <DEDUP_REMOVED lines=15> */
[----:B------:R0:W-:Y:S02]  /*18e60*/  MUFU.EX2 R15, R103 ;  /* 0x00000067000f7308 */ /* 0x0001e40000000800 */
[----:B------:R-:W-:-:S04]  /*18e70*/  FMNMX.FTZ R20, R107, R94, !PT ;  /* 0x0000005e6b147209 */ /* 0x000fc80007810000 */
[----:B------:R-:W-:Y:S02]  /*18e80*/  FMNMX.FTZ R20, R128, R20, !PT ;  /* 0x0000001480147209 */ /* 0x000fe40007810000 */
[----:B------:R-:W-:Y:S01]  /*18e90*/  MUFU.EX2 R150, R150 ;  /* 0x0000009600967308 */ /* 0x000fe20000000800 */
[-CC-:B0-----:R-:W-:Y:S01]  /*18ea0*/  FFMA.FTZ R103, R115, R14.reuse, -R129.reuse ;  /* 0x0000000e73677223 */ /* 0x181fe20000010881 */
[----:B------:R-:W-:Y:S01]  /*18eb0*/  FFMA.FTZ R129, R132, R14, -R129 ;  /* 0x0000000e84817223 */ /* 0x000fe20000010881 */
[----:B------:R-:W0:Y:S05]  /*18ec0*/  SHFL.BFLY PT, R94, R20, 0x2, 0x1f ;  /* 0x0c401f00145e7f89 */ /* 0x000e2a00000e0000 */
[----:B------:R-:W-:Y:S08]  /*18ed0*/  MUFU.EX2 R95, R95 ;  /* 0x0000005f005f7308 */ /* 0x000ff00000000800 */
[----:B------:R-:W-:Y:S08]  /*18ee0*/  MUFU.EX2 R144, R144 ;  /* 0x0000009000907308 */ /* 0x000ff00000000800 */
[----:B------:R-:W-:Y:S01]  /*18ef0*/  MUFU.EX2 R106, R106 ;  /* 0x0000006a006a7308 */ /* 0x000fe20000000800 */
[----:B0-----:R-:W-:-:S05]  /*18f00*/  FMNMX.FTZ R20, R20, R94, !PT ;  /* 0x0000005e14147209 */ /* 0x001fca0007810000 */
[----:B------:R-:W0:Y:S02]  /*18f10*/  SHFL.BFLY PT, R94, R20, 0x1, 0x1f ;  /* 0x0c201f00145e7f89 */ /* 0x000e2400000e0000 */
[----:B------:R-:W-:Y:S08]  /*18f20*/  MUFU.EX2 R146, R146 ;  /* 0x0000009200927308 */ /* 0x000ff00000000800 */
[----:B------:R-:W-:Y:S08]  /*18f30*/  MUFU.EX2 R103, R103 ;  /* 0x0000006700677308 */ /* 0x000ff00000000800 */
[----:B------:R-:W-:Y:S01]  /*18f40*/  MUFU.EX2 R140, R140 ;  /* 0x0000008c008c7308 */ /* 0x000fe20000000800 */
[----:B0-----:R-:W-:-:S07]  /*18f50*/  FMNMX.FTZ R20, R20, R94, !PT ;  /* 0x0000005e14147209 */ /* 0x001fce0007810000 */
[----:B------:R-:W-:Y:S01]  /*18f60*/  MUFU.EX2 R102, R102 ;  /* 0x0000006600667308 */ /* 0x000fe20000000800 */
[C---:B------:R-:W-:Y:S01]  /*18f70*/  FSETP.NEU.FTZ.AND P1, PT, R20.reuse, -INF , PT ;  /* 0xff8000001400780b */ /* 0x040fe20003f3d000 */
[----:B------:R-:W-:-:S06]  /*18f80*/  FMUL.FTZ R111, R20, R14 ;  /* 0x0000000e146f7220 */ /* 0x000fcc0000410000 */
[----:B------:R-:W0:Y:S01]  /*18f90*/  MUFU.EX2 R94, R110 ;  /* 0x0000006e005e7308 */ /* 0x000e220000000800 */
[----:B------:R-:W-:-:S05]  /*18fa0*/  FSEL R111, R111, RZ, P1 ;  /* 0x000000ff6f6f7208 */ /* 0x000fca0000800000 */
        /* <DEDUP_REMOVED lines=11> */
[----:B0-----:R-:W-:Y:S01]  /*19060*/  FFMA.FTZ R5, R94, R5, R156 ;  /* 0x000000055e057223 */ /* 0x001fe2000001009c */
[-C--:B------:R-:W-:Y:S01]  /*19070*/  FFMA.FTZ R151, R104, R14.reuse, -R111 ;  /* 0x0000000e68977223 */ /* 0x080fe2000001086f */
[----:B------:R-:W-:Y:S01]  /*19080*/  MUFU.EX2 R157, R157 ;  /* 0x0000009d009d7308 */ /* 0x000fe20000000800 */
[----:B-1----:R-:W-:Y:S01]  /*19090*/  FSEL R9, R20, RZ, P1 ;  /* 0x000000ff14097208 */ /* 0x002fe20000800000 */
[----:B------:R-:W-:Y:S01]  /*190a0*/  FADD.FTZ R5, R131, R5 ;  /* 0x0000000583057221 */ /* 0x000fe20000010000 */
[-CC-:B------:R-:W-:Y:S01]  /*190b0*/  FFMA.FTZ R100, R105, R14.reuse, -R111.reuse ;  /* 0x0000000e69647223 */ /* 0x180fe2000001086f */
[-CC-:B------:R-:W-:Y:S01]  /*190c0*/  FFMA.FTZ R145, R108, R14.reuse, -R111.reuse ;  /* 0x0000000e6c917223 */ /* 0x180fe2000001086f */
[-C--:B------:R-:W-:Y:S01]  /*190d0*/  FFMA.FTZ R97, R109, R14.reuse, -R111 ;  /* 0x0000000e6d617223 */ /* 0x080fe2000001086f */
[----:B------:R-:W-:Y:S01]  /*190e0*/  FADD.FTZ R9, -R9, R3 ;  /* 0x0000000309097221 */ /* 0x000fe20000010100 */
[----:B------:R-:W-:Y:S01]  /*190f0*/  FADD.FTZ R5, R158, R5 ;  /* 0x000000059e057221 */ /* 0x000fe20000010000 */
[----:B------:R-:W-:Y:S01]  /*19100*/  MUFU.EX2 R114, R114 ;  /* 0x0000007200727308 */ /* 0x000fe20000000800 */
[-C--:B------:R-:W-:Y:S01]  /*19110*/  FFMA.FTZ R147, R112, R14.reuse, -R111 ;  /* 0x0000000e70937223 */ /* 0x080fe2000001086f */
[-C--:B------:R-:W-:Y:S01]  /*19120*/  FMUL.FTZ R9, R9, R14.reuse ;  /* 0x0000000e09097220 */ /* 0x080fe20000410000 */
[----:B------:R-:W-:Y:S01]  /*19130*/  FADD.FTZ R5, R91, R5 ;  /* 0x000000055b057221 */ /* 0x000fe20000010000 */
[-CC-:B------:R-:W-:Y:S01]  /*19140*/  FFMA.FTZ R96, R113, R14.reuse, -R111.reuse ;  /* 0x0000000e71607223 */ /* 0x180fe2000001086f */
[-CC-:B------:R-:W-:Y:S01]  /*19150*/  FFMA.FTZ R141, R116, R14.reuse, -R111.reuse ;  /* 0x0000000e748d7223 */ /* 0x180fe2000001086f */
[-C--:B------:R-:W-:Y:S01]  /*19160*/  FFMA.FTZ R93, R117, R14.reuse, -R111 ;  /* 0x0000000e755d7223 */ /* 0x080fe2000001086f */
[----:B------:R-:W-:Y:S01]  /*19170*/  FADD.FTZ R5, R152, R5 ;  /* 0x0000000598057221 */ /* 0x000fe20000010000 */
[----:B------:R-:W0:Y:S01]  /*19180*/  MUFU.EX2 R9, R9 ;  /* 0x0000000900097308 */ /* 0x000e220000000800 */
[-CC-:B------:R-:W-:Y:S01]  /*19190*/  FFMA.FTZ R143, R120, R14.reuse, -R111.reuse ;  /* 0x0000000e788f7223 */ /* 0x180fe2000001086f */
[-C--:B------:R-:W-:Y:S01]  /*191a0*/  FFMA.FTZ R92, R121, R14.reuse, -R111 ;  /* 0x0000000e795c7223 */ /* 0x080fe2000001086f */
[----:B------:R-:W-:Y:S01]  /*191b0*/  FADD.FTZ R5, R90, R5 ;  /* 0x000000055a057221 */ /* 0x000fe20000010000 */
[-CC-:B------:R-:W-:Y:S01]  /*191c0*/  FFMA.FTZ R137, R125, R14.reuse, -R111.reuse ;  /* 0x0000000e7d897223 */ /* 0x180fe2000001086f */
[-CC-:B------:R-:W-:Y:S01]  /*191d0*/  FFMA.FTZ R3, R124, R14.reuse, -R111.reuse ;  /* 0x0000000e7c037223 */ /* 0x180fe2000001086f */
[-C--:B------:R-:W-:Y:S01]  /*191e0*/  FFMA.FTZ R139, R107, R14.reuse, -R111 ;  /* 0x0000000e6b8b7223 */ /* 0x080fe2000001086f */
[----:B------:R-:W-:Y:S01]  /*191f0*/  FADD.FTZ R5, R154, R5 ;  /* 0x000000059a057221 */ /* 0x000fe20000010000 */
[----:B------:R-:W1:Y:S01]  /*19200*/  MUFU.EX2 R159, R159 ;  /* 0x0000009f009f7308 */ /* 0x000e620000000800 */
[----:B------:R-:W-:-:S02]  /*19210*/  FFMA.FTZ R101, R128, R14, -R111 ;  /* 0x0000000e80657223 */ /* 0x000fc4000001086f */
[----:B------:R-:W-:-:S04]  /*19220*/  FADD.FTZ R5, R23, R5 ;  /* 0x0000000517057221 */ /* 0x000fc80000010000 */
[----:B------:R-:W-:Y:S01]  /*19230*/  FADD.FTZ R5, R148, R5 ;  /* 0x0000000594057221 */ /* 0x000fe20000010000 */
[----:B------:R-:W2:Y:S01]  /*19240*/  MUFU.EX2 R153, R153 ;  /* 0x0000009900997308 */ /* 0x000ea20000000800 */
[----:B0-----:R-:W-:Y:S02]  /*19250*/  FFMA.FTZ R0, R9, R0, R157 ;  /* 0x0000000009007223 */ /* 0x001fe4000001009d */
[----:B------:R-:W-:Y:S02]  /*19260*/  FADD.FTZ R5, R15, R5 ;  /* 0x000000050f057221 */ /* 0x000fe40000010000 */
[----:B------:R-:W-:Y:S02]  /*19270*/  FADD.FTZ R0, R114, R0 ;  /* 0x0000000072007221 */ /* 0x000fe40000010000 */
[----:B------:R-:W-:Y:S01]  /*19280*/  FADD.FTZ R5, R150, R5 ;  /* 0x0000000596057221 */ /* 0x000fe20000010000 */
[----:B------:R-:W0:Y:S01]  /*19290*/  MUFU.EX2 R89, R89 ;  /* 0x0000005900597308 */ /* 0x000e220000000800 */
[----:B-1----:R-:W-:-:S02]  /*192a0*/  FADD.FTZ R0, R159, R0 ;  /* 0x000000009f007221 */ /* 0x002fc40000010000 */
[----:B------:R-:W-:Y:S02]  /*192b0*/  FADD.FTZ R5, R95, R5 ;  /* 0x000000055f057221 */ /* 0x000fe40000010000 */
[----:B------:R-:W-:Y:S02]  /*192c0*/  FADD.FTZ R0, R110, R0 ;  /* 0x000000006e007221 */ /* 0x000fe40000010000 */
[----:B------:R-:W-:Y:S01]  /*192d0*/  FADD.FTZ R5, R144, R5 ;  /* 0x0000000590057221 */ /* 0x000fe20000010000 */
[----:B------:R-:W1:Y:S01]  /*192e0*/  MUFU.EX2 R155, R155 ;  /* 0x0000009b009b7308 */ /* 0x000e620000000800 */
[----:B--2---:R-:W-:Y:S02]  /*192f0*/  FADD.FTZ R0, R153, R0 ;  /* 0x0000000099007221 */ /* 0x004fe40000010000 */
[----:B------:R-:W-:-:S04]  /*19300*/  FADD.FTZ R5, R106, R5 ;  /* 0x000000056a057221 */ /* 0x000fc80000010000 */
[----:B------:R-:W-:Y:S01]  /*19310*/  FADD.FTZ R5, R146, R5 ;  /* 0x0000000592057221 */ /* 0x000fe20000010000 */
[----:B------:R-:W2:Y:S01]  /*19320*/  MUFU.EX2 R88, R88 ;  /* 0x0000005800587308 */ /* 0x000ea20000000800 */
[----:B0-----:R-:W-:Y:S02]  /*19330*/  FADD.FTZ R0, R89, R0 ;  /* 0x0000000059007221 */ /* 0x001fe40000010000 */
[----:B------:R-:W-:-:S04]  /*19340*/  FADD.FTZ R5, R103, R5 ;  /* 0x0000000567057221 */ /* 0x000fc80000010000 */
[----:B------:R-:W-:Y:S01]  /*19350*/  FADD.FTZ R5, R140, R5 ;  /* 0x000000058c057221 */ /* 0x000fe20000010000 */
[----:B------:R-:W0:Y:S01]  /*19360*/  MUFU.EX2 R149, R149 ;  /* 0x0000009500957308 */ /* 0x000e220000000800 */
[----:B-1----:R-:W-:Y:S02]  /*19370*/  FADD.FTZ R0, R155, R0 ;  /* 0x000000009b007221 */ /* 0x002fe40000010000 */
[----:B------:R-:W-:-:S05]  /*19380*/  FADD.FTZ R5, R102, R5 ;  /* 0x0000000566057221 */ /* 0x000fca0000010000 */
        /* <DEDUP_REMOVED lines=46> */
.L_x_1781:
[C---:B------:R-:W-:Y:S01]  /*19670*/  ISETP.GT.AND P1, PT, R7.reuse, R8, PT ;  /* 0x000000080700720c */ /* 0x040fe20003f24270 */
[----:B------:R-:W-:Y:S01]  /*19680*/  VIADD R7, R7, 0xffffffff ;  /* 0xffffffff07077836 */ /* 0x000fe20000000000 */
[----:B------:R-:W-:Y:S01]  /*19690*/  IADD3 R21, R21, 0x2a860, RZ ;  /* 0x0002a86015157810 */ /* 0x000fe20007ffe0ff */
[----:B------:R-:W-:Y:S01]  /*196a0*/  IMAD.MOV.U32 R164, RZ, RZ, R13 ;  /* 0x000000ffffa47224 */ /* 0x000fe200078e000d */
[----:B------:R-:W-:Y:S02]  /*196b0*/  F2FP.F16.F32.PACK_AB R154, R23, R154 ;  /* 0x0000009a179a723e */ /* 0x000fe400000000ff */
        /* <DEDUP_REMOVED lines=29> */
[----:B------:R-:W-:Y:S05]  /*19890*/  BSYNC B0 ;  /* 0x0000000000007941 */ /* 0x000fea0003800000 */
.L_x_1761:
[----:B------:R-:W-:Y:S02]  /*198a0*/  IMAD.MOV.U32 R3, RZ, RZ, R20 ;  /* 0x000000ffff037224 */ /* 0x000fe400078e0014 */
[----:B------:R-:W-:Y:S02]  /*198b0*/  IMAD.MOV.U32 R4, RZ, RZ, R10 ;  /* 0x000000ffff047224 */ /* 0x000fe400078e000a */
[----:B------:R-:W-:Y:S02]  /*198c0*/  IMAD.MOV.U32 R23, RZ, RZ, R12 ;  /* 0x000000ffff177224 */ /* 0x000fe400078e000c */
[----:B------:R-:W-:-:S07]  /*198d0*/  IMAD.MOV.U32 R164, RZ, RZ, R13 ;  /* 0x000000ffffa47224 */ /* 0x000fce00078e000d */
.L_x_1760:
[----:B------:R-:W-:Y:S05]  /*198e0*/  BSYNC B1 ;  /* 0x0000000000017941 */ /* 0x000fea0003800000 */
.L_x_1759:
[----:B------:R-:W0:Y:S01]  /*198f0*/  LDC R226, c[0x0][0x448] ;  /* 0x00011200ffe27b82 */ /* 0x000e220000000800 */
[----:B------:R-:W-:Y:S01]  /*19900*/  IADD3 R8, R188, 0x7f, RZ ;  /* 0x0000007fbc087810 */ /* 0x000fe20007ffe0ff */
[----:B------:R-:W-:Y:S01]  /*19910*/  ULDC UR4, c[0x0][0x9dc] ;  /* 0x0002770000047ab9 */ /* 0x000fe20000000800 */
[----:B------:R-:W-:Y:S02]  /*19920*/  LOP3.LUT R16, R16, 0xfff7ffff, RZ, 0xc0, !PT ;  /* 0xfff7ffff10107812 */ /* 0x000fe400078ec0ff */
[----:B------:R-:W-:-:S03]  /*19930*/  IADD3 R13, R166, 0x1, -R165 ;  /* 0x00000001a60d7810 */ /* 0x000fc60007ffe8a5 */
[----:B------:R-:W1:Y:S01]  /*19940*/  LDC R224, c[0x0][0x9e4] ;  /* 0x00027900ffe07b82 */ /* 0x000e620000000800 */
[----:B0-----:R-:W-:-:S13]  /*19950*/  ISETP.NE.AND P1, PT, R226, 0x1, PT ;  /* 0x00000001e200780c */ /* 0x001fda0003f25270 */
[----:B------:R-:W0:Y:S01]  /*19960*/  @P1 LDC R11, c[0x0][0x44c] ;  /* 0x00011300ff0b1b82 */ /* 0x000e220000000800 */
[----:B------:R-:W-:-:S04]  /*19970*/  @P1 LOP3.LUT R16, R16, 0x80000, RZ, 0xfc, !PT ;  /* 0x0008000010101812 */ /* 0x000fc800078efcff */
[----:B------:R-:W-:-:S03]  /*19980*/  LOP3.LUT R16, R16, 0xffefffff, RZ, 0xc0, !PT ;  /* 0xffefffff10107812 */ /* 0x000fc600078ec0ff */
[----:B------:R-:W2:Y:S01]  /*19990*/  @P1 LDC R10, c[0x0][0x450] ;  /* 0x00011400ff0a1b82 */ /* 0x000ea20000000800 */
[----:B0-----:R-:W-:-:S05]  /*199a0*/  @P1 IMAD.HI.U32 R11, R8, R11, RZ ;  /* 0x0000000b080b1227 */ /* 0x001fca00078e00ff */
[----:B--2---:R-:W-:Y:S02]  /*199b0*/  @P1 SHF.R.U32.HI R8, RZ, R10, R11 ;  /* 0x0000000aff081219 */ /* 0x004fe4000001160b */
[----:B-1----:R-:W-:-:S03]  /*199c0*/  ISETP.GE.AND P1, PT, R224, 0x1, PT ;  /* 0x00000001e000780c */ /* 0x002fc60003f26270 */
[----:B------:R-:W-:-:S04]  /*199d0*/  IMAD.IADD R8, R13, 0x1, R8 ;  /* 0x000000010d087824 */ /* 0x000fc800078e0208 */
[----:B------:R-:W-:-:S06]  /*199e0*/  VIADD R12, R8, -UR4 ;  /* 0x80000004080c7c36 */ /* 0x000fcc0008000000 */
[----:B------:R-:W-:Y:S01]  /*199f0*/  @P1 LOP3.LUT R16, R16, 0x100000, RZ, 0xfc, !PT ;  /* 0x0010000010101812 */ /* 0x000fe200078efcff */
        /* <DEDUP_REMOVED lines=11> */
.L_x_1785:
[----:B------:R-:W-:-:S13]  /*19ab0*/  ISETP.NE.AND P1, PT, R224, 0x1, PT ;  /* 0x00000001e000780c */ /* 0x000fda0003f25270 */
[----:B------:R-:W0:Y:S02]  /*19ac0*/  @P1 LDC.64 R10, c[0x0][0x9e8] ;  /* 0x00027a00ff0a1b82 */ /* 0x000e240000000a00 */
[----:B0-----:R-:W-:-:S05]  /*19ad0*/  @P1 IMAD.HI.U32 R10, R8, R10, RZ ;  /* 0x0000000a080a1227 */ /* 0x001fca00078e00ff */
[----:B------:R-:W-:-:S07]  /*19ae0*/  @P1 SHF.R.U32.HI R8, RZ, R11, R10 ;  /* 0x0000000bff081219 */ /* 0x000fce000001160a */
.L_x_1786:
[----:B------:R-:W-:Y:S05]  /*19af0*/  BSYNC B0 ;  /* 0x0000000000007941 */ /* 0x000fea0003800000 */
.L_x_1784:
[----:B------:R-:W-:-:S05]  /*19b00*/  IMAD R11, R8, R224, RZ ;  /* 0x000000e0080b7224 */ /* 0x000fca00078e02ff */
[----:B------:R-:W-:-:S07]  /*19b10*/  VIMNMX R12, R12, R11, !PT ;  /* 0x0000000b0c0c7248 */ /* 0x000fce0007fe0100 */
.L_x_1783:
[----:B------:R-:W-:Y:S01]  /*19b20*/  VIADD R12, R12, 0x5f ;  /* 0x0000005f0c0c7836 */ /* 0x000fe20000000000 */
[----:B------:R-:W-:Y:S03]  /*19b30*/  BSSY B0, `(.L_x_1787) ;  /* 0x000027d000007945 */ /* 0x000fe60003800000 */
[----:B------:R-:W-:-:S05]  /*19b40*/  IMAD.HI R12, R12, 0x2aaaaaab, RZ ;  /* 0x2aaaaaab0c0c7827 */ /* 0x000fca00078e02ff */
[----:B------:R-:W-:-:S04]  /*19b50*/  SHF.R.U32.HI R11, RZ, 0x1f, R12 ;  /* 0x0000001fff0b7819 */ /* 0x000fc8000001160c */
[----:B------:R-:W-:-:S04]  /*19b60*/  LEA.HI.SX32 R8, R12, R11, 0x1c ;  /* 0x0000000b0c087211 */ /* 0x000fc800078fe2ff */
[----:B------:R-:W-:-:S04]  /*19b70*/  VIMNMX R8, R201, R8, !PT ;  /* 0x00000008c9087248 */ /* 0x000fc80007fe0100 */
[----:B------:R-:W-:-:S13]  /*19b80*/  ISETP.GE.AND P1, PT, R7, R8, PT ;  /* 0x000000080700720c */ /* 0x000fda0003f26270 */
[----:B------:R-:W-:Y:S05]  /*19b90*/  @!P1 BRA `(.L_x_1788) ;  /* 0x0000002400d89947 */ /* 0x000fea0003800000 */
[----:B------:R-:W-:Y:S01]  /*19ba0*/  BSSY B1, `(.L_x_1788) ;  /* 0x0000275000017945 */ /* 0x000fe20003800000 */
[----:B------:R-:W-:Y:S01]  /*19bb0*/  IMAD.MOV.U32 R10, RZ, RZ, R3 ;  /* 0x000000ffff0a7224 */ /* 0x000fe200078e0003 */
[----:B------:R-:W-:Y:S01]  /*19bc0*/  MOV R11, R4 ;  /* 0x00000004000b7202 */ /* 0x000fe20000000f00 */
[----:B------:R-:W-:Y:S02]  /*19bd0*/  IMAD.MOV.U32 R12, RZ, RZ, R164 ;  /* 0x000000ffff0c7224 */ /* 0x000fe400078e00a4 */
[----:B------:R-:W-:-:S07]  /*19be0*/  IMAD.MOV.U32 R13, RZ, RZ, R23 ;  /* 0x000000ffff0d7224 */ /* 0x000fce00078e0017 */
.L_x_1801:
[----:B------:R-:W-:-:S04]  /*19bf0*/  ISETP.NE.AND P1, PT, R13, 0x1, PT ;  /* 0x000000010d00780c */ /* 0x000fc80003f25270 */
[----:B------:R-:W-:-:S04]  /*19c00*/  SEL R3, RZ, 0x1, P1 ;  /* 0x00000001ff037807 */ /* 0x000fc80000800000 */
[----:B------:R-:W-:Y:S01]  /*19c10*/  LOP3.LUT R164, R12, R3, RZ, 0x3c, !PT ;  /* 0x000000030ca47212 */ /* 0x000fe200078e3cff */
[----:B------:R-:W-:Y:S06]  /*19c20*/  @!P0 BRA `(.L_x_1789) ;  /* 0x0000000000048947 */ /* 0x000fec0003800000 */
[----:B------:R-:W-:Y:S01]  /*19c30*/  BPT.TRAP 0x1 ;  /* 0x000000040000795c */ /* 0x000fe20000300000 */
.L_x_1789:
[----:B------:R-:W-:Y:S01]  /*19c40*/  VIADD R23, R13, 0x1 ;  /* 0x000000010d177836 */ /* 0x000fe20000000000 */
[----:B------:R-:W-:-:S04]  /*19c50*/  SHF.L.U32 R3, R164, 0x1f, RZ ;  /* 0x0000001fa4037819 */ /* 0x000fc800000006ff */
[----:B------:R-:W-:-:S04]  /*19c60*/  ISETP.NE.AND P1, PT, R23, 0x2, PT ;  /* 0x000000021700780c */ /* 0x000fc80003f25270 */
[----:B------:R-:W-:-:S05]  /*19c70*/  SEL R23, R23, RZ, P1 ;  /* 0x000000ff17177207 */ /* 0x000fca0000800000 */
[----:B------:R-:W-:-:S04]  /*19c80*/  IMAD R20, R23, 0x8, R2 ;  /* 0x0000000817147824 */ /* 0x000fc800078e0202 */
[----:B------:R0:W1:Y:S01]  /*19c90*/  SYNCS.PHASECHK.TRANS64.TRYWAIT P1, [R20+URZ+0x2a830], R3 ;  /* 0x02a83003140075a7 */ /* 0x000062000802017f */
[----:B------:R-:W-:Y:S05]  /*19ca0*/  @!P0 BRA `(.L_x_1790) ;  /* 0x0000000000048947 */ /* 0x000fea0003800000 */
[----:B------:R-:W-:Y:S01]  /*19cb0*/  BPT.TRAP 0x1 ;  /* 0x000000040000795c */ /* 0x000fe20000300000 */
.L_x_1790:
[----:B------:R-:W-:Y:S01]  /*19cc0*/  IMAD R95, R23, 0x900, R6 ;  /* 0x00000900175f7824 */ /* 0x000fe200078e0206 */
[----:B------:R-:W-:Y:S03]  /*19cd0*/  BSSY B2, `(.L_x_1791) ;  /* 0x0000006000027945 */ /* 0x000fe60003800000 */
[C---:B------:R-:W-:Y:S01]  /*19ce0*/  VIADD R92, R95.reuse, 0x4 ;  /* 0x000000045f5c7836 */ /* 0x040fe20000000000 */
[----:B------:R-:W-:Y:S01]  /*19cf0*/  IADD3 R90, R95, 0x2, RZ ;  /* 0x000000025f5a7810 */ /* 0x000fe20007ffe0ff */
[----:B-1----:R-:W-:Y:S06]  /*19d00*/  @P1 BRA `(.L_x_1792) ;  /* 0x0000000000081947 */ /* 0x002fec0003800000 */
[----:B------:R-:W1:Y:S02]  /*19d10*/  SYNCS.PHASECHK.TRANS64.TRYWAIT P1, [R20+URZ+0x2a830], R3 ;  /* 0x02a83003140075a7 */ /* 0x000e64000802017f */
[----:B-1----:R-:W-:Y:S05]  /*19d20*/  @!P1 BRA `(.L_x_1793) ;  /* 0x0000012c006c9947 */ /* 0x002fea0003800000 */
.L_x_1792:
[----:B------:R-:W-:Y:S05]  /*19d30*/  BSYNC B2 ;  /* 0x0000000000027941 */ /* 0x000fea0003800000 */
.L_x_1791:
[----:B------:R-:W2:Y:S01]  /*19d40*/  LDL.64 R96, [R1+0x28] ;  /* 0x0000280001607983 */ /* 0x000ea20000100a00 */
[----:B------:R-:W-:Y:S01]  /*19d50*/  IMAD.MOV.U32 R88, RZ, RZ, R95 ;  /* 0x000000ffff587224 */ /* 0x000fe200078e005f */
[----:B------:R-:W-:Y:S01]  /*19d60*/  MOV R197, UR50 ;  /* 0x0000003200c57c02 */ /* 0x000fe20008000f00 */
[----:B------:R-:W-:Y:S01]  /*19d70*/  IMAD.MOV.U32 R89, RZ, RZ, 0x40000040 ;  /* 0x40000040ff597424 */ /* 0x000fe200078e00ff */
[----:B------:R-:W-:Y:S01]  /*19d80*/  MOV R4, UR38 ;  /* 0x0000002600047c02 */ /* 0x000fe20008000f00 */
[----:B------:R-:W-:Y:S01]  /*19d90*/  IMAD.MOV.U32 R93, RZ, RZ, 0x40000040 ;  /* 0x40000040ff5d7424 */ /* 0x000fe200078e00ff */
[----:B------:R-:W-:Y:S01]  /*19da0*/  R2UR UR50, R88 ;  /* 0x00000000583272ca */ /* 0x000fe200000e0000 */
[C---:B------:R-:W-:Y:S01]  /*19db0*/  VIADD R88, R95.reuse, 0x6 ;  /* 0x000000065f587836 */ /* 0x040fe20000000000 */
[----:B------:R-:W-:Y:S01]  /*19dc0*/  MOV R193, UR46 ;  /* 0x0000002e00c17c02 */ /* 0x000fe20008000f00 */
[-C--:B------:R-:W-:Y:S01]  /*19dd0*/  FMUL.FTZ R24, R24, R94.reuse ;  /* 0x0000005e18187220 */ /* 0x080fe20000410000 */
[----:B------:R-:W-:Y:S01]  /*19de0*/  R2UR UR46, R90 ;  /* 0x000000005a2e72ca */ /* 0x000fe200000e0000 */
[C---:B------:R-:W-:Y:S01]  /*19df0*/  VIADD R90, R95.reuse, 0x300 ;  /* 0x000003005f5a7836 */ /* 0x040fe20000000000 */
[----:B------:R-:W-:Y:S01]  /*19e00*/  R2UR UR38, R88 ;  /* 0x00000000582672ca */ /* 0x000fe200000e0000 */
[----:B------:R-:W-:Y:S01]  /*19e10*/  VIADD R88, R95, 0x302 ;  /* 0x000003025f587836 */ /* 0x000fe20000000000 */
[----:B------:R-:W-:Y:S01]  /*19e20*/  MOV R189, UR42 ;  /* 0x0000002a00bd7c02 */ /* 0x000fe20008000f00 */
[-C--:B------:R-:W-:Y:S01]  /*19e30*/  FMUL.FTZ R25, R25, R94.reuse ;  /* 0x0000005e19197220 */ /* 0x080fe20000410000 */
[----:B------:R-:W-:Y:S01]  /*19e40*/  R2UR UR42, R92 ;  /* 0x000000005c2a72ca */ /* 0x000fe200000e0000 */
[C---:B------:R-:W-:Y:S01]  /*19e50*/  VIADD R92, R95.reuse, 0x304 ;  /* 0x000003045f5c7836 */ /* 0x040fe20000000000 */
[----:B------:R-:W-:Y:S01]  /*19e60*/  R2UR UR30, R88 ;  /* 0x00000000581e72ca */ /* 0x000fe200000e0000 */
[C---:B------:R-:W-:Y:S01]  /*19e70*/  VIADD R88, R95.reuse, 0x600 ;  /* 0x000006005f587836 */ /* 0x040fe20000000000 */
[----:B------:R-:W-:Y:S01]  /*19e80*/  R2UR UR34, R90 ;  /* 0x000000005a2272ca */ /* 0x000fe200000e0000 */
        /* <DEDUP_REMOVED lines=14> */
[C---:B------:R-:W-:Y:S01]  /*19f70*/  VIADD R90, R95.reuse, 0x604 ;  /* 0x000006045f5a7836 */ /* 0x040fe20000000000 */
[----:B------:R-:W-:Y:S01]  /*19f80*/  R2UR UR18, R88 ;  /* 0x00000000581272ca */ /* 0x000fe200000e0000 */
[----:B------:R-:W-:Y:S01]  /*19f90*/  VIADD R88, R95, 0x602 ;  /* 0x000006025f587836 */ /* 0x000fe20000000000 */
[----:B------:R-:W-:Y:S01]  /*19fa0*/  MOV R91, 0x40000040 ;  /* 0x40000040005b7802 */ /* 0x000fe20000000f00 */
[-C--:B------:R-:W-:Y:S01]  /*19fb0*/  FMUL.FTZ R40, R40, R94.reuse ;  /* 0x0000005e28287220 */ /* 0x080fe20000410000 */
[----:B------:R-:W-:Y:S01]  /*19fc0*/  MOV R192, UR47 ;  /* 0x0000002f00c07c02 */ /* 0x000fe20008000f00 */
[-C--:B------:R-:W-:Y:S01]  /*19fd0*/  FMUL.FTZ R41, R41, R94.reuse ;  /* 0x0000005e29297220 */ /* 0x080fe20000410000 */
[----:B------:R-:W-:Y:S01]  /*19fe0*/  MOV R21, UR43 ;  /* 0x0000002b00157c02 */ /* 0x000fe20008000f00 */
[-C--:B------:R-:W-:Y:S01]  /*19ff0*/  FMUL.FTZ R44, R44, R94.reuse ;  /* 0x0000005e2c2c7220 */ /* 0x080fe20000410000 */
[----:B01----:R-:W-:Y:S01]  /*1a000*/  MOV R3, UR39 ;  /* 0x0000002700037c02 */ /* 0x003fe20008000f00 */
        /* <DEDUP_REMOVED lines=156> */
.L_x_1794:
[----:B------:R-:W-:Y:S02]  /*1a9d0*/  SHF.L.U32 R3, R12, 0x1f, RZ ;  /* 0x0000001f0c037819 */ /* 0x000fe400000006ff */
[----:B------:R-:W-:-:S04]  /*1a9e0*/  LEA R21, R13, R2, 0x3 ;  /* 0x000000020d157211 */ /* 0x000fc800078e18ff */
[----:B------:R0:W1:Y:S01]  /*1a9f0*/  SYNCS.PHASECHK.TRANS64.TRYWAIT P1, [R21+URZ+0x2a850], R3 ;  /* 0x02a85003150075a7 */ /* 0x000062000802017f */
[----:B------:R-:W-:Y:S05]  /*1aa00*/  @!P0 BRA `(.L_x_1795) ;  /* 0x0000000000048947 */ /* 0x000fea0003800000 */
[----:B------:R-:W-:Y:S01]  /*1aa10*/  BPT.TRAP 0x1 ;  /* 0x000000040000795c */ /* 0x000fe20000300000 */
.L_x_1795:
[----:B------:R-:W-:Y:S04]  /*1aa20*/  BSSY B2, `(.L_x_1796) ;  /* 0x0000004000027945 */ /* 0x000fe80003800000 */
[----:B-1----:R-:W-:Y:S05]  /*1aa30*/  @P1 BRA `(.L_x_1797) ;  /* 0x0000000000081947 */ /* 0x002fea0003800000 */
[----:B------:R-:W1:Y:S02]  /*1aa40*/  SYNCS.PHASECHK.TRANS64.TRYWAIT P1, [R21+URZ+0x2a850], R3 ;  /* 0x02a85003150075a7 */ /* 0x000e64000802017f */
[----:B-1----:R-:W-:Y:S05]  /*1aa50*/  @!P1 BRA `(.L_x_1798) ;  /* 0x0000012000349947 */ /* 0x002fea0003800000 */
.L_x_1797:
[----:B------:R-:W-:Y:S05]  /*1aa60*/  BSYNC B2 ;  /* 0x0000000000027941 */ /* 0x000fea0003800000 */
.L_x_1796:
[----:B01----:R-:W-:Y:S01]  /*1aa70*/  VIADD R3, R2, 0x400 ;  /* 0x0000040002037836 */ /* 0x003fe20000000000 */
[----:B------:R-:W-:Y:S01]  /*1aa80*/  WARPGROUP.ARRIVE ;  /* 0x00000000000079c5 */ /* 0x000fe20000000000 */
[----:B------:R-:W-:-:S03]  /*1aa90*/  IMAD.MOV.U32 R15, RZ, RZ, 0x40000040 ;  /* 0x40000040ff0f7424 */ /* 0x000fc600078e00ff */
[----:B------:R-:W-:-:S04]  /*1aaa0*/  SHF.R.U32.HI R3, RZ, 0x4, R3 ;  /* 0x00000004ff037819 */ /* 0x000fc80000011603 */
[----:B------:R-:W-:-:S04]  /*1aab0*/  LOP3.LUT R3, R3, 0x3fff, RZ, 0xc0, !PT ;  /* 0x00003fff03037812 */ /* 0x000fc800078ec0ff */
[----:B------:R-:W-:-:S05]  /*1aac0*/  LOP3.LUT R3, R3, 0x3000000, RZ, 0xfc, !PT ;  /* 0x0300000003037812 */ /* 0x000fca00078efcff */
[----:B------:R-:W-:Y:S02]  /*1aad0*/  IMAD R12, R13, 0x600, R3 ;  /* 0x000006000d0c7824 */ /* 0x000fe400078e0203 */
[----:B------:R-:W-:Y:S02]  /*1aae0*/  IMAD.MOV.U32 R13, RZ, RZ, 0x40000040 ;  /* 0x40000040ff0d7424 */ /* 0x000fe400078e00ff */
[C---:B------:R-:W-:Y:S01]  /*1aaf0*/  VIADD R14, R12.reuse, 0x80 ;  /* 0x000000800c0e7836 */ /* 0x040fe20000000000 */
[----:B------:R-:W-:Y:S02]  /*1ab00*/  R2UR UR6, R12 ;  /* 0x000000000c0672ca */ /* 0x000fe400000e0000 */
        /* <DEDUP_REMOVED lines=17> */
[----:B------:R-:W-:Y:S01]  /*1ac20*/  R2UR UR6, R14 ;  /* 0x000000000e0672ca */ /* 0x000fe200000e0000 */
[C---:B------:R-:W-:Y:S01]  /*1ac30*/  VIADD R14, R12.reuse, 0x200 ;  /* 0x000002000c0e7836 */ /* 0x040fe20000000000 */
[----:B------:R-:W-:Y:S01]  /*1ac40*/  R2UR UR7, R15 ;  /* 0x000000000f0772ca */ /* 0x000fe200000e0000 */
[----:B------:R-:W-:Y:S01]  /*1ac50*/  VIADD R12, R12, 0x280 ;  /* 0x000002800c0c7836 */ /* 0x000fe20000000000 */
[----:B------:R-:W-:Y:S01]  /*1ac60*/  MOV R15, 0x40000040 ;  /* 0x40000040000f7802 */ /* 0x000fe20000000f00 */
[----:B------:R-:W-:Y:S02]  /*1ac70*/  WARPGROUP.DEPBAR.LE gsb0, 0x0 ;  /* 0x00008000000079c5 */ /* 0x000fe40000010000 */
[----:B------:R-:W-:-:S08]  /*1ac80*/  WARPGROUP.ARRIVE ;  /* 0x00000000000079c5 */ /* 0x000fd00000000000 */
        /* <DEDUP_REMOVED lines=14> */
.L_x_1799:
        /* <DEDUP_REMOVED lines=60> */
[----:B------:R-:W-:-:S02]  /*1b130*/  VIADD R20, R20, 0x2a840 ;  /* 0x0002a84014147836 */ /* 0x000fc40000000000 */
[----:B------:R-:W1:Y:S01]  /*1b140*/  MUFU.TANH R92, R92 ;  /* 0x0000005c005c7308 */ /* 0x000e620000002400 */
[----:B--2---:R-:W-:Y:S02]  /*1b150*/  FMNMX.FTZ R4, R91, R4, !PT ;  /* 0x000000045b047209 */ /* 0x004fe40007810000 */
[----:B------:R-:W-:-:S04]  /*1b160*/  PRMT R20, R172, 0x654, R20 ;  /* 0x00000654ac147816 */ /* 0x000fc80000000014 */
[----:B------:R2:W-:Y:S01]  /*1b170*/  SYNCS.ARRIVE.TRANS64.RED.A1T0 RZ, [R20+URZ], RZ ;  /* 0x000000ff14ff79a7 */ /* 0x0005e2000810043f */
        /* <DEDUP_REMOVED lines=79> */
[----:B0-----:R-:W-:Y:S02]  /*1b670*/  FMNMX.FTZ R9, R132, R4, !PT ;  /* 0x0000000484097209 */ /* 0x001fe40007810000 */
[----:B-1----:R-:W-:-:S05]  /*1b680*/  FMNMX.FTZ R4, R131, R3, !PT ;  /* 0x0000000383047209 */ /* 0x002fca0007810000 */
[----:B------:R-:W0:Y:S01]  /*1b690*/  SHFL.BFLY PT, R14, R4, 0x2, 0x1f ;  /* 0x0c401f00040e7f89 */ /* 0x000e2200000e0000 */
[----:B---3--:R-:W-:-:S05]  /*1b6a0*/  FMNMX.FTZ R3, R133, R9, !PT ;  /* 0x0000000985037209 */ /* 0x008fca0007810000 */
        /* <DEDUP_REMOVED lines=8> */
[-C--:B------:R-:W-:Y:S01]  /*1b730*/  FMUL.FTZ R11, R4, R14.reuse ;  /* 0x0000000e040b7220 */ /* 0x080fe20000410000 */
[----:B-1----:R-:W-:Y:S02]  /*1b740*/  FMNMX.FTZ R3, R3, R9, !PT ;  /* 0x0000000903037209 */ /* 0x002fe40007810000 */
[-C--:B------:R-:W-:Y:S01]  /*1b750*/  FMUL.FTZ R94, R94, R14.reuse ;  /* 0x0000000e5e5e7220 */ /* 0x080fe20000410000 */
[-CC-:B------:R-:W-:Y:S01]  /*1b760*/  FFMA.FTZ R154, R98, R14.reuse, -R11.reuse ;  /* 0x0000000e629a7223 */ /* 0x180fe2000001080b */
[-CC-:B------:R-:W-:Y:S01]  /*1b770*/  FFMA.FTZ R98, R99, R14.reuse, -R11.reuse ;  /* 0x0000000e63627223 */ /* 0x180fe2000001080b */
[-CC-:B------:R-:W-:Y:S01]  /*1b780*/  FFMA.FTZ R156, R12, R14.reuse, -R11.reuse ;  /* 0x0000000e0c9c7223 */ /* 0x180fe2000001080b */
[C---:B------:R-:W-:Y:S01]  /*1b790*/  FADD.FTZ R9, -R3.reuse, R10 ;  /* 0x0000000a03097221 */ /* 0x040fe20000010100 */
[-C--:B------:R-:W-:Y:S01]  /*1b7a0*/  FMUL.FTZ R99, R3, R14.reuse ;  /* 0x0000000e03637220 */ /* 0x080fe20000410000 */
[-CC-:B------:R-:W-:Y:S01]  /*1b7b0*/  FFMA.FTZ R152, R93, R14.reuse, -R11.reuse ;  /* 0x0000000e5d987223 */ /* 0x180fe2000001080b */
[-C--:B------:R-:W-:Y:S01]  /*1b7c0*/  FFMA.FTZ R93, R107, R14.reuse, -R11 ;  /* 0x0000000e6b5d7223 */ /* 0x080fe2000001080b */
[-C--:B------:R-:W-:Y:S01]  /*1b7d0*/  FMUL.FTZ R9, R9, R14.reuse ;  /* 0x0000000e09097220 */ /* 0x080fe20000410000 */
[-C--:B------:R-:W-:Y:S01]  /*1b7e0*/  FFMA.FTZ R157, R15, R14.reuse, -R99 ;  /* 0x0000000e0f9d7223 */ /* 0x080fe20000010863 */
[-C--:B------:R-:W-:Y:S01]  /*1b7f0*/  FFMA.FTZ R137, R13, R14.reuse, -R11 ;  /* 0x0000000e0d897223 */ /* 0x080fe2000001080b */
[-C--:B------:R-:W-:Y:S01]  /*1b800*/  FFMA.FTZ R107, R88, R14.reuse, -R99 ;  /* 0x0000000e586b7223 */ /* 0x080fe20000010863 */
[----:B------:R-:W-:Y:S01]  /*1b810*/  MUFU.EX2 R94, R94 ;  /* 0x0000005e005e7308 */ /* 0x000fe20000000800 */
[-C--:B------:R-:W-:Y:S01]  /*1b820*/  FFMA.FTZ R158, R89, R14.reuse, -R11 ;  /* 0x0000000e599e7223 */ /* 0x080fe2000001080b */
[-C--:B------:R-:W-:Y:S01]  /*1b830*/  FFMA.FTZ R159, R91, R14.reuse, -R99 ;  /* 0x0000000e5b9f7223 */ /* 0x080fe20000010863 */
[-CC-:B------:R-:W-:Y:S01]  /*1b840*/  FFMA.FTZ R150, R106, R14.reuse, -R11.reuse ;  /* 0x0000000e6a967223 */ /* 0x180fe2000001080b */
[-C--:B------:R-:W-:Y:S01]  /*1b850*/  FFMA.FTZ R135, R90, R14.reuse, -R11 ;  /* 0x0000000e5a877223 */ /* 0x080fe2000001080b */
[-CC-:B------:R-:W-:Y:S01]  /*1b860*/  FFMA.FTZ R106, R92, R14.reuse, -R99.reuse ;  /* 0x0000000e5c6a7223 */ /* 0x180fe20000010863 */
[-C--:B------:R-:W-:Y:S01]  /*1b870*/  FFMA.FTZ R153, R96, R14.reuse, -R99 ;  /* 0x0000000e60997223 */ /* 0x080fe20000010863 */
[-CC-:B------:R-:W-:Y:S01]  /*1b880*/  FFMA.FTZ R134, R95, R14.reuse, -R11.reuse ;  /* 0x0000000e5f867223 */ /* 0x180fe2000001080b */
[----:B------:R-:W-:Y:S01]  /*1b890*/  MUFU.EX2 R9, R9 ;  /* 0x0000000900097308 */ /* 0x000fe20000000800 */
[-C--:B------:R-:W-:Y:S01]  /*1b8a0*/  FFMA.FTZ R95, R103, R14.reuse, -R11 ;  /* 0x0000000e675f7223 */ /* 0x080fe2000001080b */
[-CC-:B------:R-:W-:Y:S01]  /*1b8b0*/  FFMA.FTZ R103, R97, R14.reuse, -R99.reuse ;  /* 0x0000000e61677223 */ /* 0x180fe20000010863 */
[-C--:B------:R-:W-:Y:S01]  /*1b8c0*/  FFMA.FTZ R155, R100, R14.reuse, -R99 ;  /* 0x0000000e649b7223 */ /* 0x080fe20000010863 */
[-C--:B------:R-:W-:Y:S01]  /*1b8d0*/  FFMA.FTZ R148, R102, R14.reuse, -R11 ;  /* 0x0000000e66947223 */ /* 0x080fe2000001080b */
[-CC-:B------:R-:W-:Y:S01]  /*1b8e0*/  FFMA.FTZ R102, R101, R14.reuse, -R99.reuse ;  /* 0x0000000e65667223 */ /* 0x180fe20000010863 */
[-CC-:B------:R-:W-:Y:S01]  /*1b8f0*/  FFMA.FTZ R149, R104, R14.reuse, -R99.reuse ;  /* 0x0000000e68957223 */ /* 0x180fe20000010863 */
[-CC-:B------:R-:W-:Y:S01]  /*1b900*/  FFMA.FTZ R101, R105, R14.reuse, -R99.reuse ;  /* 0x0000000e69657223 */ /* 0x180fe20000010863 */
[----:B------:R-:W0:Y:S01]  /*1b910*/  MUFU.EX2 R156, R156 ;  /* 0x0000009c009c7308 */ /* 0x000e220000000800 */
[-CC-:B------:R-:W-:Y:S01]  /*1b920*/  FFMA.FTZ R151, R108, R14.reuse, -R99.reuse ;  /* 0x0000000e6c977223 */ /* 0x180fe20000010863 */
[-C--:B------:R-:W-:Y:S01]  /*1b930*/  FFMA.FTZ R100, R109, R14.reuse, -R99 ;  /* 0x0000000e6d647223 */ /* 0x080fe20000010863 */
[-C--:B------:R-:W-:Y:S01]  /*1b940*/  FFMA.FTZ R144, R110, R14.reuse, -R11 ;  /* 0x0000000e6e907223 */ /* 0x080fe2000001080b */
[-C--:B------:R-:W-:Y:S01]  /*1b950*/  FFMA.FTZ R145, R112, R14.reuse, -R99 ;  /* 0x0000000e70917223 */ /* 0x080fe20000010863 */
[-C--:B------:R-:W-:Y:S01]  /*1b960*/  FFMA.FTZ R90, R111, R14.reuse, -R11 ;  /* 0x0000000e6f5a7223 */ /* 0x080fe2000001080b */
[-C--:B------:R-:W-:Y:S01]  /*1b970*/  FFMA.FTZ R97, R113, R14.reuse, -R99 ;  /* 0x0000000e71617223 */ /* 0x080fe20000010863 */
[-C--:B------:R-:W-:Y:S01]  /*1b980*/  FFMA.FTZ R146, R114, R14.reuse, -R11 ;  /* 0x0000000e72927223 */ /* 0x080fe2000001080b */
[----:B------:R-:W1:Y:S01]  /*1b990*/  MUFU.EX2 R157, R157 ;  /* 0x0000009d009d7308 */ /* 0x000e620000000800 */
[-C--:B------:R-:W-:Y:S01]  /*1b9a0*/  FFMA.FTZ R147, R116, R14.reuse, -R99 ;  /* 0x0000000e74937223 */ /* 0x080fe20000010863 */
[-C--:B------:R-:W-:Y:S01]  /*1b9b0*/  FFMA.FTZ R89, R115, R14.reuse, -R11 ;  /* 0x0000000e73597223 */ /* 0x080fe2000001080b */
[-C--:B------:R-:W-:Y:S01]  /*1b9c0*/  FFMA.FTZ R96, R117, R14.reuse, -R99 ;  /* 0x0000000e75607223 */ /* 0x080fe20000010863 */
[-C--:B------:R-:W-:Y:S01]  /*1b9d0*/  FFMA.FTZ R140, R118, R14.reuse, -R11 ;  /* 0x0000000e768c7223 */ /* 0x080fe2000001080b */
[-C--:B------:R-:W-:Y:S01]  /*1b9e0*/  FFMA.FTZ R141, R120, R14.reuse, -R99 ;  /* 0x0000000e788d7223 */ /* 0x080fe20000010863 */
[-C--:B------:R-:W-:Y:S01]  /*1b9f0*/  FFMA.FTZ R13, R119, R14.reuse, -R11 ;  /* 0x0000000e770d7223 */ /* 0x080fe2000001080b */
[-C--:B------:R-:W-:Y:S01]  /*1ba00*/  FFMA.FTZ R92, R121, R14.reuse, -R99 ;  /* 0x0000000e795c7223 */ /* 0x080fe20000010863 */
[----:B------:R-:W3:Y:S01]  /*1ba10*/  MUFU.EX2 R137, R137 ;  /* 0x0000008900897308 */ /* 0x000ee20000000800 */
[----:B0-----:R-:W-:Y:S01]  /*1ba20*/  FFMA.FTZ R5, R94, R5, R156 ;  /* 0x000000055e057223 */ /* 0x001fe2000001009c */
[-C--:B------:R-:W-:Y:S01]  /*1ba30*/  FFMA.FTZ R142, R122, R14.reuse, -R11 ;  /* 0x0000000e7a8e7223 */ /* 0x080fe2000001080b */
[-C--:B------:R-:W-:Y:S01]  /*1ba40*/  FFMA.FTZ R143, R124, R14.reuse, -R99 ;  /* 0x0000000e7c8f7223 */ /* 0x080fe20000010863 */
[-C--:B------:R-:W-:Y:S01]  /*1ba50*/  FFMA.FTZ R12, R123, R14.reuse, -R11 ;  /* 0x0000000e7b0c7223 */ /* 0x080fe2000001080b */
[-C--:B------:R-:W-:Y:S01]  /*1ba60*/  FFMA.FTZ R91, R125, R14.reuse, -R99 ;  /* 0x0000000e7d5b7223 */ /* 0x080fe20000010863 */
[-C--:B------:R-:W-:Y:S01]  /*1ba70*/  FFMA.FTZ R136, R126, R14.reuse, -R11 ;  /* 0x0000000e7e887223 */ /* 0x080fe2000001080b */
[----:B------:R-:W-:Y:S01]  /*1ba80*/  FFMA.FTZ R15, R128, R14, -R99 ;  /* 0x0000000e800f7223 */ /* 0x000fe20000010863 */
[----:B------:R-:W0:Y:S01]  /*1ba90*/  MUFU.EX2 R107, R107 ;  /* 0x0000006b006b7308 */ /* 0x000e220000000800 */
[----:B-1----:R-:W-:Y:S01]  /*1baa0*/  FFMA.FTZ R0, R9, R0, R157 ;  /* 0x0000000009007223 */ /* 0x002fe2000001009d */
[-C--:B------:R-:W-:Y:S01]  /*1bab0*/  FFMA.FTZ R10, R127, R14.reuse, -R11 ;  /* 0x0000000e7f0a7223 */ /* 0x080fe2000001080b */
[-C--:B------:R-:W-:Y:S01]  /*1bac0*/  FFMA.FTZ R88, R129, R14.reuse, -R99 ;  /* 0x0000000e81587223 */ /* 0x080fe20000010863 */
[-C--:B------:R-:W-:Y:S01]  /*1bad0*/  FFMA.FTZ R138, R130, R14.reuse, -R11 ;  /* 0x0000000e828a7223 */ /* 0x080fe2000001080b */
[-C--:B------:R-:W-:Y:S01]  /*1bae0*/  FFMA.FTZ R139, R132, R14.reuse, -R99 ;  /* 0x0000000e848b7223 */ /* 0x080fe20000010863 */
[-C--:B------:R-:W-:Y:S01]  /*1baf0*/  FFMA.FTZ R11, R131, R14.reuse, -R11 ;  /* 0x0000000e830b7223 */ /* 0x080fe2000001080b */
[----:B------:R-:W-:Y:S01]  /*1bb00*/  FFMA.FTZ R99, R133, R14, -R99 ;  /* 0x0000000e85637223 */ /* 0x000fe20000010863 */
[----:B------:R-:W1:Y:S01]  /*1bb10*/  MUFU.EX2 R158, R158 ;  /* 0x0000009e009e7308 */ /* 0x000e620000000800 */
[----:B---3--:R-:W-:-:S07]  /*1bb20*/  FADD.FTZ R5, R137, R5 ;  /* 0x0000000589057221 */ /* 0x008fce0000010000 */
[----:B------:R-:W3:Y:S01]  /*1bb30*/  MUFU.EX2 R159, R159 ;  /* 0x0000009f009f7308 */ /* 0x000ee20000000800 */
[----:B0-----:R-:W-:-:S07]  /*1bb40*/  FADD.FTZ R0, R107, R0 ;  /* 0x000000006b007221 */ /* 0x001fce0000010000 */
[----:B------:R-:W0:Y:S01]  /*1bb50*/  MUFU.EX2 R135, R135 ;  /* 0x0000008700877308 */ /* 0x000e220000000800 */
[----:B-1----:R-:W-:-:S07]  /*1bb60*/  FADD.FTZ R5, R158, R5 ;  /* 0x000000059e057221 */ /* 0x002fce0000010000 */
        /* <DEDUP_REMOVED lines=80> */
[----:B--2---:R-:W2:Y:S01]  /*1c070*/  MUFU.EX2 R20, R99 ;  /* 0x0000006300147308 */ /* 0x004ea20000000800 */
[----:B0-----:R-:W-:Y:S01]  /*1c080*/  FADD.FTZ R0, R139, R0 ;  /* 0x000000008b007221 */ /* 0x001fe20000010000 */
[----:B-1----:R-:W-:-:S03]  /*1c090*/  FADD.FTZ R5, R11, R5 ;  /* 0x000000050b057221 */ /* 0x002fc60000010000 */
[----:B--2---:R-:W-:Y:S01]  /*1c0a0*/  FADD.FTZ R0, R20, R0 ;  /* 0x0000000014007221 */ /* 0x004fe20000010000 */
[----:B------:R-:W-:Y:S06]  /*1c0b0*/  @!P0 BRA `(.L_x_1800) ;  /* 0x0000000000048947 */ /* 0x000fec0003800000 */
[----:B------:R-:W-:Y:S01]  /*1c0c0*/  BPT.TRAP 0x1 ;  /* 0x000000040000795c */ /* 0x000fe20000300000 */
.L_x_1800:
[C---:B------:R-:W-:Y:S01]  /*1c0d0*/  ISETP.GT.AND P1, PT, R7.reuse, R8, PT ;  /* 0x000000080700720c */ /* 0x040fe20003f24270 */
[----:B------:R-:W-:Y:S01]  /*1c0e0*/  VIADD R7, R7, 0xffffffff ;  /* 0xffffffff07077836 */ /* 0x000fe20000000000 */
[----:B------:R-:W-:Y:S02]  /*1c0f0*/  IADD3 R21, R21, 0x2a860, RZ ;  /* 0x0002a86015157810 */ /* 0x000fe40007ffe0ff */
[----:B------:R-:W-:Y:S02]  /*1c100*/  F2FP.F16.F32.PACK_AB R156, R137, R156 ;  /* 0x0000009c899c723e */ /* 0x000fe400000000ff */
[----:B------:R-:W-:Y:S02]  /*1c110*/  PRMT R21, R172, 0x654, R21 ;  /* 0x00000654ac157816 */ /* 0x000fe40000000015 */
[----:B------:R-:W-:Y:S02]  /*1c120*/  F2FP.F16.F32.PACK_AB R140, R13, R140 ;  /* 0x0000008c0d8c723e */ /* 0x000fe400000000ff */
[----:B------:R0:W-:Y:S01]  /*1c130*/  SYNCS.ARRIVE.TRANS64.RED.A1T0 RZ, [R21+URZ], RZ ;  /* 0x000000ff15ff79a7 */ /* 0x0001e2000810043f */
        /* <DEDUP_REMOVED lines=25> */
[----:B------:R-:W-:Y:S01]  /*1c2d0*/  MOV R13, R23 ;  /* 0x00000017000d7202 */ /* 0x000fe20000000f00 */
[----:B0-----:R-:W-:Y:S06]  /*1c2e0*/  @P1 BRA `(.L_x_1801) ;  /* 0xffffffd800401947 */ /* 0x001fec000383ffff */
[----:B------:R-:W-:Y:S05]  /*1c2f0*/  BSYNC B1 ;  /* 0x0000000000017941 */ /* 0x000fea0003800000 */
.L_x_1788:
[----:B------:R-:W-:Y:S05]  /*1c300*/  BSYNC B0 ;  /* 0x0000000000007941 */ /* 0x000fea0003800000 */
.L_x_1787:
[----:B------:R-:W-:Y:S01]  /*1c310*/  ISETP.GE.AND P1, PT, R7, R201, PT ;  /* 0x000000c90700720c */ /* 0x000fe20003f26270 */
[----:B------:R-:W-:-:S12]  /*1c320*/  BSSY B0, `(.L_x_1802) ;  /* 0x000039d000007945 */ /* 0x000fd80003800000 */
[----:B------:R-:W-:Y:S05]  /*1c330*/  @!P1 BRA `(.L_x_1803) ;  /* 0x00000038006c9947 */ /* 0x000fea0003800000 */
[----:B------:R-:W-:Y:S02]  /*1c340*/  IMAD.MOV.U32 R10, RZ, RZ, R3 ;  /* 0x000000ffff0a7224 */ /* 0x000fe400078e0003 */
[----:B------:R-:W-:Y:S02]  /*1c350*/  IMAD.MOV.U32 R11, RZ, RZ, R4 ;  /* 0x000000ffff0b7224 */ /* 0x000fe400078e0004 */
[----:B------:R-:W-:Y:S02]  /*1c360*/  IMAD.MOV.U32 R8, RZ, RZ, R164 ;  /* 0x000000ffff087224 */ /* 0x000fe400078e00a4 */
[----:B------:R-:W-:-:S07]  /*1c370*/  IMAD.MOV.U32 R12, RZ, RZ, R23 ;  /* 0x000000ffff0c7224 */ /* 0x000fce00078e0017 */
.L_x_1824:
[----:B------:R-:W-:-:S04]  /*1c380*/  ISETP.NE.AND P1, PT, R12, 0x1, PT ;  /* 0x000000010c00780c */ /* 0x000fc80003f25270 */
[----:B------:R-:W-:-:S04]  /*1c390*/  SEL R3, RZ, 0x1, P1 ;  /* 0x00000001ff037807 */ /* 0x000fc80000800000 */
[----:B------:R-:W-:Y:S01]  /*1c3a0*/  LOP3.LUT R164, R8, R3, RZ, 0x3c, !PT ;  /* 0x0000000308a47212 */ /* 0x000fe200078e3cff */
[----:B------:R-:W-:Y:S06]  /*1c3b0*/  @!P0 BRA `(.L_x_1804) ;  /* 0x0000000000048947 */ /* 0x000fec0003800000 */
[----:B------:R-:W-:Y:S01]  /*1c3c0*/  BPT.TRAP 0x1 ;  /* 0x000000040000795c */ /* 0x000fe20000300000 */
.L_x_1804:
[----:B------:R-:W-:Y:S02]  /*1c3d0*/  IADD3 R23, R12, 0x1, RZ ;  /* 0x000000010c177810 */ /* 0x000fe40007ffe0ff */
[----:B------:R-:W-:Y:S02]  /*1c3e0*/  SHF.L.U32 R4, R164, 0x1f, RZ ;  /* 0x0000001fa4047819 */ /* 0x000fe400000006ff */
[----:B------:R-:W-:-:S04]  /*1c3f0*/  ISETP.NE.AND P1, PT, R23, 0x2, PT ;  /* 0x000000021700780c */ /* 0x000fc80003f25270 */
[----:B------:R-:W-:-:S05]  /*1c400*/  SEL R23, R23, RZ, P1 ;  /* 0x000000ff17177207 */ /* 0x000fca0000800000 */
[----:B------:R-:W-:-:S04]  /*1c410*/  IMAD R3, R23, 0x8, R2 ;  /* 0x0000000817037824 */ /* 0x000fc800078e0202 */
[----:B------:R0:W1:Y:S01]  /*1c420*/  SYNCS.PHASECHK.TRANS64.TRYWAIT P1, [R3+URZ+0x2a830], R4 ;  /* 0x02a83004030075a7 */ /* 0x000062000802017f */
[----:B------:R-:W-:Y:S05]  /*1c430*/  @!P0 BRA `(.L_x_1805) ;  /* 0x0000000000048947 */ /* 0x000fea0003800000 */
[----:B------:R-:W-:Y:S01]  /*1c440*/  BPT.TRAP 0x1 ;  /* 0x000000040000795c */ /* 0x000fe20000300000 */
.L_x_1805:
[----:B------:R-:W-:Y:S01]  /*1c450*/  IMAD R95, R23, 0x900, R6 ;  /* 0x00000900175f7824 */ /* 0x000fe200078e0206 */
[----:B------:R-:W-:Y:S03]  /*1c460*/  BSSY B1, `(.L_x_1806) ;  /* 0x0000006000017945 */ /* 0x000fe60003800000 */
[C---:B------:R-:W-:Y:S02]  /*1c470*/  VIADD R90, R95.reuse, 0x2 ;  /* 0x000000025f5a7836 */ /* 0x040fe40000000000 */
[----:B------:R-:W-:Y:S01]  /*1c480*/  VIADD R92, R95, 0x4 ;  /* 0x000000045f5c7836 */ /* 0x000fe20000000000 */
[----:B-1----:R-:W-:Y:S06]  /*1c490*/  @P1 BRA `(.L_x_1807) ;  /* 0x0000000000081947 */ /* 0x002fec0003800000 */
[----:B------:R-:W1:Y:S02]  /*1c4a0*/  SYNCS.PHASECHK.TRANS64.TRYWAIT P1, [R3+URZ+0x2a830], R4 ;  /* 0x02a83004030075a7 */ /* 0x000e64000802017f */
[----:B-1----:R-:W-:Y:S05]  /*1c4b0*/  @!P1 BRA `(.L_x_1808) ;  /* 0x0000010400b09947 */ /* 0x002fea0003800000 */
.L_x_1807:
[----:B------:R-:W-:Y:S05]  /*1c4c0*/  BSYNC B1 ;  /* 0x0000000000017941 */ /* 0x000fea0003800000 */
.L_x_1806:
        /* <DEDUP_REMOVED lines=11> */
[----:B------:R-:W-:Y:S01]  /*1c580*/  VIADD R90, R95, 0x300 ;  /* 0x000003005f5a7836 */ /* 0x000fe20000000000 */
[----:B------:R-:W-:Y:S01]  /*1c590*/  R2UR UR38, R88 ;  /* 0x00000000582672ca */ /* 0x000fe200000e0000 */
[-C--:B------:R-:W-:Y:S01]  /*1c5a0*/  FMUL.FTZ R25, R25, R94.reuse ;  /* 0x0000005e19197220 */ /* 0x080fe20000410000 */
[----:B------:R-:W-:Y:S01]  /*1c5b0*/  IADD3 R88, R95, 0x302, RZ ;  /* 0x000003025f587810 */ /* 0x000fe20007ffe0ff */
[-C--:B------:R-:W-:Y:S01]  /*1c5c0*/  FMUL.FTZ R28, R28, R94.reuse ;  /* 0x0000005e1c1c7220 */ /* 0x080fe20000410000 */
        /* <DEDUP_REMOVED lines=19> */
[----:B------:R-:W-:Y:S01]  /*1c700*/  VIADD R92, R95, 0x606 ;  /* 0x000006065f5c7836 */ /* 0x000fe20000000000 */
[----:B------:R-:W-:Y:S01]  /*1c710*/  R2UR UR22, R90 ;  /* 0x000000005a1672ca */ /* 0x000fe200000e0000 */
[-C--:B------:R-:W-:Y:S01]  /*1c720*/  FMUL.FTZ R41, R41, R94.reuse ;  /* 0x0000005e29297220 */ /* 0x080fe20000410000 */
[----:B------:R-:W-:Y:S01]  /*1c730*/  R2UR UR18, R88 ;  /* 0x00000000581272ca */ /* 0x000fe200000e0000 */
[C---:B------:R-:W-:Y:S01]  /*1c740*/  VIADD R88, R95.reuse, 0x602 ;  /* 0x000006025f587836 */ /* 0x040fe20000000000 */
[----:B------:R-:W-:Y:S01]  /*1c750*/  IADD3 R90, R95, 0x604, RZ ;  /* 0x000006045f5a7810 */ /* 0x000fe20007ffe0ff */
        /* <DEDUP_REMOVED lines=84> */
[----:B------:R-:W-:Y:S01]  /*1cca0*/  R2UR UR51, R195 ;  /* 0x00000000c33372ca */ /* 0x000fe200000e0000 */
[----:B------:R-:W-:Y:S02]  /*1ccb0*/  WARPGROUP.DEPBAR.LE gsb0, 0x0 ;  /* 0x00008000000079c5 */ /* 0x000fe40000010000 */
[----:B------:R-:W-:Y:S01]  /*1ccc0*/  WARPGROUP.ARRIVE ;  /* 0x00000000000079c5 */ /* 0x000fe20000000000 */
[----:B--2---:R-:W-:-:S02]  /*1ccd0*/  R2UR UR44, R196 ;  /* 0x00000000c42c72ca */ /* 0x004fc400000e0000 */
[----:B------:R-:W-:Y:S02]  /*1cce0*/  R2UR UR45, R197 ;  /* 0x00000000c52d72ca */ /* 0x000fe400000e0000 */
[----:B------:R-:W-:Y:S01]  /*1ccf0*/  R2UR UR48, R198 ;  /* 0x00000000c63072ca */ /* 0x000fe200000e0000 */
[----:B------:R-:W2:Y:S04]  /*1cd00*/  LDL.64 R196, [R1] ;  /* 0x0000000001c47983 */ /* 0x000ea80000100a00 */
[----:B------:R-:W3:Y:S06]  /*1cd10*/  LDL.64 R198, [R1+0x8] ;  /* 0x0000080001c67983 */ /* 0x000eec0000100a00 */
[----:B------:R-:W-:Y:S01]  /*1cd20*/  HGMMA.64x96x16.F32 R88, gdesc[UR44], R88, gsb0 ;  /* 0x016000002c5879f0 */ /* 0x000fe20008000858 */
[----:B------:R-:W-:-:S02]  /*1cd30*/  R2UR UR44, R194 ;  /* 0x00000000c22c72ca */ /* 0x000fc400000e0000 */
[----:B------:R-:W4:Y:S01]  /*1cd40*/  LDL.64 R194, [R1+0x18] ;  /* 0x0000180001c27983 */ /* 0x000f220000100a00 */
[----:B------:R-:W-:Y:S02]  /*1cd50*/  R2UR UR46, R192 ;  /* 0x00000000c02e72ca */ /* 0x000fe400000e0000 */
[----:B------:R-:W-:Y:S02]  /*1cd60*/  R2UR UR45, R193 ;  /* 0x00000000c12d72ca */ /* 0x000fe400000e0000 */
[----:B------:R-:W5:Y:S01]  /*1cd70*/  LDL.64 R192, [R1+0x10] ;  /* 0x0000100001c07983 */ /* 0x000f620000100a00 */
[----:B------:R-:W-:Y:S02]  /*1cd80*/  WARPGROUP.DEPBAR.LE gsb0, 0x0 ;  /* 0x00008000000079c5 */ /* 0x000fe40000010000 */
[----:B------:R-:W-:Y:S01]  /*1cd90*/  WARPGROUP.ARRIVE ;  /* 0x00000000000079c5 */ /* 0x000fe20000000000 */
[----:B----4-:R-:W-:Y:S02]  /*1cda0*/  R2UR UR40, R194 ;  /* 0x00000000c22872ca */ /* 0x010fe400000e0000 */
[----:B------:R-:W-:-:S13]  /*1cdb0*/  R2UR UR41, R195 ;  /* 0x00000000c32972ca */ /* 0x000fda00000e0000 */
[----:B------:R-:W-:Y:S01]  /*1cdc0*/  HGMMA.64x96x16.F32 R88, gdesc[UR40], R88, gsb0 ;  /* 0x01600000285879f0 */ /* 0x000fe20008000858 */
[----:B-----5:R-:W-:Y:S02]  /*1cdd0*/  R2UR UR36, R192 ;  /* 0x00000000c02472ca */ /* 0x020fe400000e0000 */
[----:B------:R-:W-:Y:S02]  /*1cde0*/  R2UR UR37, R193 ;  /* 0x00000000c12572ca */ /* 0x000fe400000e0000 */
[----:B---3--:R-:W-:Y:S02]  /*1cdf0*/  R2UR UR32, R198 ;  /* 0x00000000c62072ca */ /* 0x008fe400000e0000 */
        /* <DEDUP_REMOVED lines=49> */
[----:B------:R-:W-:Y:S02]  /*1d110*/  R2UR UR39, R4 ;  /* 0x00000000042772ca */ /* 0x000fe400000e0000 */
[----:B------:R-:W-:Y:S01]  /*1d120*/  R2UR UR38, R13 ;  /* 0x000000000d2672ca */ /* 0x000fe200000e0000 */
[----:B------:R-:W-:Y:S02]  /*1d130*/  WARPGROUP.DEPBAR.LE gsb0, 0x0 ;  /* 0x00008000000079c5 */ /* 0x000fe40000010000 */
[----:B------:R-:W-:-:S12]  /*1d140*/  @!P0 BRA `(.L_x_1809) ;  /* 0x0000000000048947 */ /* 0x000fd80003800000 */
[----:B------:R-:W-:Y:S01]  /*1d150*/  BPT.TRAP 0x1 ;  /* 0x000000040000795c */ /* 0x000fe20000300000 */
.L_x_1809:
[----:B------:R-:W-:Y:S01]  /*1d160*/  SHF.L.U32 R4, R8, 0x1f, RZ ;  /* 0x0000001f08047819 */ /* 0x000fe200000006ff */
[----:B------:R-:W-:-:S04]  /*1d170*/  IMAD R15, R12, 0x8, R2 ;  /* 0x000000080c0f7824 */ /* 0x000fc800078e0202 */
[----:B------:R0:W1:Y:S01]  /*1d180*/  SYNCS.PHASECHK.TRANS64.TRYWAIT P1, [R15+URZ+0x2a850], R4 ;  /* 0x02a850040f0075a7 */ /* 0x000062000802017f */
[----:B------:R-:W-:Y:S05]  /*1d190*/  @!P0 BRA `(.L_x_1810) ;  /* 0x0000000000048947 */ /* 0x000fea0003800000 */
[----:B------:R-:W-:Y:S01]  /*1d1a0*/  BPT.TRAP 0x1 ;  /* 0x000000040000795c */ /* 0x000fe20000300000 */
.L_x_1810:
[----:B------:R-:W-:Y:S04]  /*1d1b0*/  BSSY B1, `(.L_x_1811) ;  /* 0x0000004000017945 */ /* 0x000fe80003800000 */
[----:B-1----:R-:W-:Y:S05]  /*1d1c0*/  @P1 BRA `(.L_x_1812) ;  /* 0x0000000000081947 */ /* 0x002fea0003800000 */
[----:B------:R-:W1:Y:S02]  /*1d1d0*/  SYNCS.PHASECHK.TRANS64.TRYWAIT P1, [R15+URZ+0x2a850], R4 ;  /* 0x02a850040f0075a7 */ /* 0x000e64000802017f */
[----:B-1----:R-:W-:Y:S05]  /*1d1e0*/  @!P1 BRA `(.L_x_1813) ;  /* 0x000000f800789947 */ /* 0x002fea0003800000 */
.L_x_1812:
[----:B------:R-:W-:Y:S05]  /*1d1f0*/  BSYNC B1 ;  /* 0x0000000000017941 */ /* 0x000fea0003800000 */
.L_x_1811:
[----:B01----:R-:W-:Y:S01]  /*1d200*/  VIADD R4, R2, 0x400 ;  /* 0x0000040002047836 */ /* 0x003fe20000000000 */
[----:B------:R-:W-:Y:S01]  /*1d210*/  WARPGROUP.ARRIVE ;  /* 0x00000000000079c5 */ /* 0x000fe20000000000 */
[----:B------:R-:W-:Y:S02]  /*1d220*/  IMAD.MOV.U32 R9, RZ, RZ, 0x40000040 ;  /* 0x40000040ff097424 */ /* 0x000fe400078e00ff */
[----:B------:R-:W-:Y:S01]  /*1d230*/  IMAD.MOV.U32 R13, RZ, RZ, 0x40000040 ;  /* 0x40000040ff0d7424 */ /* 0x000fe200078e00ff */
[----:B------:R-:W-:Y:S02]  /*1d240*/  SHF.R.U32.HI R4, RZ, 0x4, R4 ;  /* 0x00000004ff047819 */ /* 0x000fe40000011604 */
[----:B------:R-:W-:Y:S01]  /*1d250*/  R2UR UR7, R9 ;  /* 0x00000000090772ca */ /* 0x000fe200000e0000 */
[----:B------:R-:W-:Y:S01]  /*1d260*/  IMAD.MOV.U32 R9, RZ, RZ, 0x40000040 ;  /* 0x40000040ff097424 */ /* 0x000fe200078e00ff */
[----:B------:R-:W-:-:S04]  /*1d270*/  LOP3.LUT R4, R4, 0x3fff, RZ, 0xc0, !PT ;  /* 0x00003fff04047812 */ /* 0x000fc800078ec0ff */
[----:B------:R-:W-:-:S05]  /*1d280*/  LOP3.LUT R4, R4, 0x3000000, RZ, 0xfc, !PT ;  /* 0x0300000004047812 */ /* 0x000fca00078efcff */
[----:B------:R-:W-:-:S05]  /*1d290*/  IMAD R8, R12, 0x600, R4 ;  /* 0x000006000c087824 */ /* 0x000fca00078e0204 */
[C---:B------:R-:W-:Y:S02]  /*1d2a0*/  R2UR UR6, R8.reuse ;  /* 0x00000000080672ca */ /* 0x040fe400000e0000 */
[----:B------:R-:W-:-:S11]  /*1d2b0*/  IADD3 R12, R8, 0x80, RZ ;  /* 0x00000080080c7810 */ /* 0x000fd60007ffe0ff */
        /* <DEDUP_REMOVED lines=36> */
.L_x_1814:
        /* <DEDUP_REMOVED lines=8> */
[----:B------:R-:W-:Y:S01]  /*1d580*/  IADD3 R129, R202, R188, RZ ;  /* 0x000000bcca817210 */ /* 0x000fe20007ffe0ff */
        /* <DEDUP_REMOVED lines=42> */
[----:B------:R-:W-:-:S02]  /*1d830*/  VIADD R9, R3, 0x2a840 ;  /* 0x0002a84003097836 */ /* 0x000fc40000000000 */
[----:B------:R-:W-:Y:S01]  /*1d840*/  FMUL.FTZ R119, R127, UR39 ;  /* 0x000000277f777c20 */ /* 0x000fe20008410000 */
[----:B------:R-:W-:Y:S02]  /*1d850*/  IMAD R132, R7, -0x60, RZ ;  /* 0xffffffa007847824 */ /* 0x000fe400078e02ff */
[----:B------:R-:W-:Y:S01]  /*1d860*/  FMUL.FTZ R130, R133, UR39 ;  /* 0x0000002785827c20 */ /* 0x000fe20008410000 */
[----:B------:R-:W-:Y:S01]  /*1d870*/  FMUL.FTZ R3, R134, UR39 ;  /* 0x0000002786037c20 */ /* 0x000fe20008410000 */
[----:B------:R-:W-:Y:S01]  /*1d880*/  FMUL.FTZ R126, R135, UR39 ;  /* 0x00000027877e7c20 */ /* 0x000fe20008410000 */
[----:B------:R-:W-:Y:S01]  /*1d890*/  ISETP.GE.AND P1, PT, R224, 0x1, PT ;  /* 0x00000001e000780c */ /* 0x000fe20003f26270 */
[----:B------:R-:W1:Y:S01]  /*1d8a0*/  MUFU.TANH R13, R13 ;  /* 0x0000000d000d7308 */ /* 0x000e620000002400 */
[----:B------:R-:W-:Y:S01]  /*1d8b0*/  IADD3 R135, -R182, 0x1, R132 ;  /* 0x00000001b6877810 */ /* 0x000fe20007ffe184 */
[----:B------:R-:W-:Y:S01]  /*1d8c0*/  IMAD.IADD R127, R132, 0x1, -R182 ;  /* 0x00000001847f7824 */ /* 0x000fe200078e0ab6 */
[----:B------:R-:W-:-:S02]  /*1d8d0*/  PRMT R8, R172, 0x654, R9 ;  /* 0x00000654ac087816 */ /* 0x000fc40000000009 */
[----:B------:R-:W-:Y:S02]  /*1d8e0*/  IADD3 R135, -R165, R135, R166 ;  /* 0x00000087a5877210 */ /* 0x000fe40007ffe1a6 */
[----:B------:R2:W-:Y:S01]  /*1d8f0*/  SYNCS.ARRIVE.TRANS64.RED.A1T0 RZ, [R8+URZ], RZ ;  /* 0x000000ff08ff79a7 */ /* 0x0005e2000810043f */
[----:B------:R-:W3:Y:S02]  /*1d900*/  MUFU.TANH R14, R14 ;  /* 0x0000000e000e7308 */ /* 0x000ee40000002400 */
[C---:B------:R-:W-:Y:S02]  /*1d910*/  VIADD R136, R135.reuse, UR55 ;  /* 0x0000003787887c36 */ /* 0x040fe40008000000 */
[----:B------:R-:W-:-:S04]  /*1d920*/  VIADD R135, R135, UR38 ;  /* 0x0000002687877c36 */ /* 0x000fc80008000000 */
[----:B------:R-:W4:Y:S01]  /*1d930*/  MUFU.TANH R12, R12 ;  /* 0x0000000c000c7308 */ /* 0x000f220000002400 */
[----:B0-----:R-:W-:Y:S01]  /*1d940*/  IADD3 R134, R136, R131, RZ ;  /* 0x0000008388867210 */ /* 0x001fe20007ffe0ff */
[----:B------:R-:W-:-:S06]  /*1d950*/  IMAD.IADD R133, R135, 0x1, R131 ;  /* 0x0000000187857824 */ /* 0x000fcc00078e0283 */
        /* <DEDUP_REMOVED lines=58> */
.L_x_1817:
[----:B------:R-:W-:-:S05]  /*1dd00*/  IMAD.U32 R137, RZ, RZ, UR46 ;  /* 0x0000002eff897e24 */ /* 0x000fca000f8e00ff */
[----:B------:R-:W-:-:S13]  /*1dd10*/  ISETP.NE.AND P1, PT, R137, 0x1, PT ;  /* 0x000000018900780c */ /* 0x000fda0003f25270 */
[----:B------:R-:W1:Y:S02]  /*1dd20*/  @P1 LDC.64 R8, c[0x0][0x9e8] ;  /* 0x00027a00ff081b82 */ /* 0x000e640000000a00 */
[----:B-1----:R-:W-:-:S05]  /*1dd30*/  @P1 IMAD.HI.U32 R8, R131, R8, RZ ;  /* 0x0000000883081227 */ /* 0x002fca00078e00ff */
[----:B------:R-:W-:-:S07]  /*1dd40*/  @P1 SHF.R.U32.HI R131, RZ, R9, R8 ;  /* 0x00000009ff831219 */ /* 0x000fce0000011608 */
.L_x_1818:
[----:B------:R-:W-:Y:S05]  /*1dd50*/  BSYNC B1 ;  /* 0x0000000000017941 */ /* 0x000fea0003800000 */
.L_x_1816:
[----:B------:R-:W-:-:S05]  /*1dd60*/  IMAD R131, R131, R137, R127 ;  /* 0x0000008983837224 */ /* 0x000fca00078e027f */
[----:B------:R-:W-:Y:S02]  /*1dd70*/  VIADDMNMX R134, R131, R137, R134, PT ;  /* 0x0000008983867246 */ /* 0x000fe40003800186 */
[----:B------:R-:W-:-:S07]  /*1dd80*/  VIMNMX R133, R133, R131, !PT ;  /* 0x0000008385857248 */ /* 0x000fce0007fe0100 */
.L_x_1815:
[C---:B------:R-:W-:Y:S02]  /*1dd90*/  ISETP.GE.AND P1, PT, R132.reuse, 0x2, PT ;  /* 0x000000028400780c */ /* 0x040fe40003f26270 */
[C---:B------:R-:W-:Y:S02]  /*1dda0*/  ISETP.GE.AND P2, PT, R132.reuse, 0x9, PT ;  /* 0x000000098400780c */ /* 0x040fe40003f46270 */
[C---:B------:R-:W-:Y:S02]  /*1ddb0*/  ISETP.GT.AND P4, PT, R133.reuse, 0x1, !P1 ;  /* 0x000000018500780c */ /* 0x040fe40004f84270 */
[----:B------:R-:W-:Y:S02]  /*1ddc0*/  ISETP.GE.AND P5, PT, R132, 0xa, PT ;  /* 0x0000000a8400780c */ /* 0x000fe40003fa6270 */
[----:B------:R-:W-:Y:S02]  /*1ddd0*/  ISETP.GT.AND P3, PT, R133, 0x8, !P2 ;  /* 0x000000088500780c */ /* 0x000fe40005764270 */
[----:B------:R-:W-:-:S02]  /*1dde0*/  ISETP.LT.OR P4, PT, R134, 0x2, P4 ;  /* 0x000000028600780c */ /* 0x000fc40002781670 */
[----:B------:R-:W-:Y:S02]  /*1ddf0*/  ISETP.LT.OR P3, PT, R134, 0x9, P3 ;  /* 0x000000098600780c */ /* 0x000fe40001f61670 */
[----:B------:R-:W-:Y:S02]  /*1de00*/  FSEL R131, R14, -INF , !P4 ;  /* 0xff8000000e837808 */ /* 0x000fe40006000000 */
[----:B------:R-:W-:Y:S01]  /*1de10*/  ISETP.GE.AND P4, PT, R132, 0x11, PT ;  /* 0x000000118400780c */ /* 0x000fe20003f86270 */
[----:B------:R-:W1:Y:S01]  /*1de20*/  SHFL.IDX PT, R14, R129, 0x1, 0x1c1f ;  /* 0x003c1f00810e7f89 */ /* 0x000e6200000e0000 */
[----:B------:R-:W-:Y:S02]  /*1de30*/  LOP3.LUT R16, R16, 0xfffffffb, RZ, 0xc0, !PT ;  /* 0xfffffffb10107812 */ /* 0x000fe400078ec0ff */
[----:B0-----:R-:W-:Y:S02]  /*1de40*/  FSEL R88, R88, -INF , !P3 ;  /* 0xff80000058587808 */ /* 0x001fe40005800000 */
[----:B------:R-:W-:-:S02]  /*1de50*/  ISETP.GT.AND P3, PT, R133, 0x9, !P5 ;  /* 0x000000098500780c */ /* 0x000fc40006f64270 */
[----:B------:R-:W-:Y:S02]  /*1de60*/  @P5 LOP3.LUT R16, R16, 0x4, RZ, 0xfc, !PT ;  /* 0x0000000410105812 */ /* 0x000fe400078efcff */
[----:B------:R-:W-:Y:S02]  /*1de70*/  ISETP.LT.OR P3, PT, R134, 0xa, P3 ;  /* 0x0000000a8600780c */ /* 0x000fe40001f61670 */
[----:B------:R-:W-:Y:S02]  /*1de80*/  LOP3.LUT R16, R16, 0xfffffff7, RZ, 0xc0, !PT ;  /* 0xfffffff710107812 */ /* 0x000fe400078ec0ff */
[----:B------:R-:W-:Y:S02]  /*1de90*/  FSEL R89, R89, -INF , !P3 ;  /* 0xff80000059597808 */ /* 0x000fe40005800000 */
[----:B------:R-:W-:Y:S02]  /*1dea0*/  @P4 LOP3.LUT R16, R16, 0x8, RZ, 0xfc, !PT ;  /* 0x0000000810104812 */ /* 0x000fe400078efcff */
[----:B------:R-:W-:-:S02]  /*1deb0*/  ISETP.GT.AND P3, PT, R133, 0x10, !P4 ;  /* 0x000000108500780c */ /* 0x000fc40006764270 */
[----:B------:R-:W-:Y:S02]  /*1dec0*/  ISETP.GE.AND P4, PT, R132, 0x12, PT ;  /* 0x000000128400780c */ /* 0x000fe40003f86270 */
[----:B------:R-:W-:Y:S02]  /*1ded0*/  ISETP.LT.OR P3, PT, R134, 0x11, P3 ;  /* 0x000000118600780c */ /* 0x000fe40001f61670 */
[----:B------:R-:W-:Y:S01]  /*1dee0*/  LOP3.LUT R16, R16, 0xffffffef, RZ, 0xc0, !PT ;  /* 0xffffffef10107812 */ /* 0x000fe200078ec0ff */
[----:B-1----:R-:W-:Y:S01]  /*1def0*/  IMAD.IADD R136, R136, 0x1, R14 ;  /* 0x0000000188887824 */ /* 0x002fe200078e020e */
        /* <DEDUP_REMOVED lines=128> */
.L_x_1821:
[----:B------:R-:W-:-:S05]  /*1e700*/  IMAD.U32 R129, RZ, RZ, UR46 ;  /* 0x0000002eff817e24 */ /* 0x000fca000f8e00ff */
[----:B------:R-:W-:-:S13]  /*1e710*/  ISETP.NE.AND P6, PT, R129, 0x1, PT ;  /* 0x000000018100780c */ /* 0x000fda0003fc5270 */
[----:B------:R-:W0:Y:S02]  /*1e720*/  @P6 LDC.64 R8, c[0x0][0x9e8] ;  /* 0x00027a00ff086b82 */ /* 0x000e240000000a00 */
[----:B0-----:R-:W-:-:S05]  /*1e730*/  @P6 IMAD.HI.U32 R8, R14, R8, RZ ;  /* 0x000000080e086227 */ /* 0x001fca00078e00ff */
[----:B------:R-:W-:-:S07]  /*1e740*/  @P6 SHF.R.U32.HI R14, RZ, R9, R8 ;  /* 0x00000009ff0e6219 */ /* 0x000fce0000011608 */
.L_x_1822:
[----:B------:R-:W-:Y:S05]  /*1e750*/  BSYNC B1 ;  /* 0x0000000000017941 */ /* 0x000fea0003800000 */
.L_x_1820:
[----:B------:R-:W-:-:S05]  /*1e760*/  IMAD R14, R14, R129, R127 ;  /* 0x000000810e0e7224 */ /* 0x000fca00078e027f */
[----:B------:R-:W-:Y:S02]  /*1e770*/  VIADDMNMX R136, R14, R129, R136, PT ;  /* 0x000000810e887246 */ /* 0x000fe40003800188 */
[----:B------:R-:W-:-:S07]  /*1e780*/  VIMNMX R135, R135, R14, !PT ;  /* 0x0000000e87877248 */ /* 0x000fce0007fe0100 */
.L_x_1819:
[C---:B------:R-:W-:Y:S01]  /*1e790*/  ISETP.GT.AND P1, PT, R135.reuse, 0x1, !P1 ;  /* 0x000000018700780c */ /* 0x040fe20004f24270 */
[----:B------:R-:W-:Y:S01]  /*1e7a0*/  IMAD.U32 R14, RZ, RZ, UR50 ;  /* 0x00000032ff0e7e24 */ /* 0x000fe2000f8e00ff */
[----:B------:R-:W-:Y:S02]  /*1e7b0*/  ISETP.GT.AND P2, PT, R135, 0x8, !P2 ;  /* 0x000000088700780c */ /* 0x000fe40005744270 */
[C---:B------:R-:W-:Y:S02]  /*1e7c0*/  ISETP.LT.OR P1, PT, R136.reuse, 0x2, P1 ;  /* 0x000000028800780c */ /* 0x040fe40000f21670 */
[----:B------:R-:W-:Y:S02]  /*1e7d0*/  ISETP.LT.OR P2, PT, R136, 0x9, P2 ;  /* 0x000000098800780c */ /* 0x000fe40001741670 */
[----:B------:R-:W-:Y:S02]  /*1e7e0*/  FSEL R8, R4, -INF , !P1 ;  /* 0xff80000004087808 */ /* 0x000fe40004800000 */
[----:B------:R-:W-:-:S02]  /*1e7f0*/  LOP3.LUT P1, RZ, R16, 0x4, RZ, 0xc0, !PT ;  /* 0x0000000410ff7812 */ /* 0x000fc4000782c0ff */
[----:B------:R-:W-:Y:S02]  /*1e800*/  FSEL R20, R20, -INF , !P2 ;  /* 0xff80000014147808 */ /* 0x000fe40005000000 */
[----:B------:R-:W-:Y:S02]  /*1e810*/  ISETP.GT.AND P1, PT, R135, 0x9, !P1 ;  /* 0x000000098700780c */ /* 0x000fe40004f24270 */
[----:B------:R-:W-:Y:S02]  /*1e820*/  LOP3.LUT P2, RZ, R16, 0x20000, RZ, 0xc0, !PT ;  /* 0x0002000010ff7812 */ /* 0x000fe4000784c0ff */
        /* <DEDUP_REMOVED lines=96> */
[----:B------:R-:W-:-:S04]  /*1ee30*/  ISETP.GT.AND P1, PT, R135, 0x48, !P2 ;  /* 0x000000488700780c */ /* 0x000fc80005724270 */
[----:B------:R-:W-:-:S04]  /*1ee40*/  ISETP.LT.OR P1, PT, R136, 0x49, P1 ;  /* 0x000000498800780c */ /* 0x000fc80000f21670 */
[----:B------:R-:W-:Y:S02]  /*1ee50*/  FSEL R118, R118, -INF , !P1 ;  /* 0xff80000076767808 */ /* 0x000fe40004800000 */
[----:B------:R-:W-:Y:S02]  /*1ee60*/  ISETP.GT.AND P1, PT, R135, 0x49, !P6 ;  /* 0x000000498700780c */ /* 0x000fe40007724270 */
[----:B------:R-:W-:Y:S02]  /*1ee70*/  LOP3.LUT P6, RZ, R16, 0x2, RZ, 0xc0, !PT ;  /* 0x0000000210ff7812 */ /* 0x000fe400078cc0ff */
[----:B------:R-:W-:-:S04]  /*1ee80*/  ISETP.LT.OR P1, PT, R136, 0x4a, P1 ;  /* 0x0000004a8800780c */ /* 0x000fc80000f21670 */
[----:B------:R-:W-:Y:S02]  /*1ee90*/  FSEL R119, R119, -INF , !P1 ;  /* 0xff80000077777808 */ /* 0x000fe40004800000 */
[C---:B------:R-:W-:Y:S02]  /*1eea0*/  ISETP.GT.AND P1, PT, R135.reuse, RZ, !P6 ;  /* 0x000000ff8700720c */ /* 0x040fe40007724270 */
[----:B------:R-:W-:Y:S02]  /*1eeb0*/  LOP3.LUT P6, RZ, R16, 0x1, RZ, 0xc0, !PT ;  /* 0x0000000110ff7812 */ /* 0x000fe400078cc0ff */
[----:B------:R-:W-:Y:S02]  /*1eec0*/  ISETP.LT.OR P1, PT, R136, 0x1, P1 ;  /* 0x000000018800780c */ /* 0x000fe40000f21670 */
[----:B------:R-:W-:Y:S02]  /*1eed0*/  ISETP.GT.AND P2, PT, R135, 0x59, !P6 ;  /* 0x000000598700780c */ /* 0x000fe40007744270 */
[----:B------:R-:W-:-:S02]  /*1eee0*/  FSEL R12, R12, -INF , !P1 ;  /* 0xff8000000c0c7808 */ /* 0x000fc40004800000 */
[----:B------:R-:W-:Y:S02]  /*1eef0*/  FSETP.NEU.FTZ.AND P1, PT, R4, -INF , PT ;  /* 0xff8000000400780b */ /* 0x000fe40003f3d000 */
[----:B------:R-:W-:Y:S02]  /*1ef00*/  ISETP.LT.OR P2, PT, R136, 0x5a, P2 ;  /* 0x0000005a8800780c */ /* 0x000fe40001741670 */
[----:B------:R-:W-:Y:S02]  /*1ef10*/  FSEL R129, R129, RZ, P1 ;  /* 0x000000ff81817208 */ /* 0x000fe40000800000 */
[----:B------:R-:W-:-:S03]  /*1ef20*/  FSEL R126, R126, -INF , !P2 ;  /* 0xff8000007e7e7808 */ /* 0x000fc60005000000 */
[--C-:B------:R-:W-:Y:S01]  /*1ef30*/  FFMA.FTZ R156, R13, R14, -R129.reuse ;  /* 0x0000000e0d9c7223 */ /* 0x100fe20000010881 */
        /* <DEDUP_REMOVED lines=10> */
[----:B------:R-:W-:Y:S01]  /*1efe0*/  FSEL R105, R4, RZ, P1 ;  /* 0x000000ff04697208 */ /* 0x000fe20000800000 */
[-CC-:B------:R-:W-:Y:S01]  /*1eff0*/  FFMA.FTZ R144, R108, R14.reuse, -R129.reuse ;  /* 0x0000000e6c907223 */ /* 0x180fe20000010881 */
[----:B------:R-:W-:Y:S01]  /*1f000*/  FMNMX.FTZ R13, R21, R13, !PT ;  /* 0x0000000d150d7209 */ /* 0x000fe20007810000 */
[----:B------:R-:W-:Y:S01]  /*1f010*/  MUFU.EX2 R156, R156 ;  /* 0x0000009c009c7308 */ /* 0x000fe20000000800 */
[-C--:B------:R-:W-:Y:S01]  /*1f020*/  FFMA.FTZ R89, R89, R14.reuse, -R129 ;  /* 0x0000000e59597223 */ /* 0x080fe20000010881 */
[----:B------:R-:W-:Y:S01]  /*1f030*/  FADD.FTZ R105, -R105, R11 ;  /* 0x0000000b69697221 */ /* 0x000fe20000010100 */
[----:B------:R-:W-:Y:S01]  /*1f040*/  FMNMX.FTZ R13, R90, R13, !PT ;  /* 0x0000000d5a0d7209 */ /* 0x000fe20007810000 */
[-CC-:B------:R-:W-:Y:S01]  /*1f050*/  FFMA.FTZ R154, R96, R14.reuse, -R129.reuse ;  /* 0x0000000e609a7223 */ /* 0x180fe20000010881 */
[-CC-:B------:R-:W-:Y:S01]  /*1f060*/  FFMA.FTZ R97, R97, R14.reuse, -R129.reuse ;  /* 0x0000000e61617223 */ /* 0x180fe20000010881 */
[-C--:B------:R-:W-:Y:S01]  /*1f070*/  FMUL.FTZ R108, R105, R14.reuse ;  /* 0x0000000e696c7220 */ /* 0x080fe20000410000 */
[----:B------:R-:W-:Y:S01]  /*1f080*/  FMNMX.FTZ R13, R91, R13, !PT ;  /* 0x0000000d5b0d7209 */ /* 0x000fe20007810000 */
[----:B------:R-:W-:Y:S01]  /*1f090*/  MUFU.EX2 R127, R127 ;  /* 0x0000007f007f7308 */ /* 0x000fe20000000800 */
[-CC-:B------:R-:W-:Y:S01]  /*1f0a0*/  FFMA.FTZ R148, R100, R14.reuse, -R129.reuse ;  /* 0x0000000e64947223 */ /* 0x180fe20000010881 */
[-CC-:B------:R-:W-:Y:S01]  /*1f0b0*/  FFMA.FTZ R101, R101, R14.reuse, -R129.reuse ;  /* 0x0000000e65657223 */ /* 0x180fe20000010881 */
[----:B------:R-:W-:Y:S01]  /*1f0c0*/  FMNMX.FTZ R13, R9, R13, !PT ;  /* 0x0000000d090d7209 */ /* 0x000fe20007810000 */
[-CC-:B------:R-:W-:Y:S01]  /*1f0d0*/  FFMA.FTZ R146, R112, R14.reuse, -R129.reuse ;  /* 0x0000000e70927223 */ /* 0x180fe20000010881 */
[-CC-:B------:R-:W-:Y:S01]  /*1f0e0*/  FFMA.FTZ R100, R113, R14.reuse, -R129.reuse ;  /* 0x0000000e71647223 */ /* 0x180fe20000010881 */
[-CC-:B------:R-:W-:Y:S01]  /*1f0f0*/  FFMA.FTZ R140, R116, R14.reuse, -R129.reuse ;  /* 0x0000000e748c7223 */ /* 0x180fe20000010881 */
[----:B------:R-:W-:Y:S01]  /*1f100*/  FMNMX.FTZ R13, R95, R13, !PT ;  /* 0x0000000d5f0d7209 */ /* 0x000fe20007810000 */
[----:B------:R-:W-:Y:S01]  /*1f110*/  MUFU.EX2 R158, R158 ;  /* 0x0000009e009e7308 */ /* 0x000fe20000000800 */
[-CC-:B------:R-:W-:Y:S01]  /*1f120*/  FFMA.FTZ R142, R120, R14.reuse, -R129.reuse ;  /* 0x0000000e788e7223 */ /* 0x180fe20000010881 */
[-CC-:B------:R-:W-:Y:S01]  /*1f130*/  FFMA.FTZ R96, R122, R14.reuse, -R129.reuse ;  /* 0x0000000e7a607223 */ /* 0x180fe20000010881 */
[----:B------:R-:W-:Y:S01]  /*1f140*/  FMNMX.FTZ R13, R98, R13, !PT ;  /* 0x0000000d620d7209 */ /* 0x000fe20007810000 */
[-CC-:B------:R-:W-:Y:S01]  /*1f150*/  FFMA.FTZ R136, R124, R14.reuse, -R129.reuse ;  /* 0x0000000e7c887223 */ /* 0x180fe20000010881 */
[----:B------:R-:W-:-:S02]  /*1f160*/  FFMA.FTZ R138, R128, R14, -R129 ;  /* 0x0000000e808a7223 */ /* 0x000fc40000010881 */
        /* <DEDUP_REMOVED lines=24> */
[----:B0-----:R-:W-:-:S03]  /*1f2f0*/  FFMA.FTZ R101, R109, R14, -R129 ;  /* 0x0000000e6d657223 */ /* 0x001fc60000010881 */
[----:B------:R-:W0:Y:S04]  /*1f300*/  SHFL.BFLY PT, R93, R3, 0x2, 0x1f ;  /* 0x0c401f00035d7f89 */ /* 0x000e2800000e0000 */
[----:B------:R-:W-:Y:S08]  /*1f310*/  MUFU.EX2 R104, R104 ;  /* 0x0000006800687308 */ /* 0x000ff00000000800 */
[----:B------:R-:W-:Y:S08]  /*1f320*/  MUFU.EX2 R144, R144 ;  /* 0x0000009000907308 */ /* 0x000ff00000000800 */
[----:B------:R-:W-:Y:S01]  /*1f330*/  MUFU.EX2 R101, R101 ;  /* 0x0000006500657308 */ /* 0x000fe20000000800 */
[----:B0-----:R-:W-:Y:S01]  /*1f340*/  FMNMX.FTZ R3, R3, R93, !PT ;  /* 0x0000005d03037209 */ /* 0x001fe20007810000 */
[-CC-:B------:R-:W-:Y:S01]  /*1f350*/  FFMA.FTZ R93, R125, R14.reuse, -R129.reuse ;  /* 0x0000000e7d5d7223 */ /* 0x180fe20000010881 */
[----:B------:R-:W-:-:S05]  /*1f360*/  FFMA.FTZ R129, R130, R14, -R129 ;  /* 0x0000000e82817223 */ /* 0x000fca0000010881 */
[----:B------:R-:W-:Y:S01]  /*1f370*/  MUFU.EX2 R146, R146 ;  /* 0x0000009200927308 */ /* 0x000fe20000000800 */
[----:B------:R-:W0:Y:S07]  /*1f380*/  SHFL.BFLY PT, R94, R3, 0x1, 0x1f ;  /* 0x0c201f00035e7f89 */ /* 0x000e2e00000e0000 */
        /* <DEDUP_REMOVED lines=11> */
[----:B------:R-:W0:Y:S01]  /*1f440*/  MUFU.EX2 R94, R108 ;  /* 0x0000006c005e7308 */ /* 0x000e220000000800 */
[-CC-:B------:R-:W-:Y:S01]  /*1f450*/  FFMA.FTZ R8, R8, R14.reuse, -R105.reuse ;  /* 0x0000000e08087223 */ /* 0x180fe20000010869 */
[-CC-:B------:R-:W-:Y:S01]  /*1f460*/  FFMA.FTZ R159, R20, R14.reuse, -R105.reuse ;  /* 0x0000000e149f7223 */ /* 0x180fe20000010869 */
[----:B------:R-:W-:Y:S01]  /*1f470*/  FADD.FTZ R9, -R9, R10 ;  /* 0x0000000a09097221 */ /* 0x000fe20000010100 */
[-CC-:B------:R-:W-:Y:S01]  /*1f480*/  FFMA.FTZ R21, R21, R14.reuse, -R105.reuse ;  /* 0x0000000e15157223 */ /* 0x180fe20000010869 */
[-CC-:B------:R-:W-:Y:S01]  /*1f490*/  FFMA.FTZ R153, R90, R14.reuse, -R105.reuse ;  /* 0x0000000e5a997223 */ /* 0x180fe20000010869 */
[-CC-:B------:R-:W-:Y:S01]  /*1f4a0*/  FFMA.FTZ R20, R91, R14.reuse, -R105.reuse ;  /* 0x0000000e5b147223 */ /* 0x180fe20000010869 */
        /* <DEDUP_REMOVED lines=13> */
[-C--:B------:R-:W-:Y:S01]  /*1f580*/  FFMA.FTZ R143, R118, R14.reuse, -R105 ;  /* 0x0000000e768f7223 */ /* 0x080fe20000010869 */
[----:B------:R-:W-:Y:S01]  /*1f590*/  FADD.FTZ R5, R127, R5 ;  /* 0x000000057f057221 */ /* 0x000fe20000010000 */
[-CC-:B------:R-:W-:Y:S01]  /*1f5a0*/  FFMA.FTZ R90, R119, R14.reuse, -R105.reuse ;  /* 0x0000000e775a7223 */ /* 0x180fe20000010869 */
[-C--:B------:R-:W-:Y:S01]  /*1f5b0*/  FFMA.FTZ R137, R123, R14.reuse, -R105 ;  /* 0x0000000e7b897223 */ /* 0x080fe20000010869 */
[----:B------:R0:W2:Y:S01]  /*1f5c0*/  MUFU.EX2 R108, R8 ;  /* 0x00000008006c7308 */ /* 0x0000a20000000800 */
[----:B------:R-:W-:Y:S01]  /*1f5d0*/  FADD.FTZ R5, R158, R5 ;  /* 0x000000059e057221 */ /* 0x000fe20000010000 */
[-CC-:B------:R-:W-:Y:S01]  /*1f5e0*/  FFMA.FTZ R10, R121, R14.reuse, -R105.reuse ;  /* 0x0000000e790a7223 */ /* 0x180fe20000010869 */
[-CC-:B------:R-:W-:Y:S01]  /*1f5f0*/  FFMA.FTZ R139, R131, R14.reuse, -R105.reuse ;  /* 0x0000000e838b7223 */ /* 0x180fe20000010869 */
[----:B------:R-:W-:Y:S01]  /*1f600*/  FFMA.FTZ R102, R126, R14, -R105 ;  /* 0x0000000e7e667223 */ /* 0x000fe20000010869 */
[----:B------:R-:W-:-:S03]  /*1f610*/  FADD.FTZ R5, R89, R5 ;  /* 0x0000000559057221 */ /* 0x000fc60000010000 */
[----:B------:R-:W3:Y:S01]  /*1f620*/  MUFU.EX2 R159, R159 ;  /* 0x0000009f009f7308 */ /* 0x000ee20000000800 */
[----:B-1----:R-:W-:Y:S01]  /*1f630*/  FFMA.FTZ R0, R9, R0, R157 ;  /* 0x0000000009007223 */ /* 0x002fe2000001009d */
[-C--:B0-----:R-:W-:Y:S01]  /*1f640*/  FFMA.FTZ R8, R99, R14.reuse, -R105 ;  /* 0x0000000e63087223 */ /* 0x081fe20000010869 */
[----:B------:R-:W-:Y:S01]  /*1f650*/  FADD.FTZ R5, R152, R5 ;  /* 0x0000000598057221 */ /* 0x000fe20000010000 */
[----:B------:R-:W-:-:S03]  /*1f660*/  FFMA.FTZ R99, R103, R14, -R105 ;  /* 0x0000000e67637223 */ /* 0x000fc60000010869 */
[----:B------:R-:W-:Y:S01]  /*1f670*/  FADD.FTZ R5, R88, R5 ;  /* 0x0000000558057221 */ /* 0x000fe20000010000 */
[----:B------:R-:W0:Y:S01]  /*1f680*/  MUFU.EX2 R21, R21 ;  /* 0x0000001500157308 */ /* 0x000e220000000800 */
[----:B--2---:R-:W-:Y:S02]  /*1f690*/  FADD.FTZ R0, R108, R0 ;  /* 0x000000006c007221 */ /* 0x004fe40000010000 */
[----:B------:R-:W-:-:S04]  /*1f6a0*/  FADD.FTZ R5, R154, R5 ;  /* 0x000000059a057221 */ /* 0x000fc80000010000 */
[----:B------:R-:W-:Y:S01]  /*1f6b0*/  FADD.FTZ R5, R13, R5 ;  /* 0x000000050d057221 */ /* 0x000fe20000010000 */
[----:B------:R-:W1:Y:S01]  /*1f6c0*/  MUFU.EX2 R153, R153 ;  /* 0x0000009900997308 */ /* 0x000e620000000800 */
[----:B---3--:R-:W-:Y:S02]  /*1f6d0*/  FADD.FTZ R0, R159, R0 ;  /* 0x000000009f007221 */ /* 0x008fe40000010000 */
        /* <DEDUP_REMOVED lines=8> */
[----:B------:R-:W-:-:S04]  /*1f760*/  FADD.FTZ R5, R144, R5 ;  /* 0x0000000590057221 */ /* 0x000fc80000010000 */
        /* <DEDUP_REMOVED lines=54> */
.L_x_1823:
[----:B------:R-:W-:Y:S01]  /*1fad0*/  ISETP.GT.AND P1, PT, R7, R201, PT ;  /* 0x000000c90700720c */ /* 0x000fe20003f24270 */
[----:B------:R-:W-:Y:S01]  /*1fae0*/  VIADD R15, R15, 0x2a860 ;  /* 0x0002a8600f0f7836 */ /* 0x000fe20000000000 */
[----:B------:R-:W-:Y:S01]  /*1faf0*/  F2FP.F16.F32.PACK_AB R155, R12, R155 ;  /* 0x0000009b0c9b723e */ /* 0x000fe200000000ff */
[----:B------:R-:W-:Y:S01]  /*1fb00*/  IMAD.MOV.U32 R12, RZ, RZ, R23 ;  /* 0x000000ffff0c7224 */ /* 0x000fe200078e0017 */
        /* <DEDUP_REMOVED lines=28> */
[----:B------:R-:W-:Y:S01]  /*1fcd0*/  IADD3 R7, R7, -0x1, RZ ;  /* 0xffffffff07077810 */ /* 0x000fe20007ffe0ff */
[----:B0-----:R-:W-:Y:S06]  /*1fce0*/  @P1 BRA `(.L_x_1824) ;  /* 0xffffffc400a41947 */ /* 0x001fec000383ffff */
.L_x_1803:
[----:B------:R-:W-:Y:S05]  /*1fcf0*/  BSYNC B0 ;  /* 0x0000000000007941 */ /* 0x000fea0003800000 */
.L_x_1802:
        /* <DEDUP_REMOVED lines=67> */
.L_x_1825:
[----:B------:R-:W-:Y:S02]  /*20130*/  LEA R8, R23, R2, 0x3 ;  /* 0x0000000217087211 */ /* 0x000fe400078e18ff */
[----:B------:R-:W-:-:S04]  /*20140*/  SHF.L.U32 R7, R164, 0x1f, RZ ;  /* 0x0000001fa4077819 */ /* 0x000fc800000006ff */
[----:B------:R0:W1:Y:S01]  /*20150*/  SYNCS.PHASECHK.TRANS64.TRYWAIT P1, [R8+URZ+0x2a850], R7 ;  /* 0x02a85007080075a7 */ /* 0x000062000802017f */
[----:B------:R-:W-:Y:S05]  /*20160*/  @!P0 BRA `(.L_x_1826) ;  /* 0x0000000000048947 */ /* 0x000fea0003800000 */
[----:B------:R-:W-:Y:S01]  /*20170*/  BPT.TRAP 0x1 ;  /* 0x000000040000795c */ /* 0x000fe20000300000 */
.L_x_1826:
        /* <DEDUP_REMOVED lines=9> */
.L_x_1828:
[----:B------:R-:W-:Y:S05]  /*20210*/  BSYNC B0 ;  /* 0x0000000000007941 */ /* 0x000fea0003800000 */
.L_x_1827:
[----:B------:R-:W-:Y:S01]  /*20220*/  IMAD.MOV.U32 R6, RZ, RZ, R2 ;  /* 0x000000ffff067224 */ /* 0x000fe200078e0002 */
[----:B------:R-:W-:Y:S01]  /*20230*/  WARPGROUP.ARRIVE ;  /* 0x00000000000079c5 */ /* 0x000fe20000000000 */
[----:B01----:R-:W-:Y:S02]  /*20240*/  IMAD.MOV.U32 R7, RZ, RZ, 0x40000040 ;  /* 0x40000040ff077424 */ /* 0x003fe400078e00ff */
[----:B------:R-:W-:Y:S01]  /*20250*/  IMAD.MOV.U32 R20, RZ, RZ, -0x800000 ;  /* 0xff800000ff147424 */ /* 0x000fe200078e00ff */
[----:B------:R-:W-:Y:S01]  /*20260*/  R2UR UR6, R6 ;  /* 0x00000000060672ca */ /* 0x000fe200000e0000 */
[----:B------:R-:W-:Y:S01]  /*20270*/  VIADD R6, R2, 0x80 ;  /* 0x0000008002067836 */ /* 0x000fe20000000000 */
[----:B------:R-:W-:Y:S02]  /*20280*/  R2UR UR7, R7 ;  /* 0x00000000070772ca */ /* 0x000fe400000e0000 */
[----:B------:R-:W-:-:S11]  /*20290*/  MOV R7, 0x40000040 ;  /* 0x4000004000077802 */ /* 0x000fd60000000f00 */
        /* <DEDUP_REMOVED lines=26> */
[----:B------:R-:W0:Y:S01]  /*20440*/  SHFL.BFLY PT, R2, R5, 0x2, 0x1f ;  /* 0x0c401f0005027f89 */ /* 0x000e2200000e0000 */
[----:B------:R-:W-:Y:S02]  /*20450*/  WARPGROUP.DEPBAR.LE gsb0, 0x0 ;  /* 0x00008000000079c5 */ /* 0x000fe40000010000 */
[----:B------:R-:W-:-:S08]  /*20460*/  WARPGROUP.ARRIVE ;  /* 0x00000000000079c5 */ /* 0x000fd00000000000 */
[----:B------:R-:W-:Y:S01]  /*20470*/  HGMMA.64x128x16.F32 R24, R140, gdesc[UR4].tnspB, R24, gsb0 ;  /* 0x41e000048c187df0 */ /* 0x000fe20008000818 */
[----:B------:R-:W-:Y:S01]  /*20480*/  R2UR UR6, R6 ;  /* 0x00000000060672ca */ /* 0x000fe200000e0000 */
[----:B0-----:R-:W-:Y:S01]  /*20490*/  FADD.FTZ R6, R2, R5 ;  /* 0x0000000502067221 */ /* 0x001fe20000010000 */
[----:B------:R-:W-:Y:S01]  /*204a0*/  R2UR UR7, R7 ;  /* 0x00000000070772ca */ /* 0x000fe200000e0000 */
[----:B------:R-:W-:Y:S01]  /*204b0*/  IMAD.MOV.U32 R5, RZ, RZ, RZ ;  /* 0x000000ffff057224 */ /* 0x000fe200078e00ff */
[----:B------:R-:W0:Y:S02]  /*204c0*/  SHFL.BFLY PT, R7, R0, 0x2, 0x1f ;  /* 0x0c401f0000077f89 */ /* 0x000e2400000e0000 */
[----:B0-----:R-:W-:Y:S01]  /*204d0*/  FADD.FTZ R9, R7, R0 ;  /* 0x0000000007097221 */ /* 0x001fe20000010000 */
[----:B------:R-:W-:Y:S01]  /*204e0*/  IMAD.MOV.U32 R0, RZ, RZ, -0x800000 ;  /* 0xff800000ff007424 */ /* 0x000fe200078e00ff */
[----:B------:R-:W0:Y:S04]  /*204f0*/  SHFL.BFLY PT, R7, R6, 0x1, 0x1f ;  /* 0x0c201f0006077f89 */ /* 0x000e2800000e0000 */
[----:B------:R-:W1:Y:S01]  /*20500*/  SHFL.BFLY PT, R2, R9, 0x1, 0x1f ;  /* 0x0c201f0009027f89 */ /* 0x000e6200000e0000 */
[----:B0-----:R-:W-:Y:S01]  /*20510*/  FADD.FTZ R12, R6, R7 ;  /* 0x00000007060c7221 */ /* 0x001fe20000010000 */
[----:B-1----:R-:W-:-:S04]  /*20520*/  FADD.FTZ R13, R9, R2 ;  /* 0x00000002090d7221 */ /* 0x002fc80000010000 */
[----:B------:R-:W-:Y:S02]  /*20530*/  FSETP.NE.FTZ.AND P1, PT, R12, RZ, PT ;  /* 0x000000ff0c00720b */ /* 0x000fe40003f35000 */
[----:B------:R-:W-:Y:S02]  /*20540*/  MOV R2, RZ ;  /* 0x000000ff00027202 */ /* 0x000fe40000000f00 */
        /* <DEDUP_REMOVED lines=17> */
.L_x_1830:
[----:B------:R-:W-:Y:S02]  /*20660*/  VIADD R3, R8, 0x2a860 ;  /* 0x0002a86008037836 */ /* 0x000fe40000000000 */
[-C--:B------:R-:W-:Y:S01]  /*20670*/  FMUL.FTZ R88, R24, R5.reuse ;  /* 0x0000000518587220 */ /* 0x080fe20000410000 */
        /* <DEDUP_REMOVED lines=69> */
[----:B------:R-:W-:-:S02]  /*20ad0*/  LOP3.LUT R164, R164, R3, RZ, 0x3c, !PT ;  /* 0x00000003a4a47212 */ /* 0x000fc400078e3cff */
[----:B------:R-:W-:Y:S02]  /*20ae0*/  IADD3 R208, R208, 0x1, RZ ;  /* 0x00000001d0d07810 */ /* 0x000fe40007ffe0ff */
[----:B------:R-:W-:-:S07]  /*20af0*/  SEL R23, R23, RZ, P1 ;  /* 0x000000ff17177207 */ /* 0x000fce0000800000 */
.L_x_1683:
[----:B------:R-:W2:Y:S08]  /*20b00*/  S2UR UR4, SR_CgaCtaId ;  /* 0x00000000000479c3 */ /* 0x000eb00000008800 */
[----:B------:R-:W-:Y:S01]  /*20b10*/  BAR.SYNC.DEFER_BLOCKING 0x5, 0x180 ;  /* 0x0146000000007b1d */ /* 0x000fe20000010000 */
[----:B------:R-:W-:-:S05]  /*20b20*/  MOV R3, 0x400 ;  /* 0x0000040000037802 */ /* 0x000fca0000000f00 */
[----:B------:R-:W-:Y:S01]  /*20b30*/  BSSY B0, `(.L_x_1831) ;  /* 0x00002da000007945 */ /* 0x000fe20003800000 */
[----:B--2---:R-:W-:-:S05]  /*20b40*/  IMAD.U32 R172, RZ, RZ, UR4 ;  /* 0x00000004ffac7e24 */ /* 0x004fca000f8e00ff */
[----:B------:R-:W-:-:S05]  /*20b50*/  LEA R2, R172, R3, 0x18 ;  /* 0x00000003ac027211 */ /* 0x000fca00078ec0ff */
[----:B-1--4-:R1:W2:Y:S01]  /*20b60*/  LDS.128 R28, [R2+0x2a8d0] ;  /* 0x02a8d000021c7984 */ /* 0x0122a20000000c00 */
[----:B------:R-:W-:Y:S06]  /*20b70*/  BAR.ARV 0x4, 0x180 ;  /* 0x0106000000007b1d */ /* 0x000fec0000002000 */
[----:B------:R-:W-:Y:S05]  /*20b80*/  @P0 BRA `(.L_x_1832) ;  /* 0x0000002000680947 */ /* 0x000fea0003800000 */
[----:B------:R-:W3:Y:S01]  /*20b90*/  LDL R4, [R1+0x54] ;  /* 0x0000540001047983 */ /* 0x000ee20000100800 */
[----:B------:R-:W-:Y:S01]  /*20ba0*/  F2FP.F16.F32.PACK_AB R34, R69, R68 ;  /* 0x000000444522723e */ /* 0x000fe200000000ff */
[----:B------:R-:W-:Y:S01]  /*20bb0*/  ULDC.64 UR4, c[0x0][0xc00] ;  /* 0x0003000000047ab9 */ /* 0x000fe20000000a00 */
[----:B------:R-:W-:Y:S01]  /*20bc0*/  ULDC.64 UR6, c[0x0][0xc08] ;  /* 0x0003020000067ab9 */ /* 0x000fe20000000a00 */
[----:B------:R-:W4:Y:S01]  /*20bd0*/  S2R R3, SR_SWINHI ;  /* 0x0000000000037919 */ /* 0x000f220000002f00 */
[----:B------:R-:W-:Y:S02]  /*20be0*/  MOV R72, R2 ;  /* 0x0000000200487202 */ /* 0x000fe40000000f00 */
[----:B----4-:R-:W-:Y:S01]  /*20bf0*/  MOV R73, R3 ;  /* 0x0000000300497202 */ /* 0x010fe20000000f00 */
[----:B------:R-:W-:Y:S02]  /*20c00*/  BAR.SYNC.DEFER_BLOCKING 0x1, 0x100 ;  /* 0x0044000000007b1d */ /* 0x000fe40000010000 */
[----:B---3--:R-:W-:-:S03]  /*20c10*/  IMAD.WIDE R4, R4, 0x2, R72 ;  /* 0x0000000204047825 */ /* 0x008fc600078e0248 */
        /* <DEDUP_REMOVED lines=9> */
[----:B------:R-:W-:Y:S01]  /*20cb0*/  IMAD.X R13, RZ, RZ, R5, P4 ;  /* 0x000000ffff0d7224 */ /* 0x000fe200020e0605 */
[----:B------:R-:W-:-:S02]  /*20cc0*/  IADD3 R103, P1, R4, 0x4040, RZ ;  /* 0x0000404004677810 */ /* 0x000fc40007f3e0ff */
[----:B------:R-:W-:Y:S01]  /*20cd0*/  IADD3 R105, P0, R4, 0x4060, RZ ;  /* 0x0000406004697810 */ /* 0x000fe20007f1e0ff */
[--C-:B------:R-:W-:Y:S01]  /*20ce0*/  IMAD.X R25, RZ, RZ, R5.reuse, P2 ;  /* 0x000000ffff197224 */ /* 0x100fe200010e0605 */
[----:B------:R-:W-:Y:S01]  /*20cf0*/  LOP3.LUT R4, R3, R4, RZ, 0x3c, !PT ;  /* 0x0000000403047212 */ /* 0x000fe200078e3cff */
[--C-:B------:R-:W-:Y:S01]  /*20d00*/  IMAD.X R27, RZ, RZ, R5.reuse, P1 ;  /* 0x000000ffff1b7224 */ /* 0x100fe200008e0605 */
[----:B------:R-:W-:Y:S01]  /*20d10*/  LOP3.LUT R3, R6, 0x380, RZ, 0xc0, !PT ;  /* 0x0000038006037812 */ /* 0x000fe200078ec0ff */
[----:B0-----:R-:W-:Y:S01]  /*20d20*/  IMAD.X R33, RZ, RZ, R5, P0 ;  /* 0x000000ffff217224 */ /* 0x001fe200000e0605 */
[----:B------:R-:W-:Y:S02]  /*20d30*/  LOP3.LUT R12, R21, 0x380, RZ, 0xc0, !PT ;  /* 0x00000380150c7812 */ /* 0x000fe400078ec0ff */
[----:B------:R-:W-:Y:S02]  /*20d40*/  LOP3.LUT R7, R10, 0x380, RZ, 0xc0, !PT ;  /* 0x000003800a077812 */ /* 0x000fe400078ec0ff */
[----:B------:R-:W-:-:S02]  /*20d50*/  SHF.R.U64 R3, R3, 0x3, RZ ;  /* 0x0000000303037819 */ /* 0x000fc400000012ff */
[----:B------:R-:W-:Y:S02]  /*20d60*/  SHF.R.U64 R12, R12, 0x3, RZ ;  /* 0x000000030c0c7819 */ /* 0x000fe400000012ff */
[----:B------:R-:W-:Y:S02]  /*20d70*/  SHF.R.U64 R7, R7, 0x3, RZ ;  /* 0x0000000307077819 */ /* 0x000fe400000012ff */
[----:B------:R-:W-:Y:S02]  /*20d80*/  LOP3.LUT R14, R35, 0x380, RZ, 0xc0, !PT ;  /* 0x00000380230e7812 */ /* 0x000fe400078ec0ff */
[----:B------:R-:W-:Y:S02]  /*20d90*/  LOP3.LUT R8, R3, R6, RZ, 0x3c, !PT ;  /* 0x0000000603087212 */ /* 0x000fe400078e3cff */
[----:B------:R-:W-:Y:S02]  /*20da0*/  LOP3.LUT R3, R24, 0x380, RZ, 0xc0, !PT ;  /* 0x0000038018037812 */ /* 0x000fe400078ec0ff */
[----:B------:R-:W-:-:S02]  /*20db0*/  LOP3.LUT R26, R103, 0x380, RZ, 0xc0, !PT ;  /* 0x00000380671a7812 */ /* 0x000fc400078ec0ff */
[----:B------:R-:W-:Y:S02]  /*20dc0*/  LOP3.LUT R12, R12, R21, RZ, 0x3c, !PT ;  /* 0x000000150c0c7212 */ /* 0x000fe400078e3cff */
[----:B--2---:R-:W-:Y:S02]  /*20dd0*/  LOP3.LUT R28, R105, 0x380, RZ, 0xc0, !PT ;  /* 0x00000380691c7812 */ /* 0x004fe400078ec0ff */
[-C--:B------:R-:W-:Y:S02]  /*20de0*/  IADD3.X R15, RZ, R5.reuse, RZ, P3, !PT ;  /* 0x00000005ff0f7210 */ /* 0x080fe40001ffe4ff */
[----:B------:R-:W-:Y:S02]  /*20df0*/  LOP3.LUT R10, R7, R10, RZ, 0x3c, !PT ;  /* 0x0000000a070a7212 */ /* 0x000fe400078e3cff */
[----:B------:R-:W-:Y:S02]  /*20e00*/  MOV R21, R4 ;  /* 0x0000000400157202 */ /* 0x000fe40000000f00 */
[----:B------:R-:W-:-:S02]  /*20e10*/  SHF.R.U64 R14, R14, 0x3, RZ ;  /* 0x000000030e0e7819 */ /* 0x000fc400000012ff */
[----:B------:R-:W-:Y:S02]  /*20e20*/  F2FP.F16.F32.PACK_AB R4, R89, R88 ;  /* 0x000000585904723e */ /* 0x000fe400000000ff */
[----:B------:R-:W-:Y:S02]  /*20e30*/  F2FP.F16.F32.PACK_AB R5, R97, R96 ;  /* 0x000000606105723e */ /* 0x000fe400000000ff */
[----:B------:R-:W-:Y:S02]  /*20e40*/  F2FP.F16.F32.PACK_AB R6, R91, R90 ;  /* 0x0000005a5b06723e */ /* 0x000fe400000000ff */
[----:B------:R-:W-:Y:S02]  /*20e50*/  F2FP.F16.F32.PACK_AB R7, R99, R98 ;  /* 0x000000626307723e */ /* 0x000fe400000000ff */
[----:B------:R-:W-:Y:S02]  /*20e60*/  SHF.R.U64 R3, R3, 0x3, RZ ;  /* 0x0000000303037819 */ /* 0x000fe400000012ff */
[----:B------:R-:W-:Y:S01]  /*20e70*/  SHF.R.U64 R26, R26, 0x3, RZ ;  /* 0x000000031a1a7819 */ /* 0x000fe200000012ff */
[----:B------:R0:W-:Y:S01]  /*20e80*/  STSM.16.M88.4 [R21], R4 ;  /* 0x0000000415007844 */ /* 0x0001e20000000200 */
[----:B------:R-:W-:-:S02]  /*20e90*/  SHF.R.U64 R28, R28, 0x3, RZ ;  /* 0x000000031c1c7819 */ /* 0x000fc400000012ff */
[----:B------:R-:W-:Y:S02]  /*20ea0*/  LOP3.LUT R14, R14, R35, RZ, 0x3c, !PT ;  /* 0x000000230e0e7212 */ /* 0x000fe400078e3cff */
[----:B------:R-:W-:Y:S02]  /*20eb0*/  LOP3.LUT R24, R3, R24, RZ, 0x3c, !PT ;  /* 0x0000001803187212 */ /* 0x000fe400078e3cff */
[----:B------:R-:W-:Y:S02]  /*20ec0*/  LOP3.LUT R26, R26, R103, RZ, 0x3c, !PT ;  /* 0x000000671a1a7212 */ /* 0x000fe400078e3cff */
[----:B------:R-:W-:Y:S01]  /*20ed0*/  LOP3.LUT R32, R28, R105, RZ, 0x3c, !PT ;  /* 0x000000691c207212 */ /* 0x000fe200078e3cff */
[----:B------:R-:W2:Y:S01]  /*20ee0*/  LDC.64 R102, c[0x0][0xc00] ;  /* 0x00030000ff667b82 */ /* 0x000ea20000000a00 */
[----:B------:R-:W-:Y:S02]  /*20ef0*/  MOV R107, R8 ;  /* 0x00000008006b7202 */ /* 0x000fe40000000f00 */
[----:B------:R-:W-:-:S02]  /*20f00*/  MOV R106, R10 ;  /* 0x0000000a006a7202 */ /* 0x000fc40000000f00 */
[----:B------:R-:W-:Y:S02]  /*20f10*/  F2FP.F16.F32.PACK_AB R8, R41, R40 ;  /* 0x000000282908723e */ /* 0x000fe400000000ff */
[----:B0-----:R-:W-:Y:S02]  /*20f20*/  F2FP.F16.F32.PACK_AB R4, R93, R92 ;  /* 0x0000005c5d04723e */ /* 0x001fe400000000ff */
[----:B------:R-:W-:Y:S02]  /*20f30*/  F2FP.F16.F32.PACK_AB R5, R101, R100 ;  /* 0x000000646505723e */ /* 0x000fe400000000ff */
[----:B------:R-:W-:Y:S02]  /*20f40*/  F2FP.F16.F32.PACK_AB R6, R37, R36 ;  /* 0x000000242506723e */ /* 0x000fe400000000ff */
[----:B------:R-:W-:Y:S02]  /*20f50*/  F2FP.F16.F32.PACK_AB R7, R39, R38 ;  /* 0x000000262707723e */ /* 0x000fe400000000ff */
[----:B------:R-:W-:-:S02]  /*20f60*/  F2FP.F16.F32.PACK_AB R9, R43, R42 ;  /* 0x0000002a2b09723e */ /* 0x000fc400000000ff */
[----:B------:R-:W-:Y:S01]  /*20f70*/  F2FP.F16.F32.PACK_AB R10, R45, R44 ;  /* 0x0000002c2d0a723e */ /* 0x000fe200000000ff */
[----:B------:R0:W-:Y:S01]  /*20f80*/  STSM.16.M88.4 [R107], R4 ;  /* 0x000000046b007844 */ /* 0x0001e20000000200 */
[----:B------:R-:W-:Y:S02]  /*20f90*/  F2FP.F16.F32.PACK_AB R11, R47, R46 ;  /* 0x0000002e2f0b723e */ /* 0x000fe400000000ff */
[----:B------:R-:W-:Y:S02]  /*20fa0*/  MOV R105, R12 ;  /* 0x0000000c00697202 */ /* 0x000fe40000000f00 */
[----:B------:R-:W-:Y:S01]  /*20fb0*/  MOV R3, R14 ;  /* 0x0000000e00037202 */ /* 0x000fe20000000f00 */
[----:B------:R-:W-:Y:S01]  /*20fc0*/  STSM.16.M88.4 [R106], R8 ;  /* 0x000000086a007844 */ /* 0x000fe20000000200 */
        /* <DEDUP_REMOVED lines=8> */
[----:B------:R2:W-:Y:S01]  /*21050*/  STSM.16.M88.4 [R105], R12 ;  /* 0x0000000c69007844 */ /* 0x0005e20000000200 */
[----:B------:R-:W-:-:S02]  /*21060*/  F2FP.F16.F32.PACK_AB R26, R61, R60 ;  /* 0x0000003c3d1a723e */ /* 0x000fc400000000ff */
[----:B------:R-:W-:Y:S02]  /*21070*/  F2FP.F16.F32.PACK_AB R27, R63, R62 ;  /* 0x0000003e3f1b723e */ /* 0x000fe400000000ff */
[----:B------:R-:W-:Y:S02]  /*21080*/  MOV R21, R32 ;  /* 0x0000002000157202 */ /* 0x000fe40000000f00 */
[----:B------:R-:W-:Y:S01]  /*21090*/  F2FP.F16.F32.PACK_AB R32, R65, R64 ;  /* 0x000000404120723e */ /* 0x000fe200000000ff */
[----:B------:R3:W-:Y:S01]  /*210a0*/  STSM.16.M88.4 [R3], R24 ;  /* 0x0000001803007844 */ /* 0x0007e20000000200 */
[----:B------:R-:W-:Y:S02]  /*210b0*/  F2FP.F16.F32.PACK_AB R33, R67, R66 ;  /* 0x000000424321723e */ /* 0x000fe400000000ff */
[----:B------:R-:W-:Y:S02]  /*210c0*/  F2FP.F16.F32.PACK_AB R35, R71, R70 ;  /* 0x000000464723723e */ /* 0x000fe400000000ff */
[----:B0-----:R-:W-:-:S02]  /*210d0*/  F2FP.F16.F32.PACK_AB R4, R95, R94 ;  /* 0x0000005e5f04723e */ /* 0x001fc400000000ff */
[----:B------:R-:W-:Y:S01]  /*210e0*/  F2FP.F16.F32.PACK_AB R5, R75, R74 ;  /* 0x0000004a4b05723e */ /* 0x000fe200000000ff */
[----:B------:R-:W-:Y:S01]  /*210f0*/  STSM.16.M88.4 [R104], R32 ;  /* 0x0000002068007844 */ /* 0x000fe20000000200 */
[----:B------:R-:W-:Y:S01]  /*21100*/  F2FP.F16.F32.PACK_AB R6, R77, R76 ;  /* 0x0000004c4d06723e */ /* 0x000fe200000000ff */
[----:B--2---:R-:W-:Y:S01]  /*21110*/  IMAD.WIDE R12, R207, 0x4, R102 ;  /* 0x00000004cf0c7825 */ /* 0x004fe200078e0266 */
[----:B------:R-:W-:Y:S01]  /*21120*/  F2FP.F16.F32.PACK_AB R7, R79, R78 ;  /* 0x0000004e4f07723e */ /* 0x000fe200000000ff */
[----:B------:R-:W0:Y:S01]  /*21130*/  LDC.64 R14, c[0x0][0xba8] ;  /* 0x0002ea00ff0e7b82 */ /* 0x000e220000000a00 */
[----:B------:R-:W-:Y:S02]  /*21140*/  F2FP.F16.F32.PACK_AB R8, R81, R80 ;  /* 0x000000505108723e */ /* 0x000fe400000000ff */
[----:B------:R-:W-:Y:S01]  /*21150*/  F2FP.F16.F32.PACK_AB R9, R83, R82 ;  /* 0x000000525309723e */ /* 0x000fe200000000ff */
[----:B------:R-:W-:Y:S01]  /*21160*/  STSM.16.M88.4 [R28], R4 ;  /* 0x000000041c007844 */ /* 0x000fe20000000200 */
[----:B------:R-:W-:Y:S01]  /*21170*/  F2FP.F16.F32.PACK_AB R10, R85, R84 ;  /* 0x00000054550a723e */ /* 0x000fe200000000ff */
[----:B---3--:R-:W-:Y:S01]  /*21180*/  IMAD.MOV.U32 R3, RZ, RZ, RZ ;  /* 0x000000ffff037224 */ /* 0x008fe200078e00ff */
[----:B------:R-:W-:-:S02]  /*21190*/  F2FP.F16.F32.PACK_AB R11, R87, R86 ;  /* 0x00000056570b723e */ /* 0x000fc400000000ff */
[----:B------:R-:W-:-:S03]  /*211a0*/  ISETP.NE.U32.AND P0, PT, RZ, UR4, PT ;  /* 0x00000004ff007c0c */ /* 0x000fc6000bf05070 */
[----:B------:R2:W-:Y:S01]  /*211b0*/  STSM.16.M88.4 [R21], R8 ;  /* 0x0000000815007844 */ /* 0x0005e20000000200 */
[----:B------:R-:W-:Y:S01]  /*211c0*/  BAR.SYNC.DEFER_BLOCKING 0x1, 0x100 ;  /* 0x0044000000007b1d */ /* 0x000fe20000010000 */
[----:B------:R-:W-:Y:S02]  /*211d0*/  ISETP.NE.AND.EX P0, PT, RZ, UR5, PT, P0 ;  /* 0x00000005ff007c0c */ /* 0x000fe4000bf05300 */
[----:B------:R-:W-:Y:S02]  /*211e0*/  ISETP.NE.U32.AND P1, PT, RZ, UR6, PT ;  /* 0x00000006ff007c0c */ /* 0x000fe4000bf25070 */
[----:B------:R-:W-:Y:S01]  /*211f0*/  ISETP.NE.AND P2, PT, R206, RZ, PT ;  /* 0x000000ffce00720c */ /* 0x000fe20003f45270 */
[----:B------:R-:W-:Y:S02]  /*21200*/  IMAD.MOV.U32 R26, RZ, RZ, 0x9b8 ;  /* 0x000009b8ff1a7424 */ /* 0x000fe400078e00ff */
[----:B--2---:R-:W2:Y:S06]  /*21210*/  LDC R21, c[0x0][0xbe8] ;  /* 0x0002fa00ff157b82 */ /* 0x004eac0000000800 */
[----:B------:R-:W3:Y:S01]  /*21220*/  @P0 LDG.E R3, desc[UR60][R12.64] ;  /* 0x0000003c0c030981 */ /* 0x000ee2000c1e1900 */
[----:B------:R-:W-:Y:S01]  /*21230*/  ULDC UR6, c[0x0][0xa88] ;  /* 0x0002a20000067ab9 */ /* 0x000fe20000000800 */
[----:B------:R-:W-:-:S02]  /*21240*/  ISETP.NE.AND.EX P1, PT, RZ, UR7, PT, P1 ;  /* 0x00000007ff007c0c */ /* 0x000fc4000bf25310 */
[----:B------:R-:W-:Y:S01]  /*21250*/  MOV R102, UR6 ;  /* 0x0000000600667c02 */ /* 0x000fe20008000f00 */
[----:B------:R-:W-:Y:S02]  /*21260*/  ULDC UR6, c[0x0][0xad4] ;  /* 0x0002b50000067ab9 */ /* 0x000fe40000000800 */
[----:B------:R-:W-:-:S04]  /*21270*/  SEL R206, R206, UR6, P2 ;  /* 0x00000006cece7c07 */ /* 0x000fc80009000000 */
[----:B------:R-:W-:-:S04]  /*21280*/  ISETP.GT.AND P3, PT, R206, 0x1, PT ;  /* 0x00000001ce00780c */ /* 0x000fc80003f64270 */
[----:B------:R-:W-:Y:S01]  /*21290*/  SEL R26, R26, 0x978, P3 ;  /* 0x000009781a1a7807 */ /* 0x000fe20001800000 */
[----:B------:R-:W4:Y:S08]  /*212a0*/  @P1 LDC.64 R4, c[0x0][0xc08] ;  /* 0x00030200ff041b82 */ /* 0x000f300000000a00 */
[----:B------:R-:W1:Y:S08]  /*212b0*/  LDC.64 R6, c[0x0][R26+0x220] ;  /* 0x000088001a067b82 */ /* 0x000e700000000a00 */
[----:B------:R-:W0:Y:S01]  /*212c0*/  LDC.64 R8, c[0x0][R26+0x218] ;  /* 0x000086001a087b82 */ /* 0x000e220000000a00 */
[----:B--2---:R-:W-:-:S07]  /*212d0*/  ISETP.NE.AND P4, PT, R21, 0x1, PT ;  /* 0x000000011500780c */ /* 0x004fce0003f85270 */
[----:B------:R-:W2:Y:S01]  /*212e0*/  LDC.64 R10, c[0x0][R26+0x228] ;  /* 0x00008a001a0a7b82 */ /* 0x000ea20000000a00 */
[----:B----4-:R-:W-:-:S05]  /*212f0*/  @P1 IMAD.WIDE R4, R207, 0x4, R4 ;  /* 0x00000004cf041825 */ /* 0x010fca00078e0204 */
[----:B------:R4:W5:Y:S01]  /*21300*/  @P1 LDG.E R102, desc[UR60][R4.64] ;  /* 0x0000003c04661981 */ /* 0x000962000c1e1900 */
[----:B------:R-:W-:Y:S01]  /*21310*/  ISETP.NE.U32.AND P2, PT, RZ, UR4, PT ;  /* 0x00000004ff007c0c */ /* 0x000fe2000bf45070 */
[----:B------:R-:W3:Y:S01]  /*21320*/  @P4 LDC R35, c[0x0][0xbec] ;  /* 0x0002fb00ff234b82 */ /* 0x000ee20000000800 */
[----:B------:R-:W-:Y:S02]  /*21330*/  SHF.R.S32.HI R24, RZ, 0x1f, R207 ;  /* 0x0000001fff187819 */ /* 0x000fe400000114cf */
[----:B------:R-:W-:-:S04]  /*21340*/  ISETP.NE.AND.EX P2, PT, RZ, UR5, PT, P2 ;  /* 0x00000005ff007c0c */ /* 0x000fc8000bf45320 */
[----:B------:R-:W-:Y:S01]  /*21350*/  SEL R28, R207, RZ, !P2 ;  /* 0x000000ffcf1c7207 */ /* 0x000fe20005000000 */
[----:B----4-:R-:W4:Y:S01]  /*21360*/  LDC.64 R4, c[0x0][R26+0x210] ;  /* 0x000084001a047b82 */ /* 0x010f220000000a00 */
[----:B------:R-:W-:Y:S01]  /*21370*/  SEL R25, R24, RZ, !P2 ;  /* 0x000000ff18197207 */ /* 0x000fe20005000000 */
[----:B------:R-:W-:-:S06]  /*21380*/  IMAD.IADD R24, R202, 0x1, R188 ;  /* 0x00000001ca187824 */ /* 0x000fcc00078e02bc */
[----:B------:R-:W4:Y:S01]  /*21390*/  @P4 LDC R105, c[0x0][0xbf0] ;  /* 0x0002fc00ff694b82 */ /* 0x000f220000000800 */
[----:B-1----:R-:W-:-:S07]  /*213a0*/  IMAD R7, R7, R28, RZ ;  /* 0x0000001c07077224 */ /* 0x002fce00078e02ff */
[----:B0-----:R-:W0:Y:S01]  /*213b0*/  @!P3 LDC R14, c[0x0][0xb50] ;  /* 0x0002d400ff0ebb82 */ /* 0x001e220000000800 */
[----:B------:R-:W-:Y:S01]  /*213c0*/  IMAD R33, R6, R25, R7 ;  /* 0x0000001906217224 */ /* 0x000fe200078e0207 */
[----:B------:R-:W-:Y:S01]  /*213d0*/  SEL R25, R210, RZ, P3 ;  /* 0x000000ffd2197207 */ /* 0x000fe20001800000 */
[----:B------:R-:W-:-:S05]  /*213e0*/  IMAD.WIDE.U32 R6, R6, R28, RZ ;  /* 0x0000001c06067225 */ /* 0x000fca00078e00ff */
[----:B------:R-:W1:Y:S01]  /*213f0*/  @!P3 LDC R15, c[0x0][0xb54] ;  /* 0x0002d500ff0fbb82 */ /* 0x000e620000000800 */
[-C--:B------:R-:W-:Y:S02]  /*21400*/  IMAD R27, R9, R169.reuse, RZ ;  /* 0x000000a9091b7224 */ /* 0x080fe400078e02ff */
[----:B------:R-:W-:-:S04]  /*21410*/  IMAD.WIDE.U32 R8, R8, R169, RZ ;  /* 0x000000a908087225 */ /* 0x000fc800078e00ff */
[----:B------:R-:W-:Y:S02]  /*21420*/  IMAD.IADD R32, R9, 0x1, R27 ;  /* 0x0000000109207824 */ /* 0x000fe400078e021b */
[----:B------:R-:W-:Y:S01]  /*21430*/  IMAD.IADD R9, R7, 0x1, R33 ;  /* 0x0000000107097824 */ /* 0x000fe200078e0221 */
[----:B------:R-:W-:Y:S01]  /*21440*/  MOV R7, R24 ;  /* 0x0000001800077202 */ /* 0x000fe20000000f00 */
[-C--:B--2---:R-:W-:Y:S02]  /*21450*/  IMAD R27, R11, R25.reuse, RZ ;  /* 0x000000190b1b7224 */ /* 0x084fe400078e02ff */
[----:B------:R-:W-:-:S04]  /*21460*/  IMAD.WIDE.U32 R10, R10, R25, RZ ;  /* 0x000000190a0a7225 */ /* 0x000fc800078e00ff */
[----:B------:R-:W-:Y:S01]  /*21470*/  IMAD.IADD R27, R11, 0x1, R27 ;  /* 0x000000010b1b7824 */ /* 0x000fe200078e021b */
[--C-:B---3--:R-:W-:Y:S01]  /*21480*/  IADD3 R8, P2, P5, R6, R8, R3.reuse ;  /* 0x0000000806087210 */ /* 0x108fe20007d5e003 */
[----:B------:R-:W-:Y:S01]  /*21490*/  @P4 IMAD.HI.U32 R6, R24, R35, RZ ;  /* 0x0000002318064227 */ /* 0x000fe200078e00ff */
[----:B------:R-:W-:-:S04]  /*214a0*/  SHF.R.S32.HI R103, RZ, 0x1f, R3 ;  /* 0x0000001fff677819 */ /* 0x000fc80000011403 */
[----:B----4-:R-:W-:Y:S02]  /*214b0*/  @P4 SHF.R.U32.HI R7, RZ, R105, R6 ;  /* 0x00000069ff074219 */ /* 0x010fe40000011606 */
[----:B------:R-:W-:Y:S02]  /*214c0*/  IADD3.X R9, R9, R32, R103, P2, P5 ;  /* 0x0000002009097210 */ /* 0x000fe400017ea467 */
[----:B------:R-:W-:Y:S01]  /*214d0*/  IADD3 R10, P2, P5, R7, R8, R10 ;  /* 0x00000008070a7210 */ /* 0x000fe20007d5e00a */
[--C-:B------:R-:W-:Y:S01]  /*214e0*/  IMAD.MOV R25, RZ, RZ, -R7.reuse ;  /* 0x000000ffff197224 */ /* 0x100fe200078e0a07 */
[----:B------:R-:W-:-:S03]  /*214f0*/  SHF.R.S32.HI R6, RZ, 0x1f, R7 ;  /* 0x0000001fff067819 */ /* 0x000fc60000011407 */
[----:B------:R-:W-:Y:S01]  /*21500*/  IMAD R7, R21, R25, R24 ;  /* 0x0000001915077224 */ /* 0x000fe200078e0218 */
[----:B------:R-:W-:-:S03]  /*21510*/  IADD3.X R11, R6, R9, R27, P2, P5 ;  /* 0x00000009060b7210 */ /* 0x000fc600017ea41b */
        /* <DEDUP_REMOVED lines=11> */
[----:B--2---:R-:W-:-:S07]  /*215d0*/  IMAD.IADD R102, R102, 0x1, -R5 ;  /* 0x0000000166667824 */ /* 0x004fce00078e0a05 */
.L_x_1833:
[----:B------:R-:W2:Y:S01]  /*215e0*/  LDL R8, [R1+0x50] ;  /* 0x0000500001087983 */ /* 0x000ea20000100800 */
[----:B-----5:R-:W-:Y:S01]  /*215f0*/  IMAD R102, R102, R21, RZ ;  /* 0x0000001566667224 */ /* 0x020fe200078e02ff */
[----:B------:R-:W-:Y:S02]  /*21600*/  LOP3.LUT P0, RZ, R228, 0x3, RZ, 0xc0, !PT ;  /* 0x00000003e4ff7812 */ /* 0x000fe4000780c0ff */
[----:B------:R-:W-:Y:S04]  /*21610*/  SHFL.IDX PT, R4, R14, RZ, 0x1c1f ;  /* 0x001c1fff0e047589 */ /* 0x000fe800000e0000 */
[----:B------:R-:W0:Y:S04]  /*21620*/  SHFL.IDX PT, R5, R15, RZ, 0x1c1f ;  /* 0x001c1fff0f057589 */ /* 0x000e2800000e0000 */
[----:B------:R-:W-:Y:S04]  /*21630*/  SHFL.IDX PT, R6, R14, 0x1, 0x1c1f ;  /* 0x003c1f000e067f89 */ /* 0x000fe800000e0000 */
[----:B------:R-:W1:Y:S01]  /*21640*/  SHFL.IDX PT, R7, R15, 0x1, 0x1c1f ;  /* 0x003c1f000f077f89 */ /* 0x000e6200000e0000 */
[----:B--2---:R-:W-:-:S04]  /*21650*/  IADD3 R9, R8, R188, RZ ;  /* 0x000000bc08097210 */ /* 0x004fc80007ffe0ff */
[C---:B------:R-:W-:Y:S01]  /*21660*/  ISETP.GE.OR P1, PT, R9.reuse, R102, P0 ;  /* 0x000000660900720c */ /* 0x040fe20000726670 */
[----:B------:R-:W-:-:S05]  /*21670*/  VIADD R12, R9, 0x8 ;  /* 0x00000008090c7836 */ /* 0x000fca0000000000 */
[----:B------:R-:W-:-:S07]  /*21680*/  ISETP.GE.OR P0, PT, R12, R102, P0 ;  /* 0x000000660c00720c */ /* 0x000fce0000706670 */
[----:B0-----:R0:W-:Y:S06]  /*21690*/  @!P1 ST.E desc[UR60][R4.64], R0 ;  /* 0x0000000004009985 */ /* 0x0011ec000c10193c */
[----:B-1----:R0:W-:Y:S01]  /*216a0*/  @!P0 ST.E desc[UR60][R6.64], R20 ;  /* 0x0000001406008985 */ /* 0x0021e2000c10193c */
[----:B------:R-:W-:Y:S05]  /*216b0*/  @P3 BRA `(.L_x_1834) ;  /* 0x0000000800843947 */ /* 0x000fea0003800000 */
[----:B0-----:R-:W-:Y:S01]  /*216c0*/  IMAD R5, R225, 0x40, R203 ;  /* 0x00000040e1057824 */ /* 0x001fe200078e02cb */
[----:B------:R-:W0:Y:S01]  /*216d0*/  @P4 LDC R53, c[0x0][0xbec] ;  /* 0x0002fb00ff354b82 */ /* 0x000e220000000800 */
[----:B------:R-:W-:Y:S02]  /*216e0*/  ULDC.64 UR4, c[0x0][0xaa0] ;  /* 0x0002a80000047ab9 */ /* 0x000fe40000000a00 */
[----:B------:R-:W-:-:S03]  /*216f0*/  IMAD.WIDE R72, R5, 0x2, R72 ;  /* 0x0000000205487825 */ /* 0x000fc600078e0248 */
[C---:B------:R-:W-:Y:S02]  /*21700*/  IADD3 R9, P6, R72.reuse, 0x1000, RZ ;  /* 0x0000100048097810 */ /* 0x040fe40007fde0ff */
[----:B------:R-:W1:Y:S01]  /*21710*/  @P4 LDC R55, c[0x0][0xbf0] ;  /* 0x0002fc00ff374b82 */ /* 0x000e620000000800 */
[----:B------:R-:W-:Y:S01]  /*21720*/  IMAD.WIDE.U32 R48, R3, UR4, RZ ;  /* 0x0000000403307c25 */ /* 0x000fe2000f8e00ff */
[C---:B------:R-:W-:Y:S02]  /*21730*/  IADD3 R13, P5, R72.reuse, 0x2000, RZ ;  /* 0x00002000480d7810 */ /* 0x040fe40007fbe0ff */
[----:B------:R-:W-:Y:S02]  /*21740*/  LOP3.LUT R8, R9, 0x380, RZ, 0xc0, !PT ;  /* 0x0000038009087812 */ /* 0x000fe400078ec0ff */
[----:B------:R-:W-:Y:S02]  /*21750*/  IADD3 R25, P3, R72, 0x3000, RZ ;  /* 0x0000300048197810 */ /* 0x000fe40007f7e0ff */
[----:B------:R-:W-:-:S02]  /*21760*/  SHF.R.U64 R8, R8, 0x3, RZ ;  /* 0x0000000308087819 */ /* 0x000fc400000012ff */
[----:B------:R-:W-:Y:S02]  /*21770*/  IADD3 R33, P2, R72, 0x4000, RZ ;  /* 0x0000400048217810 */ /* 0x000fe40007f5e0ff */
[----:B------:R-:W-:Y:S01]  /*21780*/  LOP3.LUT R8, R8, R9, RZ, 0x3c, !PT ;  /* 0x0000000908087212 */ /* 0x000fe200078e3cff */
[--C-:B------:R-:W-:Y:S01]  /*21790*/  IMAD.X R9, RZ, RZ, R73.reuse, P6 ;  /* 0x000000ffff097224 */ /* 0x100fe200030e0649 */
[C---:B------:R-:W-:Y:S02]  /*217a0*/  IADD3 R5, P6, R72.reuse, 0x7000, RZ ;  /* 0x0000700048057810 */ /* 0x040fe40007fde0ff */
[C---:B------:R-:W-:Y:S02]  /*217b0*/  IADD3 R37, P1, R72.reuse, 0x5000, RZ ;  /* 0x0000500048257810 */ /* 0x040fe40007f3e0ff */
[----:B------:R-:W-:Y:S01]  /*217c0*/  LOP3.LUT R0, R5, 0x380, RZ, 0xc0, !PT ;  /* 0x0000038005007812 */ /* 0x000fe200078ec0ff */
[----:B------:R-:W-:Y:S01]  /*217d0*/  IMAD.X R45, RZ, RZ, R73, P6 ;  /* 0x000000ffff2d7224 */ /* 0x000fe200030e0649 */
[----:B------:R-:W-:Y:S01]  /*217e0*/  IADD3 R41, P0, R72, 0x6000, RZ ;  /* 0x0000600048297810 */ /* 0x000fe20007f1e0ff */
[----:B------:R-:W5:Y:S01]  /*217f0*/  LD.E.128 R8, desc[UR60][R8.64] ;  /* 0x0000003c08087980 */ /* 0x000f62000c101d00 */
[----:B------:R-:W-:-:S02]  /*21800*/  SHF.R.U64 R0, R0, 0x3, RZ ;  /* 0x0000000300007819 */ /* 0x000fc400000012ff */
[----:B------:R-:W-:Y:S02]  /*21810*/  LOP3.LUT R12, R13, 0x380, RZ, 0xc0, !PT ;  /* 0x000003800d0c7812 */ /* 0x000fe400078ec0ff */
[----:B------:R-:W-:Y:S01]  /*21820*/  LOP3.LUT R44, R0, R5, RZ, 0x3c, !PT ;  /* 0x00000005002c7212 */ /* 0x000fe200078e3cff */
[----:B------:R-:W-:Y:S01]  /*21830*/  IMAD R0, R103, UR4, RZ ;  /* 0x0000000467007c24 */ /* 0x000fe2000f8e02ff */
[----:B------:R-:W-:Y:S02]  /*21840*/  LOP3.LUT R24, R25, 0x380, RZ, 0xc0, !PT ;  /* 0x0000038019187812 */ /* 0x000fe400078ec0ff */
[----:B------:R-:W-:Y:S01]  /*21850*/  LOP3.LUT R32, R33, 0x380, RZ, 0xc0, !PT ;  /* 0x0000038021207812 */ /* 0x000fe200078ec0ff */
[----:B------:R-:W-:Y:S01]  /*21860*/  IMAD R51, R3, UR5, R0 ;  /* 0x0000000503337c24 */ /* 0x000fe2000f8e0200 */
[----:B------:R-:W-:Y:S01]  /*21870*/  ULDC.64 UR4, c[0x0][0xae8] ;  /* 0x0002ba0000047ab9 */ /* 0x000fe20000000a00 */
[----:B------:R-:W-:Y:S01]  /*21880*/  IMAD R3, R205, 0x20, R225 ;  /* 0x00000020cd037824 */ /* 0x000fe200078e02e1 */
[----:B------:R-:W-:Y:S01]  /*21890*/  LOP3.LUT R36, R37, 0x380, RZ, 0xc0, !PT ;  /* 0x0000038025247812 */ /* 0x000fe200078ec0ff */
[----:B------:R-:W5:Y:S01]  /*218a0*/  LD.E.128 R44, desc[UR60][R44.64] ;  /* 0x0000003c2c2c7980 */ /* 0x000f62000c101d00 */
[----:B------:R-:W-:Y:S01]  /*218b0*/  IADD3 R49, R49, R51, RZ ;  /* 0x0000003331317210 */ /* 0x000fe20007ffe0ff */
[----:B------:R-:W-:Y:S01]  /*218c0*/  IMAD.IADD R50, R188, 0x1, R3 ;  /* 0x00000001bc327824 */ /* 0x000fe200078e0203 */
[----:B------:R-:W-:-:S02]  /*218d0*/  LOP3.LUT R40, R41, 0x380, RZ, 0xc0, !PT ;  /* 0x0000038029287812 */ /* 0x000fc400078ec0ff */
[----:B------:R-:W-:Y:S01]  /*218e0*/  LOP3.LUT R7, R72, 0x380, RZ, 0xc0, !PT ;  /* 0x0000038048077812 */ /* 0x000fe200078ec0ff */
[C---:B------:R-:W-:Y:S01]  /*218f0*/  IMAD.WIDE.U32 R48, R169.reuse, UR4, R48 ;  /* 0x00000004a9307c25 */ /* 0x040fe2000f8e0030 */
[----:B------:R-:W-:Y:S02]  /*21900*/  SHF.R.S32.HI R51, RZ, 0x1f, R28 ;  /* 0x0000001fff337819 */ /* 0x000fe4000001141c */
[----:B------:R-:W-:Y:S01]  /*21910*/  SHF.R.U64 R12, R12, 0x3, RZ ;  /* 0x000000030c0c7819 */ /* 0x000fe200000012ff */
[----:B0-----:R-:W-:Y:S01]  /*21920*/  @P4 IMAD.HI.U32 R0, R50, R53, RZ ;  /* 0x0000003532004227 */ /* 0x001fe200078e00ff */
[----:B------:R-:W-:Y:S02]  /*21930*/  SHF.R.U64 R24, R24, 0x3, RZ ;  /* 0x0000000318187819 */ /* 0x000fe400000012ff */
[----:B------:R-:W-:Y:S01]  /*21940*/  SHF.R.U64 R32, R32, 0x3, RZ ;  /* 0x0000000320207819 */ /* 0x000fe200000012ff */
[----:B------:R-:W-:Y:S01]  /*21950*/  IMAD R49, R169, UR5, R49 ;  /* 0x00000005a9317c24 */ /* 0x000fe2000f8e0231 */
[----:B------:R-:W-:Y:S01]  /*21960*/  ULDC.64 UR4, c[0x0][0xaf0] ;  /* 0x0002bc0000047ab9 */ /* 0x000fe20000000a00 */
[----:B------:R-:W-:Y:S01]  /*21970*/  IMAD.MOV.U32 R3, RZ, RZ, R50 ;  /* 0x000000ffff037224 */ /* 0x000fe200078e0032 */
[----:B-1----:R-:W-:Y:S01]  /*21980*/  @P4 SHF.R.U32.HI R3, RZ, R55, R0 ;  /* 0x00000037ff034219 */ /* 0x002fe20000011600 */
[----:B------:R-:W-:Y:S01]  /*21990*/  IMAD R51, R51, UR4, RZ ;  /* 0x0000000433337c24 */ /* 0x000fe2000f8e02ff */
[----:B------:R-:W-:-:S02]  /*219a0*/  SHF.R.U64 R36, R36, 0x3, RZ ;  /* 0x0000000324247819 */ /* 0x000fc400000012ff */
[----:B------:R-:W-:Y:S02]  /*219b0*/  SHF.R.U64 R40, R40, 0x3, RZ ;  /* 0x0000000328287819 */ /* 0x000fe400000012ff */
[----:B------:R-:W-:Y:S01]  /*219c0*/  SHF.R.U64 R7, R7, 0x3, RZ ;  /* 0x0000000307077819 */ /* 0x000fe200000012ff */
[--C-:B------:R-:W-:Y:S01]  /*219d0*/  IMAD.MOV R20, RZ, RZ, -R3.reuse ;  /* 0x000000ffff147224 */ /* 0x100fe200078e0a03 */
[----:B------:R-:W-:Y:S01]  /*219e0*/  SHF.R.S32.HI R0, RZ, 0x1f, R3 ;  /* 0x0000001fff007819 */ /* 0x000fe20000011403 */
[----:B------:R-:W-:Y:S01]  /*219f0*/  IMAD R51, R28, UR5, R51 ;  /* 0x000000051c337c24 */ /* 0x000fe2000f8e0233 */
[----:B------:R-:W-:Y:S01]  /*21a00*/  LOP3.LUT R12, R12, R13, RZ, 0x3c, !PT ;  /* 0x0000000d0c0c7212 */ /* 0x000fe200078e3cff */
[----:B------:R-:W-:Y:S01]  /*21a10*/  IMAD.X R13, RZ, RZ, R73, P5 ;  /* 0x000000ffff0d7224 */ /* 0x000fe200028e0649 */
        /* <DEDUP_REMOVED lines=8> */
[----:B------:R-:W-:Y:S01]  /*21aa0*/  IADD3.X R25, RZ, R73, RZ, P3, !PT ;  /* 0x00000049ff197210 */ /* 0x000fe20001ffe4ff */
[----:B------:R-:W-:Y:S01]  /*21ab0*/  IMAD.X R41, RZ, RZ, R73, P0 ;  /* 0x000000ffff297224 */ /* 0x000fe200000e0649 */
[----:B------:R-:W-:Y:S01]  /*21ac0*/  LOP3.LUT R72, R7, R72, RZ, 0x3c, !PT ;  /* 0x0000004807487212 */ /* 0x000fe200078e3cff */
[----:B------:R-:W-:-:S02]  /*21ad0*/  IMAD R0, R0, UR4, RZ ;  /* 0x0000000400007c24 */ /* 0x000fc4000f8e02ff */
[----:B------:R-:W-:Y:S01]  /*21ae0*/  IMAD R21, R21, R20, R50 ;  /* 0x0000001415157224 */ /* 0x000fe200078e0232 */
[----:B------:R-:W-:Y:S01]  /*21af0*/  IADD3 R49, R49, R51, RZ ;  /* 0x0000003331317210 */ /* 0x000fe20007ffe0ff */
[----:B------:R0:W5:Y:S01]  /*21b00*/  LD.E.128 R4, desc[UR60][R72.64] ;  /* 0x0000003c48047980 */ /* 0x000162000c101d00 */
[----:B------:R-:W-:-:S03]  /*21b10*/  IMAD R51, R3, UR5, R0 ;  /* 0x0000000503337c24 */ /* 0x000fc6000f8e0200 */
[----:B------:R-:W5:Y:S01]  /*21b20*/  LD.E.128 R12, desc[UR60][R12.64] ;  /* 0x0000003c0c0c7980 */ /* 0x000f62000c101d00 */
[----:B------:R-:W-:-:S03]  /*21b30*/  SHF.R.S32.HI R0, RZ, 0x1f, R21 ;  /* 0x0000001fff007819 */ /* 0x000fc60000011415 */
[----:B------:R-:W5:Y:S04]  /*21b40*/  LD.E.128 R24, desc[UR60][R24.64] ;  /* 0x0000003c18187980 */ /* 0x000f68000c101d00 */
[----:B------:R-:W5:Y:S04]  /*21b50*/  LD.E.128 R32, desc[UR60][R32.64] ;  /* 0x0000003c20207980 */ /* 0x000f68000c101d00 */
[----:B------:R-:W5:Y:S04]  /*21b60*/  LD.E.128 R36, desc[UR60][R36.64] ;  /* 0x0000003c24247980 */ /* 0x000f68000c101d00 */
[----:B------:R-:W5:Y:S01]  /*21b70*/  LD.E.128 R40, desc[UR60][R40.64] ;  /* 0x0000003c28287980 */ /* 0x000f62000c101d00 */
[----:B------:R-:W-:Y:S01]  /*21b80*/  IMAD.WIDE.U32 R48, R3, UR4, R48 ;  /* 0x0000000403307c25 */ /* 0x000fe2000f8e0030 */
[----:B------:R-:W-:Y:S01]  /*21b90*/  ULDC.64 UR4, c[0x0][0xad8] ;  /* 0x0002b60000047ab9 */ /* 0x000fe20000000a00 */
[----:B------:R-:W-:Y:S01]  /*21ba0*/  @!PT LDS RZ, [RZ] ;  /* 0x00000000fffff984 */ /* 0x000fe20000000800 */
[----:B------:R-:W-:Y:S01]  /*21bb0*/  @!PT LDS RZ, [RZ] ;  /* 0x00000000fffff984 */ /* 0x000fe20000000800 */
[----:B------:R-:W-:Y:S01]  /*21bc0*/  @!PT LDS RZ, [RZ] ;  /* 0x00000000fffff984 */ /* 0x000fe20000000800 */
[----:B------:R-:W-:Y:S01]  /*21bd0*/  @!PT LDS RZ, [RZ] ;  /* 0x00000000fffff984 */ /* 0x000fe20000000800 */
[----:B------:R1:W-:Y:S06]  /*21be0*/  MEMBAR.ALL.CTA ;  /* 0x0000000000007992 */ /* 0x0003ec0000008000 */
[----:B-1----:R-:W1:Y:S01]  /*21bf0*/  FENCE.VIEW.ASYNC.S ;  /* 0x00000000000073c6 */ /* 0x002e620000000000 */
[----:B------:R-:W-:-:S02]  /*21c00*/  IMAD R0, R0, UR4, RZ ;  /* 0x0000000400007c24 */ /* 0x000fc4000f8e02ff */
[----:B------:R-:W-:Y:S02]  /*21c10*/  IMAD.IADD R49, R49, 0x1, R51 ;  /* 0x0000000131317824 */ /* 0x000fe400078e0233 */
[----:B------:R-:W-:Y:S02]  /*21c20*/  IMAD.IADD R53, R225, 0x1, R188 ;  /* 0x00000001e1357824 */ /* 0x000fe400078e02bc */
[C---:B------:R-:W-:Y:S02]  /*21c30*/  IMAD R51, R21.reuse, UR5, R0 ;  /* 0x0000000515337c24 */ /* 0x040fe4000f8e0200 */
[----:B------:R-:W-:Y:S01]  /*21c40*/  IMAD.WIDE.U32 R20, R21, UR4, R48 ;  /* 0x0000000415147c25 */ /* 0x000fe2000f8e0030 */
[----:B------:R-:W-:Y:S01]  /*21c50*/  ISETP.GE.AND P2, PT, R53, R102, PT ;  /* 0x000000663500720c */ /* 0x000fe20003f46270 */
[----:B------:R-:W-:Y:S02]  /*21c60*/  ULDC.64 UR4, c[0x0][0xa80] ;  /* 0x0002a00000047ab9 */ /* 0x000fe40000000a00 */
[----:B------:R-:W-:Y:S01]  /*21c70*/  VIADD R0, R2, 0x2a820 ;  /* 0x0002a82002007836 */ /* 0x000fe20000000000 */
[----:B------:R-:W-:Y:S01]  /*21c80*/  LEA R28, P3, R20, UR4, 0x1 ;  /* 0x00000004141c7c11 */ /* 0x000fe2000f8608ff */
[----:B------:R-:W-:-:S02]  /*21c90*/  IMAD.IADD R21, R21, 0x1, R51 ;  /* 0x0000000115157824 */ /* 0x000fc400078e0233 */
[----:B------:R-:W-:Y:S01]  /*21ca0*/  VIADD R3, R53, 0x20 ;  /* 0x0000002035037836 */ /* 0x000fe20000000000 */
[----:B------:R-:W-:Y:S02]  /*21cb0*/  PRMT R0, RZ, 0x654, R0 ;  /* 0x00000654ff007816 */ /* 0x000fe40000000000 */
[----:B------:R-:W-:Y:S02]  /*21cc0*/  LEA.HI.X R50, R20, UR5, R21, 0x1, P3 ;  /* 0x0000000514327c11 */ /* 0x000fe400098f0c15 */
[----:B------:R-:W-:Y:S01]  /*21cd0*/  ISETP.GE.AND P0, PT, R3, R102, PT ;  /* 0x000000660300720c */ /* 0x000fe20003f06270 */
[----:B-1----:R0:W1:Y:S01]  /*21ce0*/  SHFL.IDX PT, R48, R28, RZ, 0x181f ;  /* 0x00181fff1c307589 */ /* 0x00206200000e0000 */
[----:B------:R-:W-:Y:S01]  /*21cf0*/  IADD3 R3, R53, 0x40, RZ ;  /* 0x0000004035037810 */ /* 0x000fe20007ffe0ff */
[----:B------:R2:W-:Y:S01]  /*21d00*/  SYNCS.ARRIVE.TRANS64.RED.A1T0 RZ, [R0+URZ], RZ ;  /* 0x000000ff00ff79a7 */ /* 0x0005e2000810043f */
[----:B------:R-:W-:Y:S01]  /*21d10*/  BSSY B1, `(.L_x_1835) ;  /* 0x000000f000017945 */ /* 0x000fe20003800000 */
[----:B------:R-:W-:-:S02]  /*21d20*/  SHF.R.S32.HI R104, RZ, 0x1f, R204 ;  /* 0x0000001fff687819 */ /* 0x000fc400000114cc */
[----:B------:R-:W-:Y:S01]  /*21d30*/  ISETP.GE.AND P1, PT, R3, R102, PT ;  /* 0x000000660300720c */ /* 0x000fe20003f26270 */
[----:B--2---:R0:W2:Y:S01]  /*21d40*/  SHFL.IDX PT, R0, R50, RZ, 0x181f ;  /* 0x00181fff32007589 */ /* 0x0040a200000e0000 */
[----:B------:R-:W-:Y:S01]  /*21d50*/  SHF.R.S32.HI R105, RZ, 0x1f, R203 ;  /* 0x0000001fff697819 */ /* 0x000fe200000114cb */
[----:B------:R-:W-:Y:S10]  /*21d60*/  @P2 BRA `(.L_x_1836) ;  /* 0x0000000000242947 */ /* 0x000ff40003800000 */
        /* <DEDUP_REMOVED lines=9> */
.L_x_1836:
[----:B------:R-:W-:Y:S05]  /*21e00*/  BSYNC B1 ;  /* 0x0000000000017941 */ /* 0x000fea0003800000 */
.L_x_1835:
        /* <DEDUP_REMOVED lines=13> */
.L_x_1838:
[----:B------:R-:W-:Y:S05]  /*21ee0*/  BSYNC B1 ;  /* 0x0000000000017941 */ /* 0x000fea0003800000 */
.L_x_1837:
        /* <DEDUP_REMOVED lines=13> */
.L_x_1840:
[----:B------:R-:W-:Y:S05]  /*21fc0*/  BSYNC B1 ;  /* 0x0000000000017941 */ /* 0x000fea0003800000 */
.L_x_1839:
[----:B------:R-:W-:Y:S01]  /*21fd0*/  VIADD R3, R53, 0x60 ;  /* 0x0000006035037836 */ /* 0x000fe20000000000 */
[----:B0-2-4-:R-:W0:Y:S04]  /*21fe0*/  SHFL.IDX PT, R50, R50, 0x3, 0x181f ;  /* 0x00781f0032327f89 */ /* 0x015e2800000e0000 */
        /* <DEDUP_REMOVED lines=14> */
.L_x_1834:
[----:B------:R-:W-:Y:S01]  /*220d0*/  ULDC.64 UR4, c[0x0][0xb08] ;  /* 0x0002c20000047ab9 */ /* 0x000fe20000000a00 */
[----:B------:R-:W1:Y:S01]  /*220e0*/  @P4 LDC R11, c[0x0][0xbec] ;  /* 0x0002fb00ff0b4b82 */ /* 0x000e620000000800 */
[----:B0-----:R-:W-:Y:S01]  /*220f0*/  IMAD R0, R103, UR4, RZ ;  /* 0x0000000467007c24 */ /* 0x001fe2000f8e02ff */
[----:B------:R-:W-:Y:S01]  /*22100*/  ULDC.64 UR6, c[0x0][0xb30] ;  /* 0x0002cc0000067ab9 */ /* 0x000fe20000000a00 */
[----:B------:R-:W-:Y:S01]  /*22110*/  IMAD.WIDE.U32 R4, R3, UR4, RZ ;  /* 0x0000000403047c25 */ /* 0x000fe2000f8e00ff */
[----:B------:R-:W-:Y:S01]  /*22120*/  ISETP.GE.AND P0, PT, R9, R102, PT ;  /* 0x000000660900720c */ /* 0x000fe20003f06270 */
[----:B------:R-:W-:Y:S01]  /*22130*/  BSSY B1, `(.L_x_1842) ;  /* 0x0000079000017945 */ /* 0x000fe20003800000 */
[C---:B------:R-:W-:Y:S01]  /*22140*/  IADD3 R13, R182.reuse, 0x8, RZ ;  /* 0x00000008b60d7810 */ /* 0x040fe20007ffe0ff */
[----:B------:R-:W-:Y:S01]  /*22150*/  IMAD R3, R3, UR5, R0 ;  /* 0x0000000503037c24 */ /* 0x000fe2000f8e0200 */
[----:B------:R-:W-:Y:S01]  /*22160*/  ULDC.64 UR4, c[0x0][0xb38] ;  /* 0x0002ce0000047ab9 */ /* 0x000fe20000000a00 */
[----:B------:R-:W0:Y:S01]  /*22170*/  @P4 LDC R0, c[0x0][0xbf0] ;  /* 0x0002fc00ff004b82 */ /* 0x000e220000000800 */
[----:B------:R-:W-:Y:S01]  /*22180*/  VIADD R15, R182, 0x10 ;  /* 0x00000010b60f7836 */ /* 0x000fe20000000000 */
[----:B------:R-:W-:Y:S01]  /*22190*/  SHF.R.S32.HI R14, RZ, 0x1f, R13 ;  /* 0x0000001fff0e7819 */ /* 0x000fe2000001140d */
[----:B------:R-:W-:Y:S01]  /*221a0*/  IMAD.IADD R5, R5, 0x1, R3 ;  /* 0x0000000105057824 */ /* 0x000fe200078e0203 */
[----:B------:R-:W-:-:S02]  /*221b0*/  SHF.R.S32.HI R3, RZ, 0x1f, R28 ;  /* 0x0000001fff037819 */ /* 0x000fc4000001141c */
[----:B------:R-:W-:Y:S01]  /*221c0*/  SHF.R.S32.HI R20, RZ, 0x1f, R15 ;  /* 0x0000001fff147819 */ /* 0x000fe2000001140f */
[C---:B------:R-:W-:Y:S01]  /*221d0*/  IMAD.WIDE.U32 R4, R169.reuse, UR4, R4 ;  /* 0x00000004a9047c25 */ /* 0x040fe2000f8e0004 */
[----:B------:R-:W-:Y:S02]  /*221e0*/  SHF.R.S32.HI R25, RZ, 0x1f, R212 ;  /* 0x0000001fff197819 */ /* 0x000fe400000114d4 */
[----:B------:R-:W-:Y:S01]  /*221f0*/  SHF.R.S32.HI R26, RZ, 0x1f, R213 ;  /* 0x0000001fff1a7819 */ /* 0x000fe200000114d5 */
[----:B------:R-:W-:Y:S01]  /*22200*/  IMAD R5, R169, UR5, R5 ;  /* 0x00000005a9057c24 */ /* 0x000fe2000f8e0205 */
[----:B------:R-:W-:Y:S01]  /*22210*/  ULDC.64 UR4, c[0x0][0xb40] ;  /* 0x0002d00000047ab9 */ /* 0x000fe20000000a00 */
[----:B------:R-:W-:Y:S01]  /*22220*/  SHF.R.S32.HI R27, RZ, 0x1f, R214 ;  /* 0x0000001fff1b7819 */ /* 0x000fe200000114d6 */
[----:B------:R-:W-:Y:S01]  /*22230*/  IMAD R3, R3, UR4, RZ ;  /* 0x0000000403037c24 */ /* 0x000fe2000f8e02ff */
[----:B------:R-:W-:Y:S01]  /*22240*/  SHF.R.S32.HI R32, RZ, 0x1f, R215 ;  /* 0x0000001fff207819 */ /* 0x000fe200000114d7 */
[----:B-1----:R-:W-:Y:S01]  /*22250*/  @P4 IMAD.HI.U32 R11, R24, R11, RZ ;  /* 0x0000000b180b4227 */ /* 0x002fe200078e00ff */
[----:B------:R-:W-:-:S02]  /*22260*/  SHF.R.S32.HI R33, RZ, 0x1f, R216 ;  /* 0x0000001fff217819 */ /* 0x000fc400000114d8 */
[----:B------:R-:W-:Y:S01]  /*22270*/  SHF.R.S32.HI R34, RZ, 0x1f, R217 ;  /* 0x0000001fff227819 */ /* 0x000fe200000114d9 */
[C---:B------:R-:W-:Y:S01]  /*22280*/  IMAD R7, R28.reuse, UR5, R3 ;  /* 0x000000051c077c24 */ /* 0x040fe2000f8e0203 */
[----:B------:R-:W-:Y:S01]  /*22290*/  SHF.R.S32.HI R35, RZ, 0x1f, R218 ;  /* 0x0000001fff237819 */ /* 0x000fe200000114da */
[----:B------:R-:W-:Y:S01]  /*222a0*/  IMAD.WIDE.U32 R4, R28, UR4, R4 ;  /* 0x000000041c047c25 */ /* 0x000fe2000f8e0004 */
[----:B------:R-:W-:Y:S01]  /*222b0*/  ULDC.64 UR4, c[0x0][0xb48] ;  /* 0x0002d20000047ab9 */ /* 0x000fe20000000a00 */
[----:B------:R-:W-:Y:S02]  /*222c0*/  SHF.R.S32.HI R72, RZ, 0x1f, R219 ;  /* 0x0000001fff487819 */ /* 0x000fe400000114db */
[----:B------:R-:W-:Y:S01]  /*222d0*/  IMAD.MOV.U32 R3, RZ, RZ, R24 ;  /* 0x000000ffff037224 */ /* 0x000fe200078e0018 */
[----:B0-----:R-:W-:Y:S02]  /*222e0*/  @P4 SHF.R.U32.HI R3, RZ, R0, R11 ;  /* 0x00000000ff034219 */ /* 0x001fe4000001160b */
[----:B------:R-:W-:-:S02]  /*222f0*/  IADD3 R5, R5, R7, RZ ;  /* 0x0000000705057210 */ /* 0x000fc40007ffe0ff */
[--C-:B------:R-:W-:Y:S01]  /*22300*/  SHF.R.S32.HI R0, RZ, 0x1f, R3.reuse ;  /* 0x0000001fff007819 */ /* 0x100fe20000011403 */
[----:B------:R-:W-:Y:S01]  /*22310*/  IMAD.MOV R6, RZ, RZ, -R3 ;  /* 0x000000ffff067224 */ /* 0x000fe200078e0a03 */
[----:B------:R-:W-:Y:S01]  /*22320*/  SHF.R.S32.HI R73, RZ, 0x1f, R220 ;  /* 0x0000001fff497819 */ /* 0x000fe200000114dc */
[----:B------:R-:W-:Y:S01]  /*22330*/  IMAD.WIDE.U32 R4, R210, UR4, R4 ;  /* 0x00000004d2047c25 */ /* 0x000fe2000f8e0004 */
[----:B------:R-:W-:Y:S02]  /*22340*/  SHF.R.S32.HI R104, RZ, 0x1f, R221 ;  /* 0x0000001fff687819 */ /* 0x000fe400000114dd */
[----:B------:R-:W-:Y:S01]  /*22350*/  SHF.R.S32.HI R105, RZ, 0x1f, R222 ;  /* 0x0000001fff697819 */ /* 0x000fe200000114de */
[----:B------:R-:W-:Y:S01]  /*22360*/  IMAD R21, R21, R6, R24 ;  /* 0x0000000615157224 */ /* 0x000fe200078e0218 */
[----:B------:R-:W-:Y:S01]  /*22370*/  SHF.R.S32.HI R106, RZ, 0x1f, R223 ;  /* 0x0000001fff6a7819 */ /* 0x000fe200000114df */
[----:B------:R-:W-:Y:S02]  /*22380*/  IMAD R0, R0, UR6, RZ ;  /* 0x0000000600007c24 */ /* 0x000fe4000f8e02ff */
[----:B------:R-:W-:Y:S01]  /*22390*/  IMAD R5, R210, UR5, R5 ;  /* 0x00000005d2057c24 */ /* 0x000fe2000f8e0205 */
[----:B------:R-:W-:Y:S01]  /*223a0*/  ULDC.64 UR4, c[0x0][0xb28] ;  /* 0x0002ca0000047ab9 */ /* 0x000fe20000000a00 */
        /* <DEDUP_REMOVED lines=9> */
[----:B------:R-:W-:Y:S01]  /*22440*/  LEA R0, P1, R4, UR4, 0x2 ;  /* 0x0000000404007c11 */ /* 0x000fe2000f8210ff */
[----:B------:R-:W-:-:S03]  /*22450*/  VIADD R6, R2, 0x2a820 ;  /* 0x0002a82002067836 */ /* 0x000fc60000000000 */
[----:B------:R-:W-:Y:S02]  /*22460*/  LEA.HI.X R3, R4, UR5, R3, 0x2, P1 ;  /* 0x0000000504037c11 */ /* 0x000fe400088f1403 */
[----:B------:R-:W-:Y:S01]  /*22470*/  PRMT R6, RZ, 0x654, R6 ;  /* 0x00000654ff067816 */ /* 0x000fe20000000006 */
[----:B------:R0:W1:Y:S03]  /*22480*/  SHFL.IDX PT, R4, R0, RZ, 0x1c1f ;  /* 0x001c1fff00047589 */ /* 0x00006600000e0000 */
[----:B------:R0:W-:Y:S01]  /*22490*/  SYNCS.ARRIVE.TRANS64.RED.A1T0 RZ, [R6+URZ], RZ ;  /* 0x000000ff06ff79a7 */ /* 0x0001e2000810043f */
[----:B------:R0:W2:Y:S01]  /*224a0*/  SHFL.IDX PT, R5, R3, RZ, 0x1c1f ;  /* 0x001c1fff03057589 */ /* 0x0000a200000e0000 */
        /* <DEDUP_REMOVED lines=65> */
.L_x_1843:
[----:B------:R-:W-:Y:S05]  /*228c0*/  BSYNC B1 ;  /* 0x0000000000017941 */ /* 0x000fea0003800000 */
.L_x_1842:
[----:B------:R-:W-:Y:S01]  /*228d0*/  ISETP.GE.AND P0, PT, R12, R102, PT ;  /* 0x000000660c00720c */ /* 0x000fe20003f06270 */
[----:B--23--:R2:W3:Y:S04]  /*228e0*/  SHFL.IDX PT, R5, R3, 0x1, 0x1c1f ;  /* 0x003c1f0003057f89 */ /* 0x00c4e800000e0000 */
[----:B-1----:R2:W1:Y:S08]  /*228f0*/  SHFL.IDX PT, R4, R0, 0x1, 0x1c1f ;  /* 0x003c1f0000047f89 */ /* 0x00247000000e0000 */
[----:B--2---:R-:W-:Y:S05]  /*22900*/  @P0 BRA `(.L_x_1841) ;  /* 0x0000000c00f00947 */ /* 0x004fea0003800000 */
[----:B------:R-:W-:Y:S02]  /*22910*/  ULDC UR4, c[0x0][0xac8] ;  /* 0x0002b20000047ab9 */ /* 0x000fe40000000800 */
[----:B------:R-:W-:Y:S02]  /*22920*/  ISETP.GE.AND P1, PT, R13, UR4, PT ;  /* 0x000000040d007c0c */ /* 0x000fe4000bf26270 */
[----:B------:R-:W-:Y:S02]  /*22930*/  ISETP.GE.AND P0, PT, R15, UR4, PT ;  /* 0x000000040f007c0c */ /* 0x000fe4000bf06270 */
[----:B------:R-:W-:Y:S02]  /*22940*/  ISETP.GE.AND P2, PT, R182, UR4, PT ;  /* 0x00000004b6007c0c */ /* 0x000fe4000bf46270 */
[----:B------:R-:W-:Y:S02]  /*22950*/  ISETP.GE.AND P4, PT, R222, UR4, PT ;  /* 0x00000004de007c0c */ /* 0x000fe4000bf86270 */
[----:B------:R-:W-:-:S05]  /*22960*/  ISETP.GE.AND P3, PT, R223, UR4, PT ;  /* 0x00000004df007c0c */ /* 0x000fca000bf66270 */
[-C--:B-1----:R-:W-:Y:S02]  /*22970*/  @!P1 LEA R8, P5, R13, R4.reuse, 0x2 ;  /* 0x000000040d089211 */ /* 0x082fe400078a10ff */
[-C--:B------:R-:W-:Y:S02]  /*22980*/  @!P0 LEA R10, P6, R15, R4.reuse, 0x2 ;  /* 0x000000040f0a8211 */ /* 0x080fe400078c10ff */
[-C--:B---3--:R-:W-:Y:S01]  /*22990*/  @!P1 LEA.HI.X R9, R13, R5.reuse, R14, 0x2, P5 ;  /* 0x000000050d099211 */ /* 0x088fe200028f140e */
[----:B0-----:R-:W-:Y:S01]  /*229a0*/  @!P2 IMAD.WIDE R6, R182, 0x4, R4 ;  /* 0x00000004b606a825 */ /* 0x001fe200078e0204 */
        /* <DEDUP_REMOVED lines=18> */
[-C--:B-1----:R-:W-:Y:S01]  /*22ad0*/  @!P2 LEA R10, P6, R218, R4.reuse, 0x2 ;  /* 0x00000004da0aa211 */ /* 0x082fe200078c10ff */
[----:B------:R-:W-:Y:S01]  /*22ae0*/  @!P5 ST.E.64 desc[UR60][R20.64], R46 ;  /* 0x0000002e1400d985 */ /* 0x000fe2000c101b3c */
[----:B------:R-:W-:Y:S02]  /*22af0*/  @!P1 LEA R8, P5, R219, R4, 0x2 ;  /* 0x00000004db089211 */ /* 0x000fe400078a10ff */
        /* <DEDUP_REMOVED lines=35> */
.L_x_1832:
[----:B------:R-:W-:Y:S01]  /*22d30*/  ULDC.64 UR4, c[0x0][0xc08] ;  /* 0x0003020000047ab9 */ /* 0x000fe20000000a00 */
[----:B------:R-:W3:Y:S01]  /*22d40*/  LDC.64 R4, c[0x0][0xc00] ;  /* 0x00030000ff047b82 */ /* 0x000ee20000000a00 */
[----:B------:R-:W-:Y:S01]  /*22d50*/  ISETP.NE.U32.AND P0, PT, RZ, UR4, PT ;  /* 0x00000004ff007c0c */ /* 0x000fe2000bf05070 */
[----:B------:R-:W-:-:S03]  /*22d60*/  IMAD.MOV.U32 R3, RZ, RZ, RZ ;  /* 0x000000ffff037224 */ /* 0x000fc600078e00ff */
[----:B------:R-:W-:Y:S01]  /*22d70*/  ISETP.NE.AND.EX P1, PT, RZ, UR5, PT, P0 ;  /* 0x00000005ff007c0c */ /* 0x000fe2000bf25300 */
[----:B------:R-:W-:Y:S02]  /*22d80*/  ULDC.64 UR4, c[0x0][0xc00] ;  /* 0x0003000000047ab9 */ /* 0x000fe40000000a00 */
[----:B------:R-:W-:-:S04]  /*22d90*/  ISETP.NE.U32.AND P0, PT, RZ, UR4, PT ;  /* 0x00000004ff007c0c */ /* 0x000fc8000bf05070 */
[----:B------:R-:W-:-:S06]  /*22da0*/  ISETP.NE.AND.EX P0, PT, RZ, UR5, PT, P0 ;  /* 0x00000005ff007c0c */ /* 0x000fcc000bf05300 */
[----:B------:R-:W4:Y:S01]  /*22db0*/  @P1 LDC.64 R6, c[0x0][0xc08] ;  /* 0x00030200ff061b82 */ /* 0x000f220000000a00 */
[----:B------:R-:W-:Y:S02]  /*22dc0*/  ULDC UR4, c[0x0][0xa88] ;  /* 0x0002a20000047ab9 */ /* 0x000fe40000000800 */
[----:B------:R-:W-:Y:S02]  /*22dd0*/  IMAD.U32 R0, RZ, RZ, UR4 ;  /* 0x00000004ff007e24 */ /* 0x000fe4000f8e00ff */
[----:B---3--:R-:W-:-:S05]  /*22de0*/  IMAD.WIDE R4, R207, 0x4, R4 ;  /* 0x00000004cf047825 */ /* 0x008fca00078e0204 */
[----:B------:R3:W5:Y:S01]  /*22df0*/  @P0 LDG.E R3, desc[UR60][R4.64] ;  /* 0x0000003c04030981 */ /* 0x000762000c1e1900 */
[----:B----4-:R-:W-:-:S05]  /*22e00*/  @P1 IMAD.WIDE R6, R207, 0x4, R6 ;  /* 0x00000004cf061825 */ /* 0x010fca00078e0206 */
[----:B------:R3:W5:Y:S01]  /*22e10*/  @P1 LDG.E R0, desc[UR60][R6.64] ;  /* 0x0000003c06001981 */ /* 0x000762000c1e1900 */
[----:B------:R-:W-:Y:S02]  /*22e20*/  ISETP.NE.AND P2, PT, R206, RZ, PT ;  /* 0x000000ffce00720c */ /* 0x000fe40003f45270 */
[----:B--2---:R-:W-:Y:S01]  /*22e30*/  SHF.R.S32.HI R28, RZ, 0x1f, R207 ;  /* 0x0000001fff1c7819 */ /* 0x004fe200000114cf */
[----:B------:R-:W2:Y:S10]  /*22e40*/  S2R R35, SR_TID.X ;  /* 0x0000000000237919 */ /* 0x000eb40000002100 */
[----:B------:R-:W4:Y:S01]  /*22e50*/  @!P2 LDC R206, c[0x0][0xad4] ;  /* 0x0002b500ffceab82 */ /* 0x000f220000000800 */
[----:B--2---:R-:W-:Y:S01]  /*22e60*/  VIADD R8, R35, 0xffffff80 ;  /* 0xffffff8023087836 */ /* 0x004fe20000000000 */
[----:B----4-:R-:W-:-:S04]  /*22e70*/  ISETP.GT.AND P2, PT, R206, 0x1, PT ;  /* 0x00000001ce00780c */ /* 0x010fc80003f44270 */
[----:B------:R-:W-:Y:S01]  /*22e80*/  ISETP.GT.AND P3, PT, R8, 0x7f, PT ;  /* 0x0000007f0800780c */ /* 0x000fe20003f64270 */
[----:B---3--:R-:W-:-:S12]  /*22e90*/  @P1 BRA `(.L_x_1844) ;  /* 0x0000000000101947 */ /* 0x008fd80003800000 */
[----:B------:R-:W-:Y:S05]  /*22ea0*/  @!P0 BRA `(.L_x_1844) ;  /* 0x00000000000c8947 */ /* 0x000fea0003800000 */
[----:B------:R-:W2:Y:S04]  /*22eb0*/  LDG.E R7, desc[UR60][R4.64] ;  /* 0x0000003c04077981 */ /* 0x000ea8000c1e1900 */
[----:B-----5:R-:W2:Y:S02]  /*22ec0*/  LDG.E R0, desc[UR60][R4.64+0x4] ;  /* 0x0000043c04007981 */ /* 0x020ea4000c1e1900 */
[----:B--2---:R-:W-:-:S07]  /*22ed0*/  IADD3 R0, -R7, R0, RZ ;  /* 0x0000000007007210 */ /* 0x004fce0007ffe1ff */
.L_x_1844:
[----:B------:R-:W-:Y:S01]  /*22ee0*/  BSSY B1, `(.L_x_1845) ;  /* 0x0000035000017945 */ /* 0x000fe20003800000 */
[----:B0-----:R-:W-:Y:S02]  /*22ef0*/  SEL R33, R207, RZ, !P0 ;  /* 0x000000ffcf217207 */ /* 0x001fe40004000000 */
[----:B------:R-:W-:Y:S02]  /*22f00*/  SEL R28, R28, RZ, !P0 ;  /* 0x000000ff1c1c7207 */ /* 0x000fe40004000000 */
[----:B-----5:R-:W-:Y:S01]  /*22f10*/  SHF.R.S32.HI R26, RZ, 0x1f, R3 ;  /* 0x0000001fff1a7819 */ /* 0x020fe20000011403 */
[----:B------:R-:W-:Y:S06]  /*22f20*/  @P3 BRA `(.L_x_1846) ;  /* 0x0000000000c03947 */ /* 0x000fec0003800000 */
[----:B------:R-:W0:Y:S01]  /*22f30*/  LDC R37, c[0x0][0xbe8] ;  /* 0x0002fa00ff257b82 */ /* 0x000e220000000800 */
[----:B------:R-:W-:Y:S01]  /*22f40*/  IADD3 R35, R188, -0x80, R35 ;  /* 0xffffff80bc237810 */ /* 0x000fe20007ffe023 */
[----:B0-----:R-:W-:-:S05]  /*22f50*/  IMAD R4, R0, R37, RZ ;  /* 0x0000002500047224 */ /* 0x001fca00078e02ff */
[----:B------:R-:W-:-:S13]  /*22f60*/  ISETP.GE.AND P0, PT, R35, R4, PT ;  /* 0x000000042300720c */ /* 0x000fda0003f06270 */
[----:B------:R-:W-:Y:S05]  /*22f70*/  @P0 BRA `(.L_x_1846) ;  /* 0x0000000000ac0947 */ /* 0x000fea0003800000 */
[----:B------:R-:W-:Y:S01]  /*22f80*/  IMAD.MOV.U32 R24, RZ, RZ, 0x9b8 ;  /* 0x000009b8ff187424 */ /* 0x000fe200078e00ff */
[----:B------:R-:W-:Y:S01]  /*22f90*/  ISETP.GT.AND P0, PT, R206, 0x1, PT ;  /* 0x00000001ce00780c */ /* 0x000fe20003f04270 */
[----:B------:R-:W0:Y:S01]  /*22fa0*/  LDC.64 R4, c[0x0][0xba8] ;  /* 0x0002ea00ff047b82 */ /* 0x000e220000000a00 */
[----:B------:R-:W-:Y:S01]  /*22fb0*/  ISETP.NE.AND P1, PT, R37, 0x1, PT ;  /* 0x000000012500780c */ /* 0x000fe20003f25270 */
[----:B------:R-:W-:Y:S01]  /*22fc0*/  IMAD.MOV.U32 R21, RZ, RZ, R35 ;  /* 0x000000ffff157224 */ /* 0x000fe200078e0023 */
[----:B------:R-:W-:-:S05]  /*22fd0*/  SEL R24, R24, 0x978, P0 ;  /* 0x0000097818187807 */ /* 0x000fca0000000000 */
[----:B------:R-:W2:Y:S08]  /*22fe0*/  LDC.64 R12, c[0x0][R24+0x220] ;  /* 0x00008800180c7b82 */ /* 0x000eb00000000a00 */
[----:B------:R-:W3:Y:S08]  /*22ff0*/  LDC.64 R10, c[0x0][R24+0x218] ;  /* 0x00008600180a7b82 */ /* 0x000ef00000000a00 */
[----:B------:R-:W4:Y:S08]  /*23000*/  LDC.64 R8, c[0x0][R24+0x228] ;  /* 0x00008a0018087b82 */ /* 0x000f300000000a00 */
[----:B------:R-:W5:Y:S08]  /*23010*/  LDC.64 R6, c[0x0][R24+0x210] ;  /* 0x0000840018067b82 */ /* 0x000f700000000a00 */
[----:B------:R-:W1:Y:S08]  /*23020*/  @P1 LDC R20, c[0x0][0xbec] ;  /* 0x0002fb00ff141b82 */ /* 0x000e700000000800 */
[----:B------:R-:W4:Y:S01]  /*23030*/  @P1 LDC R27, c[0x0][0xbf0] ;  /* 0x0002fc00ff1b1b82 */ /* 0x000f220000000800 */
[----:B--2---:R-:W-:-:S07]  /*23040*/  IMAD R13, R13, R33, RZ ;  /* 0x000000210d0d7224 */ /* 0x004fce00078e02ff */
[----:B0-----:R-:W0:Y:S01]  /*23050*/  @!P0 LDC R4, c[0x0][0xb50] ;  /* 0x0002d400ff048b82 */ /* 0x001e220000000800 */
[----:B-1----:R-:W-:-:S07]  /*23060*/  @P1 IMAD.HI.U32 R20, R35, R20, RZ ;  /* 0x0000001423141227 */ /* 0x002fce00078e00ff */
[----:B------:R-:W1:Y:S01]  /*23070*/  @!P0 LDC R5, c[0x0][0xb54] ;  /* 0x0002d500ff058b82 */ /* 0x000e620000000800 */
[-C--:B---3--:R-:W-:Y:S02]  /*23080*/  IMAD R25, R11, R169.reuse, RZ ;  /* 0x000000a90b197224 */ /* 0x088fe400078e02ff */
[----:B------:R-:W-:Y:S01]  /*23090*/  IMAD.WIDE.U32 R14, R10, R169, RZ ;  /* 0x000000a90a0e7225 */ /* 0x000fe200078e00ff */
[----:B----4-:R-:W-:-:S03]  /*230a0*/  @P1 SHF.R.U32.HI R21, RZ, R27, R20 ;  /* 0x0000001bff151219 */ /* 0x010fc60000011614 */
[----:B------:R-:W-:-:S04]  /*230b0*/  IMAD.WIDE.U32 R10, R12, R33, RZ ;  /* 0x000000210c0a7225 */ /* 0x000fc800078e00ff */
[----:B------:R-:W-:Y:S01]  /*230c0*/  IMAD R27, R12, R28, R13 ;  /* 0x0000001c0c1b7224 */ /* 0x000fe200078e020d */
[----:B------:R-:W-:Y:S01]  /*230d0*/  SEL R13, R210, RZ, P0 ;  /* 0x000000ffd20d7207 */ /* 0x000fe20000000000 */
[----:B------:R-:W-:Y:S01]  /*230e0*/  IMAD.IADD R25, R15, 0x1, R25 ;  /* 0x000000010f197824 */ /* 0x000fe200078e0219 */
[----:B------:R-:W-:Y:S01]  /*230f0*/  IADD3 R14, P1, P3, R10, R14, R3 ;  /* 0x0000000e0a0e7210 */ /* 0x000fe20007b3e003 */
[----:B------:R-:W-:Y:S01]  /*23100*/  IMAD.MOV R10, RZ, RZ, -R21 ;  /* 0x000000ffff0a7224 */ /* 0x000fe200078e0a15 */
[----:B------:R-:W-:Y:S01]  /*23110*/  IADD3 R27, R11, R27, RZ ;  /* 0x0000001b0b1b7210 */ /* 0x000fe20007ffe0ff */
[-C--:B------:R-:W-:Y:S02]  /*23120*/  IMAD R15, R9, R13.reuse, RZ ;  /* 0x0000000d090f7224 */ /* 0x080fe400078e02ff */
[----:B------:R-:W-:-:S04]  /*23130*/  IMAD.WIDE.U32 R8, R8, R13, RZ ;  /* 0x0000000d08087225 */ /* 0x000fc800078e00ff */
[----:B------:R-:W-:Y:S01]  /*23140*/  IMAD R11, R37, R10, R35 ;  /* 0x0000000a250b7224 */ /* 0x000fe200078e0223 */
[----:B------:R-:W-:Y:S01]  /*23150*/  IADD3.X R10, R27, R25, R26, P1, P3 ;  /* 0x000000191b0a7210 */ /* 0x000fe20000fe641a */
[----:B------:R-:W-:Y:S01]  /*23160*/  IMAD.IADD R15, R9, 0x1, R15 ;  /* 0x00000001090f7824 */ /* 0x000fe200078e020f */
[----:B------:R-:W-:Y:S01]  /*23170*/  IADD3 R8, P0, P1, R21, R14, R8 ;  /* 0x0000000e15087210 */ /* 0x000fe2000791e008 */
[----:B-----5:R-:W-:Y:S01]  /*23180*/  IMAD R7, R7, R11, RZ ;  /* 0x0000000b07077224 */ /* 0x020fe200078e02ff */
[----:B------:R-:W-:Y:S02]  /*23190*/  SHF.R.S32.HI R21, RZ, 0x1f, R21 ;  /* 0x0000001fff157819 */ /* 0x000fe40000011415 */
[----:B------:R-:W-:Y:S02]  /*231a0*/  SHF.R.S32.HI R13, RZ, 0x1f, R11 ;  /* 0x0000001fff0d7819 */ /* 0x000fe4000001140b */
[----:B------:R-:W-:-:S03]  /*231b0*/  IADD3.X R9, R21, R10, R15, P0, P1 ;  /* 0x0000000a15097210 */ /* 0x000fc600007e240f */
[C---:B------:R-:W-:Y:S02]  /*231c0*/  IMAD R13, R6.reuse, R13, R7 ;  /* 0x0000000d060d7224 */ /* 0x040fe400078e0207 */
[----:B------:R-:W-:-:S04]  /*231d0*/  IMAD.WIDE.U32 R6, R6, R11, R8 ;  /* 0x0000000b06067225 */ /* 0x000fc800078e0008 */
[----:B------:R-:W-:Y:S01]  /*231e0*/  IMAD.IADD R7, R7, 0x1, R13 ;  /* 0x0000000107077824 */ /* 0x000fe200078e020d */
[----:B0-----:R-:W-:-:S04]  /*231f0*/  LEA R4, P0, R6, R4, 0x2 ;  /* 0x0000000406047211 */ /* 0x001fc800078010ff */
[----:B-1----:R-:W-:Y:S01]  /*23200*/  LEA.HI.X R5, R6, R5, R7, 0x2, P0 ;  /* 0x0000000506057211 */ /* 0x002fe200000f1407 */
[----:B------:R-:W-:-:S05]  /*23210*/  IMAD.MOV.U32 R7, RZ, RZ, -0x800000 ;  /* 0xff800000ff077424 */ /* 0x000fca00078e00ff */
[----:B------:R0:W-:Y:S03]  /*23220*/  STG.E desc[UR60][R4.64], R7 ;  /* 0x0000000704007986 */ /* 0x0001e6000c10193c */
.L_x_1846:
[----:B------:R-:W-:Y:S05]  /*23230*/  BSYNC B1 ;  /* 0x0000000000017941 */ /* 0x000fea0003800000 */
.L_x_1845:
[----:B------:R-:W-:Y:S05]  /*23240*/  @P2 BRA `(.L_x_1841) ;  /* 0x0000000400a02947 */ /* 0x000fea0003800000 */
[----:B------:R-:W2:Y:S01]  /*23250*/  LDC R11, c[0x0][0xbe8] ;  /* 0x0002fa00ff0b7b82 */ /* 0x000ea20000000800 */
        /* <DEDUP_REMOVED lines=12> */
[----:B------:R-:W-:Y:S02]  /*23320*/  IMAD.IADD R9, R188, 0x1, R3 ;  /* 0x00000001bc097824 */ /* 0x000fe400078e0203 */
[----:B------:R-:W-:-:S04]  /*23330*/  IMAD.WIDE.U32 R4, R169, UR4, R4 ;  /* 0x00000004a9047c25 */ /* 0x000fc8000f8e0004 */
[----:B------:R-:W-:Y:S01]  /*23340*/  IMAD.MOV.U32 R3, RZ, RZ, R9 ;  /* 0x000000ffff037224 */ /* 0x000fe200078e0009 */
[----:B--2---:R-:W-:Y:S01]  /*23350*/  ISETP.NE.AND P0, PT, R11, 0x1, PT ;  /* 0x000000010b00780c */ /* 0x004fe20003f05270 */
[----:B------:R-:W-:Y:S01]  /*23360*/  IMAD R5, R169, UR5, R5 ;  /* 0x00000005a9057c24 */ /* 0x000fe2000f8e0205 */
[----:B------:R-:W-:Y:S01]  /*23370*/  ULDC.64 UR4, c[0x0][0xae0] ;  /* 0x0002b80000047ab9 */ /* 0x000fe20000000a00 */
[C---:B------:R-:W-:Y:S02]  /*23380*/  IMAD R7, R33.reuse, UR7, R7 ;  /* 0x0000000721077c24 */ /* 0x040fe4000f8e0207 */
[----:B------:R-:W-:-:S04]  /*23390*/  IMAD.WIDE.U32 R4, R33, UR6, R4 ;  /* 0x0000000621047c25 */ /* 0x000fc8000f8e0004 */
[----:B------:R-:W-:Y:S02]  /*233a0*/  IMAD.IADD R5, R5, 0x1, R7 ;  /* 0x0000000105057824 */ /* 0x000fe400078e0207 */
[----:B------:R-:W-:Y:S02]  /*233b0*/  IMAD.IADD R188, R225, 0x1, R188 ;  /* 0x00000001e1bc7824 */ /* 0x000fe400078e02bc */
[----:B------:R-:W0:Y:S08]  /*233c0*/  @P0 LDC R6, c[0x0][0xbec] ;  /* 0x0002fb00ff060b82 */ /* 0x000e300000000800 */
[----:B------:R-:W2:Y:S01]  /*233d0*/  @P0 LDC R13, c[0x0][0xbf0] ;  /* 0x0002fc00ff0d0b82 */ /* 0x000ea20000000800 */
[----:B0-----:R-:W-:-:S05]  /*233e0*/  @P0 IMAD.HI.U32 R6, R9, R6, RZ ;  /* 0x0000000609060227 */ /* 0x001fca00078e00ff */
[----:B--2---:R-:W-:-:S04]  /*233f0*/  @P0 SHF.R.U32.HI R3, RZ, R13, R6 ;  /* 0x0000000dff030219 */ /* 0x004fc80000011606 */
[--C-:B------:R-:W-:Y:S01]  /*23400*/  SHF.R.S32.HI R6, RZ, 0x1f, R3.reuse ;  /* 0x0000001fff067819 */ /* 0x100fe20000011403 */
[----:B------:R-:W-:Y:S02]  /*23410*/  IMAD.MOV R8, RZ, RZ, -R3 ;  /* 0x000000ffff087224 */ /* 0x000fe400078e0a03 */
[----:B------:R-:W-:-:S04]  /*23420*/  IMAD.WIDE.U32 R4, R3, UR4, R4 ;  /* 0x0000000403047c25 */ /* 0x000fc8000f8e0004 */
[----:B------:R-:W-:Y:S02]  /*23430*/  IMAD R6, R6, UR4, RZ ;  /* 0x0000000406067c24 */ /* 0x000fe4000f8e02ff */
[----:B------:R-:W-:Y:S02]  /*23440*/  IMAD R7, R11, R8, R9 ;  /* 0x000000080b077224 */ /* 0x000fe400078e0209 */
[----:B------:R-:W-:Y:S01]  /*23450*/  IMAD R9, R3, UR5, R6 ;  /* 0x0000000503097c24 */ /* 0x000fe2000f8e0206 */
[----:B------:R-:W-:Y:S01]  /*23460*/  ULDC.64 UR4, c[0x0][0xad8] ;  /* 0x0002b60000047ab9 */ /* 0x000fe20000000a00 */
[----:B------:R-:W-:Y:S01]  /*23470*/  IMAD R11, R0, R11, RZ ;  /* 0x0000000b000b7224 */ /* 0x000fe200078e02ff */
[----:B------:R-:W-:Y:S01]  /*23480*/  SHF.R.S32.HI R3, RZ, 0x1f, R7 ;  /* 0x0000001fff037819 */ /* 0x000fe20000011407 */
[C---:B------:R-:W-:Y:S01]  /*23490*/  VIADD R0, R188.reuse, 0x20 ;  /* 0x00000020bc007836 */ /* 0x040fe20000000000 */
[----:B------:R-:W-:Y:S02]  /*234a0*/  IADD3 R5, R5, R9, RZ ;  /* 0x0000000905057210 */ /* 0x000fe40007ffe0ff */
[-C--:B------:R-:W-:Y:S01]  /*234b0*/  ISETP.GE.AND P2, PT, R188, R11.reuse, PT ;  /* 0x0000000bbc00720c */ /* 0x080fe20003f46270 */
[----:B------:R-:W-:Y:S01]  /*234c0*/  IMAD R6, R3, UR4, RZ ;  /* 0x0000000403067c24 */ /* 0x000fe2000f8e02ff */
[----:B------:R-:W-:Y:S01]  /*234d0*/  ISETP.GE.AND P1, PT, R0, R11, PT ;  /* 0x0000000b0000720c */ /* 0x000fe20003f26270 */
[----:B------:R-:W-:-:S04]  /*234e0*/  IMAD.WIDE.U32 R4, R7, UR4, R4 ;  /* 0x0000000407047c25 */ /* 0x000fc8000f8e0004 */
[----:B------:R-:W-:Y:S01]  /*234f0*/  IMAD R3, R7, UR5, R6 ;  /* 0x0000000507037c24 */ /* 0x000fe2000f8e0206 */
[----:B------:R-:W-:Y:S01]  /*23500*/  ULDC.64 UR4, c[0x0][0xa80] ;  /* 0x0002a00000047ab9 */ /* 0x000fe20000000a00 */
[----:B------:R-:W-:Y:S01]  /*23510*/  VIADD R0, R188, 0x40 ;  /* 0x00000040bc007836 */ /* 0x000fe20000000000 */
[----:B------:R-:W-:Y:S01]  /*23520*/  LEA R6, P3, R4, UR4, 0x1 ;  /* 0x0000000404067c11 */ /* 0x000fe2000f8608ff */
[----:B------:R-:W-:-:S03]  /*23530*/  IMAD.IADD R3, R5, 0x1, R3 ;  /* 0x0000000105037824 */ /* 0x000fc600078e0203 */
[----:B------:R-:W-:Y:S02]  /*23540*/  ISETP.GE.AND P0, PT, R0, R11, PT ;  /* 0x0000000b0000720c */ /* 0x000fe40003f06270 */
[----:B------:R-:W-:Y:S02]  /*23550*/  LEA.HI.X R3, R4, UR5, R3, 0x1, P3 ;  /* 0x0000000504037c11 */ /* 0x000fe400098f0c03 */
[----:B------:R0:W2:Y:S04]  /*23560*/  SHFL.IDX PT, R4, R6, RZ, 0x181f ;  /* 0x00181fff06047589 */ /* 0x0000a800000e0000 */
[----:B------:R0:W3:Y:S01]  /*23570*/  SHFL.IDX PT, R0, R3, RZ, 0x181f ;  /* 0x00181fff03007589 */ /* 0x0000e200000e0000 */
[----:B------:R-:W-:Y:S05]  /*23580*/  @P2 BRA `(.L_x_1848) ;  /* 0x0000000000242947 */ /* 0x000fea0003800000 */
[----:B------:R-:W-:Y:S02]  /*23590*/  ULDC UR4, c[0x0][0xac8] ;  /* 0x0002b20000047ab9 */ /* 0x000fe40000000800 */
[----:B------:R-:W-:Y:S02]  /*235a0*/  ISETP.GE.AND P4, PT, R203, UR4, PT ;  /* 0x00000004cb007c0c */ /* 0x000fe4000bf86270 */
[----:B------:R-:W-:-:S11]  /*235b0*/  ISETP.GE.AND P5, PT, R204, UR4, PT ;  /* 0x00000004cc007c0c */ /* 0x000fd6000bfa6270 */
[CC--:B--2---:R-:W-:Y:S02]  /*235c0*/  @!P4 LEA R8, P2, R203.reuse, R4.reuse, 0x1 ;  /* 0x00000004cb08c211 */ /* 0x0c4fe400078408ff */
[C---:B------:R-:W-:Y:S02]  /*235d0*/  @!P5 LEA R4, P3, R204.reuse, R4, 0x1 ;  /* 0x00000004cc04d211 */ /* 0x040fe400078608ff */
[-C--:B---3--:R-:W-:Y:S02]  /*235e0*/  @!P4 LEA.HI.X R9, R203, R0.reuse, R12, 0x1, P2 ;  /* 0x00000000cb09c211 */ /* 0x088fe400010f0c0c */
[----:B------:R-:W-:-:S03]  /*235f0*/  @!P5 LEA.HI.X R5, R204, R0, R10, 0x1, P3 ;  /* 0x00000000cc05d211 */ /* 0x000fc600018f0c0a */
[----:B------:R4:W-:Y:S04]  /*23600*/  @!P4 ST.E.128 desc[UR60][R8.64], RZ ;  /* 0x000000ff0800c985 */ /* 0x0009e8000c101d3c */
[----:B------:R4:W-:Y:S02]  /*23610*/  @!P5 ST.E.128 desc[UR60][R4.64], RZ ;  /* 0x000000ff0400d985 */ /* 0x0009e4000c101d3c */
.L_x_1848:
[----:B------:R-:W-:Y:S05]  /*23620*/  BSYNC B1 ;  /* 0x0000000000017941 */ /* 0x000fea0003800000 */
.L_x_1847:
[----:B---3--:R3:W0:Y:S01]  /*23630*/  SHFL.IDX PT, R0, R3, 0x1, 0x181f ;  /* 0x00381f0003007f89 */ /* 0x00862200000e0000 */
[----:B------:R-:W-:Y:S03]  /*23640*/  BSSY B1, `(.L_x_1849) ;  /* 0x000000c000017945 */ /* 0x000fe60003800000 */
[----:B--2-4-:R3:W2:Y:S01]  /*23650*/  SHFL.IDX PT, R4, R6, 0x1, 0x181f ;  /* 0x00381f0006047f89 */ /* 0x0146a200000e0000 */
[----:B------:R-:W-:Y:S05]  /*23660*/  @P1 BRA `(.L_x_1850) ;  /* 0x0000000000241947 */ /* 0x000fea0003800000 */
[----:B------:R-:W-:Y:S02]  /*23670*/  ULDC UR4, c[0x0][0xac8] ;  /* 0x0002b20000047ab9 */ /* 0x000fe40000000800 */
[----:B------:R-:W-:Y:S02]  /*23680*/  ISETP.GE.AND P3, PT, R203, UR4, PT ;  /* 0x00000004cb007c0c */ /* 0x000fe4000bf66270 */
[----:B------:R-:W-:-:S11]  /*23690*/  ISETP.GE.AND P4, PT, R204, UR4, PT ;  /* 0x00000004cc007c0c */ /* 0x000fd6000bf86270 */
[CC--:B--2---:R-:W-:Y:S02]  /*236a0*/  @!P3 LEA R8, P1, R203.reuse, R4.reuse, 0x1 ;  /* 0x00000004cb08b211 */ /* 0x0c4fe400078208ff */
[C---:B------:R-:W-:Y:S02]  /*236b0*/  @!P4 LEA R4, P2, R204.reuse, R4, 0x1 ;  /* 0x00000004cc04c211 */ /* 0x040fe400078408ff */
[-C--:B0-----:R-:W-:Y:S02]  /*236c0*/  @!P3 LEA.HI.X R9, R203, R0.reuse, R12, 0x1, P1 ;  /* 0x00000000cb09b211 */ /* 0x081fe400008f0c0c */
[----:B------:R-:W-:-:S03]  /*236d0*/  @!P4 LEA.HI.X R5, R204, R0, R10, 0x1, P2 ;  /* 0x00000000cc05c211 */ /* 0x000fc600010f0c0a */
[----:B------:R4:W-:Y:S04]  /*236e0*/  @!P3 ST.E.128 desc[UR60][R8.64], RZ ;  /* 0x000000ff0800b985 */ /* 0x0009e8000c101d3c */
[----:B------:R4:W-:Y:S02]  /*236f0*/  @!P4 ST.E.128 desc[UR60][R4.64], RZ ;  /* 0x000000ff0400c985 */ /* 0x0009e4000c101d3c */
.L_x_1850:
[----:B------:R-:W-:Y:S05]  /*23700*/  BSYNC B1 ;  /* 0x0000000000017941 */ /* 0x000fea0003800000 */
.L_x_1849:
[----:B0-----:R0:W0:Y:S01]  /*23710*/  SHFL.IDX PT, R0, R3, 0x2, 0x181f ;  /* 0x00581f0003007f89 */ /* 0x00102200000e0000 */
[----:B------:R-:W-:Y:S03]  /*23720*/  BSSY B1, `(.L_x_1851) ;  /* 0x000000c000017945 */ /* 0x000fe60003800000 */
[----:B--2-4-:R2:W4:Y:S01]  /*23730*/  SHFL.IDX PT, R4, R6, 0x2, 0x181f ;  /* 0x00581f0006047f89 */ /* 0x01452200000e0000 */
[----:B------:R-:W-:Y:S05]  /*23740*/  @P0 BRA `(.L_x_1852) ;  /* 0x0000000000240947 */ /* 0x000fea0003800000 */
[----:B------:R-:W-:Y:S02]  /*23750*/  ULDC UR4, c[0x0][0xac8] ;  /* 0x0002b20000047ab9 */ /* 0x000fe40000000800 */
[----:B------:R-:W-:Y:S02]  /*23760*/  ISETP.GE.AND P2, PT, R203, UR4, PT ;  /* 0x00000004cb007c0c */ /* 0x000fe4000bf46270 */
[----:B------:R-:W-:-:S11]  /*23770*/  ISETP.GE.AND P3, PT, R204, UR4, PT ;  /* 0x00000004cc007c0c */ /* 0x000fd6000bf66270 */
[CC--:B----4-:R-:W-:Y:S02]  /*23780*/  @!P2 LEA R8, P0, R203.reuse, R4.reuse, 0x1 ;  /* 0x00000004cb08a211 */ /* 0x0d0fe400078008ff */
[C---:B------:R-:W-:Y:S02]  /*23790*/  @!P3 LEA R4, P1, R204.reuse, R4, 0x1 ;  /* 0x00000004cc04b211 */ /* 0x040fe400078208ff */
[-C--:B0-----:R-:W-:Y:S02]  /*237a0*/  @!P2 LEA.HI.X R9, R203, R0.reuse, R12, 0x1, P0 ;  /* 0x00000000cb09a211 */ /* 0x081fe400000f0c0c */
[----:B------:R-:W-:-:S03]  /*237b0*/  @!P3 LEA.HI.X R5, R204, R0, R10, 0x1, P1 ;  /* 0x00000000cc05b211 */ /* 0x000fc600008f0c0a */
[----:B------:R0:W-:Y:S04]  /*237c0*/  @!P2 ST.E.128 desc[UR60][R8.64], RZ ;  /* 0x000000ff0800a985 */ /* 0x0001e8000c101d3c */
[----:B------:R0:W-:Y:S02]  /*237d0*/  @!P3 ST.E.128 desc[UR60][R4.64], RZ ;  /* 0x000000ff0400b985 */ /* 0x0001e4000c101d3c */
.L_x_1852:
[----:B------:R-:W-:Y:S05]  /*237e0*/  BSYNC B1 ;  /* 0x0000000000017941 */ /* 0x000fea0003800000 */
.L_x_1851:
[----:B0-----:R-:W-:Y:S01]  /*237f0*/  IADD3 R0, R188, 0x60, RZ ;  /* 0x00000060bc007810 */ /* 0x001fe20007ffe0ff */
[----:B---3--:R-:W0:Y:S03]  /*23800*/  SHFL.IDX PT, R3, R3, 0x3, 0x181f ;  /* 0x00781f0003037f89 */ /* 0x008e2600000e0000 */
[----:B------:R-:W-:Y:S01]  /*23810*/  ISETP.GE.AND P0, PT, R0, R11, PT ;  /* 0x0000000b0000720c */ /* 0x000fe20003f06270 */
[----:B----4-:R3:W4:-:S12]  /*23820*/  SHFL.IDX PT, R4, R6, 0x3, 0x181f ;  /* 0x00781f0006047f89 */ /* 0x01071800000e0000 */
[----:B---3--:R-:W-:Y:S05]  /*23830*/  @P0 BRA `(.L_x_1841) ;  /* 0x0000000000240947 */ /* 0x008fea0003800000 */
[----:B------:R-:W-:Y:S02]  /*23840*/  ULDC UR4, c[0x0][0xac8] ;  /* 0x0002b20000047ab9 */ /* 0x000fe40000000800 */
[----:B------:R-:W-:Y:S02]  /*23850*/  ISETP.GE.AND P2, PT, R203, UR4, PT ;  /* 0x00000004cb007c0c */ /* 0x000fe4000bf46270 */
[----:B------:R-:W-:-:S11]  /*23860*/  ISETP.GE.AND P3, PT, R204, UR4, PT ;  /* 0x00000004cc007c0c */ /* 0x000fd6000bf66270 */
[CC--:B--2-4-:R-:W-:Y:S02]  /*23870*/  @!P2 LEA R6, P0, R203.reuse, R4.reuse, 0x1 ;  /* 0x00000004cb06a211 */ /* 0x0d4fe400078008ff */
[C---:B------:R-:W-:Y:S02]  /*23880*/  @!P3 LEA R4, P1, R204.reuse, R4, 0x1 ;  /* 0x00000004cc04b211 */ /* 0x040fe400078208ff */
[-C--:B0-----:R-:W-:Y:S02]  /*23890*/  @!P2 LEA.HI.X R7, R203, R3.reuse, R12, 0x1, P0 ;  /* 0x00000003cb07a211 */ /* 0x081fe400000f0c0c */
[----:B------:R-:W-:-:S03]  /*238a0*/  @!P3 LEA.HI.X R5, R204, R3, R10, 0x1, P1 ;  /* 0x00000003cc05b211 */ /* 0x000fc600008f0c0a */
[----:B------:R0:W-:Y:S04]  /*238b0*/  @!P2 ST.E.128 desc[UR60][R6.64], RZ ;  /* 0x000000ff0600a985 */ /* 0x0001e8000c101d3c */
[----:B------:R0:W-:Y:S02]  /*238c0*/  @!P3 ST.E.128 desc[UR60][R4.64], RZ ;  /* 0x000000ff0400b985 */ /* 0x0001e4000c101d3c */
.L_x_1841:
[----:B------:R-:W-:Y:S05]  /*238d0*/  BSYNC B0 ;  /* 0x0000000000007941 */ /* 0x000fea0003800000 */
.L_x_1831:
[----:B------:R-:W-:Y:S02]  /*238e0*/  ULDC UR4, c[0x0][0xc3c] ;  /* 0x00030f0000047ab9 */ /* 0x000fe40000000800 */
[----:B------:R-:W-:-:S13]  /*238f0*/  ISETP.GE.AND P0, PT, R31, UR4, PT ;  /* 0x000000041f007c0c */ /* 0x000fda000bf06270 */
[----:B------:R-:W-:Y:S05]  /*23900*/  @!P0 BRA `(.L_x_1853) ;  /* 0xfffffdd800e88947 */ /* 0x000fea000383ffff */
[----:B------:R-:W-:Y:S05]  /*23910*/  BRA `(.L_x_1546) ;  /* 0x0000008000207947 */ /* 0x000fea0003800000 */
.L_x_1544:
        /* <DEDUP_REMOVED lines=16> */
.L_x_1854:
        /* <DEDUP_REMOVED lines=27> */
[----:B-1----:R-:W-:-:S04]  /*23bd0*/  SEL R4, R4, RZ, P3 ;  /* 0x000000ff04047207 */ /* 0x002fc80001800000 */
[----:B------:R-:W-:-:S05]  /*23be0*/  IADD3 R4, R11, R4, RZ ;  /* 0x000000040b047210 */ /* 0x000fca0007ffe0ff */
        /* <DEDUP_REMOVED lines=14> */
.L_x_1858:
[----:B------:R-:W0:Y:S01]  /*23cd0*/  LDC R2, c[0x0][0xc3c] ;  /* 0x00030f00ff027b82 */ /* 0x000e220000000800 */
[----:B------:R-:W-:Y:S01]  /*23ce0*/  UIADD3 UR4, UR4, 0x1f, URZ ;  /* 0x0000001f04047890 */ /* 0x000fe2000fffe03f */
[----:B------:R-:W-:Y:S02]  /*23cf0*/  ULDC UR7, c[0x0][0xc3c] ;  /* 0x00030f0000077ab9 */ /* 0x000fe40000000800 */
[----:B------:R-:W-:-:S03]  /*23d00*/  MOV R27, UR7 ;  /* 0x00000007001b7c02 */ /* 0x000fc60008000f00 */
[----:B0-----:R-:W-:-:S13]  /*23d10*/  ISETP.LE.AND P6, PT, R2, UR4, PT ;  /* 0x0000000402007c0c */ /* 0x001fda000bfc3270 */
[----:B------:R-:W-:Y:S05]  /*23d20*/  @P6 BRA `(.L_x_1857) ;  /* 0x0000000800a86947 */ /* 0x000fea0003800000 */
[----:B------:R-:W-:Y:S02]  /*23d30*/  VIADD R11, R6, UR4 ;  /* 0x00000004060b7c36 */ /* 0x000fe40008000000 */
[----:B------:R-:W-:Y:S02]  /*23d40*/  IMAD.MOV.U32 R7, RZ, RZ, RZ ;  /* 0x000000ffff077224 */ /* 0x000fe400078e00ff */
[----:B------:R-:W-:Y:S01]  /*23d50*/  IMAD.MOV.U32 R8, RZ, RZ, RZ ;  /* 0x000000ffff087224 */ /* 0x000fe200078e00ff */
[----:B------:R-:W-:-:S13]  /*23d60*/  ISETP.GE.OR P6, PT, R11, R2, !P0 ;  /* 0x000000020b00720c */ /* 0x000fda00047c6670 */
[----:B------:R-:W0:Y:S08]  /*23d70*/  @!P6 LDC.64 R4, c[0x0][0xc80] ;  /* 0x00032000ff04eb82 */ /* 0x000e300000000a00 */
[----:B------:R-:W1:Y:S01]  /*23d80*/  @!P6 LDC.64 R2, c[0x0][0xc78] ;  /* 0x00031e00ff02eb82 */ /* 0x000e620000000a00 */
[----:B0-----:R-:W-:-:S05]  /*23d90*/  @!P6 IMAD.WIDE R4, R11, 0x4, R4 ;  /* 0x000000040b04e825 */ /* 0x001fca00078e0204 */
[----:B------:R-:W2:Y:S01]  /*23da0*/  @!P6 LDG.E R7, desc[UR60][R4.64] ;  /* 0x0000003c0407e981 */ /* 0x000ea2000c1e1900 */
[----:B-1----:R-:W-:-:S05]  /*23db0*/  @!P6 IMAD.WIDE R2, R11, 0x4, R2 ;  /* 0x000000040b02e825 */ /* 0x002fca00078e0202 */
[----:B------:R-:W2:Y:S02]  /*23dc0*/  @!P6 LDG.E R8, desc[UR60][R2.64] ;  /* 0x0000003c0208e981 */ /* 0x000ea4000c1e1900 */
[----:B--2---:R-:W-:-:S05]  /*23dd0*/  IMAD R13, R7, R8, RZ ;  /* 0x00000008070d7224 */ /* 0x004fca00078e02ff */
        /* <DEDUP_REMOVED lines=20> */
.L_x_1856:
        /* <DEDUP_REMOVED lines=11> */
[----:B------:R-:W-:-:S05]  /*23fd0*/  VIADD R3, R27, 0xffffffff ;  /* 0xffffffff1b037836 */ /* 0x000fca0000000000 */
[----:B------:R0:W1:Y:S02]  /*23fe0*/  SHFL.IDX PT, R24, R2, R3, 0x1f ;  /* 0x00001f0302187589 */ /* 0x00006400000e0000 */
.L_x_1859:
[----:B-1----:R-:W-:Y:S02]  /*23ff0*/  IMAD R24, R24, UR5, R5 ;  /* 0x0000000518187c24 */ /* 0x002fe4000f8e0205 */
[----:B------:R-:W-:-:S03]  /*24000*/  VIADD R27, R27, UR4 ;  /* 0x000000041b1b7c36 */ /* 0x000fc60008000000 */
[----:B------:R-:W-:Y:S01]  /*24010*/  IADD3 R4, -R24, UR6, RZ ;  /* 0x0000000618047c10 */ /* 0x000fe2000fffe1ff */
[----:B------:R-:W-:Y:S06]  /*24020*/  @!P1 BRA `(.L_x_1860) ;  /* 0x0000000000e89947 */ /* 0x000fec0003800000 */
[-C--:B--2---:R-:W-:Y:S02]  /*24030*/  IABS R12, R7.reuse ;  /* 0x00000007000c7213 */ /* 0x084fe40000000000 */
[----:B------:R-:W-:Y:S02]  /*24040*/  IABS R5, R8 ;  /* 0x0000000800057213 */ /* 0x000fe40000000000 */
[----:B------:R-:W1:Y:S01]  /*24050*/  I2F.RP R9, R12 ;  /* 0x0000000c00097306 */ /* 0x000e620000209400 */
[----:B------:R-:W-:-:S07]  /*24060*/  IABS R13, R7 ;  /* 0x00000007000d7213 */ /* 0x000fce0000000000 */
[----:B------:R-:W2:Y:S08]  /*24070*/  I2F.RP R10, R5 ;  /* 0x00000005000a7306 */ /* 0x000eb00000209400 */
[----:B-1----:R-:W0:Y:S08]  /*24080*/  MUFU.RCP R9, R9 ;  /* 0x0000000900097308 */ /* 0x002e300000001000 */
[----:B--2---:R-:W-:Y:S01]  /*24090*/  MUFU.RCP R10, R10 ;  /* 0x0000000a000a7308 */ /* 0x004fe20000001000 */
[----:B0-----:R-:W-:Y:S01]  /*240a0*/  VIADD R2, R9, 0xffffffe ;  /* 0x0ffffffe09027836 */ /* 0x001fe20000000000 */
[----:B------:R-:W-:-:S06]  /*240b0*/  IABS R9, R4 ;  /* 0x0000000400097213 */ /* 0x000fcc0000000000 */
[----:B------:R0:W1:Y:S02]  /*240c0*/  F2I.FTZ.U32.TRUNC.NTZ R3, R2 ;  /* 0x0000000200037305 */ /* 0x000064000021f000 */
[----:B0-----:R-:W-:Y:S01]  /*240d0*/  IMAD.MOV.U32 R2, RZ, RZ, RZ ;  /* 0x000000ffff027224 */ /* 0x001fe200078e00ff */
[----:B-1----:R-:W-:-:S05]  /*240e0*/  IADD3 R11, RZ, -R3, RZ ;  /* 0x80000003ff0b7210 */ /* 0x002fca0007ffe0ff */
        /* <DEDUP_REMOVED lines=9> */
[----:B------:R-:W-:Y:S01]  /*24180*/  @!P1 IMAD.IADD R3, R3, 0x1, -R12 ;  /* 0x0000000103039824 */ /* 0x000fe200078e0a0c */
[----:B------:R-:W-:Y:S02]  /*24190*/  @!P1 IADD3 R2, R2, 0x1, RZ ;  /* 0x0000000102029810 */ /* 0x000fe40007ffe0ff */
[----:B------:R-:W-:Y:S02]  /*241a0*/  ISETP.NE.AND P1, PT, R7, RZ, PT ;  /* 0x000000ff0700720c */ /* 0x000fe40003f25270 */
[----:B------:R-:W-:Y:S02]  /*241b0*/  ISETP.GE.U32.AND P0, PT, R3, R12, PT ;  /* 0x0000000c0300720c */ /* 0x000fe40003f06070 */
[----:B------:R-:W0:Y:S01]  /*241c0*/  F2I.FTZ.U32.TRUNC.NTZ R3, R11 ;  /* 0x0000000b00037305 */ /* 0x000e22000021f000 */
[----:B------:R-:W-:-:S04]  /*241d0*/  IABS R12, R8 ;  /* 0x00000008000c7213 */ /* 0x000fc80000000000 */
[----:B------:R-:W-:-:S06]  /*241e0*/  IADD3 R12, RZ, -R12, RZ ;  /* 0x8000000cff0c7210 */ /* 0x000fcc0007ffe0ff */
[----:B------:R-:W-:-:S04]  /*241f0*/  @P0 VIADD R2, R2, 0x1 ;  /* 0x0000000102020836 */ /* 0x000fc80000000000 */
[----:B------:R-:W-:Y:S02]  /*24200*/  IMAD.MOV.U32 R13, RZ, RZ, R2 ;  /* 0x000000ffff0d7224 */ /* 0x000fe400078e0002 */
[----:B0-----:R-:W-:Y:S02]  /*24210*/  IMAD.MOV R2, RZ, RZ, -R3 ;  /* 0x000000ffff027224 */ /* 0x001fe400078e0a03 */
[----:B------:R-:W-:Y:S01]  /*24220*/  @!P2 IMAD.MOV R13, RZ, RZ, -R13 ;  /* 0x000000ffff0da224 */ /* 0x000fe200078e0a0d */
[----:B------:R-:W-:Y:S01]  /*24230*/  @!P1 LOP3.LUT R13, RZ, R7, RZ, 0x33, !PT ;  /* 0x00000007ff0d9212 */ /* 0x000fe200078e33ff */
[----:B------:R-:W-:Y:S02]  /*24240*/  IMAD R9, R2, R5, RZ ;  /* 0x0000000502097224 */ /* 0x000fe400078e02ff */
[----:B------:R-:W-:Y:S01]  /*24250*/  IMAD.MOV.U32 R2, RZ, RZ, RZ ;  /* 0x000000ffff027224 */ /* 0x000fe200078e00ff */
[----:B------:R-:W-:-:S03]  /*24260*/  IABS R10, R13 ;  /* 0x0000000d000a7213 */ /* 0x000fc60000000000 */
[----:B------:R-:W-:-:S04]  /*24270*/  IMAD.HI.U32 R2, R3, R9, R2 ;  /* 0x0000000903027227 */ /* 0x000fc800078e0002 */
[----:B------:R-:W-:Y:S02]  /*24280*/  IMAD.MOV.U32 R3, RZ, RZ, R10 ;  /* 0x000000ffff037224 */ /* 0x000fe400078e000a */
[----:B------:R-:W-:Y:S02]  /*24290*/  IMAD.MOV.U32 R10, RZ, RZ, R12 ;  /* 0x000000ffff0a7224 */ /* 0x000fe400078e000c */
[----:B------:R-:W-:-:S04]  /*242a0*/  IMAD.HI.U32 R2, R2, R3, RZ ;  /* 0x0000000302027227 */ /* 0x000fc800078e00ff */
[----:B------:R-:W-:Y:S01]  /*242b0*/  IMAD R10, R2, R10, R3 ;  /* 0x0000000a020a7224 */ /* 0x000fe200078e0203 */
[----:B------:R-:W-:-:S04]  /*242c0*/  LOP3.LUT R3, R13, R8, RZ, 0x3c, !PT ;  /* 0x000000080d037212 */ /* 0x000fc800078e3cff */
[----:B------:R-:W-:Y:S02]  /*242d0*/  ISETP.GT.U32.AND P1, PT, R5, R10, PT ;  /* 0x0000000a0500720c */ /* 0x000fe40003f24070 */
[----:B------:R-:W-:-:S11]  /*242e0*/  ISETP.GE.AND P2, PT, R3, RZ, PT ;  /* 0x000000ff0300720c */ /* 0x000fd60003f46270 */
[----:B------:R-:W-:Y:S01]  /*242f0*/  @!P1 IMAD.IADD R10, R10, 0x1, -R5 ;  /* 0x000000010a0a9824 */ /* 0x000fe200078e0a05 */
[----:B------:R-:W-:Y:S02]  /*24300*/  @!P1 IADD3 R2, R2, 0x1, RZ ;  /* 0x0000000102029810 */ /* 0x000fe40007ffe0ff */
[----:B------:R-:W-:Y:S02]  /*24310*/  ISETP.NE.AND P1, PT, R8, RZ, PT ;  /* 0x000000ff0800720c */ /* 0x000fe40003f25270 */
[----:B------:R-:W-:Y:S01]  /*24320*/  ISETP.GE.U32.AND P0, PT, R10, R5, PT ;  /* 0x000000050a00720c */ /* 0x000fe20003f06070 */
[----:B------:R-:W-:-:S12]  /*24330*/  IMAD.MOV R5, RZ, RZ, -R13 ;  /* 0x000000ffff057224 */ /* 0x000fd800078e0a0d */
[----:B------:R-:W-:-:S04]  /*24340*/  @P0 VIADD R2, R2, 0x1 ;  /* 0x0000000102020836 */ /* 0x000fc80000000000 */
[----:B------:R-:W-:Y:S01]  /*24350*/  @!P2 IMAD.MOV R2, RZ, RZ, -R2 ;  /* 0x000000ffff02a224 */ /* 0x000fe200078e0a02 */
[----:B------:R-:W-:-:S05]  /*24360*/  @!P1 LOP3.LUT R2, RZ, R8, RZ, 0x33, !PT ;  /* 0x00000008ff029212 */ /* 0x000fca00078e33ff */
[----:B------:R-:W-:-:S04]  /*24370*/  IMAD.MOV R3, RZ, RZ, -R2 ;  /* 0x000000ffff037224 */ /* 0x000fc800078e0a02 */
[C---:B------:R-:W-:Y:S01]  /*24380*/  IMAD R26, R8.reuse, R3, R13 ;  /* 0x00000003081a7224 */ /* 0x040fe200078e020d */
[----:B------:R-:W-:Y:S01]  /*24390*/  LEA R3, R8, R2, 0x18 ;  /* 0x0000000208037211 */ /* 0x000fe200078ec0ff */
[----:B------:R-:W-:-:S04]  /*243a0*/  IMAD R2, R7, R5, R4 ;  /* 0x0000000507027224 */ /* 0x000fc800078e0204 */
[----:B------:R-:W-:Y:S01]  /*243b0*/  IMAD R26, R26, 0x10000, R3 ;  /* 0x000100001a1a7824 */ /* 0x000fe200078e0203 */
[----:B------:R-:W-:Y:S06]  /*243c0*/  BRA `(.L_x_1861) ;  /* 0x0000000000f47947 */ /* 0x000fec0003800000 */
.L_x_1860:
[----:B0-----:R-:W0:Y:S02]  /*243d0*/  LDC.64 R2, c[0x0][0xc90] ;  /* 0x00032400ff027b82 */ /* 0x001e240000000a00 */
        /* <DEDUP_REMOVED lines=13> */
[----:B------:R-:W-:Y:S01]  /*244b0*/  IMAD.HI.U32 R2, R3, R11, R2 ;  /* 0x0000000b03027227 */ /* 0x000fe200078e0002 */
[----:B------:R-:W-:-:S05]  /*244c0*/  IADD3 R3, RZ, -R12, RZ ;  /* 0x8000000cff037210 */ /* 0x000fca0007ffe0ff */
        /* <DEDUP_REMOVED lines=13> */
[----:B------:R-:W-:-:S03]  /*245a0*/  IMAD.MOV R2, RZ, RZ, -R2 ;  /* 0x000000ffff027224 */ /* 0x000fc600078e0a02 */
[----:B------:R-:W-:Y:S01]  /*245b0*/  IADD3 R8, -R9, RZ, RZ ;  /* 0x000000ff09087210 */ /* 0x000fe20007ffe1ff */
[----:B------:R-:W-:Y:S01]  /*245c0*/  IMAD R4, R5, R2, R4 ;  /* 0x0000000205047224 */ /* 0x000fe200078e0204 */
[----:B------:R-:W-:Y:S02]  /*245d0*/  MOV R2, RZ ;  /* 0x000000ff00027202 */ /* 0x000fe40000000f00 */
[----:B------:R-:W-:Y:S02]  /*245e0*/  VIADDMNMX R8, R8, UR5, R13, PT ;  /* 0x0000000508087c46 */ /* 0x000fe4000b80010d */
[----:B------:R-:W-:Y:S02]  /*245f0*/  IADD3 R9, R9, 0x1000000, R4 ;  /* 0x0100000009097810 */ /* 0x000fe40007ffe004 */
[-C--:B------:R-:W-:Y:S01]  /*24600*/  IABS R12, R8.reuse ;  /* 0x00000008000c7213 */ /* 0x080fe20000000000 */
[----:B------:R-:W-:Y:S01]  /*24610*/  IMAD.MOV R26, RZ, RZ, -R8 ;  /* 0x000000ffff1a7224 */ /* 0x000fe200078e0a08 */
[----:B------:R-:W-:-:S02]  /*24620*/  IABS R13, R8 ;  /* 0x00000008000d7213 */ /* 0x000fc40000000000 */
        /* <DEDUP_REMOVED lines=20> */
[----:B------:R-:W-:Y:S02]  /*24770*/  @!P2 IADD3 R2, -R2, RZ, RZ ;  /* 0x000000ff0202a210 */ /* 0x000fe40007ffe1ff */
[----:B------:R-:W-:-:S05]  /*24780*/  @!P1 LOP3.LUT R2, RZ, R8, RZ, 0x33, !PT ;  /* 0x00000008ff029212 */ /* 0x000fca00078e33ff */
[----:B------:R-:W-:-:S07]  /*24790*/  IMAD R26, R2, R26, R9 ;  /* 0x0000001a021a7224 */ /* 0x000fce00078e0209 */
.L_x_1861:
[----:B------:R-:W-:-:S05]  /*247a0*/  LOP3.LUT R2, RZ, R2, RZ, 0x33, !PT ;  /* 0x00000002ff027212 */ /* 0x000fca00078e33ff */
[----:B------:R-:W-:Y:S01]  /*247b0*/  IMAD.IADD R25, R7, 0x1, R2 ;  /* 0x0000000107197824 */ /* 0x000fe200078e0202 */
[----:B------:R-:W-:Y:S06]  /*247c0*/  BRA `(.L_x_1862) ;  /* 0x00000000000c7947 */ /* 0x000fec0003800000 */
.L_x_1857:
[----:B------:R-:W-:Y:S01]  /*247d0*/  IMAD.MOV.U32 R25, RZ, RZ, RZ ;  /* 0x000000ffff197224 */ /* 0x000fe200078e00ff */
[----:B------:R-:W-:Y:S01]  /*247e0*/  MOV R26, RZ ;  /* 0x000000ff001a7202 */ /* 0x000fe20000000f00 */
[----:B------:R-:W-:-:S07]  /*247f0*/  IMAD.U32 R24, RZ, RZ, UR6 ;  /* 0x00000006ff187e24 */ /* 0x000fce000f8e00ff */
.L_x_1862:
[----:B------:R-:W-:-:S13]  /*24800*/  ISETP.NE.AND P0, PT, R6, RZ, PT ;  /* 0x000000ff0600720c */ /* 0x000fda0003f05270 */
[----:B------:R-:W0:Y:S01]  /*24810*/  @!P0 S2R R3, SR_CgaCtaId ;  /* 0x0000000000038919 */ /* 0x000e220000008800 */
[----:B------:R-:W-:-:S04]  /*24820*/  @!P0 MOV R2, 0x400 ;  /* 0x0000040000028802 */ /* 0x000fc80000000f00 */
[----:B0-----:R-:W-:-:S05]  /*24830*/  @!P0 LEA R2, R3, R2, 0x18 ;  /* 0x0000000203028211 */ /* 0x001fca00078ec0ff */
[----:B------:R0:W-:Y:S01]  /*24840*/  @!P0 STS.128 [R2+0x2a8d0], R24 ;  /* 0x02a8d01802008388 */ /* 0x0001e20000000c00 */
[----:B------:R-:W-:Y:S06]  /*24850*/  BAR.ARV 0x5, 0x180 ;  /* 0x0146000000007b1d */ /* 0x000fec0000002000 */
.L_x_1855:
        /* <DEDUP_REMOVED lines=12> */
[----:B------:R-:W-:Y:S01]  /*24920*/  ULDC.64 UR36, c[0x0][0x198] ;  /* 0x0000660000247ab9 */ /* 0x000fe20000000a00 */
[----:B------:R-:W-:Y:S01]  /*24930*/  IMAD.SHL.U32 R34, R4, 0x8, RZ ;  /* 0x0000000804227824 */ /* 0x000fe200078e00ff */
[----:B------:R-:W-:Y:S01]  /*24940*/  ULDC UR38, c[0x0][0xc] ;  /* 0x0000030000267ab9 */ /* 0x000fe20000000800 */
[----:B------:R-:W-:Y:S02]  /*24950*/  IMAD.MOV.U32 R22, RZ, RZ, RZ ;  /* 0x000000ffff167224 */ /* 0x000fe400078e00ff */
[----:B------:R-:W-:-:S02]  /*24960*/  IMAD.MOV.U32 R28, RZ, RZ, RZ ;  /* 0x000000ffff1c7224 */ /* 0x000fc400078e00ff */
[----:B------:R-:W-:Y:S01]  /*24970*/  IMAD.MOV.U32 R30, RZ, RZ, 0x1 ;  /* 0x00000001ff1e7424 */ /* 0x000fe200078e00ff */
[----:B--2---:R-:W-:Y:S01]  /*24980*/  R2UR UR4, R2 ;  /* 0x00000000020472ca */ /* 0x004fe200000e0000 */
[----:B------:R-:W-:-:S05]  /*24990*/  IMAD.SHL.U32 R2, R0, 0x8, RZ ;  /* 0x0000000800027824 */ /* 0x000fca00078e00ff */
[C---:B------:R-:W-:Y:S02]  /*249a0*/  LOP3.LUT R3, R2.reuse, 0x1f8, RZ, 0xc0, !PT ;  /* 0x000001f802037812 */ /* 0x040fe400078ec0ff */
[----:B------:R-:W-:Y:S02]  /*249b0*/  LOP3.LUT R2, R2, 0x38, RZ, 0xc0, !PT ;  /* 0x0000003802027812 */ /* 0x000fe400078ec0ff */
[----:B------:R-:W-:Y:S02]  /*249c0*/  LOP3.LUT R3, R3, 0x38, R0, 0x78, !PT ;  /* 0x0000003803037812 */ /* 0x000fe400078e7800 */
[----:B------:R-:W-:Y:S01]  /*249d0*/  SHF.L.U32 R0, R0, 0x4, RZ ;  /* 0x0000000400007819 */ /* 0x000fe200000006ff */
[----:B------:R-:W-:Y:S01]  /*249e0*/  ULOP3.LUT UR39, UR4, 0x2, URZ, 0xfc, !UPT ;  /* 0x0000000204277892 */ /* 0x000fe2000f8efc3f */
[----:B------:R-:W-:Y:S02]  /*249f0*/  LOP3.LUT R34, R3, 0x200, R34, 0xf8, !PT ;  /* 0x0000020003227812 */ /* 0x000fe400078ef822 */
[----:B------:R-:W-:Y:S01]  /*24a00*/  UMOV UR4, 0x400 ;  /* 0x0000040000047882 */ /* 0x000fe20000000000 */
[----:B------:R-:W-:Y:S01]  /*24a10*/  SHF.R.U32.HI R3, RZ, 0x3, R4 ;  /* 0x00000003ff037819 */ /* 0x000fe20000011604 */
[----:B0-----:R-:W-:-:S03]  /*24a20*/  ULEA UR4, UR5, UR4, 0x18 ;  /* 0x0000000405047291 */ /* 0x001fc6000f8ec03f */
[----:B------:R-:W-:Y:S02]  /*24a30*/  LOP3.LUT R4, R3, 0x70, R0, 0xf8, !PT ;  /* 0x0000007003047812 */ /* 0x000fe400078ef800 */
[C---:B------:R-:W-:Y:S02]  /*24a40*/  LOP3.LUT R3, R2.reuse, 0x40, RZ, 0xfc, !PT ;  /* 0x0000004002037812 */ /* 0x040fe400078efcff */
[----:B------:R-:W-:Y:S02]  /*24a50*/  MOV R17, UR4 ;  /* 0x0000000400117c02 */ /* 0x000fe40008000f00 */
[----:B------:R-:W-:-:S03]  /*24a60*/  LOP3.LUT R0, R2, 0x80, RZ, 0xfc, !PT ;  /* 0x0000008002007812 */ /* 0x000fc600078efcff */
[----:B-1----:R-:W-:-:S07]  /*24a70*/  IMAD R36, R34, 0x2, R17 ;  /* 0x0000000222247824 */ /* 0x002fce00078e0211 */
.L_x_1984:
[----:B------:R-:W-:Y:S05]  /*24a80*/  YIELD ;  /* 0x0000000000007946 */ /* 0x000fea0003800000 */
[----:B------:R-:W-:Y:S01]  /*24a90*/  ULDC.64 UR4, c[0x0][0xa28] ;  /* 0x00028a0000047ab9 */ /* 0x000fe20000000a00 */
[----:B------:R-:W-:Y:S01]  /*24aa0*/  IMAD.MOV.U32 R11, RZ, RZ, RZ ;  /* 0x000000ffff0b7224 */ /* 0x000fe200078e00ff */
[----:B------:R-:W-:Y:S01]  /*24ab0*/  ISETP.NE.U32.AND P0, PT, RZ, UR4, PT ;  /* 0x00000004ff007c0c */ /* 0x000fe2000bf05070 */
[----:B0-----:R-:W0:Y:S01]  /*24ac0*/  LDC.64 R4, c[0x0][0xa00] ;  /* 0x00028000ff047b82 */ /* 0x001e220000000a00 */
[----:B------:R-:W-:Y:S02]  /*24ad0*/  ULDC.64 UR6, c[0x0][0xa10] ;  /* 0x0002840000067ab9 */ /* 0x000fe40000000a00 */
[----:B------:R-:W-:Y:S01]  /*24ae0*/  ISETP.NE.AND.EX P0, PT, RZ, UR5, PT, P0 ;  /* 0x00000005ff007c0c */ /* 0x000fe2000bf05300 */
[----:B------:R-:W-:-:S12]  /*24af0*/  ULDC.64 UR4, c[0x0][0xa18] ;  /* 0x0002860000047ab9 */ /* 0x000fd80000000a00 */
[----:B-1----:R-:W1:Y:S01]  /*24b00*/  @P0 LDC.64 R2, c[0x0][0xa28] ;  /* 0x00028a00ff020b82 */ /* 0x002e620000000a00 */
[----:B------:R-:W-:Y:S01]  /*24b10*/  ISETP.NE.U32.AND P1, PT, RZ, UR6, PT ;  /* 0x00000006ff007c0c */ /* 0x000fe2000bf25070 */
[----:B-1----:R-:W-:-:S05]  /*24b20*/  @P0 IMAD.WIDE R2, R27, 0x4, R2 ;  /* 0x000000041b020825 */ /* 0x002fca00078e0202 */
[----:B------:R1:W2:Y:S01]  /*24b30*/  @P0 LDG.E R11, desc[UR60][R2.64] ;  /* 0x0000003c020b0981 */ /* 0x0002a2000c1e1900 */
[----:B------:R-:W-:Y:S01]  /*24b40*/  ISETP.NE.U32.AND P0, PT, RZ, UR4, PT ;  /* 0x00000004ff007c0c */ /* 0x000fe2000bf05070 */
[----:B------:R-:W-:Y:S01]  /*24b50*/  IMAD.MOV.U32 R35, RZ, RZ, RZ ;  /* 0x000000ffff237224 */ /* 0x000fe200078e00ff */
[----:B------:R-:W-:Y:S01]  /*24b60*/  ISETP.NE.AND.EX P1, PT, RZ, UR7, PT, P1 ;  /* 0x00000007ff007c0c */ /* 0x000fe2000bf25310 */
[----:B------:R-:W-:Y:S01]  /*24b70*/  IMAD.MOV.U32 R0, RZ, RZ, RZ ;  /* 0x000000ffff007224 */ /* 0x000fe200078e00ff */
[----:B------:R-:W-:Y:S01]  /*24b80*/  ISETP.NE.AND.EX P2, PT, RZ, UR5, PT, P0 ;  /* 0x00000005ff007c0c */ /* 0x000fe2000bf45300 */
[----:B------:R-:W-:Y:S01]  /*24b90*/  ULDC.64 UR4, c[0x0][0xa00] ;  /* 0x0002800000047ab9 */ /* 0x000fe20000000a00 */
[----:B0-----:R-:W-:Y:S01]  /*24ba0*/  IMAD.WIDE R4, R27, 0x4, R4 ;  /* 0x000000041b047825 */ /* 0x001fe200078e0204 */
[----:B------:R-:W-:Y:S01]  /*24bb0*/  ISETP.NE.U32.AND P0, PT, RZ, UR4, PT ;  /* 0x00000004ff007c0c */ /* 0x000fe2000bf05070 */
[----:B-1----:R-:W0:Y:S03]  /*24bc0*/  LDC.64 R2, c[0x0][0xa10] ;  /* 0x00028400ff027b82 */ /* 0x002e260000000a00 */
[----:B------:R-:W-:-:S06]  /*24bd0*/  ISETP.NE.AND.EX P0, PT, RZ, UR5, PT, P0 ;  /* 0x00000005ff007c0c */ /* 0x000fcc000bf05300 */
[----:B------:R-:W1:Y:S07]  /*24be0*/  @P2 LDC.64 R6, c[0x0][0xa18] ;  /* 0x00028600ff062b82 */ /* 0x000e6e0000000a00 */
[----:B------:R-:W5:Y:S01]  /*24bf0*/  @P0 LDG.E R35, desc[UR60][R4.64] ;  /* 0x0000003c04230981 */ /* 0x000f62000c1e1900 */
[----:B0-----:R-:W-:-:S05]  /*24c00*/  IMAD.WIDE R2, R27, 0x4, R2 ;  /* 0x000000041b027825 */ /* 0x001fca00078e0202 */
[----:B------:R-:W5:Y:S01]  /*24c10*/  @P1 LDG.E R0, desc[UR60][R2.64] ;  /* 0x0000003c02001981 */ /* 0x000f62000c1e1900 */
[----:B------:R-:W-:Y:S02]  /*24c20*/  ULDC UR4, c[0x0][0x288] ;  /* 0x0000a20000047ab9 */ /* 0x000fe40000000800 */
[----:B------:R-:W-:Y:S01]  /*24c30*/  MOV R32, UR4 ;  /* 0x0000000400207c02 */ /* 0x000fe20008000f00 */
[----:B------:R-:W-:Y:S02]  /*24c40*/  ULDC.64 UR4, c[0x0][0x418] ;  /* 0x0001060000047ab9 */ /* 0x000fe40000000a00 */
[----:B------:R-:W-:-:S03]  /*24c50*/  UISETP.NE.U32.AND UP0, UPT, UR4, URZ, UPT ;  /* 0x0000003f0400728c */ /* 0x000fc6000bf05070 */
[----:B------:R-:W-:Y:S01]  /*24c60*/  ULDC UR4, c[0x0][0x424] ;  /* 0x0001090000047ab9 */ /* 0x000fe20000000800 */
[----:B------:R-:W-:Y:S01]  /*24c70*/  UISETP.NE.AND.EX UP0, UPT, UR5, URZ, UPT, UP0 ;  /* 0x0000003f0500728c */ /* 0x000fe2000bf05300 */
[----:B-1----:R-:W-:Y:S02]  /*24c80*/  @P2 IMAD.WIDE R6, R27, 0x4, R6 ;  /* 0x000000041b062825 */ /* 0x002fe400078e0206 */
[----:B------:R-:W-:Y:S01]  /*24c90*/  ULDC UR5, c[0x0][0x2f0] ;  /* 0x0000bc0000057ab9 */ /* 0x000fe20000000800 */
[----:B------:R-:W-:Y:S02]  /*24ca0*/  USEL UR4, UR4, 0x1, UP0 ;  /* 0x0000000104047887 */ /* 0x000fe40008000000 */
[----:B------:R0:W5:Y:S02]  /*24cb0*/  @P2 LDG.E R32, desc[UR60][R6.64] ;  /* 0x0000003c06202981 */ /* 0x000164000c1e1900 */
[----:B------:R-:W-:-:S03]  /*24cc0*/  UIMAD UR4, UR4, UR5, URZ ;  /* 0x00000005040472a4 */ /* 0x000fc6000f8e023f */
[----:B------:R-:W-:-:S03]  /*24cd0*/  ULDC UR5, c[0x0][0x348] ;  /* 0x0000d20000057ab9 */ /* 0x000fc60000000800 */
[----:B------:R-:W-:Y:S02]  /*24ce0*/  IMAD.U32 R10, RZ, RZ, UR4 ;  /* 0x00000004ff0a7e24 */ /* 0x000fe4000f8e00ff */
[----:B0-----:R-:W-:Y:S01]  /*24cf0*/  IMAD.U32 R7, RZ, RZ, UR5 ;  /* 0x00000005ff077e24 */ /* 0x001fe2000f8e00ff */
[----:B--2---:R0:W-:Y:S01]  /*24d00*/  STL [R1+0x4], R11 ;  /* 0x0000040b01007387 */ /* 0x0041e20000100800 */
[----:B---3--:R-:W-:Y:S05]  /*24d10*/  @P2 BRA `(.L_x_1864) ;  /* 0x0000000000102947 */ /* 0x008fea0003800000 */
[----:B------:R-:W-:Y:S05]  /*24d20*/  @!P0 BRA `(.L_x_1864) ;  /* 0x00000000000c8947 */ /* 0x000fea0003800000 */
[----:B------:R-:W2:Y:S04]  /*24d30*/  LDG.E R9, desc[UR60][R4.64] ;  /* 0x0000003c04097981 */ /* 0x000ea8000c1e1900 */
[----:B-----5:R-:W2:Y:S02]  /*24d40*/  LDG.E R32, desc[UR60][R4.64+0x4] ;  /* 0x0000043c04207981 */ /* 0x020ea4000c1e1900 */
[----:B--2---:R-:W-:-:S07]  /*24d50*/  IMAD.IADD R32, R32, 0x1, -R9 ;  /* 0x0000000120207824 */ /* 0x004fce00078e0a09 */
.L_x_1864:
[----:B------:R-:W-:Y:S01]  /*24d60*/  ULDC.64 UR4, c[0x0][0xa20] ;  /* 0x0002880000047ab9 */ /* 0x000fe20000000a00 */
[C---:B------:R-:W-:Y:S02]  /*24d70*/  LOP3.LUT R4, R26.reuse, 0xff000000, RZ, 0xc0, !PT ;  /* 0xff0000001a047812 */ /* 0x040fe400078ec0ff */
[----:B------:R-:W-:Y:S02]  /*24d80*/  ISETP.NE.U32.AND P0, PT, RZ, UR4, PT ;  /* 0x00000004ff007c0c */ /* 0x000fe4000bf05070 */
[----:B------:R-:W-:Y:S02]  /*24d90*/  SHF.R.U32.HI R5, RZ, 0x8, R4 ;  /* 0x00000008ff057819 */ /* 0x000fe40000011604 */
[----:B------:R-:W-:Y:S02]  /*24da0*/  ISETP.NE.AND.EX P0, PT, RZ, UR5, PT, P0 ;  /* 0x00000005ff007c0c */ /* 0x000fe4000bf05300 */
[C---:B------:R-:W-:Y:S02]  /*24db0*/  LOP3.LUT R6, R26.reuse, 0xff0000, RZ, 0xc0, !PT ;  /* 0x00ff00001a067812 */ /* 0x040fe400078ec0ff */
[----:B------:R-:W-:-:S02]  /*24dc0*/  LOP3.LUT R26, R26, 0xffff, RZ, 0xc0, !PT ;  /* 0x0000ffff1a1a7812 */ /* 0x000fc400078ec0ff */
[----:B------:R-:W-:-:S07]  /*24dd0*/  LEA.HI R6, R6, R5, RZ, 0x10 ;  /* 0x0000000506067211 */ /* 0x000fce00078f80ff */
[----:B------:R-:W-:Y:S05]  /*24de0*/  @!P0 BRA `(.L_x_1865) ;  /* 0x0000000000108947 */ /* 0x000fea0003800000 */
[----:B------:R-:W1:Y:S02]  /*24df0*/  LDC.64 R4, c[0x0][0xa20] ;  /* 0x00028800ff047b82 */ /* 0x000e640000000a00 */
[----:B-1----:R-:W-:-:S05]  /*24e00*/  IMAD.WIDE R4, R27, 0x4, R4 ;  /* 0x000000041b047825 */ /* 0x002fca00078e0204 */
[----:B------:R1:W5:Y:S01]  /*24e10*/  LDG.E R10, desc[UR60][R4.64] ;  /* 0x0000003c040a7981 */ /* 0x000362000c1e1900 */
[----:B------:R-:W-:Y:S05]  /*24e20*/  BRA `(.L_x_1866) ;  /* 0x0000000000247947 */ /* 0x000fea0003800000 */
.L_x_1865:
[----:B------:R-:W-:Y:S02]  /*24e30*/  ULDC.64 UR4, c[0x0][0xa08] ;  /* 0x0002820000047ab9 */ /* 0x000fe40000000a00 */
[----:B------:R-:W-:-:S04]  /*24e40*/  ISETP.NE.U32.AND P0, PT, RZ, UR4, PT ;  /* 0x00000004ff007c0c */ /* 0x000fc8000bf05070 */
[----:B------:R-:W-:-:S13]  /*24e50*/  ISETP.NE.AND.EX P0, PT, RZ, UR5, PT, P0 ;  /* 0x00000005ff007c0c */ /* 0x000fda000bf05300 */
[----:B------:R-:W-:Y:S05]  /*24e60*/  @!P0 BRA `(.L_x_1866) ;  /* 0x0000000000148947 */ /* 0x000fea0003800000 */
[----:B------:R-:W1:Y:S02]  /*24e70*/  LDC.64 R4, c[0x0][0xa08] ;  /* 0x00028200ff047b82 */ /* 0x000e640000000a00 */
[----:B-1----:R-:W-:-:S05]  /*24e80*/  IMAD.WIDE R4, R27, 0x4, R4 ;  /* 0x000000041b047825 */ /* 0x002fca00078e0204 */
[----:B------:R-:W2:Y:S04]  /*24e90*/  LDG.E R10, desc[UR60][R4.64] ;  /* 0x0000003c040a7981 */ /* 0x000ea8000c1e1900 */
[----:B------:R-:W2:Y:S02]  /*24ea0*/  LDG.E R9, desc[UR60][R4.64+0x4] ;  /* 0x0000043c04097981 */ /* 0x000ea4000c1e1900 */
[----:B--2---:R-:W-:-:S07]  /*24eb0*/  IMAD.IADD R10, R9, 0x1, -R10 ;  /* 0x00000001090a7824 */ /* 0x004fce00078e0a0a */
.L_x_1866:
[----:B-1----:R-:W2:Y:S01]  /*24ec0*/  @P1 LDG.E R5, desc[UR60][R2.64] ;  /* 0x0000003c02051981 */ /* 0x002ea2000c1e1900 */
[----:B------:R-:W1:Y:S03]  /*24ed0*/  LDC R8, c[0x0][0x448] ;  /* 0x00011200ff087b82 */ /* 0x000e660000000800 */
[----:B------:R3:W2:Y:S01]  /*24ee0*/  @P1 LDG.E R4, desc[UR60][R2.64+0x4] ;  /* 0x0000043c02041981 */ /* 0x0006a2000c1e1900 */
[----:B------:R-:W-:Y:S02]  /*24ef0*/  IMAD.SHL.U32 R25, R25, 0x80, RZ ;  /* 0x0000008019197824 */ /* 0x000fe400078e00ff */
[----:B-----5:R-:W-:Y:S02]  /*24f00*/  IMAD.IADD R10, R10, 0x1, -R11 ;  /* 0x000000010a0a7824 */ /* 0x020fe400078e0a0b */
[----:B---3--:R-:W3:Y:S01]  /*24f10*/  LDC.64 R2, c[0x0][0x9e0] ;  /* 0x00027800ff027b82 */ /* 0x008ee20000000a00 */
[----:B-1----:R-:W-:-:S13]  /*24f20*/  ISETP.NE.AND P2, PT, R8, 0x1, PT ;  /* 0x000000010800780c */ /* 0x002fda0003f45270 */
[----:B------:R-:W1:Y:S01]  /*24f30*/  @P2 LDC R8, c[0x0][0x44c] ;  /* 0x00011300ff082b82 */ /* 0x000e620000000800 */
[----:B---3--:R-:W-:-:S07]  /*24f40*/  ISETP.GE.AND P3, PT, R3, 0x1, PT ;  /* 0x000000010300780c */ /* 0x008fce0003f66270 */
[----:B------:R-:W3:Y:S01]  /*24f50*/  @P2 LDC R9, c[0x0][0x450] ;  /* 0x00011400ff092b82 */ /* 0x000ee20000000800 */
[----:B--2---:R-:W-:Y:S01]  /*24f60*/  @P1 IADD3 R7, -R5, R4, RZ ;  /* 0x0000000405071210 */ /* 0x004fe20007ffe1ff */
[----:B------:R-:W-:-:S04]  /*24f70*/  VIADD R5, R25, 0x7f ;  /* 0x0000007f19057836 */ /* 0x000fc80000000000 */
[----:B-1----:R-:W-:-:S04]  /*24f80*/  @P2 IMAD.HI.U32 R4, R5, R8, RZ ;  /* 0x0000000805042227 */ /* 0x002fc800078e00ff */
[----:B------:R-:W-:Y:S01]  /*24f90*/  IMAD.IADD R37, R10, 0x1, R7 ;  /* 0x000000010a257824 */ /* 0x000fe200078e0207 */
[----:B---3--:R-:W-:-:S04]  /*24fa0*/  @P2 SHF.R.U32.HI R5, RZ, R9, R4 ;  /* 0x00000009ff052219 */ /* 0x008fc80000011604 */
[C---:B------:R-:W-:Y:S02]  /*24fb0*/  IADD3 R4, R37.reuse, 0x5f, RZ ;  /* 0x0000005f25047810 */ /* 0x040fe40007ffe0ff */
[----:B------:R-:W-:-:S03]  /*24fc0*/  IADD3 R18, R37, 0x1, -R32 ;  /* 0x0000000125127810 */ /* 0x000fc60007ffe820 */
[----:B------:R-:W-:-:S04]  /*24fd0*/  IMAD.HI R4, R4, 0x2aaaaaab, RZ ;  /* 0x2aaaaaab04047827 */ /* 0x000fc800078e02ff */
[----:B------:R-:W-:Y:S01]  /*24fe0*/  IMAD.IADD R8, R18, 0x1, R5 ;  /* 0x0000000112087824 */ /* 0x000fe200078e0205 */
[----:B------:R-:W-:-:S03]  /*24ff0*/  SHF.R.U32.HI R19, RZ, 0x1f, R4 ;  /* 0x0000001fff137819 */ /* 0x000fc60000011604 */
[----:B------:R-:W-:Y:S01]  /*25000*/  IMAD.IADD R2, R8, 0x1, R2 ;  /* 0x0000000108027824 */ /* 0x000fe200078e0202 */
[----:B------:R-:W-:Y:S01]  /*25010*/  LEA.HI.SX32 R19, R4, R19, 0x1c ;  /* 0x0000001304137211 */ /* 0x000fe200078fe2ff */
[----:B------:R-:W-:Y:S06]  /*25020*/  @!P3 BRA `(.L_x_1867) ;  /* 0x000000000048b947 */ /* 0x000fec0003800000 */
[C---:B------:R-:W-:Y:S01]  /*25030*/  ISETP.GT.AND P0, PT, R8.reuse, RZ, PT ;  /* 0x000000ff0800720c */ /* 0x040fe20003f04270 */
[----:B------:R-:W-:Y:S01]  /*25040*/  BSSY B0, `(.L_x_1868) ;  /* 0x000000e000007945 */ /* 0x000fe20003800000 */
[----:B------:R-:W-:-:S11]  /*25050*/  VIADD R9, R8, 0xffffffff ;  /* 0xffffffff08097836 */ /* 0x000fd60000000000 */
[----:B------:R-:W-:Y:S05]  /*25060*/  @P0 BRA `(.L_x_1869) ;  /* 0x00000000001c0947 */ /* 0x000fea0003800000 */
[----:B------:R-:W-:Y:S01]  /*25070*/  ISETP.NE.AND P0, PT, R3, 0x1, PT ;  /* 0x000000010300780c */ /* 0x000fe20003f05270 */
[----:B------:R-:W-:-:S12]  /*25080*/  IMAD.MOV R9, RZ, RZ, -R8 ;  /* 0x000000ffff097224 */ /* 0x000fd800078e0a08 */
[----:B------:R-:W1:Y:S02]  /*25090*/  @P0 LDC.64 R4, c[0x0][0x9e8] ;  /* 0x00027a00ff040b82 */ /* 0x000e640000000a00 */
[----:B-1----:R-:W-:-:S05]  /*250a0*/  @P0 IMAD.HI.U32 R4, R9, R4, RZ ;  /* 0x0000000409040227 */ /* 0x002fca00078e00ff */
[----:B------:R-:W-:-:S04]  /*250b0*/  @P0 SHF.R.U32.HI R9, RZ, R5, R4 ;  /* 0x00000005ff090219 */ /* 0x000fc80000011604 */
[----:B------:R-:W-:Y:S01]  /*250c0*/  LOP3.LUT R9, RZ, R9, RZ, 0x33, !PT ;  /* 0x00000009ff097212 */ /* 0x000fe200078e33ff */
[----:B------:R-:W-:Y:S06]  /*250d0*/  BRA `(.L_x_1870) ;  /* 0x0000000000107947 */ /* 0x000fec0003800000 */
.L_x_1869:
[----:B------:R-:W-:-:S13]  /*250e0*/  ISETP.NE.AND P0, PT, R3, 0x1, PT ;  /* 0x000000010300780c */ /* 0x000fda0003f05270 */
[----:B------:R-:W1:Y:S02]  /*250f0*/  @P0 LDC.64 R4, c[0x0][0x9e8] ;  /* 0x00027a00ff040b82 */ /* 0x000e640000000a00 */
[----:B-1----:R-:W-:-:S05]  /*25100*/  @P0 IMAD.HI.U32 R4, R9, R4, RZ ;  /* 0x0000000409040227 */ /* 0x002fca00078e00ff */
[----:B------:R-:W-:-:S07]  /*25110*/  @P0 SHF.R.U32.HI R9, RZ, R5, R4 ;  /* 0x00000005ff090219 */ /* 0x000fce0000011604 */
.L_x_1870:
[----:B------:R-:W-:Y:S05]  /*25120*/  BSYNC B0 ;  /* 0x0000000000007941 */ /* 0x000fea0003800000 */
.L_x_1868:
[----:B------:R-:W-:-:S05]  /*25130*/  IMAD R9, R9, R3, R3 ;  /* 0x0000000309097224 */ /* 0x000fca00078e0203 */
[----:B------:R-:W-:-:S07]  /*25140*/  VIMNMX R2, R2, R9, PT ;  /* 0x0000000902027248 */ /* 0x000fce0003fe0100 */
.L_x_1867:
[----:B------:R-:W1:Y:S01]  /*25150*/  @P2 LDC R8, c[0x0][0x44c] ;  /* 0x00011300ff082b82 */ /* 0x000e620000000800 */
[----:B------:R-:W-:Y:S01]  /*25160*/  VIADD R2, R2, 0x5f ;  /* 0x0000005f02027836 */ /* 0x000fe20000000000 */
[----:B------:R-:W-:Y:S01]  /*25170*/  MOV R5, R25 ;  /* 0x0000001900057202 */ /* 0x000fe20000000f00 */
[----:B------:R-:W-:Y:S02]  /*25180*/  ULDC UR4, c[0x0][0x9dc] ;  /* 0x0002770000047ab9 */ /* 0x000fe40000000800 */
[----:B------:R-:W-:-:S03]  /*25190*/  IMAD.HI R2, R2, 0x2aaaaaab, RZ ;  /* 0x2aaaaaab02027827 */ /* 0x000fc600078e02ff */
[----:B------:R-:W2:Y:S01]  /*251a0*/  @P2 LDC R4, c[0x0][0x450] ;  /* 0x00011400ff042b82 */ /* 0x000ea20000000800 */
[----:B-1----:R-:W-:-:S04]  /*251b0*/  @P2 IMAD.HI.U32 R9, R25, R8, RZ ;  /* 0x0000000819092227 */ /* 0x002fc800078e00ff */
[----:B------:R-:W-:Y:S01]  /*251c0*/  IMAD.IADD R8, R37, 0x1, -R32 ;  /* 0x0000000125087824 */ /* 0x000fe200078e0a20 */
[----:B--2---:R-:W-:Y:S02]  /*251d0*/  @P2 SHF.R.U32.HI R5, RZ, R4, R9 ;  /* 0x00000004ff052219 */ /* 0x004fe40000011609 */
[----:B------:R-:W-:-:S04]  /*251e0*/  SHF.R.U32.HI R9, RZ, 0x1f, R2 ;  /* 0x0000001fff097819 */ /* 0x000fc80000011602 */
[----:B------:R-:W-:Y:S01]  /*251f0*/  LEA.HI.SX32 R2, R2, R9, 0x1c ;  /* 0x0000000902027211 */ /* 0x000fe200078fe2ff */
[----:B------:R-:W-:-:S03]  /*25200*/  IMAD.IADD R9, R8, 0x1, R5 ;  /* 0x0000000108097824 */ /* 0x000fc600078e0205 */
[----:B0-----:R-:W-:Y:S01]  /*25210*/  VIMNMX R11, R19, R2, PT ;  /* 0x00000002130b7248 */ /* 0x001fe20003fe0100 */
        /* <DEDUP_REMOVED lines=12> */
.L_x_1873:
[----:B------:R-:W-:-:S13]  /*252e0*/  ISETP.NE.AND P0, PT, R3, 0x1, PT ;  /* 0x000000010300780c */ /* 0x000fda0003f05270 */
[----:B------:R-:W0:Y:S02]  /*252f0*/  @P0 LDC.64 R4, c[0x0][0x9e8] ;  /* 0x00027a00ff040b82 */ /* 0x000e240000000a00 */
[----:B0-----:R-:W-:-:S05]  /*25300*/  @P0 IMAD.HI.U32 R4, R9, R4, RZ ;  /* 0x0000000409040227 */ /* 0x001fca00078e00ff */
[----:B------:R-:W-:-:S07]  /*25310*/  @P0 SHF.R.U32.HI R9, RZ, R5, R4 ;  /* 0x00000005ff090219 */ /* 0x000fce0000011604 */
.L_x_1874:
[----:B------:R-:W-:Y:S05]  /*25320*/  BSYNC B0 ;  /* 0x0000000000007941 */ /* 0x000fea0003800000 */
.L_x_1872:
[----:B------:R-:W-:-:S05]  /*25330*/  IMAD R3, R9, R3, RZ ;  /* 0x0000000309037224 */ /* 0x000fca00078e02ff */
[----:B------:R-:W-:-:S07]  /*25340*/  VIMNMX R2, R2, R3, !PT ;  /* 0x0000000302027248 */ /* 0x000fce0007fe0100 */
.L_x_1871:
[----:B------:R-:W-:Y:S01]  /*25350*/  IMAD.HI R2, R2, 0x2aaaaaab, RZ ;  /* 0x2aaaaaab02027827 */ /* 0x000fe200078e02ff */
[----:B------:R-:W-:Y:S01]  /*25360*/  BSSY B0, `(.L_x_1875) ;  /* 0x0000026000007945 */ /* 0x000fe20003800000 */
[----:B------:R-:W-:Y:S02]  /*25370*/  LOP3.LUT R9, R6, 0xff, RZ, 0xc0, !PT ;  /* 0x000000ff06097812 */ /* 0x000fe400078ec0ff */
[----:B------:R-:W-:Y:S02]  /*25380*/  SHF.R.U32.HI R6, RZ, 0x10, R6 ;  /* 0x00000010ff067819 */ /* 0x000fe40000011606 */
[----:B------:R-:W-:Y:S02]  /*25390*/  SHF.R.U32.HI R3, RZ, 0x1f, R2 ;  /* 0x0000001fff037819 */ /* 0x000fe40000011602 */
[----:B------:R-:W-:Y:S02]  /*253a0*/  MOV R14, RZ ;  /* 0x000000ff000e7202 */ /* 0x000fe40000000f00 */
[----:B------:R-:W-:-:S04]  /*253b0*/  LEA.HI.SX32 R3, R2, R3, 0x1c ;  /* 0x0000000302037211 */ /* 0x000fc800078fe2ff */
[----:B------:R-:W-:-:S04]  /*253c0*/  VIMNMX R4, RZ, R3, !PT ;  /* 0x00000003ff047248 */ /* 0x000fc80007fe0100 */
[----:B------:R-:W-:-:S13]  /*253d0*/  ISETP.GT.AND P0, PT, R11, R4, PT ;  /* 0x000000040b00720c */ /* 0x000fda0003f04270 */
[----:B------:R-:W-:Y:S05]  /*253e0*/  @!P0 BRA `(.L_x_1876) ;  /* 0x0000000000748947 */ /* 0x000fea0003800000 */
[----:B------:R-:W-:Y:S01]  /*253f0*/  ISETP.NE.AND P0, PT, R6, RZ, PT ;  /* 0x000000ff0600720c */ /* 0x000fe20003f05270 */
[----:B------:R-:W-:-:S03]  /*25400*/  ULDC UR4, c[0x0][0x9f0] ;  /* 0x00027c0000047ab9 */ /* 0x000fc60000000800 */
[----:B------:R-:W-:-:S04]  /*25410*/  SEL R5, R6, UR4, P0 ;  /* 0x0000000406057c07 */ /* 0x000fc80008000000 */
[----:B------:R-:W-:Y:S02]  /*25420*/  IABS R13, R5 ;  /* 0x00000005000d7213 */ /* 0x000fe40000000000 */
[----:B------:R-:W-:Y:S02]  /*25430*/  IADD3 R12, R5, -0x1, R11 ;  /* 0xffffffff050c7810 */ /* 0x000fe40007ffe00b */
[----:B------:R-:W0:Y:S03]  /*25440*/  I2F.RP R2, R13 ;  /* 0x0000000d00027306 */ /* 0x000e260000209400 */
[----:B------:R-:W-:-:S05]  /*25450*/  IMAD.IADD R12, R12, 0x1, -R4 ;  /* 0x000000010c0c7824 */ /* 0x000fca00078e0a04 */
[----:B0-----:R-:W0:Y:S02]  /*25460*/  MUFU.RCP R2, R2 ;  /* 0x0000000200027308 */ /* 0x001e240000001000 */
[----:B0-----:R-:W-:-:S06]  /*25470*/  VIADD R2, R2, 0xffffffe ;  /* 0x0ffffffe02027836 */ /* 0x001fcc0000000000 */
[----:B------:R0:W1:Y:S02]  /*25480*/  F2I.FTZ.U32.TRUNC.NTZ R3, R2 ;  /* 0x0000000200037305 */ /* 0x000064000021f000 */
[----:B0-----:R-:W-:-:S04]  /*25490*/  LOP3.LUT R2, R12, R5, RZ, 0x3c, !PT ;  /* 0x000000050c027212 */ /* 0x001fc800078e3cff */
[----:B------:R-:W-:Y:S01]  /*254a0*/  ISETP.GE.AND P3, PT, R2, RZ, PT ;  /* 0x000000ff0200720c */ /* 0x000fe20003f66270 */
[----:B-1----:R-:W-:-:S04]  /*254b0*/  IMAD.MOV R2, RZ, RZ, -R3 ;  /* 0x000000ffff027224 */ /* 0x002fc800078e0a03 */
[----:B------:R-:W-:Y:S02]  /*254c0*/  IMAD R14, R2, R13, RZ ;  /* 0x0000000d020e7224 */ /* 0x000fe400078e02ff */
[----:B------:R-:W-:-:S04]  /*254d0*/  IMAD.MOV.U32 R2, RZ, RZ, RZ ;  /* 0x000000ffff027224 */ /* 0x000fc800078e00ff */
[----:B------:R-:W-:Y:S01]  /*254e0*/  IMAD.HI.U32 R14, R3, R14, R2 ;  /* 0x0000000e030e7227 */ /* 0x000fe200078e0002 */
[----:B------:R-:W-:Y:S02]  /*254f0*/  IABS R2, R12 ;  /* 0x0000000c00027213 */ /* 0x000fe40000000000 */
[----:B------:R-:W-:-:S03]  /*25500*/  IABS R3, R5 ;  /* 0x0000000500037213 */ /* 0x000fc60000000000 */
[----:B------:R-:W-:Y:S01]  /*25510*/  IMAD.HI.U32 R14, R14, R2, RZ ;  /* 0x000000020e0e7227 */ /* 0x000fe200078e00ff */
[----:B------:R-:W-:-:S05]  /*25520*/  IADD3 R3, RZ, -R3, RZ ;  /* 0x80000003ff037210 */ /* 0x000fca0007ffe0ff */
        /* <DEDUP_REMOVED lines=9> */
.L_x_1876:
[----:B------:R-:W-:Y:S05]  /*255c0*/  BSYNC B0 ;  /* 0x0000000000007941 */ /* 0x000fea0003800000 */
.L_x_1875:
[-C--:B------:R-:W-:Y:S01]  /*255d0*/  IMAD R3, R9, R14.reuse, R4 ;  /* 0x0000000e09037224 */ /* 0x080fe200078e0204 */
[----:B------:R-:W-:Y:S04]  /*255e0*/  BSSY B0, `(.L_x_1877) ;  /* 0x0000133000007945 */ /* 0x000fe80003800000 */
[C---:B------:R-:W-:Y:S01]  /*255f0*/  VIADDMNMX R11, R3.reuse, R14, R11, PT ;  /* 0x0000000e030b7246 */ /* 0x040fe2000380010b */
[----:B------:R-:W-:-:S04]  /*25600*/  IMAD R3, R3, 0x60, -R10 ;  /* 0x0000006003037824 */ /* 0x000fc800078e0a0a */
[----:B------:R-:W-:Y:S01]  /*25610*/  IMAD R2, R11, 0x60, -R10 ;  /* 0x000000600b027824 */ /* 0x000fe200078e0a0a */
[----:B------:R-:W-:-:S04]  /*25620*/  VIMNMX R3, RZ, R3, !PT ;  /* 0x00000003ff037248 */ /* 0x000fc80007fe0100 */
[----:B------:R-:W-:-:S04]  /*25630*/  VIMNMX R2, R2, R7, PT ;  /* 0x0000000702027248 */ /* 0x000fc80003fe0100 */
[----:B------:R-:W-:-:S13]  /*25640*/  ISETP.GT.AND P0, PT, R2, R3, PT ;  /* 0x000000030200720c */ /* 0x000fda0003f04270 */
[----:B------:R-:W-:Y:S01]  /*25650*/  @P0 IADD3 R4, R2, 0x5f, RZ ;  /* 0x0000005f02040810 */ /* 0x000fe20007ffe0ff */
[----:B------:R-:W-:-:S04]  /*25660*/  IMAD.WIDE.U32 R2, R3, -0x55555555, RZ ;  /* 0xaaaaaaab03027825 */ /* 0x000fc800078e00ff */
[----:B------:R-:W-:Y:S01]  /*25670*/  @P0 IMAD.HI R4, R4, 0x2aaaaaab, RZ ;  /* 0x2aaaaaab04040827 */ /* 0x000fe200078e02ff */
[----:B------:R-:W-:-:S04]  /*25680*/  SHF.R.U32.HI R5, RZ, 0x6, R3 ;  /* 0x00000006ff057819 */ /* 0x000fc80000011603 */
[----:B------:R-:W-:Y:S01]  /*25690*/  @P0 SHF.R.U32.HI R3, RZ, 0x1f, R4 ;  /* 0x0000001fff030819 */ /* 0x000fe20000011604 */
[----:B------:R-:W-:-:S03]  /*256a0*/  IMAD.MOV.U32 R2, RZ, RZ, R5 ;  /* 0x000000ffff027224 */ /* 0x000fc600078e0005 */
        /* <DEDUP_REMOVED lines=11> */
.L_x_2052:
[----:B-1----:R-:W-:Y:S02]  /*25760*/  ISETP.NE.AND P0, PT, R14, RZ, PT ;  /* 0x000000ff0e00720c */ /* 0x002fe40003f05270 */
[----:B------:R-:W-:-:S11]  /*25770*/  PLOP3.LUT P6, PT, PT, PT, PT, 0x8, 0x0 ;  /* 0x000000000000781c */ /* 0x000fd60003fce170 */
[----:B------:R-:W-:Y:S05]  /*25780*/  @P0 BRA `(.L_x_1880) ;  /* 0x00000000000c0947 */ /* 0x000fea0003800000 */
[----:B------:R-:W-:-:S03]  /*25790*/  UMOV UR4, 0xffffffff ;  /* 0xffffffff00047882 */ /* 0x000fc60000000000 */
[----:B------:R-:W-:Y:S05]  /*257a0*/  BRA.DIV UR4, `(.L_x_1881) ;  /* 0x0000007604647947 */ /* 0x000fea000b800000 */
[----:B------:R-:W-:-:S13]  /*257b0*/  ELECT P6, URZ, PT ;  /* 0x00000000003f782f */ /* 0x000fda00038c0000 */
.L_x_1880:
        /* <DEDUP_REMOVED lines=9> */
.L_x_2055:
[----:B------:R-:W-:Y:S05]  /*25850*/  BSYNC B1 ;  /* 0x0000000000017941 */ /* 0x000fea0003800000 */
.L_x_1882:
        /* <DEDUP_REMOVED lines=10> */
.L_x_2056:
[----:B------:R-:W-:Y:S05]  /*25900*/  BSYNC B2 ;  /* 0x0000000000027941 */ /* 0x000fea0003800000 */
.L_x_1886:
[----:B------:R-:W-:Y:S04]  /*25910*/  BSSY B2, `(.L_x_1888) ;  /* 0x0000009000027945 */ /* 0x000fe80003800000 */
[----:B------:R-:W-:Y:S05]  /*25920*/  @P1 BRA `(.L_x_1889) ;  /* 0x00000000001c1947 */ /* 0x000fea0003800000 */
[----:B------:R-:W2:Y:S01]  /*25930*/  S2R R7, SR_TID.X ;  /* 0x0000000000077919 */ /* 0x000ea20000002100 */
[----:B------:R-:W-:-:S04]  /*25940*/  MOV R3, 0x9000 ;  /* 0x0000900000037802 */ /* 0x000fc80000000f00 */
[----:B------:R3:W-:Y:S01]  /*25950*/  SYNCS.ARRIVE.TRANS64 RZ, [R12+URZ+0x2a890], R3 ;  /* 0x02a890030cff79a7 */ /* 0x0007e2000800003f */
[----:B--2---:R-:W-:-:S04]  /*25960*/  LOP3.LUT R7, R7, 0x1f, RZ, 0xc0, !PT ;  /* 0x0000001f07077812 */ /* 0x004fc800078ec0ff */
[----:B------:R-:W-:-:S13]  /*25970*/  ISETP.NE.AND P0, PT, R7, RZ, PT ;  /* 0x000000ff0700720c */ /* 0x000fda0003f05270 */
[----:B---3--:R-:W-:Y:S05]  /*25980*/  @!P0 BRA `(.L_x_1889) ;  /* 0x0000000000048947 */ /* 0x008fea0003800000 */
[----:B------:R-:W-:Y:S01]  /*25990*/  BPT.TRAP 0x1 ;  /* 0x000000040000795c */ /* 0x000fe20000300000 */
.L_x_1889:
[----:B------:R-:W-:Y:S05]  /*259a0*/  BSYNC B2 ;  /* 0x0000000000027941 */ /* 0x000fea0003800000 */
.L_x_1888:
[----:B------:R-:W-:Y:S01]  /*259b0*/  IMAD.MOV.U32 R20, RZ, RZ, RZ ;  /* 0x000000ffff147224 */ /* 0x000fe200078e00ff */
[----:B------:R-:W-:Y:S01]  /*259c0*/  UIADD3 UR4, UP0, UR36, 0x570, URZ ;  /* 0x0000057024047890 */ /* 0x000fe2000ff1e03f */
[----:B------:R-:W-:Y:S01]  /*259d0*/  IMAD R7, R2, 0x60, R0 ;  /* 0x0000006002077824 */ /* 0x000fe200078e0200 */
[----:B------:R-:W-:Y:S01]  /*259e0*/  PLOP3.LUT P0, PT, PT, PT, PT, 0x80, 0x0 ;  /* 0x000000000000781c */ /* 0x000fe20003f0f070 */
[----:B0-----:R-:W-:Y:S01]  /*259f0*/  IMAD R10, R22, 0x9000, R17 ;  /* 0x00009000160a7824 */ /* 0x001fe200078e0211 */
[----:B------:R-:W-:Y:S01]  /*25a00*/  R2UR UR10, R20 ;  /* 0x00000000140a72ca */ /* 0x000fe200000e0000 */
[----:B------:R-:W-:Y:S01]  /*25a10*/  VIADD R7, R7, 0xffffffa0 ;  /* 0xffffffa007077836 */ /* 0x000fe20000000000 */
[----:B------:R-:W-:Y:S01]  /*25a20*/  UIADD3.X UR5, URZ, UR37, URZ, UP0, !UPT ;  /* 0x000000253f057290 */ /* 0x000fe200087fe43f */
[----:B------:R-:W-:Y:S01]  /*25a30*/  VIADD R3, R12, 0x2a890 ;  /* 0x0002a8900c037836 */ /* 0x000fe20000000000 */
[----:B------:R-:W-:Y:S01]  /*25a40*/  UMOV UR6, 0x0 ;  /* 0x0000000000067882 */ /* 0x000fe20000000000 */
[----:B------:R-:W-:Y:S01]  /*25a50*/  VIADD R13, R10, 0x18400 ;  /* 0x000184000a0d7836 */ /* 0x000fe20000000000 */
[----:B------:R-:W-:-:S09]  /*25a60*/  UMOV UR7, 0x12f00000 ;  /* 0x12f0000000077882 */ /* 0x000fd20000000000 */
.L_x_1890:
        /* <DEDUP_REMOVED lines=16> */
.L_x_1891:
        /* <DEDUP_REMOVED lines=15> */
.L_x_1892:
        /* <DEDUP_REMOVED lines=13> */
.L_x_2057:
[----:B------:R-:W-:Y:S05]  /*25d30*/  BSYNC B2 ;  /* 0x0000000000027941 */ /* 0x000fea0003800000 */
.L_x_1893:
        /* <DEDUP_REMOVED lines=11> */
.L_x_1896:
[----:B------:R-:W-:Y:S05]  /*25df0*/  BSYNC B2 ;  /* 0x0000000000027941 */ /* 0x000fea0003800000 */
.L_x_1895:
        /* <DEDUP_REMOVED lines=9> */
.L_x_1897:
        /* <DEDUP_REMOVED lines=15> */
.L_x_1898:
        /* <DEDUP_REMOVED lines=10> */
.L_x_1885:
[----:B------:R-:W-:Y:S05]  /*26020*/  BSYNC B1 ;  /* 0x0000000000017941 */ /* 0x000fea0003800000 */
.L_x_1884:
[----:B------:R-:W-:Y:S01]  /*26030*/  IADD3 R11, R2, -0x2, RZ ;  /* 0xfffffffe020b7810 */ /* 0x000fe20007ffe0ff */
[----:B------:R-:W-:Y:S01]  /*26040*/  VIADD R22, R22, 0x1 ;  /* 0x0000000116167836 */ /* 0x000fe20000000000 */
[----:B------:R-:W-:Y:S02]  /*26050*/  PLOP3.LUT P0, PT, PT, PT, PT, 0x8, 0x0 ;  /* 0x000000000000781c */ /* 0x000fe40003f0e170 */
[----:B------:R-:W-:Y:S02]  /*26060*/  ISETP.GE.AND P2, PT, R11, R5, PT ;  /* 0x000000050b00720c */ /* 0x000fe40003f46270 */
[----:B------:R-:W-:-:S04]  /*26070*/  ISETP.NE.AND P1, PT, R22, 0x2, PT ;  /* 0x000000021600780c */ /* 0x000fc80003f25270 */
[----:B------:R-:W-:Y:S02]  /*26080*/  SEL R2, RZ, 0x1, P1 ;  /* 0x00000001ff027807 */ /* 0x000fe40000800000 */
[----:B------:R-:W-:Y:S02]  /*26090*/  SEL R22, R22, RZ, P1 ;  /* 0x000000ff16167207 */ /* 0x000fe40000800000 */
[----:B------:R-:W-:-:S03]  /*260a0*/  LOP3.LUT R31, R31, R2, RZ, 0x3c, !PT ;  /* 0x000000021f1f7212 */ /* 0x000fc600078e3cff */
[----:B------:R-:W-:Y:S05]  /*260b0*/  @!P2 BRA `(.L_x_1878) ;  /* 0x000000080014a947 */ /* 0x000fea0003800000 */
.L_x_1914:
[----:B------:R-:W-:Y:S05]  /*260c0*/  YIELD ;  /* 0x0000000000007946 */ /* 0x000fea0003800000 */
[----:B------:R-:W-:Y:S04]  /*260d0*/  BSSY B1, `(.L_x_1899) ;  /* 0x000007b000017945 */ /* 0x000fe80003800000 */
[----:B------:R-:W-:Y:S05]  /*260e0*/  @!P6 BRA `(.L_x_1900) ;  /* 0x0000000400e4e947 */ /* 0x000fea0003800000 */
[----:B0-----:R-:W-:Y:S01]  /*260f0*/  IMAD R10, R22, 0x8, R17 ;  /* 0x00000008160a7824 */ /* 0x001fe200078e0211 */
[----:B------:R-:W-:Y:S01]  /*26100*/  SHF.L.U32 R2, R31, 0x1f, RZ ;  /* 0x0000001f1f027819 */ /* 0x000fe200000006ff */
[----:B------:R-:W0:Y:S01]  /*26110*/  S2R R3, SR_TID.X ;  /* 0x0000000000037919 */ /* 0x000e220000002100 */
[----:B------:R-:W-:Y:S02]  /*26120*/  BSSY B2, `(.L_x_1901) ;  /* 0x0000005000027945 */ /* 0x000fe40003800000 */
[----:B------:R-:W1:Y:S01]  /*26130*/  SYNCS.PHASECHK.TRANS64.TRYWAIT P1, [R10+URZ+0x2a8a0], R2 ;  /* 0x02a8a0020a0075a7 */ /* 0x000e62000802017f */
[----:B0-----:R-:W-:-:S04]  /*26140*/  LOP3.LUT R3, R3, 0x7f, RZ, 0xc0, !PT ;  /* 0x0000007f03037812 */ /* 0x001fc800078ec0ff */
[----:B------:R-:W-:Y:S01]  /*26150*/  ISETP.NE.AND P2, PT, R3, RZ, PT ;  /* 0x000000ff0300720c */ /* 0x000fe20003f45270 */
[----:B-1----:R-:W-:-:S12]  /*26160*/  @!P1 BRA `(.L_x_1902) ;  /* 0x0000006c00509947 */ /* 0x002fd80003800000 */
.L_x_2058:
[----:B------:R-:W-:Y:S05]  /*26170*/  BSYNC B2 ;  /* 0x0000000000027941 */ /* 0x000fea0003800000 */
.L_x_1901:
[----:B------:R-:W-:Y:S04]  /*26180*/  BSSY B2, `(.L_x_1903) ;  /* 0x0000009000027945 */ /* 0x000fe80003800000 */
[----:B------:R-:W-:Y:S05]  /*26190*/  @P2 BRA `(.L_x_1904) ;  /* 0x00000000001c2947 */ /* 0x000fea0003800000 */
[----:B------:R-:W1:Y:S01]  /*261a0*/  S2R R7, SR_TID.X ;  /* 0x0000000000077919 */ /* 0x000e620000002100 */
[----:B------:R-:W-:-:S04]  /*261b0*/  IMAD.MOV.U32 R3, RZ, RZ, 0x9000 ;  /* 0x00009000ff037424 */ /* 0x000fc800078e00ff */
[----:B------:R2:W-:Y:S01]  /*261c0*/  SYNCS.ARRIVE.TRANS64 RZ, [R10+URZ+0x2a890], R3 ;  /* 0x02a890030aff79a7 */ /* 0x0005e2000800003f */
[----:B-1----:R-:W-:-:S04]  /*261d0*/  LOP3.LUT R7, R7, 0x1f, RZ, 0xc0, !PT ;  /* 0x0000001f07077812 */ /* 0x002fc800078ec0ff */
[----:B------:R-:W-:-:S13]  /*261e0*/  ISETP.NE.AND P1, PT, R7, RZ, PT ;  /* 0x000000ff0700720c */ /* 0x000fda0003f25270 */
[----:B--2---:R-:W-:Y:S05]  /*261f0*/  @!P1 BRA `(.L_x_1904) ;  /* 0x0000000000049947 */ /* 0x004fea0003800000 */
[----:B------:R-:W-:Y:S01]  /*26200*/  BPT.TRAP 0x1 ;  /* 0x000000040000795c */ /* 0x000fe20000300000 */
.L_x_1904:
[----:B------:R-:W-:Y:S05]  /*26210*/  BSYNC B2 ;  /* 0x0000000000027941 */ /* 0x000fea0003800000 */
.L_x_1903:
[----:B------:R-:W-:Y:S01]  /*26220*/  IMAD.MOV.U32 R15, RZ, RZ, RZ ;  /* 0x000000ffff0f7224 */ /* 0x000fe200078e00ff */
[----:B------:R-:W-:Y:S01]  /*26230*/  UIADD3 UR4, UP0, UR36, 0x570, URZ ;  /* 0x0000057024047890 */ /* 0x000fe2000ff1e03f */
[----:B------:R-:W-:Y:S01]  /*26240*/  IMAD R3, R22, 0x9000, R17 ;  /* 0x0000900016037824 */ /* 0x000fe200078e0211 */
[----:B------:R-:W-:Y:S01]  /*26250*/  PLOP3.LUT P1, PT, PT, PT, PT, 0x80, 0x0 ;  /* 0x000000000000781c */ /* 0x000fe20003f2f070 */
[----:B------:R-:W-:Y:S01]  /*26260*/  IMAD R7, R11, 0x60, R0 ;  /* 0x000000600b077824 */ /* 0x000fe200078e0200 */
[----:B------:R-:W-:Y:S01]  /*26270*/  R2UR UR10, R15 ;  /* 0x000000000f0a72ca */ /* 0x000fe200000e0000 */
[----:B------:R-:W-:Y:S01]  /*26280*/  VIADD R13, R10, 0x2a890 ;  /* 0x0002a8900a0d7836 */ /* 0x000fe20000000000 */
[----:B------:R-:W-:Y:S01]  /*26290*/  IADD3 R12, R3, 0x18400, RZ ;  /* 0x00018400030c7810 */ /* 0x000fe20007ffe0ff */
[----:B------:R-:W-:Y:S01]  /*262a0*/  UIADD3.X UR5, URZ, UR37, URZ, UP0, !UPT ;  /* 0x000000253f057290 */ /* 0x000fe200087fe43f */
[----:B------:R-:W-:Y:S01]  /*262b0*/  UMOV UR6, 0x0 ;  /* 0x0000000000067882 */ /* 0x000fe20000000000 */
[----:B------:R-:W-:-:S10]  /*262c0*/  UMOV UR7, 0x12f00000 ;  /* 0x12f0000000077882 */ /* 0x000fd40000000000 */
.L_x_1905:
        /* <DEDUP_REMOVED lines=10> */
[----:B------:R-:W-:Y:S01]  /*26370*/  IMAD.MOV.U32 R12, RZ, RZ, 0x40 ;  /* 0x00000040ff0c7424 */ /* 0x000fe200078e00ff */
[----:B------:R-:W-:Y:S01]  /*26380*/  PLOP3.LUT P1, PT, PT, PT, PT, 0x80, 0x0 ;  /* 0x000000000000781c */ /* 0x000fe20003f2f070 */
[----:B------:R-:W-:Y:S01]  /*26390*/  VIADD R14, R3, 0x1b400 ;  /* 0x0001b400030e7836 */ /* 0x000fe20000000000 */
[----:B------:R-:W-:Y:S01]  /*263a0*/  UMOV UR6, 0x0 ;  /* 0x0000000000067882 */ /* 0x000fe20000000000 */
[----:B------:R-:W-:Y:S01]  /*263b0*/  UMOV UR7, 0x12f00000 ;  /* 0x12f0000000077882 */ /* 0x000fe20000000000 */
[----:B------:R-:W-:-:S15]  /*263c0*/  R2UR UR10, R12 ;  /* 0x000000000c0a72ca */ /* 0x000fde00000e0000 */
.L_x_1906:
        /* <DEDUP_REMOVED lines=10> */
[----:B------:R-:W-:Y:S01]  /*26470*/  PLOP3.LUT P1, PT, PT, PT, PT, 0x80, 0x0 ;  /* 0x000000000000781c */ /* 0x000fe20003f2f070 */
[----:B------:R-:W-:Y:S01]  /*26480*/  VIADD R3, R3, 0x1e400 ;  /* 0x0001e40003037836 */ /* 0x000fe20000000000 */
[----:B------:R-:W-:Y:S01]  /*26490*/  UMOV UR6, 0x0 ;  /* 0x0000000000067882 */ /* 0x000fe20000000000 */
[----:B------:R-:W-:Y:S01]  /*264a0*/  UMOV UR7, 0x12f00000 ;  /* 0x12f0000000077882 */ /* 0x000fe20000000000 */
[----:B------:R-:W-:-:S09]  /*264b0*/  UMOV UR10, 0x80 ;  /* 0x00000080000a7882 */ /* 0x000fd20000000000 */
.L_x_1907:
        /* <DEDUP_REMOVED lines=10> */
[----:B------:R-:W1:Y:S01]  /*26560*/  SYNCS.PHASECHK.TRANS64.TRYWAIT P1, [R10+URZ+0x2a8c0], R2 ;  /* 0x02a8c0020a0075a7 */ /* 0x000e62000802017f */
[----:B------:R-:W-:Y:S04]  /*26570*/  BSSY B2, `(.L_x_1908) ;  /* 0x0000002000027945 */ /* 0x000fe80003800000 */
[----:B-1----:R-:W-:Y:S05]  /*26580*/  @!P1 BRA `(.L_x_1909) ;  /* 0x00000068005c9947 */ /* 0x002fea0003800000 */
.L_x_2059:
[----:B------:R-:W-:Y:S05]  /*26590*/  BSYNC B2 ;  /* 0x0000000000027941 */ /* 0x000fea0003800000 */
.L_x_1908:
[----:B------:R-:W-:Y:S01]  /*265a0*/  BSSY B2, `(.L_x_1910) ;  /* 0x000000b000027945 */ /* 0x000fe20003800000 */
[----:B01----:R-:W-:Y:S01]  /*265b0*/  IMAD.MOV.U32 R2, RZ, RZ, 0x0 ;  /* 0x00000000ff027424 */ /* 0x003fe200078e00ff */
[----:B------:R-:W-:Y:S02]  /*265c0*/  MOV R3, 0x12f00000 ;  /* 0x12f0000000037802 */ /* 0x000fe40000000f00 */
[----:B------:R-:W-:Y:S05]  /*265d0*/  @P2 BRA `(.L_x_1911) ;  /* 0x00000000001c2947 */ /* 0x000fea0003800000 */
[----:B------:R-:W0:Y:S01]  /*265e0*/  S2R R14, SR_TID.X ;  /* 0x00000000000e7919 */ /* 0x000e220000002100 */
[----:B------:R-:W-:-:S04]  /*265f0*/  IMAD.MOV.U32 R13, RZ, RZ, 0x6000 ;  /* 0x00006000ff0d7424 */ /* 0x000fc800078e00ff */
[----:B------:R1:W-:Y:S01]  /*26600*/  SYNCS.ARRIVE.TRANS64 RZ, [R10+URZ+0x2a8b0], R13 ;  /* 0x02a8b00d0aff79a7 */ /* 0x0003e2000800003f */
[----:B0-----:R-:W-:-:S04]  /*26610*/  LOP3.LUT R14, R14, 0x1f, RZ, 0xc0, !PT ;  /* 0x0000001f0e0e7812 */ /* 0x001fc800078ec0ff */
[----:B------:R-:W-:-:S13]  /*26620*/  ISETP.NE.AND P1, PT, R14, RZ, PT ;  /* 0x000000ff0e00720c */ /* 0x000fda0003f25270 */
[----:B-1----:R-:W-:Y:S05]  /*26630*/  @!P1 BRA `(.L_x_1911) ;  /* 0x0000000000049947 */ /* 0x002fea0003800000 */
[----:B------:R-:W-:Y:S01]  /*26640*/  BPT.TRAP 0x1 ;  /* 0x000000040000795c */ /* 0x000fe20000300000 */
.L_x_1911:
[----:B------:R-:W-:Y:S05]  /*26650*/  BSYNC B2 ;  /* 0x0000000000027941 */ /* 0x000fea0003800000 */
.L_x_1910:
[----:B------:R-:W-:Y:S01]  /*26660*/  R2UR UR10, R15 ;  /* 0x000000000f0a72ca */ /* 0x000fe200000e0000 */
[----:B------:R-:W-:Y:S01]  /*26670*/  IMAD R13, R22, 0x6000, R17 ;  /* 0x00006000160d7824 */ /* 0x000fe200078e0211 */
[----:B------:R-:W-:Y:S01]  /*26680*/  R2UR UR6, R2 ;  /* 0x00000000020672ca */ /* 0x000fe200000e0000 */
[----:B------:R-:W-:Y:S01]  /*26690*/  UIADD3 UR4, UP0, UR36, 0x670, URZ ;  /* 0x0000067024047890 */ /* 0x000fe2000ff1e03f */
[----:B------:R-:W-:Y:S01]  /*266a0*/  R2UR UR7, R3 ;  /* 0x00000000030772ca */ /* 0x000fe200000e0000 */
[----:B------:R-:W-:Y:S01]  /*266b0*/  VIADD R10, R10, 0x2a8b0 ;  /* 0x0002a8b00a0a7836 */ /* 0x000fe20000000000 */
[----:B------:R-:W-:Y:S01]  /*266c0*/  PLOP3.LUT P1, PT, PT, PT, PT, 0x80, 0x0 ;  /* 0x000000000000781c */ /* 0x000fe20003f2f070 */
[----:B------:R-:W-:Y:S01]  /*266d0*/  VIADD R14, R13, 0x400 ;  /* 0x000004000d0e7836 */ /* 0x000fe20000000000 */
[----:B------:R-:W-:-:S12]  /*266e0*/  UIADD3.X UR5, URZ, UR37, URZ, UP0, !UPT ;  /* 0x000000253f057290 */ /* 0x000fd800087fe43f */
.L_x_1912:
        /* <DEDUP_REMOVED lines=15> */
.L_x_1913:
        /* <DEDUP_REMOVED lines=10> */
.L_x_1900:
[----:B------:R-:W-:Y:S05]  /*26880*/  BSYNC B1 ;  /* 0x0000000000017941 */ /* 0x000fea0003800000 */
.L_x_1899:
[C---:B------:R-:W-:Y:S01]  /*26890*/  ISETP.GT.AND P2, PT, R11.reuse, R5, PT ;  /* 0x000000050b00720c */ /* 0x040fe20003f44270 */
[----:B------:R-:W-:Y:S01]  /*268a0*/  VIADD R11, R11, 0xffffffff ;  /* 0xffffffff0b0b7836 */ /* 0x000fe20000000000 */
[----:B------:R-:W-:-:S04]  /*268b0*/  IADD3 R22, R22, 0x1, RZ ;  /* 0x0000000116167810 */ /* 0x000fc80007ffe0ff */
[----:B------:R-:W-:-:S04]  /*268c0*/  ISETP.NE.AND P1, PT, R22, 0x2, PT ;  /* 0x000000021600780c */ /* 0x000fc80003f25270 */
[----:B------:R-:W-:Y:S02]  /*268d0*/  SEL R2, RZ, 0x1, P1 ;  /* 0x00000001ff027807 */ /* 0x000fe40000800000 */
[----:B------:R-:W-:Y:S02]  /*268e0*/  SEL R22, R22, RZ, P1 ;  /* 0x000000ff16167207 */ /* 0x000fe40000800000 */
[----:B------:R-:W-:Y:S01]  /*268f0*/  LOP3.LUT R31, R31, R2, RZ, 0x3c, !PT ;  /* 0x000000021f1f7212 */ /* 0x000fe200078e3cff */
[----:B------:R-:W-:Y:S06]  /*26900*/  @P2 BRA `(.L_x_1914) ;  /* 0xfffffff400ec2947 */ /* 0x000fec000383ffff */
.L_x_1878:
[----:B------:R-:W-:Y:S05]  /*26910*/  BSYNC B0 ;  /* 0x0000000000007941 */ /* 0x000fea0003800000 */
.L_x_1877:
[----:B------:R-:W1:Y:S01]  /*26920*/  LDC R0, c[0x0][0x448] ;  /* 0x00011200ff007b82 */ /* 0x000e620000000800 */
[----:B------:R-:W-:Y:S01]  /*26930*/  VIADD R5, R25, 0x7f ;  /* 0x0000007f19057836 */ /* 0x000fe20000000000 */
[----:B------:R-:W-:Y:S06]  /*26940*/  @!P0 WARPSYNC.ALL ;  /* 0x0000000000008948 */ /* 0x000fec0003800000 */
[----:B------:R-:W2:Y:S08]  /*26950*/  LDC.64 R2, c[0x0][0x9e0] ;  /* 0x00027800ff027b82 */ /* 0x000eb00000000a00 */
[----:B------:R-:W-:Y:S01]  /*26960*/  @!P0 BAR.SYNC.DEFER_BLOCKING 0xc, 0x180 ;  /* 0x0306000000008b1d */ /* 0x000fe20000010000 */
[----:B-1----:R-:W-:-:S02]  /*26970*/  ISETP.NE.AND P1, PT, R0, 0x1, PT ;  /* 0x000000010000780c */ /* 0x002fc40003f25270 */
[----:B--2---:R-:W-:-:S11]  /*26980*/  ISETP.GE.AND P2, PT, R3, 0x1, PT ;  /* 0x000000010300780c */ /* 0x004fd60003f46270 */
[----:B------:R-:W1:Y:S08]  /*26990*/  @P1 LDC R4, c[0x0][0x44c] ;  /* 0x00011300ff041b82 */ /* 0x000e700000000800 */
[----:B------:R-:W2:Y:S01]  /*269a0*/  @P1 LDC R0, c[0x0][0x450] ;  /* 0x00011400ff001b82 */ /* 0x000ea20000000800 */
[----:B-1----:R-:W-:-:S05]  /*269b0*/  @P1 IMAD.HI.U32 R7, R5, R4, RZ ;  /* 0x0000000405071227 */ /* 0x002fca00078e00ff */
[----:B--2---:R-:W-:-:S05]  /*269c0*/  @P1 SHF.R.U32.HI R5, RZ, R0, R7 ;  /* 0x00000000ff051219 */ /* 0x004fca0000011607 */
[----:B------:R-:W-:-:S04]  /*269d0*/  IMAD.IADD R7, R18, 0x1, R5 ;  /* 0x0000000112077824 */ /* 0x000fc800078e0205 */
[----:B------:R-:W-:Y:S01]  /*269e0*/  IMAD.IADD R2, R7, 0x1, R2 ;  /* 0x0000000107027824 */ /* 0x000fe200078e0202 */
[----:B------:R-:W-:Y:S06]  /*269f0*/  @!P2 BRA `(.L_x_1915) ;  /* 0x000000000048a947 */ /* 0x000fec0003800000 */
[C---:B------:R-:W-:Y:S01]  /*26a00*/  ISETP.GT.AND P0, PT, R7.reuse, RZ, PT ;  /* 0x000000ff0700720c */ /* 0x040fe20003f04270 */
[----:B------:R-:W-:Y:S01]  /*26a10*/  BSSY B0, `(.L_x_1916) ;  /* 0x000000e000007945 */ /* 0x000fe20003800000 */
[----:B------:R-:W-:-:S11]  /*26a20*/  IADD3 R0, R7, -0x1, RZ ;  /* 0xffffffff07007810 */ /* 0x000fd60007ffe0ff */
        /* <DEDUP_REMOVED lines=8> */
.L_x_1917:
[----:B------:R-:W-:-:S13]  /*26ab0*/  ISETP.NE.AND P0, PT, R3, 0x1, PT ;  /* 0x000000010300780c */ /* 0x000fda0003f05270 */
[----:B------:R-:W1:Y:S02]  /*26ac0*/  @P0 LDC.64 R4, c[0x0][0x9e8] ;  /* 0x00027a00ff040b82 */ /* 0x000e640000000a00 */
[----:B-1----:R-:W-:-:S05]  /*26ad0*/  @P0 IMAD.HI.U32 R4, R0, R4, RZ ;  /* 0x0000000400040227 */ /* 0x002fca00078e00ff */
[----:B------:R-:W-:-:S07]  /*26ae0*/  @P0 SHF.R.U32.HI R0, RZ, R5, R4 ;  /* 0x00000005ff000219 */ /* 0x000fce0000011604 */
.L_x_1918:
[----:B------:R-:W-:Y:S05]  /*26af0*/  BSYNC B0 ;  /* 0x0000000000007941 */ /* 0x000fea0003800000 */
.L_x_1916:
[----:B------:R-:W-:-:S05]  /*26b00*/  IMAD R5, R0, R3, R3 ;  /* 0x0000000300057224 */ /* 0x000fca00078e0203 */
[----:B------:R-:W-:-:S07]  /*26b10*/  VIMNMX R2, R2, R5, PT ;  /* 0x0000000502027248 */ /* 0x000fce0003fe0100 */
.L_x_1915:
[----:B------:R-:W1:Y:S01]  /*26b20*/  @P1 LDC R0, c[0x0][0x44c] ;  /* 0x00011300ff001b82 */ /* 0x000e620000000800 */
[----:B------:R-:W-:Y:S01]  /*26b30*/  VIADD R2, R2, 0x5f ;  /* 0x0000005f02027836 */ /* 0x000fe20000000000 */
[----:B------:R-:W-:Y:S01]  /*26b40*/  ULDC UR4, c[0x0][0x9dc] ;  /* 0x0002770000047ab9 */ /* 0x000fe20000000800 */
[----:B------:R-:W-:Y:S02]  /*26b50*/  IMAD.MOV.U32 R5, RZ, RZ, R25 ;  /* 0x000000ffff057224 */ /* 0x000fe400078e0019 */
[----:B------:R-:W-:-:S03]  /*26b60*/  IMAD.HI R2, R2, 0x2aaaaaab, RZ ;  /* 0x2aaaaaab02027827 */ /* 0x000fc600078e02ff */
[----:B------:R-:W2:Y:S01]  /*26b70*/  @P1 LDC R7, c[0x0][0x450] ;  /* 0x00011400ff071b82 */ /* 0x000ea20000000800 */
[----:B-1----:R-:W-:-:S05]  /*26b80*/  @P1 IMAD.HI.U32 R0, R25, R0, RZ ;  /* 0x0000000019001227 */ /* 0x002fca00078e00ff */
[----:B--2---:R-:W-:Y:S02]  /*26b90*/  @P1 SHF.R.U32.HI R5, RZ, R7, R0 ;  /* 0x00000007ff051219 */ /* 0x004fe40000011600 */
[----:B------:R-:W-:-:S03]  /*26ba0*/  SHF.R.U32.HI R7, RZ, 0x1f, R2 ;  /* 0x0000001fff077819 */ /* 0x000fc60000011602 */
[----:B------:R-:W-:Y:S01]  /*26bb0*/  IMAD.IADD R8, R8, 0x1, R5 ;  /* 0x0000000108087824 */ /* 0x000fe200078e0205 */
[----:B------:R-:W-:-:S04]  /*26bc0*/  LEA.HI.SX32 R2, R2, R7, 0x1c ;  /* 0x0000000702027211 */ /* 0x000fc800078fe2ff */
[----:B------:R-:W-:Y:S02]  /*26bd0*/  IADD3 R0, R8, -UR4, RZ ;  /* 0x8000000408007c10 */ /* 0x000fe4000fffe0ff */
[----:B------:R-:W-:Y:S01]  /*26be0*/  VIMNMX R19, R19, R2, PT ;  /* 0x0000000213137248 */ /* 0x000fe20003fe0100 */
[----:B------:R-:W-:Y:S06]  /*26bf0*/  @!P2 BRA `(.L_x_1919) ;  /* 0x000000000044a947 */ /* 0x000fec0003800000 */
[----:B------:R-:W-:Y:S01]  /*26c00*/  ISETP.GT.AND P0, PT, R8, -0x1, PT ;  /* 0xffffffff0800780c */ /* 0x000fe20003f04270 */
[----:B------:R-:W-:-:S12]  /*26c10*/  BSSY B0, `(.L_x_1920) ;  /* 0x000000d000007945 */ /* 0x000fd80003800000 */
        /* <DEDUP_REMOVED lines=8> */
.L_x_1921:
[----:B------:R-:W-:-:S13]  /*26ca0*/  ISETP.NE.AND P0, PT, R3, 0x1, PT ;  /* 0x000000010300780c */ /* 0x000fda0003f05270 */
[----:B------:R-:W1:Y:S02]  /*26cb0*/  @P0 LDC.64 R4, c[0x0][0x9e8] ;  /* 0x00027a00ff040b82 */ /* 0x000e640000000a00 */
[----:B-1----:R-:W-:-:S05]  /*26cc0*/  @P0 IMAD.HI.U32 R4, R8, R4, RZ ;  /* 0x0000000408040227 */ /* 0x002fca00078e00ff */
[----:B------:R-:W-:-:S07]  /*26cd0*/  @P0 SHF.R.U32.HI R8, RZ, R5, R4 ;  /* 0x00000005ff080219 */ /* 0x000fce0000011604 */
.L_x_1922:
[----:B------:R-:W-:Y:S05]  /*26ce0*/  BSYNC B0 ;  /* 0x0000000000007941 */ /* 0x000fea0003800000 */
.L_x_1920:
[----:B------:R-:W-:-:S05]  /*26cf0*/  IMAD R3, R8, R3, RZ ;  /* 0x0000000308037224 */ /* 0x000fca00078e02ff */
[----:B------:R-:W-:-:S07]  /*26d00*/  VIMNMX R0, R0, R3, !PT ;  /* 0x0000000300007248 */ /* 0x000fce0007fe0100 */
.L_x_1919:
[----:B------:R-:W-:Y:S01]  /*26d10*/  ISETP.NE.AND P1, PT, R6, RZ, PT ;  /* 0x000000ff0600720c */ /* 0x000fe20003f25270 */
[----:B------:R-:W-:Y:S01]  /*26d20*/  IMAD.HI R0, R0, 0x2aaaaaab, RZ ;  /* 0x2aaaaaab00007827 */ /* 0x000fe200078e02ff */
[----:B------:R-:W-:Y:S03]  /*26d30*/  BSSY B0, `(.L_x_1923) ;  /* 0x0000022000007945 */ /* 0x000fe60003800000 */
[----:B------:R-:W-:Y:S01]  /*26d40*/  IMAD.MOV.U32 R2, RZ, RZ, RZ ;  /* 0x000000ffff027224 */ /* 0x000fe200078e00ff */
[----:B------:R-:W-:-:S04]  /*26d50*/  SHF.R.U32.HI R3, RZ, 0x1f, R0 ;  /* 0x0000001fff037819 */ /* 0x000fc80000011600 */
[----:B------:R-:W-:-:S03]  /*26d60*/  LEA.HI.SX32 R0, R0, R3, 0x1c ;  /* 0x0000000300007211 */ /* 0x000fc600078fe2ff */
[----:B------:R-:W1:Y:S01]  /*26d70*/  @!P1 LDC R6, c[0x0][0x9f0] ;  /* 0x00027c00ff069b82 */ /* 0x000e620000000800 */
[----:B------:R-:W-:-:S04]  /*26d80*/  VIMNMX R0, RZ, R0, !PT ;  /* 0x00000000ff007248 */ /* 0x000fc80007fe0100 */
[----:B------:R-:W-:-:S13]  /*26d90*/  ISETP.GT.AND P0, PT, R19, R0, PT ;  /* 0x000000001300720c */ /* 0x000fda0003f04270 */
[----:B------:R-:W-:Y:S05]  /*26da0*/  @!P0 BRA `(.L_x_1924) ;  /* 0x0000000000688947 */ /* 0x000fea0003800000 */
[-C--:B-1----:R-:W-:Y:S01]  /*26db0*/  IABS R4, R6.reuse ;  /* 0x0000000600047213 */ /* 0x082fe20000000000 */
[----:B------:R-:W-:Y:S01]  /*26dc0*/  IMAD.MOV.U32 R2, RZ, RZ, RZ ;  /* 0x000000ffff027224 */ /* 0x000fe200078e00ff */
[----:B------:R-:W-:Y:S02]  /*26dd0*/  IABS R8, R6 ;  /* 0x0000000600087213 */ /* 0x000fe40000000000 */
[----:B------:R-:W1:Y:S08]  /*26de0*/  I2F.RP R5, R4 ;  /* 0x0000000400057306 */ /* 0x000e700000209400 */
[----:B-1----:R-:W1:Y:S02]  /*26df0*/  MUFU.RCP R5, R5 ;  /* 0x0000000500057308 */ /* 0x002e640000001000 */
[----:B-1----:R-:W-:-:S06]  /*26e00*/  VIADD R7, R5, 0xffffffe ;  /* 0x0ffffffe05077836 */ /* 0x002fcc0000000000 */
[----:B------:R1:W2:Y:S02]  /*26e10*/  F2I.FTZ.U32.TRUNC.NTZ R3, R7 ;  /* 0x0000000700037305 */ /* 0x0002a4000021f000 */
[----:B-1----:R-:W-:Y:S02]  /*26e20*/  IMAD.MOV R7, RZ, RZ, -R8 ;  /* 0x000000ffff077224 */ /* 0x002fe400078e0a08 */
[----:B--2---:R-:W-:-:S04]  /*26e30*/  IMAD.MOV R11, RZ, RZ, -R3 ;  /* 0x000000ffff0b7224 */ /* 0x004fc800078e0a03 */
[----:B------:R-:W-:-:S04]  /*26e40*/  IMAD R11, R11, R4, RZ ;  /* 0x000000040b0b7224 */ /* 0x000fc800078e02ff */
[----:B------:R-:W-:Y:S01]  /*26e50*/  IMAD.HI.U32 R2, R3, R11, R2 ;  /* 0x0000000b03027227 */ /* 0x000fe200078e0002 */
[----:B------:R-:W-:-:S04]  /*26e60*/  IADD3 R3, R6, -0x1, R19 ;  /* 0xffffffff06037810 */ /* 0x000fc80007ffe013 */
[----:B------:R-:W-:-:S04]  /*26e70*/  IADD3 R3, -R0, R3, RZ ;  /* 0x0000000300037210 */ /* 0x000fc80007ffe1ff */
        /* <DEDUP_REMOVED lines=10> */
[----:B------:R-:W-:-:S05]  /*26f20*/  @P0 VIADD R2, R2, 0x1 ;  /* 0x0000000102020836 */ /* 0x000fca0000000000 */
[----:B------:R-:W-:Y:S02]  /*26f30*/  @!P2 IADD3 R2, -R2, RZ, RZ ;  /* 0x000000ff0202a210 */ /* 0x000fe40007ffe1ff */
[----:B------:R-:W-:-:S07]  /*26f40*/  @!P1 LOP3.LUT R2, RZ, R6, RZ, 0x33, !PT ;  /* 0x00000006ff029212 */ /* 0x000fce00078e33ff */
.L_x_1924:
[----:B------:R-:W-:Y:S05]  /*26f50*/  BSYNC B0 ;  /* 0x0000000000007941 */ /* 0x000fea0003800000 */
.L_x_1923:
[-C--:B------:R-:W-:Y:S01]  /*26f60*/  IMAD R0, R9, R2.reuse, R0 ;  /* 0x0000000209007224 */ /* 0x080fe200078e0200 */
[----:B------:R-:W-:Y:S04]  /*26f70*/  BSSY B7, `(.L_x_1925) ;  /* 0x0000365000077945 */ /* 0x000fe80003800000 */
[----:B------:R-:W-:Y:S01]  /*26f80*/  VIADDMNMX R19, R0, R2, R19, PT ;  /* 0x0000000200137246 */ /* 0x000fe20003800113 */
[----:B------:R2:W-:Y:S03]  /*26f90*/  STL [R1], R0 ;  /* 0x0000000001007387 */ /* 0x0005e60000100800 */
[----:B------:R-:W-:Y:S01]  /*26fa0*/  ISETP.GT.AND P0, PT, R19, R0, PT ;  /* 0x000000001300720c */ /* 0x000fe20003f04270 */
[----:B------:R2:W-:-:S12]  /*26fb0*/  STL [R1+0x20], R19 ;  /* 0x0000201301007387 */ /* 0x0005d80000100800 */
[----:B--2---:R-:W-:Y:S05]  /*26fc0*/  @P0 BRA `(.L_x_1926) ;  /* 0x0000000000440947 */ /* 0x004fea0003800000 */
[----:B------:R-:W2:Y:S02]  /*26fd0*/  S2R R3, SR_TID.X ;  /* 0x0000000000037919 */ /* 0x000ea40000002100 */
[----:B--2---:R-:W-:-:S04]  /*26fe0*/  LOP3.LUT R3, R3, 0x7f, RZ, 0xc0, !PT ;  /* 0x0000007f03037812 */ /* 0x004fc800078ec0ff */
[----:B------:R-:W-:-:S13]  /*26ff0*/  ISETP.NE.AND P0, PT, R3, RZ, PT ;  /* 0x000000ff0300720c */ /* 0x000fda0003f05270 */
[----:B------:R-:W-:Y:S05]  /*27000*/  @P0 BRA `(.L_x_1927) ;  /* 0x00000034006c0947 */ /* 0x000fea0003800000 */
[----:B------:R-:W2:Y:S01]  /*27010*/  S2R R5, SR_LANEID ;  /* 0x0000000000057919 */ /* 0x000ea20000000000 */
[----:B------:R-:W-:Y:S01]  /*27020*/  VOTEU.ANY UR4, UPT, PT ;  /* 0x0000000000047886 */ /* 0x000fe200038e0100 */
[----:B------:R-:W3:Y:S01]  /*27030*/  LDC.64 R2, c[0x0][0xc60] ;  /* 0x00031800ff027b82 */ /* 0x000ee20000000a00 */
[----:B------:R-:W2:Y:S02]  /*27040*/  FLO.U32 R0, UR4 ;  /* 0x0000000400007d00 */ /* 0x000ea400080e0000 */
[----:B--2---:R-:W-:-:S06]  /*27050*/  ISETP.EQ.U32.AND P0, PT, R0, R5, PT ;  /* 0x000000050000720c */ /* 0x004fcc0003f02070 */
[----:B------:R-:W3:Y:S07]  /*27060*/  POPC R5, UR4 ;  /* 0x0000000400057d09 */ /* 0x000eee0008000000 */
[----:B---3--:R-:W2:Y:S01]  /*27070*/  @P0 ATOMG.E.ADD.STRONG.GPU PT, R3, desc[UR60][R2.64], R5 ;  /* 0x00000005020309a8 */ /* 0x008ea200081ee1fc */
[----:B------:R-:W3:Y:S02]  /*27080*/  S2R R4, SR_LTMASK ;  /* 0x0000000000047919 */ /* 0x000ee40000003900 */
[----:B---3--:R-:W-:-:S04]  /*27090*/  LOP3.LUT R4, R4, UR4, RZ, 0xc0, !PT ;  /* 0x0000000404047c12 */ /* 0x008fc8000f8ec0ff */
[----:B------:R-:W3:Y:S01]  /*270a0*/  POPC R7, R4 ;  /* 0x0000000400077309 */ /* 0x000ee20000000000 */
[----:B--2---:R-:W3:Y:S02]  /*270b0*/  SHFL.IDX PT, R0, R3, R0, 0x1f ;  /* 0x00001f0003007589 */ /* 0x004ee400000e0000 */
[----:B---3--:R-:W-:Y:S01]  /*270c0*/  IADD3 R24, R0, UR38, R7 ;  /* 0x0000002600187c10 */ /* 0x008fe2000fffe007 */
[----:B------:R-:W-:Y:S06]  /*270d0*/  BRA `(.L_x_1927) ;  /* 0x0000003400387947 */ /* 0x000fec0003800000 */
.L_x_1926:
        /* <DEDUP_REMOVED lines=10> */
[----:B------:R-:W2:Y:S01]  /*27180*/  LDC.64 R2, c[0x4][R2] ;  /* 0x0100000002027b82 */ /* 0x000ea20000000a00 */
[----:B------:R-:W-:Y:S01]  /*27190*/  IMAD.U32 R5, RZ, RZ, UR7 ;  /* 0x00000007ff057e24 */ /* 0x000fe2000f8e00ff */
[----:B------:R-:W-:Y:S01]  /*271a0*/  MOV R13, RZ ;  /* 0x000000ff000d7202 */ /* 0x000fe20000000f00 */
[----:B-1----:R-:W-:Y:S02]  /*271b0*/  IMAD.U32 R6, RZ, RZ, UR8 ;  /* 0x00000008ff067e24 */ /* 0x002fe4000f8e00ff */
[----:B0-----:R-:W-:-:S02]  /*271c0*/  IMAD.U32 R10, RZ, RZ, UR4 ;  /* 0x00000004ff0a7e24 */ /* 0x001fc4000f8e00ff */
[----:B------:R-:W-:Y:S02]  /*271d0*/  IMAD.U32 R11, RZ, RZ, UR5 ;  /* 0x00000005ff0b7e24 */ /* 0x000fe4000f8e00ff */
[----:B------:R-:W-:Y:S02]  /*271e0*/  IMAD.MOV.U32 R8, RZ, RZ, 0x70 ;  /* 0x00000070ff087424 */ /* 0x000fe400078e00ff */
[----:B------:R-:W-:-:S07]  /*271f0*/  IMAD.MOV.U32 R12, RZ, RZ, 0x1 ;  /* 0x00000001ff0c7424 */ /* 0x000fce00078e00ff */
[----:B------:R-:W-:-:S07]  /*27200*/  LEPC R20, `(.L_x_1929) ;  /* 0x000000001014794e */ /* 0x000fce0000000000 */
[----:B--2---:R-:W-:Y:S05]  /*27210*/  CALL.ABS.NOINC R2 ;  /* 0x0000000002007343 */ /* 0x004fea0003c00000 */
.L_x_1929:
[----:B------:R-:W-:Y:S05]  /*27220*/  BSYNC B6 ;  /* 0x0000000000067941 */ /* 0x000fea0003800000 */
.L_x_1928:
        /* <DEDUP_REMOVED lines=8> */
[----:B------:R2:W3:Y:S01]  /*272b0*/  LDC.64 R2, c[0x4][R18] ;  /* 0x0100000012027b82 */ /* 0x0004e20000000a00 */
[----:B------:R-:W-:Y:S01]  /*272c0*/  IMAD.U32 R4, RZ, RZ, UR6 ;  /* 0x00000006ff047e24 */ /* 0x000fe2000f8e00ff */
[----:B------:R-:W-:Y:S01]  /*272d0*/  MOV R7, UR9 ;  /* 0x0000000900077c02 */ /* 0x000fe20008000f00 */
[----:B------:R-:W-:Y:S01]  /*272e0*/  IMAD.U32 R5, RZ, RZ, UR7 ;  /* 0x00000007ff057e24 */ /* 0x000fe2000f8e00ff */
[----:B------:R-:W-:Y:S01]  /*272f0*/  MOV R13, RZ ;  /* 0x000000ff000d7202 */ /* 0x000fe20000000f00 */
[----:B-1----:R-:W-:Y:S02]  /*27300*/  IMAD.U32 R6, RZ, RZ, UR8 ;  /* 0x00000008ff067e24 */ /* 0x002fe4000f8e00ff */
[----:B0-----:R-:W-:-:S02]  /*27310*/  IMAD.U32 R10, RZ, RZ, UR4 ;  /* 0x00000004ff0a7e24 */ /* 0x001fc4000f8e00ff */
[----:B------:R-:W-:Y:S02]  /*27320*/  IMAD.U32 R11, RZ, RZ, UR5 ;  /* 0x00000005ff0b7e24 */ /* 0x000fe4000f8e00ff */
[----:B------:R-:W-:Y:S02]  /*27330*/  IMAD.MOV.U32 R8, RZ, RZ, 0x70 ;  /* 0x00000070ff087424 */ /* 0x000fe400078e00ff */
[----:B--2---:R-:W-:-:S07]  /*27340*/  IMAD.MOV.U32 R12, RZ, RZ, 0x1 ;  /* 0x00000001ff0c7424 */ /* 0x004fce00078e00ff */
[----:B------:R-:W-:-:S07]  /*27350*/  LEPC R20, `(.L_x_1932) ;  /* 0x000000001014794e */ /* 0x000fce0000000000 */
[----:B---3--:R-:W-:Y:S05]  /*27360*/  CALL.ABS.NOINC R2 ;  /* 0x0000000002007343 */ /* 0x008fea0003c00000 */
.L_x_1932:
        /* <DEDUP_REMOVED lines=15> */
.L_x_1931:
[----:B------:R-:W-:Y:S05]  /*27460*/  BSYNC B6 ;  /* 0x0000000000067941 */ /* 0x000fea0003800000 */
.L_x_1930:
[----:B------:R-:W-:Y:S01]  /*27470*/  ULDC.64 UR4, c[0x0][0x9f8] ;  /* 0x00027e0000047ab9 */ /* 0x000fe20000000a00 */
[----:B------:R-:W2:Y:S01]  /*27480*/  LDL R18, [R1+0x4] ;  /* 0x0000040001127983 */ /* 0x000ea20000100800 */
[----:B------:R-:W-:Y:S01]  /*27490*/  ISETP.NE.U32.AND P0, PT, RZ, UR4, PT ;  /* 0x00000004ff007c0c */ /* 0x000fe2000bf05070 */
[----:B------:R-:W3:Y:S01]  /*274a0*/  LDC R0, c[0x0][0x430] ;  /* 0x00010c00ff007b82 */ /* 0x000ee20000000800 */
[----:B------:R-:W-:Y:S01]  /*274b0*/  MOV R33, R27 ;  /* 0x0000001b00217202 */ /* 0x000fe20000000f00 */
[----:B------:R-:W4:Y:S01]  /*274c0*/  S2R R20, SR_TID.X ;  /* 0x0000000000147919 */ /* 0x000f220000002100 */
[----:B------:R-:W-:Y:S01]  /*274d0*/  ISETP.NE.AND.EX P0, PT, RZ, UR5, PT, P0 ;  /* 0x00000005ff007c0c */ /* 0x000fe2000bf05300 */
[----:B------:R-:W-:Y:S01]  /*274e0*/  VIADD R23, R19, 0xffffffff ;  /* 0xffffffff13177836 */ /* 0x000fe20000000000 */
[----:B------:R-:W-:-:S11]  /*274f0*/  ULDC UR4, c[0x0][0x320] ;  /* 0x0000c80000047ab9 */ /* 0x000fd60000000800 */
[----:B------:R-:W0:Y:S01]  /*27500*/  @P0 LDC.64 R2, c[0x0][0x9f8] ;  /* 0x00027e00ff020b82 */ /* 0x000e220000000a00 */
[----:B----4-:R-:W-:Y:S01]  /*27510*/  LOP3.LUT R20, R20, 0x7f, RZ, 0xc0, !PT ;  /* 0x0000007f14147812 */ /* 0x010fe200078ec0ff */
[----:B0-----:R-:W-:-:S05]  /*27520*/  @P0 IMAD.WIDE R2, R27, 0x4, R2 ;  /* 0x000000041b020825 */ /* 0x001fca00078e0202 */
[----:B------:R0:W4:Y:S01]  /*27530*/  @P0 LDG.E R33, desc[UR60][R2.64] ;  /* 0x0000003c02210981 */ /* 0x000122000c1e1900 */
[----:B------:R-:W-:Y:S02]  /*27540*/  SHF.R.U32.HI R21, RZ, 0x3, R20 ;  /* 0x00000003ff157819 */ /* 0x000fe40000011614 */
[----:B---3--:R-:W-:Y:S01]  /*27550*/  ISETP.NE.AND P1, PT, R0, 0x1, PT ;  /* 0x000000010000780c */ /* 0x008fe20003f25270 */
[----:B------:R-:W3:Y:S01]  /*27560*/  S2R R20, SR_TID.X ;  /* 0x0000000000147919 */ /* 0x000ee20000002100 */
[----:B------:R-:W0:Y:S11]  /*27570*/  S2R R19, SR_TID.X ;  /* 0x0000000000137919 */ /* 0x000e360000002100 */
[----:B-1----:R-:W1:Y:S08]  /*27580*/  @P1 LDC R6, c[0x0][0x434] ;  /* 0x00010d00ff061b82 */ /* 0x002e700000000800 */
[----:B------:R-:W1:Y:S01]  /*27590*/  @P1 LDC R7, c[0x0][0x438] ;  /* 0x00010e00ff071b82 */ /* 0x000e620000000800 */
[----:B---3--:R-:W-:Y:S01]  /*275a0*/  IMAD.SHL.U32 R20, R20, 0x10, RZ ;  /* 0x0000001014147824 */ /* 0x008fe200078e00ff */
[----:B0-----:R-:W-:-:S04]  /*275b0*/  SHF.L.U32 R19, R19, 0x3, RZ ;  /* 0x0000000313137819 */ /* 0x001fc800000006ff */
[----:B------:R-:W-:Y:S02]  /*275c0*/  LOP3.LUT R20, R21, 0x70, R20, 0xf8, !PT ;  /* 0x0000007015147812 */ /* 0x000fe400078ef814 */
[----:B------:R-:W-:-:S03]  /*275d0*/  LOP3.LUT R19, R19, 0x38, RZ, 0xc0, !PT ;  /* 0x0000003813137812 */ /* 0x000fc600078ec0ff */
[----:B------:R-:W-:-:S05]  /*275e0*/  IMAD R4, R23, 0x60, R20 ;  /* 0x0000006017047824 */ /* 0x000fca00078e0214 */
[----:B------:R-:W-:-:S04]  /*275f0*/  ISETP.GE.AND P0, PT, R4, R37, PT ;  /* 0x000000250400720c */ /* 0x000fc80003f06270 */
[----:B------:R-:W-:Y:S02]  /*27600*/  ISETP.GT.U32.OR P0, PT, R20, 0x5f, P0 ;  /* 0x0000005f1400780c */ /* 0x000fe40000704470 */
[----:B------:R-:W-:Y:S01]  /*27610*/  LOP3.LUT R16, R16, 0xfffffff7, RZ, 0xc0, !PT ;  /* 0xfffffff710107812 */ /* 0x000fe200078ec0ff */
[----:B------:R-:W-:Y:S01]  /*27620*/  UMOV UR5, 0xffffffff ;  /* 0xffffffff00057882 */ /* 0x000fe20000000000 */
[----:B--2---:R-:W-:Y:S01]  /*27630*/  IMAD.IADD R5, R4, 0x1, R18 ;  /* 0x0000000104057824 */ /* 0x004fe200078e0212 */
[----:B------:R-:W-:-:S03]  /*27640*/  LOP3.LUT R18, R19, 0x40, RZ, 0xfc, !PT ;  /* 0x0000004013127812 */ /* 0x000fc600078efcff */
[----:B-1----:R-:W-:Y:S01]  /*27650*/  @P1 IMAD.HI.U32 R6, R5, R6, RZ ;  /* 0x0000000605061227 */ /* 0x002fe200078e00ff */
[----:B------:R-:W-:-:S03]  /*27660*/  ISETP.GE.AND P2, PT, R18, UR4, PT ;  /* 0x0000000412007c0c */ /* 0x000fc6000bf46270 */
[----:B------:R-:W-:Y:S01]  /*27670*/  IMAD.MOV.U32 R4, RZ, RZ, R5 ;  /* 0x000000ffff047224 */ /* 0x000fe200078e0005 */
[----:B------:R-:W-:Y:S02]  /*27680*/  @P1 SHF.R.U32.HI R4, RZ, R7, R6 ;  /* 0x00000007ff041219 */ /* 0x000fe40000011606 */
[----:B------:R-:W-:Y:S01]  /*27690*/  ISETP.GE.AND P1, PT, R19, UR4, PT ;  /* 0x0000000413007c0c */ /* 0x000fe2000bf26270 */
[----:B------:R-:W-:Y:S02]  /*276a0*/  ULDC UR4, c[0x0][0x2f4] ;  /* 0x0000bd0000047ab9 */ /* 0x000fe40000000800 */
[----:B------:R-:W-:Y:S01]  /*276b0*/  IMAD.MOV R2, RZ, RZ, -R4 ;  /* 0x000000ffff027224 */ /* 0x000fe200078e0a04 */
[----:B------:R-:W-:-:S03]  /*276c0*/  SEL R29, RZ, 0x1, P1 ;  /* 0x00000001ff1d7807 */ /* 0x000fc60000800000 */
[----:B------:R-:W-:Y:S01]  /*276d0*/  IMAD R0, R0, R2, R5 ;  /* 0x0000000200007224 */ /* 0x000fe200078e0205 */
[----:B------:R-:W-:Y:S01]  /*276e0*/  SEL R5, RZ, 0xffffffff, P2 ;  /* 0xffffffffff057807 */ /* 0x000fe20001000000 */
[----:B------:R-:W0:Y:S04]  /*276f0*/  @!P0 LDC.64 R2, c[0x0][0x428] ;  /* 0x00010a00ff028b82 */ /* 0x000e280000000a00 */
[----:B------:R-:W-:Y:S01]  /*27700*/  IMAD.SHL.U32 R6, R5, 0x2, RZ ;  /* 0x0000000205067824 */ /* 0x000fe200078e00ff */
[----:B------:R-:W-:-:S04]  /*27710*/  @!P0 SHF.R.S32.HI R5, RZ, 0x1f, R4 ;  /* 0x0000001fff058819 */ /* 0x000fc80000011404 */
[----:B------:R-:W-:Y:S02]  /*27720*/  LOP3.LUT R29, R6, 0x2, R29, 0xe2, !PT ;  /* 0x00000002061d7812 */ /* 0x000fe400078ee21d */
[----:B----4-:R-:W-:Y:S01]  /*27730*/  SHF.R.S32.HI R8, RZ, 0x1f, R33 ;  /* 0x0000001fff087819 */ /* 0x010fe20000011421 */
[----:B0-----:R-:W-:-:S04]  /*27740*/  @!P0 IMAD.WIDE.U32 R4, R33, R2, R4 ;  /* 0x0000000221048225 */ /* 0x001fc800078e0004 */
[----:B------:R-:W-:Y:S01]  /*27750*/  @!P0 IMAD R6, R8, R2, RZ ;  /* 0x0000000208068224 */ /* 0x000fe200078e02ff */
[----:B------:R-:W-:Y:S01]  /*27760*/  ISETP.GE.AND P2, PT, R19, UR4, PT ;  /* 0x0000000413007c0c */ /* 0x000fe2000bf46270 */
[----:B------:R0:W-:Y:S02]  /*27770*/  STL [R1+0x8], R8 ;  /* 0x0000080801007387 */ /* 0x0001e40000100800 */
[----:B------:R-:W-:Y:S02]  /*27780*/  @!P0 IMAD R6, R33, R3, R6 ;  /* 0x0000000321068224 */ /* 0x000fe400078e0206 */
[----:B------:R-:W1:Y:S02]  /*27790*/  @!P0 LDC.64 R2, c[0x0][0x418] ;  /* 0x00010600ff028b82 */ /* 0x000e640000000a00 */
[----:B------:R-:W-:Y:S01]  /*277a0*/  @!P0 IMAD.IADD R6, R5, 0x1, R6 ;  /* 0x0000000105068824 */ /* 0x000fe200078e0206 */
[----:B------:R-:W-:Y:S02]  /*277b0*/  MOV R5, UR39 ;  /* 0x0000002700057c02 */ /* 0x000fe40008000f00 */
[----:B-1----:R-:W-:-:S04]  /*277c0*/  @!P0 LEA R2, P1, R4, R2, 0x2 ;  /* 0x0000000204028211 */ /* 0x002fc800078210ff */
[----:B------:R-:W-:Y:S01]  /*277d0*/  @!P0 LEA.HI.X R3, R4, R3, R6, 0x2, P1 ;  /* 0x0000000304038211 */ /* 0x000fe200008f1406 */
[----:B------:R-:W-:-:S06]  /*277e0*/  IMAD.MOV.U32 R4, RZ, RZ, RZ ;  /* 0x000000ffff047224 */ /* 0x000fcc00078e00ff */
[----:B------:R1:W5:Y:S01]  /*277f0*/  @!P0 LDG.E R4, desc[UR60][R2.64] ;  /* 0x0000003c02048981 */ /* 0x000362000c1e1900 */
[----:B------:R-:W-:Y:S02]  /*27800*/  ISETP.GT.U32.AND P0, PT, R20, 0x5f, PT ;  /* 0x0000005f1400780c */ /* 0x000fe40003f04070 */
[----:B------:R-:W-:Y:S02]  /*27810*/  ISETP.NE.AND P3, PT, R5, 0x3, PT ;  /* 0x000000030500780c */ /* 0x000fe40003f65270 */
[----:B0-----:R-:W-:Y:S02]  /*27820*/  LOP3.LUT R8, R19, 0x80, RZ, 0xfc, !PT ;  /* 0x0000008013087812 */ /* 0x001fe400078efcff */
[----:B------:R-:W-:-:S07]  /*27830*/  ISETP.GE.AND P1, PT, R18, UR4, PT ;  /* 0x0000000412007c0c */ /* 0x000fce000bf26270 */
[----:B------:R-:W-:Y:S02]  /*27840*/  @P0 LOP3.LUT R16, R16, 0x8, RZ, 0xfc, !PT ;  /* 0x0000000810100812 */ /* 0x000fe400078efcff */
[----:B------:R-:W-:Y:S02]  /*27850*/  ISETP.GE.AND P0, PT, R8, UR4, PT ;  /* 0x0000000408007c0c */ /* 0x000fe4000bf06270 */
[----:B------:R-:W-:-:S04]  /*27860*/  LOP3.LUT R16, R16, 0xffffffef, RZ, 0xc0, !PT ;  /* 0xffffffef10107812 */ /* 0x000fc800078ec0ff */
[----:B------:R-:W-:-:S04]  /*27870*/  @P3 LOP3.LUT R16, R16, 0x10, RZ, 0xfc, !PT ;  /* 0x0000001010103812 */ /* 0x000fc800078efcff */
[----:B------:R-:W-:-:S04]  /*27880*/  LOP3.LUT R16, R16, 0xfffffffb, RZ, 0xc0, !PT ;  /* 0xfffffffb10107812 */ /* 0x000fc800078ec0ff */
[----:B------:R-:W-:-:S04]  /*27890*/  @P2 LOP3.LUT R16, R16, 0x4, RZ, 0xfc, !PT ;  /* 0x0000000410102812 */ /* 0x000fc800078efcff */
[----:B------:R-:W-:-:S04]  /*278a0*/  LOP3.LUT R16, R16, 0xfffffffe, RZ, 0xc0, !PT ;  /* 0xfffffffe10107812 */ /* 0x000fc800078ec0ff */
[----:B------:R-:W-:-:S04]  /*278b0*/  LOP3.LUT R16, R16, 0xfffffffd, RZ, 0xc0, !PT ;  /* 0xfffffffd10107812 */ /* 0x000fc800078ec0ff */
[----:B------:R-:W-:-:S04]  /*278c0*/  @P1 LOP3.LUT R16, R16, 0x2, RZ, 0xfc, !PT ;  /* 0x0000000210101812 */ /* 0x000fc800078efcff */
[----:B------:R-:W-:Y:S01]  /*278d0*/  @P0 LOP3.LUT R16, R16, 0x1, RZ, 0xfc, !PT ;  /* 0x0000000110100812 */ /* 0x000fe200078efcff */
[----:B-1----:R-:W-:Y:S06]  /*278e0*/  BRA.DIV UR5, `(.L_x_1933) ;  /* 0x0000005605987947 */ /* 0x002fec000b800000 */
.L_x_2062:
[----:B------:R-:W-:Y:S05]  /*278f0*/  @!P3 BRA `(.L_x_1934) ;  /* 0x000000000004b947 */ /* 0x000fea0003800000 */
[----:B------:R-:W-:Y:S01]  /*27900*/  BPT.TRAP 0x1 ;  /* 0x000000040000795c */ /* 0x000fe20000300000 */
.L_x_1934:
        /* <DEDUP_REMOVED lines=23> */
.L_x_2063:
[----:B------:R-:W-:Y:S05]  /*27a80*/  BSYNC B0 ;  /* 0x0000000000007941 */ /* 0x000fea0003800000 */
.L_x_1935:
[----:B------:R-:W1:Y:S01]  /*27a90*/  S2R R8, SR_TID.X ;  /* 0x0000000000087919 */ /* 0x000e620000002100 */
[----:B------:R-:W-:Y:S01]  /*27aa0*/  ULDC.64 UR4, c[0x0][0x300] ;  /* 0x0000c00000047ab9 */ /* 0x000fe20000000a00 */
[----:B------:R-:W-:Y:S01]  /*27ab0*/  ULDC.64 UR6, c[0x0][0x2e8] ;  /* 0x0000ba0000067ab9 */ /* 0x000fe20000000a00 */
[----:B------:R-:W-:Y:S01]  /*27ac0*/  IMAD R5, R5, UR4, RZ ;  /* 0x0000000405057c24 */ /* 0x000fe2000f8e02ff */
[----:B------:R-:W2:Y:S01]  /*27ad0*/  S2R R9, SR_TID.X ;  /* 0x0000000000097919 */ /* 0x000ea20000002100 */
[----:B0-----:R-:W-:Y:S01]  /*27ae0*/  IMAD.WIDE.U32 R2, R0, UR4, RZ ;  /* 0x0000000400027c25 */ /* 0x001fe2000f8e00ff */
[C---:B------:R-:W-:Y:S02]  /*27af0*/  LOP3.LUT P4, RZ, R16.reuse, 0x4, RZ, 0xc0, !PT ;  /* 0x0000000410ff7812 */ /* 0x040fe4000788c0ff */
[----:B------:R-:W-:Y:S01]  /*27b00*/  LOP3.LUT P3, RZ, R16, 0x2, RZ, 0xc0, !PT ;  /* 0x0000000210ff7812 */ /* 0x000fe2000786c0ff */
        /* <DEDUP_REMOVED lines=8> */
[----:B------:R-:W-:Y:S01]  /*27b90*/  IMAD R5, R28, 0x4800, R34 ;  /* 0x000048001c057824 */ /* 0x000fe200078e0222 */
[----:B------:R-:W-:Y:S01]  /*27ba0*/  IADD3 R3, R3, R6, RZ ;  /* 0x0000000603037210 */ /* 0x000fe20007ffe0ff */
[----:B------:R-:W-:Y:S02]  /*27bb0*/  IMAD R6, R23, -0x60, R37 ;  /* 0xffffffa017067824 */ /* 0x000fe400078e0225 */
[----:B------:R-:W-:Y:S01]  /*27bc0*/  IMAD.WIDE.U32 R2, R26, UR4, R2 ;  /* 0x000000041a027c25 */ /* 0x000fe2000f8e0002 */
[----:B------:R-:W-:Y:S01]  /*27bd0*/  UMOV UR4, 0xffffffff ;  /* 0xffffffff00047882 */ /* 0x000fe20000000000 */
[----:B-1----:R-:W-:Y:S02]  /*27be0*/  LOP3.LUT R8, R8, 0x7f, RZ, 0xc0, !PT ;  /* 0x0000007f08087812 */ /* 0x002fe400078ec0ff */
[----:B------:R-:W-:Y:S01]  /*27bf0*/  IMAD R0, R26, UR5, R3 ;  /* 0x000000051a007c24 */ /* 0x000fe2000f8e0203 */
[C---:B------:R-:W-:Y:S02]  /*27c00*/  LEA R4, P0, R2.reuse, UR6, 0x1 ;  /* 0x0000000602047c11 */ /* 0x040fe4000f8008ff */
[----:B------:R-:W-:Y:S01]  /*27c10*/  SHF.R.U32.HI R8, RZ, 0x3, R8 ;  /* 0x00000003ff087819 */ /* 0x000fe20000011608 */
[----:B--2---:R-:W-:Y:S01]  /*27c20*/  IMAD.SHL.U32 R9, R9, 0x8, RZ ;  /* 0x0000000809097824 */ /* 0x004fe200078e00ff */
[----:B------:R-:W-:-:S03]  /*27c30*/  LEA.HI.X R0, R2, UR7, R0, 0x1, P0 ;  /* 0x0000000702007c11 */ /* 0x000fc600080f0c00 */
[----:B------:R-:W-:Y:S01]  /*27c40*/  IMAD.IADD R6, R6, 0x1, -R8 ;  /* 0x0000000106067824 */ /* 0x000fe200078e0a08 */
[----:B------:R-:W-:-:S04]  /*27c50*/  LOP3.LUT R9, R9, 0x38, RZ, 0xc0, !PT ;  /* 0x0000003809097812 */ /* 0x000fc800078ec0ff */
        /* <DEDUP_REMOVED lines=64> */
.L_x_2077:
        /* <DEDUP_REMOVED lines=12> */
.L_x_1938:
        /* <DEDUP_REMOVED lines=10> */
.L_x_1939:
[----:B------:R2:W-:Y:S02]  /*281c0*/  SYNCS.ARRIVE.TRANS64.A1T0 RZ, [R7+URZ+0x2a830], RZ ;  /* 0x02a830ff07ff79a7 */ /* 0x0005e4000810003f */
[----:B------:R-:W-:Y:S05]  /*281d0*/  WARPSYNC.ALL ;  /* 0x0000000000007948 */ /* 0x000fea0003800000 */
[----:B------:R-:W-:Y:S01]  /*281e0*/  ULDC.64 UR4, c[0x0][0xa00] ;  /* 0x0002800000047ab9 */ /* 0x000fe20000000a00 */
[----:B------:R-:W-:Y:S01]  /*281f0*/  SHF.R.S32.HI R0, RZ, 0x1f, R27 ;  /* 0x0000001fff007819 */ /* 0x000fe2000001141b */
[----:B------:R-:W-:Y:S01]  /*28200*/  BSSY B6, `(.L_x_1940) ;  /* 0x0000022000067945 */ /* 0x000fe20003800000 */
[----:B------:R-:W-:Y:S01]  /*28210*/  BAR.SYNC.DEFER_BLOCKING 0x8, 0x180 ;  /* 0x0206000000007b1d */ /* 0x000fe20000010000 */
[----:B------:R-:W-:Y:S02]  /*28220*/  ISETP.NE.U32.AND P0, PT, RZ, UR4, PT ;  /* 0x00000004ff007c0c */ /* 0x000fe4000bf05070 */
[----:B-1----:R-:W-:-:S02]  /*28230*/  IADD3 R2, R17, 0xc400, RZ ;  /* 0x0000c40011027810 */ /* 0x002fc40007ffe0ff */
[----:B------:R-:W-:Y:S01]  /*28240*/  ISETP.NE.AND.EX P0, PT, RZ, UR5, PT, P0 ;  /* 0x00000005ff007c0c */ /* 0x000fe2000bf05300 */
[----:B------:R-:W-:Y:S01]  /*28250*/  ULDC.64 UR4, c[0x0][0x298] ;  /* 0x0000a60000047ab9 */ /* 0x000fe20000000a00 */
[----:B------:R-:W-:Y:S02]  /*28260*/  LOP3.LUT P1, RZ, R2, 0x3ff, RZ, 0xc0, !PT ;  /* 0x000003ff02ff7812 */ /* 0x000fe4000782c0ff */
[----:B------:R-:W-:Y:S02]  /*28270*/  SEL R0, R0, RZ, !P0 ;  /* 0x000000ff00007207 */ /* 0x000fe40004000000 */
[----:B------:R-:W-:-:S03]  /*28280*/  SEL R2, R27, RZ, !P0 ;  /* 0x000000ff1b027207 */ /* 0x000fc60004000000 */
[----:B------:R1:W-:Y:S04]  /*28290*/  STL [R1+0x28], R0 ;  /* 0x0000280001007387 */ /* 0x0003e80000100800 */
[----:B------:R3:W-:Y:S01]  /*282a0*/  STL [R1+0x14], R2 ;  /* 0x0000140201007387 */ /* 0x0007e20000100800 */
[----:B-1----:R-:W-:Y:S01]  /*282b0*/  SHF.R.S32.HI R0, RZ, 0x1f, R35 ;  /* 0x0000001fff007819 */ /* 0x002fe20000011423 */
[----:B---3--:R-:W-:-:S04]  /*282c0*/  IMAD.WIDE.U32 R2, R35, UR4, RZ ;  /* 0x0000000423027c25 */ /* 0x008fc8000f8e00ff */
[----:B------:R-:W-:Y:S01]  /*282d0*/  IMAD R0, R0, UR4, RZ ;  /* 0x0000000400007c24 */ /* 0x000fe2000f8e02ff */
[----:B------:R1:W-:Y:S03]  /*282e0*/  STL.64 [R1+0x18], R2 ;  /* 0x0000180201007387 */ /* 0x0003e60000100a00 */
[----:B------:R-:W-:-:S04]  /*282f0*/  IMAD R0, R35, UR5, R0 ;  /* 0x0000000523007c24 */ /* 0x000fc8000f8e0200 */
[----:B------:R-:W-:Y:S01]  /*28300*/  IMAD.IADD R35, R3, 0x1, R0 ;  /* 0x0000000103237824 */ /* 0x000fe200078e0200 */
[----:B------:R-:W-:Y:S06]  /*28310*/  @!P1 BRA `(.L_x_1941) ;  /* 0x0000000000409947 */ /* 0x000fec0003800000 */
[----:B-1----:R-:W-:Y:S01]  /*28320*/  MOV R2, 0x0 ;  /* 0x0000000000027802 */ /* 0x002fe20000000f00 */
[----:B------:R-:W-:Y:S01]  /*28330*/  ULDC.64 UR4, c[0x4][0x90] ;  /* 0x0100240000047ab9 */ /* 0x000fe20000000a00 */
[----:B------:R-:W-:Y:S01]  /*28340*/  ULDC.64 UR6, c[0x4][0x98] ;  /* 0x0100260000067ab9 */ /* 0x000fe20000000a00 */
[----:B------:R-:W-:Y:S01]  /*28350*/  ULDC.64 UR8, c[0x4][0x20] ;  /* 0x0100080000087ab9 */ /* 0x000fe20000000a00 */
[----:B0-----:R-:W-:Y:S01]  /*28360*/  IMAD.U32 R4, RZ, RZ, UR4 ;  /* 0x00000004ff047e24 */ /* 0x001fe2000f8e00ff */
[----:B--2---:R-:W-:Y:S01]  /*28370*/  MOV R7, UR7 ;  /* 0x0000000700077c02 */ /* 0x004fe20008000f00 */
        /* <DEDUP_REMOVED lines=10> */
.L_x_1941:
[----:B------:R-:W-:Y:S05]  /*28420*/  BSYNC B6 ;  /* 0x0000000000067941 */ /* 0x000fea0003800000 */
.L_x_1940:
[----:B------:R-:W3:Y:S01]  /*28430*/  LDL.LU R20, [R1+0x28] ;  /* 0x0000280001147983 */ /* 0x000ee20000300800 */
[----:B------:R-:W-:Y:S01]  /*28440*/  ULDC.64 UR4, c[0x0][0x2d8] ;  /* 0x0000b60000047ab9 */ /* 0x000fe20000000a00 */
[----:B--2---:R-:W2:Y:S02]  /*28450*/  LDC R7, c[0x0][0x448] ;  /* 0x00011200ff077b82 */ /* 0x004ea40000000800 */
[----:B------:R-:W4:Y:S04]  /*28460*/  LDL.LU R21, [R1+0x14] ;  /* 0x0000140001157983 */ /* 0x000f280000300800 */
[----:B-1----:R-:W5:Y:S01]  /*28470*/  LDL.LU.64 R2, [R1+0x18] ;  /* 0x0000180001027983 */ /* 0x002f620000300a00 */
[----:B------:R-:W1:Y:S01]  /*28480*/  S2R R8, SR_TID.X ;  /* 0x0000000000087919 */ /* 0x000e620000002100 */
[----:B--2---:R-:W-:-:S13]  /*28490*/  ISETP.NE.AND P0, PT, R7, 0x1, PT ;  /* 0x000000010700780c */ /* 0x004fda0003f05270 */
[----:B------:R-:W2:Y:S01]  /*284a0*/  @P0 LDC R6, c[0x0][0x44c] ;  /* 0x00011300ff060b82 */ /* 0x000ea20000000800 */
[----:B-1----:R-:W-:-:S05]  /*284b0*/  IMAD.SHL.U32 R8, R8, 0x8, RZ ;  /* 0x0000000808087824 */ /* 0x002fca00078e00ff */
[----:B------:R-:W-:Y:S01]  /*284c0*/  LOP3.LUT R8, R8, 0x38, RZ, 0xc0, !PT ;  /* 0x0000003808087812 */ /* 0x000fe200078ec0ff */
[----:B-----5:R-:W-:Y:S02]  /*284d0*/  IMAD.MOV.U32 R3, RZ, RZ, R35 ;  /* 0x000000ffff037224 */ /* 0x020fe400078e0023 */
[----:B------:R-:W-:-:S04]  /*284e0*/  IMAD.WIDE.U32 R2, R26, UR4, R2 ;  /* 0x000000041a027c25 */ /* 0x000fc8000f8e0002 */
[----:B------:R-:W-:Y:S01]  /*284f0*/  IMAD R3, R26, UR5, R3 ;  /* 0x000000051a037c24 */ /* 0x000fe2000f8e0203 */
[----:B------:R-:W-:Y:S02]  /*28500*/  ULDC.64 UR4, c[0x0][0x2e0] ;  /* 0x0000b80000047ab9 */ /* 0x000fe40000000a00 */
[----:B---3--:R-:W-:Y:S02]  /*28510*/  IMAD R0, R20, UR4, RZ ;  /* 0x0000000414007c24 */ /* 0x008fe4000f8e02ff */
[----:B------:R-:W1:Y:S01]  /*28520*/  S2R R20, SR_TID.X ;  /* 0x0000000000147919 */ /* 0x000e620000002100 */
[----:B----4-:R-:W-:-:S04]  /*28530*/  IMAD.WIDE.U32 R2, R21, UR4, R2 ;  /* 0x0000000415027c25 */ /* 0x010fc8000f8e0002 */
[----:B------:R-:W-:Y:S01]  /*28540*/  IMAD R0, R21, UR5, R0 ;  /* 0x0000000515007c24 */ /* 0x000fe2000f8e0200 */
[----:B------:R-:W-:-:S03]  /*28550*/  ULDC.64 UR4, c[0x0][0x2d0] ;  /* 0x0000b40000047ab9 */ /* 0x000fc60000000a00 */
[----:B------:R-:W-:Y:S02]  /*28560*/  IMAD.IADD R3, R3, 0x1, R0 ;  /* 0x0000000103037824 */ /* 0x000fe400078e0200 */
[----:B------:R-:W3:Y:S01]  /*28570*/  @P0 LDC R0, c[0x0][0x450] ;  /* 0x00011400ff000b82 */ /* 0x000ee20000000800 */
[----:B-1----:R-:W-:-:S04]  /*28580*/  LOP3.LUT R20, R20, 0x7f, RZ, 0xc0, !PT ;  /* 0x0000007f14147812 */ /* 0x002fc800078ec0ff */
[----:B------:R-:W-:Y:S02]  /*28590*/  SHF.R.U32.HI R21, RZ, 0x3, R20 ;  /* 0x00000003ff157819 */ /* 0x000fe40000011614 */
[----:B------:R-:W1:Y:S02]  /*285a0*/  S2R R20, SR_TID.X ;  /* 0x0000000000147919 */ /* 0x000e640000002100 */
[----:B-1----:R-:W-:-:S05]  /*285b0*/  IMAD.SHL.U32 R20, R20, 0x10, RZ ;  /* 0x0000001014147824 */ /* 0x002fca00078e00ff */
[----:B------:R-:W-:Y:S02]  /*285c0*/  LOP3.LUT R20, R21, 0x70, R20, 0xf8, !PT ;  /* 0x0000007015147812 */ /* 0x000fe400078ef814 */
[----:B------:R-:W1:Y:S03]  /*285d0*/  S2R R21, SR_TID.X ;  /* 0x0000000000157919 */ /* 0x000e660000002100 */
[----:B------:R-:W-:Y:S02]  /*285e0*/  IMAD.IADD R5, R20, 0x1, R25 ;  /* 0x0000000114057824 */ /* 0x000fe400078e0219 */
[----:B------:R-:W4:Y:S02]  /*285f0*/  S2R R20, SR_TID.X ;  /* 0x0000000000147919 */ /* 0x000f240000002100 */
[----:B--2---:R-:W-:Y:S01]  /*28600*/  @P0 IMAD.HI.U32 R6, R5, R6, RZ ;  /* 0x0000000605060227 */ /* 0x004fe200078e00ff */
[----:B0-----:R-:W-:-:S04]  /*28610*/  MOV R4, R5 ;  /* 0x0000000500047202 */ /* 0x001fc80000000f00 */
[----:B---3--:R-:W-:-:S05]  /*28620*/  @P0 SHF.R.U32.HI R4, RZ, R0, R6 ;  /* 0x00000000ff040219 */ /* 0x008fca0000011606 */
[----:B------:R-:W-:Y:S02]  /*28630*/  IMAD.MOV R0, RZ, RZ, -R4 ;  /* 0x000000ffff007224 */ /* 0x000fe400078e0a04 */
[----:B------:R-:W-:-:S04]  /*28640*/  IMAD.WIDE.U32 R2, R4, UR4, R2 ;  /* 0x0000000404027c25 */ /* 0x000fc8000f8e0002 */
[----:B------:R-:W-:Y:S01]  /*28650*/  IMAD R0, R7, R0, R5 ;  /* 0x0000000007007224 */ /* 0x000fe200078e0205 */
[----:B------:R-:W-:-:S05]  /*28660*/  SHF.R.S32.HI R5, RZ, 0x1f, R4 ;  /* 0x0000001fff057819 */ /* 0x000fca0000011404 */
[----:B------:R-:W-:Y:S01]  /*28670*/  IMAD R5, R5, UR4, RZ ;  /* 0x0000000405057c24 */ /* 0x000fe2000f8e02ff */
[----:B-1----:R-:W-:-:S03]  /*28680*/  SHF.L.U32 R21, R21, 0x3, RZ ;  /* 0x0000000315157819 */ /* 0x002fc600000006ff */
[----:B------:R-:W-:Y:S01]  /*28690*/  IMAD R5, R4, UR5, R5 ;  /* 0x0000000504057c24 */ /* 0x000fe2000f8e0205 */
[----:B------:R-:W-:Y:S01]  /*286a0*/  SHF.R.S32.HI R4, RZ, 0x1f, R0 ;  /* 0x0000001fff047819 */ /* 0x000fe20000011400 */
[----:B------:R-:W-:Y:S01]  /*286b0*/  ULDC.64 UR4, c[0x0][0x2c8] ;  /* 0x0000b20000047ab9 */ /* 0x000fe20000000a00 */
[----:B------:R-:W-:Y:S01]  /*286c0*/  LOP3.LUT R21, R21, 0x38, RZ, 0xc0, !PT ;  /* 0x0000003815157812 */ /* 0x000fe200078ec0ff */
[----:B------:R-:W-:Y:S01]  /*286d0*/  IMAD.IADD R3, R3, 0x1, R5 ;  /* 0x0000000103037824 */ /* 0x000fe200078e0205 */
[----:B----4-:R-:W-:Y:S01]  /*286e0*/  LOP3.LUT R20, R20, 0x7f, RZ, 0xc0, !PT ;  /* 0x0000007f14147812 */ /* 0x010fe200078ec0ff */
[----:B------:R-:W-:Y:S01]  /*286f0*/  IMAD R4, R4, UR4, RZ ;  /* 0x0000000404047c24 */ /* 0x000fe2000f8e02ff */
[C---:B------:R-:W-:Y:S01]  /*28700*/  LOP3.LUT R9, R21.reuse, 0x40, RZ, 0xfc, !PT ;  /* 0x0000004015097812 */ /* 0x040fe200078efcff */
[----:B------:R-:W-:Y:S01]  /*28710*/  IMAD.WIDE.U32 R2, R0, UR4, R2 ;  /* 0x0000000400027c25 */ /* 0x000fe2000f8e0002 */
[----:B------:R-:W-:-:S03]  /*28720*/  LOP3.LUT R10, R21, 0x80, RZ, 0xfc, !PT ;  /* 0x00000080150a7812 */ /* 0x000fc600078efcff */
[----:B------:R-:W-:Y:S01]  /*28730*/  IMAD R5, R0, UR5, R4 ;  /* 0x0000000500057c24 */ /* 0x000fe2000f8e0204 */
[----:B------:R-:W-:Y:S02]  /*28740*/  ULDC.64 UR4, c[0x0][0x280] ;  /* 0x0000a00000047ab9 */ /* 0x000fe40000000a00 */
[----:B------:R-:W-:Y:S01]  /*28750*/  LEA R0, P0, R2, UR4, 0x1 ;  /* 0x0000000402007c11 */ /* 0x000fe2000f8008ff */
[----:B------:R-:W-:Y:S01]  /*28760*/  IMAD.IADD R4, R3, 0x1, R5 ;  /* 0x0000000103047824 */ /* 0x000fe200078e0205 */
[----:B------:R-:W-:Y:S02]  /*28770*/  ULDC UR4, c[0x0][0x2b8] ;  /* 0x0000ae0000047ab9 */ /* 0x000fe40000000800 */
[----:B------:R-:W-:Y:S02]  /*28780*/  ISETP.GE.AND P3, PT, R8, UR4, PT ;  /* 0x0000000408007c0c */ /* 0x000fe4000bf66270 */
[----:B------:R-:W-:Y:S01]  /*28790*/  LEA.HI.X R4, R2, UR5, R4, 0x1, P0 ;  /* 0x0000000502047c11 */ /* 0x000fe200080f0c04 */
[----:B------:R-:W-:Y:S01]  /*287a0*/  UMOV UR5, 0xffffffff ;  /* 0xffffffff00057882 */ /* 0x000fe20000000000 */
[----:B------:R-:W-:-:S02]  /*287b0*/  ISETP.GE.AND P2, PT, R9, UR4, PT ;  /* 0x0000000409007c0c */ /* 0x000fc4000bf46270 */
[----:B------:R-:W-:Y:S02]  /*287c0*/  ISETP.GE.AND P0, PT, R10, UR4, PT ;  /* 0x000000040a007c0c */ /* 0x000fe4000bf06270 */
[----:B------:R-:W-:Y:S01]  /*287d0*/  SHF.R.U32.HI R9, RZ, 0x3, R20 ;  /* 0x00000003ff097819 */ /* 0x000fe20000011614 */
[----:B------:R-:W-:Y:S10]  /*287e0*/  BRA.DIV UR5, `(.L_x_1942) ;  /* 0x0000005205547947 */ /* 0x000ff4000b800000 */
[----:B------:R-:W0:Y:S01]  /*287f0*/  SHFL.IDX PT, R3, R0, RZ, 0x181f ;  /* 0x00181fff00037589 */ /* 0x000e2200000e0000 */
[----:B------:R-:W-:Y:S02]  /*28800*/  IMAD R32, R32, R7, RZ ;  /* 0x0000000720207224 */ /* 0x000fe400078e02ff */
[----:B------:R-:W-:Y:S01]  /*28810*/  IMAD.IADD R25, R9, 0x1, R25 ;  /* 0x0000000109197824 */ /* 0x000fe200078e0219 */
[----:B------:R-:W1:Y:S04]  /*28820*/  SHFL.IDX PT, R2, R4, RZ, 0x181f ;  /* 0x00181fff04027589 */ /* 0x000e6800000e0000 */
[----:B------:R-:W-:Y:S01]  /*28830*/  ISETP.GE.AND P1, PT, R25, R32, PT ;  /* 0x000000201900720c */ /* 0x000fe20003f26270 */
[----:B------:R-:W-:-:S12]  /*28840*/  SHFL.IDX PT, R14, R0, 0x7, 0x181f ;  /* 0x00f81f00000e7f89 */ /* 0x000fd800000e0000 */
[----:B0-----:R-:W-:-:S05]  /*28850*/  @!P1 LEA R5, P4, R8, R3, 0x1 ;  /* 0x0000000308059211 */ /* 0x001fca00078808ff */
[----:B-1----:R-:W-:Y:S02]  /*28860*/  @!P1 IMAD.X R3, RZ, RZ, R2, P4 ;  /* 0x000000ffff039224 */ /* 0x002fe400020e0602 */
        /* <DEDUP_REMOVED lines=10> */
[----:B------:R-:W-:Y:S02]  /*28910*/  @!P1 IMAD.MOV.U32 R2, RZ, RZ, R5 ;  /* 0x000000ffff029224 */ /* 0x000fe400078e0005 */
        /* <DEDUP_REMOVED lines=32> */
[----:B------:R-:W-:Y:S01]  /*28b20*/  @!P1 IMAD.MOV.U32 R2, RZ, RZ, R5 ;  /* 0x000000ffff029224 */ /* 0x000fe200078e0005 */
[----:B------:R-:W-:Y:S01]  /*28b30*/  IADD3 R5, R25, 0x50, RZ ;  /* 0x0000005019057810 */ /* 0x000fe20007ffe0ff */
        /* <DEDUP_REMOVED lines=10> */
[----:B------:R-:W-:Y:S02]  /*28be0*/  @!P1 IMAD.MOV.U32 R3, RZ, RZ, R6 ;  /* 0x000000ffff039224 */ /* 0x000fe400078e0006 */
[----:B------:R-:W-:-:S03]  /*28bf0*/  VIADD R5, R25, 0x60 ;  /* 0x0000006019057836 */ /* 0x000fc60000000000 */
[----:B------:R-:W-:Y:S04]  /*28c00*/  @!P1 LDGSTS.E.BYPASS.LTC128B.128 [R36+0xec00], desc[UR60][R2.64], !P3 ;  /* 0x0ec0000002249fae */ /* 0x000fe8000d901d7c */
[----:B------:R-:W-:Y:S04]  /*28c10*/  @!P1 LDGSTS.E.BYPASS.LTC128B.128 [R36+0x12c00], desc[UR60][R2.64+0x80], !P2 ;  /* 0x12c0008002249fae */ /* 0x000fe8000d101d7c */
[----:B------:R0:W-:Y:S01]  /*28c20*/  @!P1 LDGSTS.E.BYPASS.LTC128B.128 [R36+0x16c00], desc[UR60][R2.64+0x100], !P0 ;  /* 0x16c0010002249fae */ /* 0x0001e2000c101d7c */
[----:B------:R-:W-:-:S03]  /*28c30*/  ISETP.GE.AND P1, PT, R5, R32, PT ;  /* 0x000000200500720c */ /* 0x000fc60003f26270 */
[----:B0-----:R-:W0:Y:S04]  /*28c40*/  SHFL.IDX PT, R3, R0, 0x6, 0x181f ;  /* 0x00d81f0000037f89 */ /* 0x001e2800000e0000 */
[----:B------:R-:W1:Y:S04]  /*28c50*/  SHFL.IDX PT, R2, R4, 0x6, 0x181f ;  /* 0x00d81f0004027f89 */ /* 0x000e6800000e0000 */
[----:B------:R-:W2:Y:S02]  /*28c60*/  SHFL.IDX PT, R4, R4, 0x7, 0x181f ;  /* 0x00f81f0004047f89 */ /* 0x000ea400000e0000 */
[----:B0-----:R-:W-:-:S04]  /*28c70*/  @!P1 LEA R5, P4, R8, R3, 0x1 ;  /* 0x0000000308059211 */ /* 0x001fc800078808ff */
[----:B-1----:R-:W-:Y:S01]  /*28c80*/  @!P1 IADD3.X R6, RZ, R2, RZ, P4, !PT ;  /* 0x00000002ff069210 */ /* 0x002fe200027fe4ff */
[----:B------:R-:W-:-:S04]  /*28c90*/  @!P1 IMAD.MOV.U32 R2, RZ, RZ, R5 ;  /* 0x000000ffff029224 */ /* 0x000fc800078e0005 */
[----:B------:R-:W-:-:S05]  /*28ca0*/  @!P1 IMAD.MOV.U32 R3, RZ, RZ, R6 ;  /* 0x000000ffff039224 */ /* 0x000fca00078e0006 */
[----:B------:R0:W-:Y:S04]  /*28cb0*/  @!P1 LDGSTS.E.BYPASS.LTC128B.128 [R36+0xf400], desc[UR60][R2.64], !P3 ;  /* 0x0f40000002249fae */ /* 0x0001e8000d901d7c */
[----:B------:R0:W-:Y:S04]  /*28cc0*/  @!P1 LDGSTS.E.BYPASS.LTC128B.128 [R36+0x13400], desc[UR60][R2.64+0x80], !P2 ;  /* 0x1340008002249fae */ /* 0x0001e8000d101d7c */
[----:B--2---:R0:W-:Y:S02]  /*28cd0*/  @!P1 LDGSTS.E.BYPASS.LTC128B.128 [R36+0x17400], desc[UR60][R2.64+0x100], !P0 ;  /* 0x1740010002249fae */ /* 0x0041e4000c101d7c */
.L_x_2094:
[----:B------:R-:W-:Y:S01]  /*28ce0*/  VIADD R25, R25, 0x70 ;  /* 0x0000007019197836 */ /* 0x000fe20000000000 */
[----:B------:R-:W-:Y:S04]  /*28cf0*/  BSSY B0, `(.L_x_1943) ;  /* 0x000000b000007945 */ /* 0x000fe80003800000 */
[----:B------:R-:W-:-:S13]  /*28d00*/  ISETP.GE.AND P1, PT, R25, R32, PT ;  /* 0x000000201900720c */ /* 0x000fda0003f26270 */
[----:B------:R-:W-:Y:S05]  /*28d10*/  @P1 BRA `(.L_x_1944) ;  /* 0x0000000000201947 */ /* 0x000fea0003800000 */
[----:B0-----:R-:W-:-:S05]  /*28d20*/  LEA R2, P1, R8, R14, 0x1 ;  /* 0x0000000e08027211 */ /* 0x001fca00078208ff */
[----:B------:R-:W-:-:S05]  /*28d30*/  IMAD.X R3, RZ, RZ, R4, P1 ;  /* 0x000000ffff037224 */ /* 0x000fca00008e0604 */
[----:B------:R-:W-:Y:S01]  /*28d40*/  @!PT LDS RZ, [RZ] ;  /* 0x00000000fffff984 */ /* 0x000fe20000000800 */
[----:B------:R-:W-:Y:S01]  /*28d50*/  @!PT LDS RZ, [RZ] ;  /* 0x00000000fffff984 */ /* 0x000fe20000000800 */
[----:B------:R-:W-:Y:S01]  /*28d60*/  @!PT LDS RZ, [RZ] ;  /* 0x00000000fffff984 */ /* 0x000fe20000000800 */
[----:B------:R1:W-:Y:S04]  /*28d70*/  LDGSTS.E.BYPASS.LTC128B.128 [R36+0xfc00], desc[UR60][R2.64], !P3 ;  /* 0x0fc0000002247fae */ /* 0x0003e8000d901d7c */
[----:B------:R1:W-:Y:S04]  /*28d80*/  LDGSTS.E.BYPASS.LTC128B.128 [R36+0x13c00], desc[UR60][R2.64+0x80], !P2 ;  /* 0x13c0008002247fae */ /* 0x0003e8000d101d7c */
[----:B------:R1:W-:Y:S02]  /*28d90*/  LDGSTS.E.BYPASS.LTC128B.128 [R36+0x17c00], desc[UR60][R2.64+0x100], !P0 ;  /* 0x17c0010002247fae */ /* 0x0003e4000c101d7c */
.L_x_1944:
[----:B------:R-:W-:Y:S05]  /*28da0*/  BSYNC B0 ;  /* 0x0000000000007941 */ /* 0x000fea0003800000 */
.L_x_1943:
[----:B------:R-:W-:Y:S01]  /*28db0*/  NOP ;  /* 0x0000000000007918 */ /* 0x000fe20000000000 */
[----:B------:R-:W-:-:S13]  /*28dc0*/  PLOP3.LUT P0, PT, PT, PT, PT, 0x80, 0x0 ;  /* 0x000000000000781c */ /* 0x000fda0003f0f070 */
.L_x_1945:
[----:B------:R-:W-:Y:S02]  /*28dd0*/  PLOP3.LUT P1, PT, P1, P0, PT, 0xa2, 0x0 ;  /* 0x000000000000781c */ /* 0x000fe40000f21472 */
[----:B------:R-:W-:-:S08]  /*28de0*/  @P0 R2UR P1, UR4, R17 ;  /* 0x00000000110402ca */ /* 0x000fd00000020000 */
[----:B------:R-:W-:-:S05]  /*28df0*/  @P0 PLOP3.LUT P0, PT, P1, PT, PT, 0x80, 0x0 ;  /* 0x000000000000081c */ /* 0x000fca0000f0f070 */
[----:B------:R-:W-:Y:S01]  /*28e00*/  @!P1 SYNCS.ARRIVE.TRANS64.RED.A0T1 RZ, [UR4+0x2a800], RZ ;  /* 0x02a800ffffff99a7 */ /* 0x000fe20008200404 */
[----:B------:R-:W-:Y:S07]  /*28e10*/  @!P1 ARRIVES.LDGSTSBAR.64.TRANSCNT [UR4+0x2a800] ;  /* 0x02a80000ff0099b0 */ /* 0x000fee0008000a84 */
[----:B------:R-:W-:Y:S05]  /*28e20*/  @P0 BRA.U.ANY `(.L_x_1945) ;  /* 0xfffffffd00e80947 */ /* 0x000fea000393ffff */
[----:B01----:R-:W2:Y:S02]  /*28e30*/  LDL.LU R2, [R1+0x24] ;  /* 0x0000240001027983 */ /* 0x003ea40000300800 */
[----:B--2---:R-:W-:-:S04]  /*28e40*/  IADD3 R2, R2, 0x1, RZ ;  /* 0x0000000102027810 */ /* 0x004fc80007ffe0ff */
[----:B------:R-:W-:Y:S01]  /*28e50*/  LEA.HI R0, R2, R2, RZ, 0x1 ;  /* 0x0000000202007211 */ /* 0x000fe200078f08ff */
[----:B------:R0:W-:Y:S03]  /*28e60*/  STL [R1+0x24], R2 ;  /* 0x0000240201007387 */ /* 0x0001e60000100800 */
[----:B------:R-:W-:-:S05]  /*28e70*/  LOP3.LUT R0, R0, 0xfffffffe, RZ, 0xc0, !PT ;  /* 0xfffffffe00007812 */ /* 0x000fca00078ec0ff */
[----:B------:R-:W-:-:S05]  /*28e80*/  IMAD.IADD R0, R2, 0x1, -R0 ;  /* 0x0000000102007824 */ /* 0x000fca00078e0a00 */
[----:B0-----:R-:W-:Y:S01]  /*28e90*/  SHF.L.U32 R2, R0, 0x1f, RZ ;  /* 0x0000001f00027819 */ /* 0x001fe200000006ff */
[----:B------:R-:W-:Y:S01]  /*28ea0*/  NOP ;  /* 0x0000000000007918 */ /* 0x000fe20000000000 */
[----:B------:R-:W2:Y:S01]  /*28eb0*/  LDL.LU R3, [R1+0x20] ;  /* 0x0000200001037983 */ /* 0x000ea20000300800 */
[----:B------:R0:W-:Y:S01]  /*28ec0*/  SYNCS.ARRIVE.TRANS64.A1T0 RZ, [R17+URZ+0x2a800], RZ ;  /* 0x02a800ff11ff79a7 */ /* 0x0001e2000810003f */
[----:B------:R-:W-:Y:S01]  /*28ed0*/  BSSY B0, `(.L_x_1946) ;  /* 0x0000004000007945 */ /* 0x000fe20003800000 */
[----:B------:R-:W1:Y:S01]  /*28ee0*/  SYNCS.PHASECHK.TRANS64.TRYWAIT P0, [R17+URZ+0x2a820], R2 ;  /* 0x02a82002110075a7 */ /* 0x000e62000800017f */
[----:B--2---:R-:W-:Y:S02]  /*28ef0*/  VIADD R0, R3, 0xfffffffe ;  /* 0xfffffffe03007836 */ /* 0x004fe40000000000 */
[----:B01----:R-:W-:Y:S05]  /*28f00*/  @!P0 BRA `(.L_x_1947) ;  /* 0x0000005400448947 */ /* 0x003fea0003800000 */
.L_x_2095:
[----:B------:R-:W-:Y:S05]  /*28f10*/  BSYNC B0 ;  /* 0x0000000000007941 */ /* 0x000fea0003800000 */
.L_x_1946:
[----:B------:R-:W2:Y:S01]  /*28f20*/  LDL R3, [R1] ;  /* 0x0000000001037983 */ /* 0x000ea20000100800 */
[----:B------:R-:W-:Y:S01]  /*28f30*/  BSSY B0, `(.L_x_1948) ;  /* 0x00000f8000007945 */ /* 0x000fe20003800000 */
[----:B--2---:R-:W-:-:S13]  /*28f40*/  ISETP.GE.AND P0, PT, R0, R3, PT ;  /* 0x000000030000720c */ /* 0x004fda0003f06270 */
[----:B------:R-:W-:Y:S05]  /*28f50*/  @!P0 BRA `(.L_x_1949) ;  /* 0x0000000c00d48947 */ /* 0x000fea0003800000 */
[----:B------:R-:W-:Y:S01]  /*28f60*/  IMAD.MOV.U32 R10, RZ, RZ, R28 ;  /* 0x000000ffff0a7224 */ /* 0x000fe200078e001c */
[----:B------:R-:W-:Y:S01]  /*28f70*/  MOV R32, R23 ;  /* 0x0000001700207202 */ /* 0x000fe20000000f00 */
[----:B------:R-:W-:-:S07]  /*28f80*/  IMAD.MOV.U32 R20, RZ, RZ, R30 ;  /* 0x000000ffff147224 */ /* 0x000fce00078e001e */
.L_x_1962:
[----:B0-----:R-:W2:Y:S01]  /*28f90*/  LDL R2, [R1+0x4] ;  /* 0x0000040001027983 */ /* 0x001ea20000100800 */
[----:B------:R-:W0:Y:S03]  /*28fa0*/  LDC R7, c[0x0][0x430] ;  /* 0x00010c00ff077b82 */ /* 0x000e260000000800 */
[----:B------:R-:W3:Y:S01]  /*28fb0*/  LDL R8, [R1+0x8] ;  /* 0x0000080001087983 */ /* 0x000ee20000100800 */
[----:B------:R-:W1:Y:S01]  /*28fc0*/  S2R R3, SR_TID.X ;  /* 0x0000000000037919 */ /* 0x000e620000002100 */
[----:B------:R-:W4:Y:S01]  /*28fd0*/  S2R R9, SR_TID.X ;  /* 0x0000000000097919 */ /* 0x000f220000002100 */
[----:B0-----:R-:W-:-:S13]  /*28fe0*/  ISETP.NE.AND P0, PT, R7, 0x1, PT ;  /* 0x000000010700780c */ /* 0x001fda0003f05270 */
[----:B------:R-:W0:Y:S01]  /*28ff0*/  @P0 LDC R5, c[0x0][0x434] ;  /* 0x00010d00ff050b82 */ /* 0x000e220000000800 */
[----:B-1----:R-:W-:-:S04]  /*29000*/  LOP3.LUT R3, R3, 0x7f, RZ, 0xc0, !PT ;  /* 0x0000007f03037812 */ /* 0x002fc800078ec0ff */
[----:B------:R-:W-:Y:S01]  /*29010*/  SHF.R.U32.HI R3, RZ, 0x3, R3 ;  /* 0x00000003ff037819 */ /* 0x000fe20000011603 */
[----:B----4-:R-:W-:-:S05]  /*29020*/  IMAD.SHL.U32 R9, R9, 0x10, RZ ;  /* 0x0000001009097824 */ /* 0x010fca00078e00ff */
[----:B------:R-:W-:Y:S02]  /*29030*/  LOP3.LUT R9, R3, 0x70, R9, 0xf8, !PT ;  /* 0x0000007003097812 */ /* 0x000fe400078ef809 */
[----:B------:R-:W1:Y:S02]  /*29040*/  @P0 LDC R3, c[0x0][0x438] ;  /* 0x00010e00ff030b82 */ /* 0x000e640000000800 */
[----:B------:R-:W-:Y:S01]  /*29050*/  ISETP.GT.U32.AND P2, PT, R9, 0x5f, PT ;  /* 0x0000005f0900780c */ /* 0x000fe20003f44070 */
[----:B--2---:R-:W-:-:S04]  /*29060*/  IMAD R4, R0, 0x60, R2 ;  /* 0x0000006000047824 */ /* 0x004fc800078e0202 */
[----:B------:R-:W-:-:S04]  /*29070*/  IMAD.IADD R4, R9, 0x1, R4 ;  /* 0x0000000109047824 */ /* 0x000fc800078e0204 */
[----:B0-----:R-:W-:-:S04]  /*29080*/  @P0 IMAD.HI.U32 R6, R4, R5, RZ ;  /* 0x0000000504060227 */ /* 0x001fc800078e00ff */
[----:B------:R-:W-:Y:S01]  /*29090*/  IMAD.MOV.U32 R2, RZ, RZ, R4 ;  /* 0x000000ffff027224 */ /* 0x000fe200078e0004 */
[----:B-1----:R-:W-:-:S05]  /*290a0*/  @P0 SHF.R.U32.HI R2, RZ, R3, R6 ;  /* 0x00000003ff020219 */ /* 0x002fca0000011606 */
[----:B------:R-:W-:-:S04]  /*290b0*/  IMAD.MOV R3, RZ, RZ, -R2 ;  /* 0x000000ffff037224 */ /* 0x000fc800078e0a02 */
[----:B------:R-:W-:Y:S02]  /*290c0*/  IMAD R7, R7, R3, R4 ;  /* 0x0000000307077224 */ /* 0x000fe400078e0204 */
[----:B------:R-:W0:Y:S01]  /*290d0*/  @!P2 LDC.64 R4, c[0x0][0x428] ;  /* 0x00010a00ff04ab82 */ /* 0x000e220000000a00 */
[----:B------:R-:W-:-:S03]  /*290e0*/  @!P2 SHF.R.S32.HI R3, RZ, 0x1f, R2 ;  /* 0x0000001fff03a819 */ /* 0x000fc60000011402 */
[----:B0-----:R-:W-:-:S04]  /*290f0*/  @!P2 IMAD.WIDE.U32 R2, R33, R4, R2 ;  /* 0x000000042102a225 */ /* 0x001fc800078e0002 */
[----:B---3--:R-:W-:-:S04]  /*29100*/  @!P2 IMAD R4, R8, R4, RZ ;  /* 0x000000040804a224 */ /* 0x008fc800078e02ff */
[----:B------:R-:W-:Y:S02]  /*29110*/  @!P2 IMAD R9, R33, R5, R4 ;  /* 0x000000052109a224 */ /* 0x000fe400078e0204 */
[----:B------:R-:W0:Y:S03]  /*29120*/  @!P2 LDC.64 R4, c[0x0][0x418] ;  /* 0x00010600ff04ab82 */ /* 0x000e260000000a00 */
[----:B------:R-:W-:Y:S01]  /*29130*/  @!P2 IADD3 R3, R9, R3, RZ ;  /* 0x000000030903a210 */ /* 0x000fe20007ffe0ff */
[----:B------:R-:W-:Y:S01]  /*29140*/  IMAD.MOV.U32 R6, RZ, RZ, RZ ;  /* 0x000000ffff067224 */ /* 0x000fe200078e00ff */
[----:B0-----:R-:W-:-:S04]  /*29150*/  @!P2 LEA R4, P0, R2, R4, 0x2 ;  /* 0x000000040204a211 */ /* 0x001fc800078010ff */
[----:B------:R-:W-:-:S05]  /*29160*/  @!P2 LEA.HI.X R5, R2, R5, R3, 0x2, P0 ;  /* 0x000000050205a211 */ /* 0x000fca00000f1403 */
[----:B------:R0:W5:Y:S01]  /*29170*/  @!P2 LDG.E R6, desc[UR60][R4.64] ;  /* 0x0000003c0406a981 */ /* 0x000162000c1e1900 */
[----:B------:R-:W-:Y:S01]  /*29180*/  LOP3.LUT P1, RZ, R16, 0x10, RZ, 0xc0, !PT ;  /* 0x0000001010ff7812 */ /* 0x000fe2000782c0ff */
[----:B------:R-:W-:-:S05]  /*29190*/  VIADD R28, R10, 0x1 ;  /* 0x000000010a1c7836 */ /* 0x000fca0000000000 */
[C---:B------:R-:W-:Y:S01]  /*291a0*/  ISETP.NE.AND P0, PT, R28.reuse, 0x2, PT ;  /* 0x000000021c00780c */ /* 0x040fe20003f05270 */
[----:B------:R-:W-:Y:S05]  /*291b0*/  YIELD ;  /* 0x0000000000007946 */ /* 0x000fea0003800000 */
[----:B------:R-:W-:Y:S01]  /*291c0*/  SEL R3, RZ, 0x1, P0 ;  /* 0x00000001ff037807 */ /* 0x000fe20000000000 */
[----:B------:R-:W-:Y:S01]  /*291d0*/  IMAD.MOV.U32 R23, RZ, RZ, R0 ;  /* 0x000000ffff177224 */ /* 0x000fe200078e0000 */
[----:B------:R-:W-:Y:S02]  /*291e0*/  SEL R28, R28, RZ, P0 ;  /* 0x000000ff1c1c7207 */ /* 0x000fe40000000000 */
[----:B------:R-:W-:Y:S01]  /*291f0*/  LOP3.LUT R30, R20, R3, RZ, 0x3c, !PT ;  /* 0x00000003141e7212 */ /* 0x000fe200078e3cff */
[----:B0-----:R-:W-:Y:S06]  /*29200*/  @!P1 BRA `(.L_x_1950) ;  /* 0x0000000000049947 */ /* 0x001fec0003800000 */
[----:B------:R-:W-:Y:S01]  /*29210*/  BPT.TRAP 0x1 ;  /* 0x000000040000795c */ /* 0x000fe20000300000 */
.L_x_1950:
[----:B------:R-:W-:Y:S01]  /*29220*/  IMAD R5, R28, 0x8, R17 ;  /* 0x000000081c057824 */ /* 0x000fe200078e0211 */
[----:B------:R-:W-:Y:S01]  /*29230*/  SHF.L.U32 R0, R30, 0x1f, RZ ;  /* 0x0000001f1e007819 */ /* 0x000fe200000006ff */
[----:B------:R-:W-:Y:S03]  /*29240*/  BSSY B1, `(.L_x_1951) ;  /* 0x0000003000017945 */ /* 0x000fe60003800000 */
[----:B------:R-:W0:Y:S02]  /*29250*/  SYNCS.PHASECHK.TRANS64.TRYWAIT P0, [R5+URZ+0x2a840], R0 ;  /* 0x02a84000050075a7 */ /* 0x000e24000800017f */
[----:B0-----:R-:W-:Y:S05]  /*29260*/  @!P0 BRA `(.L_x_1952) ;  /* 0x0000005000808947 */ /* 0x001fea0003800000 */
.L_x_2096:
[----:B------:R-:W-:Y:S05]  /*29270*/  BSYNC B1 ;  /* 0x0000000000017941 */ /* 0x000fea0003800000 */
.L_x_1951:
[----:B------:R-:W-:Y:S01]  /*29280*/  SHF.R.S32.HI R21, RZ, 0x1f, R7 ;  /* 0x0000001fff157819 */ /* 0x000fe20000011407 */
[----:B------:R-:W-:Y:S01]  /*29290*/  ULDC.64 UR4, c[0x0][0x300] ;  /* 0x0000c00000047ab9 */ /* 0x000fe20000000a00 */
[----:B-----5:R-:W-:Y:S01]  /*292a0*/  SHF.R.S32.HI R25, RZ, 0x1f, R6 ;  /* 0x0000001fff197819 */ /* 0x020fe20000011406 */
[----:B------:R-:W-:Y:S01]  /*292b0*/  IMAD.WIDE.U32 R2, R7, UR4, RZ ;  /* 0x0000000407027c25 */ /* 0x000fe2000f8e00ff */
[----:B------:R-:W-:Y:S01]  /*292c0*/  ULDC.64 UR6, c[0x0][0x2e8] ;  /* 0x0000ba0000067ab9 */ /* 0x000fe20000000a00 */
[C---:B------:R-:W-:Y:S02]  /*292d0*/  LOP3.LUT P3, RZ, R16.reuse, 0x4, RZ, 0xc0, !PT ;  /* 0x0000000410ff7812 */ /* 0x040fe4000786c0ff */
[----:B0-----:R-:W-:Y:S01]  /*292e0*/  IMAD R0, R21, UR4, RZ ;  /* 0x0000000415007c24 */ /* 0x001fe2000f8e02ff */
[----:B------:R-:W-:Y:S01]  /*292f0*/  LOP3.LUT P2, RZ, R16, 0x2, RZ, 0xc0, !PT ;  /* 0x0000000210ff7812 */ /* 0x000fe2000784c0ff */
[----:B------:R-:W-:Y:S01]  /*29300*/  IMAD R4, R28, 0x4800, R34 ;  /* 0x000048001c047824 */ /* 0x000fe200078e0222 */
[----:B------:R-:W-:Y:S01]  /*29310*/  LOP3.LUT P1, RZ, R16, 0x1, RZ, 0xc0, !PT ;  /* 0x0000000110ff7812 */ /* 0x000fe2000782c0ff */
[----:B------:R-:W-:Y:S01]  /*29320*/  IMAD R0, R7, UR5, R0 ;  /* 0x0000000507007c24 */ /* 0x000fe2000f8e0200 */
[----:B------:R-:W-:-:S04]  /*29330*/  ULDC.64 UR4, c[0x0][0x310] ;  /* 0x0000c40000047ab9 */ /* 0x000fc80000000a00 */
[----:B------:R-:W-:Y:S01]  /*29340*/  IADD3 R3, R3, R0, RZ ;  /* 0x0000000003037210 */ /* 0x000fe20007ffe0ff */
[----:B------:R-:W-:-:S04]  /*29350*/  IMAD R0, R25, UR4, RZ ;  /* 0x0000000419007c24 */ /* 0x000fc8000f8e02ff */
[C---:B------:R-:W-:Y:S02]  /*29360*/  IMAD R0, R6.reuse, UR5, R0 ;  /* 0x0000000506007c24 */ /* 0x040fe4000f8e0200 */
[----:B------:R-:W-:Y:S01]  /*29370*/  IMAD.WIDE.U32 R2, R6, UR4, R2 ;  /* 0x0000000406027c25 */ /* 0x000fe2000f8e0002 */
        /* <DEDUP_REMOVED lines=14> */
[----:B------:R-:W-:-:S05]  /*29460*/  LOP3.LUT R11, R11, 0x38, RZ, 0xc0, !PT ;  /* 0x000000380b0b7812 */ /* 0x000fca00078ec0ff */
[----:B------:R-:W-:-:S05]  /*29470*/  IMAD.SHL.U32 R0, R11, 0x2, RZ ;  /* 0x000000020b007824 */ /* 0x000fca00078e00ff */
        /* <DEDUP_REMOVED lines=33> */
[----:B-12---:R0:W2:Y:S02]  /*29690*/  SHFL.IDX PT, R2, R9, 0x5, 0x181f ;  /* 0x00b81f0009027f89 */ /* 0x0060a400000e0000 */
.L_x_2110:
[----:B--2---:R-:W-:-:S04]  /*296a0*/  IADD3 R2, P0, R2, R0, RZ ;  /* 0x0000000002027210 */ /* 0x004fc80007f1e0ff */
        /* <DEDUP_REMOVED lines=9> */
.L_x_1954:
        /* <DEDUP_REMOVED lines=10> */
.L_x_1955:
[----:B------:R2:W-:Y:S01]  /*297e0*/  SYNCS.ARRIVE.TRANS64.A1T0 RZ, [R5+URZ+0x2a830], RZ ;  /* 0x02a830ff05ff79a7 */ /* 0x0005e2000810003f */
[----:B------:R-:W-:Y:S05]  /*297f0*/  @!P2 BRA `(.L_x_1956) ;  /* 0x000000000004a947 */ /* 0x000fea0003800000 */
[----:B------:R-:W-:Y:S01]  /*29800*/  BPT.TRAP 0x1 ;  /* 0x000000040000795c */ /* 0x000fe20000300000 */
.L_x_1956:
[----:B-1----:R-:W-:Y:S01]  /*29810*/  SHF.L.U32 R2, R20, 0x1f, RZ ;  /* 0x0000001f14027819 */ /* 0x002fe200000006ff */
[----:B--2---:R-:W-:Y:S01]  /*29820*/  IMAD R5, R10, 0x8, R17 ;  /* 0x000000080a057824 */ /* 0x004fe200078e0211 */
[----:B------:R-:W-:Y:S03]  /*29830*/  BSSY B1, `(.L_x_1957) ;  /* 0x0000003000017945 */ /* 0x000fe60003800000 */
[----:B------:R-:W1:Y:S02]  /*29840*/  SYNCS.PHASECHK.TRANS64.TRYWAIT P0, [R5+URZ+0x2a860], R2 ;  /* 0x02a86002050075a7 */ /* 0x000e64000800017f */
[----:B-1----:R-:W-:Y:S05]  /*29850*/  @!P0 BRA `(.L_x_1958) ;  /* 0x0000005000f48947 */ /* 0x002fea0003800000 */
.L_x_2111:
[----:B------:R-:W-:Y:S05]  /*29860*/  BSYNC B1 ;  /* 0x0000000000017941 */ /* 0x000fea0003800000 */
.L_x_1957:
[----:B------:R-:W2:Y:S01]  /*29870*/  S2R R3, SR_TID.X ;  /* 0x0000000000037919 */ /* 0x000ea20000002100 */
[----:B------:R-:W-:Y:S01]  /*29880*/  UMOV UR4, 0xffffffff ;  /* 0xffffffff00047882 */ /* 0x000fe20000000000 */
[----:B0-----:R-:W-:Y:S01]  /*29890*/  IMAD R8, R32, -0x60, R37 ;  /* 0xffffffa020087824 */ /* 0x001fe200078e0225 */
[----:B------:R-:W-:Y:S01]  /*298a0*/  LOP3.LUT P0, RZ, R29, 0x2, RZ, 0xc0, !PT ;  /* 0x000000021dff7812 */ /* 0x000fe2000780c0ff */
[----:B------:R-:W-:Y:S01]  /*298b0*/  IMAD R4, R10, 0x3000, R34 ;  /* 0x000030000a047824 */ /* 0x000fe200078e0222 */
[----:B--2---:R-:W-:-:S04]  /*298c0*/  LOP3.LUT R3, R3, 0x7f, RZ, 0xc0, !PT ;  /* 0x0000007f03037812 */ /* 0x004fc800078ec0ff */
[----:B------:R-:W-:-:S05]  /*298d0*/  SHF.R.U32.HI R3, RZ, 0x3, R3 ;  /* 0x00000003ff037819 */ /* 0x000fca0000011603 */
[----:B------:R-:W-:Y:S01]  /*298e0*/  IMAD.IADD R8, R8, 0x1, -R3 ;  /* 0x0000000108087824 */ /* 0x000fe200078e0a03 */
[----:B------:R-:W-:Y:S06]  /*298f0*/  BRA.DIV UR4, `(.L_x_1959) ;  /* 0x0000005204e07947 */ /* 0x000fec000b800000 */
[----:B-1----:R-:W0:Y:S01]  /*29900*/  SHFL.IDX PT, R2, R18, RZ, 0x181f ;  /* 0x00181fff12027589 */ /* 0x002e2200000e0000 */
[----:B------:R-:W-:-:S03]  /*29910*/  IMAD R4, R4, 0x2, R17 ;  /* 0x0000000204047824 */ /* 0x000fc600078e0211 */
[----:B------:R-:W1:Y:S01]  /*29920*/  SHFL.IDX PT, R3, R19, RZ, 0x181f ;  /* 0x00181fff13037589 */ /* 0x000e6200000e0000 */
[----:B0-----:R-:W-:-:S05]  /*29930*/  IADD3 R2, P1, R2, R0, RZ ;  /* 0x0000000002027210 */ /* 0x001fca0007f3e0ff */
[----:B-1----:R-:W-:Y:S01]  /*29940*/  IMAD.X R3, RZ, RZ, R3, P1 ;  /* 0x000000ffff037224 */ /* 0x002fe200008e0603 */
        /* <DEDUP_REMOVED lines=40> */
.L_x_2125:
[C---:B------:R-:W-:Y:S01]  /*29bd0*/  ISETP.LT.OR P1, PT, R8.reuse, 0x51, !P1 ;  /* 0x000000510800780c */ /* 0x040fe20004f21670 */
[----:B------:R-:W-:Y:S01]  /*29be0*/  ULDC.64 UR4, c[0x0][0x328] ;  /* 0x0000ca0000047ab9 */ /* 0x000fe20000000a00 */
[----:B------:R-:W-:Y:S02]  /*29bf0*/  ISETP.LT.OR P0, PT, R8, 0x51, !P0 ;  /* 0x000000510800780c */ /* 0x000fe40004701670 */
[----:B-1----:R-:W-:Y:S01]  /*29c00*/  IADD3 R2, P2, R2, R0, RZ ;  /* 0x0000000002027210 */ /* 0x002fe20007f5e0ff */
        /* <DEDUP_REMOVED lines=12> */
[----:B------:R-:W-:Y:S01]  /*29cd0*/  IMAD R25, R25, UR4, RZ ;  /* 0x0000000419197c24 */ /* 0x000fe2000f8e02ff */
[----:B------:R-:W-:-:S03]  /*29ce0*/  IADD3 R3, R3, R9, RZ ;  /* 0x0000000903037210 */ /* 0x000fc60007ffe0ff */
[C---:B------:R-:W-:Y:S02]  /*29cf0*/  IMAD R25, R6.reuse, UR5, R25 ;  /* 0x0000000506197c24 */ /* 0x040fe4000f8e0219 */
[----:B------:R-:W-:-:S04]  /*29d00*/  IMAD.WIDE.U32 R2, R6, UR4, R2 ;  /* 0x0000000406027c25 */ /* 0x000fc8000f8e0002 */
[----:B------:R-:W-:-:S07]  /*29d10*/  IMAD.IADD R25, R3, 0x1, R25 ;  /* 0x0000000103197824 */ /* 0x000fce00078e0219 */
.L_x_1960:
        /* <DEDUP_REMOVED lines=10> */
.L_x_1961:
[----:B------:R-:W2:Y:S01]  /*29dc0*/  LDL R0, [R1] ;  /* 0x0000000001007983 */ /* 0x000ea20000100800 */
[----:B------:R-:W-:Y:S01]  /*29dd0*/  IMAD.MOV.U32 R3, RZ, RZ, R25 ;  /* 0x000000ffff037224 */ /* 0x000fe200078e0019 */
[----:B------:R-:W-:Y:S01]  /*29de0*/  ULDC.64 UR4, c[0x0][0x330] ;  /* 0x0000cc0000047ab9 */ /* 0x000fe20000000a00 */
[----:B------:R-:W-:Y:S01]  /*29df0*/  ULDC.64 UR6, c[0x0][0x318] ;  /* 0x0000c60000067ab9 */ /* 0x000fe20000000a00 */
[----:B------:R1:W-:Y:S01]  /*29e00*/  SYNCS.ARRIVE.TRANS64.A1T0 RZ, [R5+URZ+0x2a850], RZ ;  /* 0x02a850ff05ff79a7 */ /* 0x0003e2000810003f */
[----:B------:R-:W-:Y:S01]  /*29e10*/  IMAD.WIDE.U32 R2, R26, UR4, R2 ;  /* 0x000000041a027c25 */ /* 0x000fe2000f8e0002 */
[----:B------:R-:W-:-:S03]  /*29e20*/  MOV R20, R30 ;  /* 0x0000001e00147202 */ /* 0x000fc60000000f00 */
[----:B------:R-:W-:Y:S01]  /*29e30*/  IMAD R19, R26, UR5, R3 ;  /* 0x000000051a137c24 */ /* 0x000fe2000f8e0203 */
[C---:B0-----:R-:W-:Y:S01]  /*29e40*/  LEA R18, P0, R2.reuse, UR6, 0x1 ;  /* 0x0000000602127c11 */ /* 0x041fe2000f8008ff */
[----:B------:R-:W-:Y:S02]  /*29e50*/  IMAD.MOV.U32 R10, RZ, RZ, R28 ;  /* 0x000000ffff0a7224 */ /* 0x000fe400078e001c */
[----:B------:R-:W-:Y:S01]  /*29e60*/  IMAD.MOV.U32 R32, RZ, RZ, R23 ;  /* 0x000000ffff207224 */ /* 0x000fe200078e0017 */
[----:B------:R-:W-:Y:S02]  /*29e70*/  LEA.HI.X R19, R2, UR7, R19, 0x1, P0 ;  /* 0x0000000702137c11 */ /* 0x000fe400080f0c13 */
[C---:B--2---:R-:W-:Y:S01]  /*29e80*/  ISETP.GT.AND P0, PT, R23.reuse, R0, PT ;  /* 0x000000001700720c */ /* 0x044fe20003f04270 */
[----:B------:R-:W-:-:S12]  /*29e90*/  VIADD R0, R23, 0xffffffff ;  /* 0xffffffff17007836 */ /* 0x000fd80000000000 */
[----:B-1----:R-:W-:Y:S05]  /*29ea0*/  @P0 BRA `(.L_x_1962) ;  /* 0xfffffff000380947 */ /* 0x002fea000383ffff */
.L_x_1949:
[----:B------:R-:W-:Y:S05]  /*29eb0*/  BSYNC B0 ;  /* 0x0000000000007941 */ /* 0x000fea0003800000 */
.L_x_1948:
[----:B0-----:R-:W0:Y:S01]  /*29ec0*/  S2R R2, SR_TID.X ;  /* 0x0000000000027919 */ /* 0x001e220000002100 */
[----:B------:R-:W-:Y:S01]  /*29ed0*/  BSSY B0, `(.L_x_1963) ;  /* 0x0000010000007945 */ /* 0x000fe20003800000 */
[----:B0-----:R-:W-:-:S04]  /*29ee0*/  LOP3.LUT R2, R2, 0x7f, RZ, 0xc0, !PT ;  /* 0x0000007f02027812 */ /* 0x001fc800078ec0ff */
[----:B------:R-:W-:-:S13]  /*29ef0*/  ISETP.NE.AND P0, PT, R2, RZ, PT ;  /* 0x000000ff0200720c */ /* 0x000fda0003f05270 */
[----:B------:R-:W-:Y:S05]  /*29f00*/  @P0 BRA `(.L_x_1964) ;  /* 0x0000000000300947 */ /* 0x000fea0003800000 */
[----:B------:R-:W0:Y:S01]  /*29f10*/  S2R R5, SR_LANEID ;  /* 0x0000000000057919 */ /* 0x000e220000000000 */
[----:B------:R-:W-:Y:S01]  /*29f20*/  VOTEU.ANY UR4, UPT, PT ;  /* 0x0000000000047886 */ /* 0x000fe200038e0100 */
[----:B------:R-:W1:Y:S01]  /*29f30*/  LDC.64 R2, c[0x0][0xc60] ;  /* 0x00031800ff027b82 */ /* 0x000e620000000a00 */
[----:B------:R-:W0:Y:S02]  /*29f40*/  FLO.U32 R0, UR4 ;  /* 0x0000000400007d00 */ /* 0x000e2400080e0000 */
[----:B0-----:R-:W-:-:S06]  /*29f50*/  ISETP.EQ.U32.AND P0, PT, R0, R5, PT ;  /* 0x000000050000720c */ /* 0x001fcc0003f02070 */
[----:B------:R-:W1:Y:S07]  /*29f60*/  POPC R5, UR4 ;  /* 0x0000000400057d09 */ /* 0x000e6e0008000000 */
[----:B-1----:R-:W2:Y:S01]  /*29f70*/  @P0 ATOMG.E.ADD.STRONG.GPU PT, R3, desc[UR60][R2.64], R5 ;  /* 0x00000005020309a8 */ /* 0x002ea200081ee1fc */
[----:B------:R-:W0:Y:S02]  /*29f80*/  S2R R4, SR_LTMASK ;  /* 0x0000000000047919 */ /* 0x000e240000003900 */
[----:B0-----:R-:W-:-:S04]  /*29f90*/  LOP3.LUT R4, R4, UR4, RZ, 0xc0, !PT ;  /* 0x0000000404047c12 */ /* 0x001fc8000f8ec0ff */
[----:B------:R-:W0:Y:S01]  /*29fa0*/  POPC R7, R4 ;  /* 0x0000000400077309 */ /* 0x000e220000000000 */
[----:B--2---:R-:W0:Y:S02]  /*29fb0*/  SHFL.IDX PT, R0, R3, R0, 0x1f ;  /* 0x00001f0003007589 */ /* 0x004e2400000e0000 */
[----:B0-----:R-:W-:-:S07]  /*29fc0*/  IADD3 R24, R0, UR38, R7 ;  /* 0x0000002600187c10 */ /* 0x001fce000fffe007 */
.L_x_1964:
[----:B------:R-:W-:Y:S05]  /*29fd0*/  BSYNC B0 ;  /* 0x0000000000007941 */ /* 0x000fea0003800000 */
.L_x_1963:
[----:B------:R-:W-:-:S13]  /*29fe0*/  LOP3.LUT P0, RZ, R16, 0x10, RZ, 0xc0, !PT ;  /* 0x0000001010ff7812 */ /* 0x000fda000780c0ff */
[----:B------:R-:W-:Y:S05]  /*29ff0*/  @!P0 BRA `(.L_x_1965) ;  /* 0x0000000000048947 */ /* 0x000fea0003800000 */
[----:B------:R-:W-:Y:S01]  /*2a000*/  BPT.TRAP 0x1 ;  /* 0x000000040000795c */ /* 0x000fe20000300000 */
.L_x_1965:
[----:B------:R-:W-:Y:S01]  /*2a010*/  IMAD R0, R28, 0x8, R17 ;  /* 0x000000081c007824 */ /* 0x000fe200078e0211 */
[----:B------:R-:W-:Y:S01]  /*2a020*/  SHF.L.U32 R3, R30, 0x1f, RZ ;  /* 0x0000001f1e037819 */ /* 0x000fe200000006ff */
[----:B------:R-:W-:Y:S01]  /*2a030*/  BSSY B0, `(.L_x_1966) ;  /* 0x0000004000007945 */ /* 0x000fe20003800000 */
[----:B------:R-:W-:Y:S02]  /*2a040*/  IMAD R6, R23, -0x60, R37 ;  /* 0xffffffa017067824 */ /* 0x000fe400078e0225 */
[----:B------:R-:W0:Y:S02]  /*2a050*/  SYNCS.PHASECHK.TRANS64.TRYWAIT P0, [R0+URZ+0x2a860], R3 ;  /* 0x02a86003000075a7 */ /* 0x000e24000800017f */
[----:B0-----:R-:W-:Y:S05]  /*2a060*/  @!P0 BRA `(.L_x_1967) ;  /* 0x0000005000f48947 */ /* 0x001fea0003800000 */
.L_x_2126:
[----:B------:R-:W-:Y:S05]  /*2a070*/  BSYNC B0 ;  /* 0x0000000000007941 */ /* 0x000fea0003800000 */
.L_x_1966:
        /* <DEDUP_REMOVED lines=18> */
[----:B-1----:R-:W-:-:S05]  /*2a1a0*/  IMAD.SHL.U32 R7, R7, 0x8, RZ ;  /* 0x0000000807077824 */ /* 0x002fca00078e00ff */
[----:B------:R-:W-:-:S04]  /*2a1b0*/  LOP3.LUT R7, R7, 0x38, RZ, 0xc0, !PT ;  /* 0x0000003807077812 */ /* 0x000fc800078ec0ff */
[----:B------:R-:W-:Y:S02]  /*2a1c0*/  SHF.L.U32 R5, R7, 0x1, RZ ;  /* 0x0000000107057819 */ /* 0x000fe400000006ff */
[----:B------:R-:W-:Y:S02]  /*2a1d0*/  SHFL.IDX PT, R7, R19, 0x2, 0x181f ;  /* 0x00581f0013077f89 */ /* 0x000fe400000e0000 */
        /* <DEDUP_REMOVED lines=35> */
.L_x_2140:
        /* <DEDUP_REMOVED lines=11> */
.L_x_1969:
        /* <DEDUP_REMOVED lines=10> */
.L_x_1970:
[----:B------:R2:W-:Y:S01]  /*2a560*/  SYNCS.ARRIVE.TRANS64.A1T0 RZ, [R0+URZ+0x2a850], RZ ;  /* 0x02a850ff00ff79a7 */ /* 0x0005e2000810003f */
[----:B------:R-:W-:-:S05]  /*2a570*/  VIADD R28, R28, 0x1 ;  /* 0x000000011c1c7836 */ /* 0x000fca0000000000 */
[----:B------:R-:W-:-:S04]  /*2a580*/  ISETP.NE.AND P0, PT, R28, 0x2, PT ;  /* 0x000000021c00780c */ /* 0x000fc80003f05270 */
[----:B0-----:R-:W-:Y:S02]  /*2a590*/  SEL R3, RZ, 0x1, P0 ;  /* 0x00000001ff037807 */ /* 0x001fe40000000000 */
[----:B------:R-:W-:Y:S02]  /*2a5a0*/  SEL R28, R28, RZ, P0 ;  /* 0x000000ff1c1c7207 */ /* 0x000fe40000000000 */
[----:B--2---:R-:W-:-:S07]  /*2a5b0*/  LOP3.LUT R30, R30, R3, RZ, 0x3c, !PT ;  /* 0x000000031e1e7212 */ /* 0x004fce00078e3cff */
.L_x_1927:
[----:B------:R-:W-:Y:S05]  /*2a5c0*/  BSYNC B7 ;  /* 0x0000000000077941 */ /* 0x000fea0003800000 */
.L_x_1925:
[----:B------:R-:W-:-:S13]  /*2a5d0*/  LOP3.LUT P0, RZ, R16, 0x20, RZ, 0xc0, !PT ;  /* 0x0000002010ff7812 */ /* 0x000fda000780c0ff */
[----:B------:R-:W-:Y:S05]  /*2a5e0*/  @!P0 BRA `(.L_x_1971) ;  /* 0x0000000000248947 */ /* 0x000fea0003800000 */
[----:B------:R-:W-:Y:S05]  /*2a5f0*/  WARPSYNC.ALL ;  /* 0x0000000000007948 */ /* 0x000fea0003800000 */
[----:B------:R-:W2:Y:S08]  /*2a600*/  S2UR UR5, SR_CgaCtaId ;  /* 0x00000000000579c3 */ /* 0x000eb00000008800 */
[----:B------:R-:W-:Y:S06]  /*2a610*/  BAR.SYNC.DEFER_BLOCKING 0x5, 0x180 ;  /* 0x0146000000007b1d */ /* 0x000fec0000010000 */
[----:B------:R-:W-:-:S02]  /*2a620*/  UMOV UR4, 0x400 ;  /* 0x0000040000047882 */ /* 0x000fc40000000000 */
[----:B--2---:R-:W-:-:S06]  /*2a630*/  ULEA UR4, UR5, UR4, 0x18 ;  /* 0x0000000405047291 */ /* 0x004fcc000f8ec03f */
[----:B0-----:R-:W-:-:S05]  /*2a640*/  IMAD.U32 R17, RZ, RZ, UR4 ;  /* 0x00000004ff117e24 */ /* 0x001fca000f8e00ff */
[----:B------:R0:W2:Y:S01]  /*2a650*/  LDS.128 R24, [R17+0x2a8d0] ;  /* 0x02a8d00011187984 */ /* 0x0000a20000000c00 */
[----:B------:R-:W-:Y:S06]  /*2a660*/  BAR.ARV 0x4, 0x180 ;  /* 0x0106000000007b1d */ /* 0x000fec0000002000 */
[----:B------:R-:W-:Y:S05]  /*2a670*/  BRA `(.L_x_1972) ;  /* 0x0000000c00d47947 */ /* 0x000fea0003800000 */
.L_x_1971:
[----:B------:R-:W2:Y:S01]  /*2a680*/  S2R R8, SR_TID.X ;  /* 0x0000000000087919 */ /* 0x000ea20000002100 */
[----:B------:R-:W-:Y:S01]  /*2a690*/  UMOV UR4, 0xffffffff ;  /* 0xffffffff00047882 */ /* 0x000fe20000000000 */
[----:B--2---:R-:W-:-:S04]  /*2a6a0*/  LOP3.LUT R8, R8, 0x1f, RZ, 0xc0, !PT ;  /* 0x0000001f08087812 */ /* 0x004fc800078ec0ff */
[----:B------:R-:W-:Y:S01]  /*2a6b0*/  ISETP.NE.AND P0, PT, R8, 0x1f, PT ;  /* 0x0000001f0800780c */ /* 0x000fe20003f05270 */
[----:B------:R-:W-:-:S12]  /*2a6c0*/  BRA.DIV UR4, `(.L_x_1973) ;  /* 0x00000056045c7947 */ /* 0x000fd8000b800000 */
[----:B------:R-:W-:Y:S01]  /*2a6d0*/  IADD3 R7, R27, R8, RZ ;  /* 0x000000081b077210 */ /* 0x000fe20007ffe0ff */
[----:B------:R-:W-:-:S03]  /*2a6e0*/  ULDC UR4, c[0x0][0xc3c] ;  /* 0x00030f0000047ab9 */ /* 0x000fc60000000800 */
[----:B------:R-:W-:-:S13]  /*2a6f0*/  ISETP.GE.OR P1, PT, R7, UR4, !P0 ;  /* 0x0000000407007c0c */ /* 0x000fda000c726670 */
[----:B------:R-:W2:Y:S08]  /*2a700*/  @!P1 LDC.64 R2, c[0x0][0xc80] ;  /* 0x00032000ff029b82 */ /* 0x000eb00000000a00 */
[----:B------:R-:W3:Y:S01]  /*2a710*/  @!P1 LDC.64 R4, c[0x0][0xc78] ;  /* 0x00031e00ff049b82 */ /* 0x000ee20000000a00 */
[----:B--2---:R-:W-:-:S05]  /*2a720*/  @!P1 IMAD.WIDE R2, R7, 0x4, R2 ;  /* 0x0000000407029825 */ /* 0x004fca00078e0202 */
[----:B-1----:R3:W2:Y:S02]  /*2a730*/  @!P1 LDG.E R6, desc[UR60][R2.64] ;  /* 0x0000003c02069981 */ /* 0x0026a4000c1e1900 */
[----:B---3--:R-:W-:-:S05]  /*2a740*/  @!P1 IMAD.WIDE R2, R7, 0x4, R4 ;  /* 0x0000000407029825 */ /* 0x008fca00078e0204 */
[----:B------:R-:W3:Y:S01]  /*2a750*/  @!P1 LDG.E R5, desc[UR60][R2.64] ;  /* 0x0000003c02059981 */ /* 0x000ee2000c1e1900 */
[----:B------:R-:W-:Y:S01]  /*2a760*/  IMAD.MOV.U32 R25, RZ, RZ, RZ ;  /* 0x000000ffff197224 */ /* 0x000fe200078e00ff */
[C---:B------:R-:W-:Y:S01]  /*2a770*/  ISETP.GE.U32.AND P2, PT, R8.reuse, 0x2, PT ;  /* 0x000000020800780c */ /* 0x040fe20003f46070 */
[----:B------:R-:W-:Y:S01]  /*2a780*/  IMAD.MOV.U32 R4, RZ, RZ, RZ ;  /* 0x000000ffff047224 */ /* 0x000fe200078e00ff */
[C---:B------:R-:W-:Y:S01]  /*2a790*/  ISETP.GE.U32.AND P3, PT, R8.reuse, 0x4, PT ;  /* 0x000000040800780c */ /* 0x040fe20003f66070 */
[----:B------:R-:W-:Y:S01]  /*2a7a0*/  SHFL.IDX PT, R0, R24, RZ, 0x1f ;  /* 0x00001fff18007589 */ /* 0x000fe200000e0000 */
[C---:B------:R-:W-:Y:S02]  /*2a7b0*/  ISETP.GE.U32.AND P4, PT, R8.reuse, 0x8, PT ;  /* 0x000000080800780c */ /* 0x040fe40003f86070 */
[C---:B------:R-:W-:Y:S01]  /*2a7c0*/  ISETP.GE.U32.AND P5, PT, R8.reuse, 0x10, PT ;  /* 0x000000100800780c */ /* 0x040fe20003fa6070 */
[----:B------:R-:W-:Y:S01]  /*2a7d0*/  SHFL.IDX PT, R7, R24, 0x1, 0x1f ;  /* 0x00201f0018077f89 */ /* 0x000fe200000e0000 */
[----:B--2---:R-:W-:Y:S01]  /*2a7e0*/  @!P1 IMAD.MOV.U32 R25, RZ, RZ, R6 ;  /* 0x000000ffff199224 */ /* 0x004fe200078e0006 */
[----:B------:R-:W-:Y:S01]  /*2a7f0*/  MOV R6, RZ ;  /* 0x000000ff00067202 */ /* 0x000fe20000000f00 */
[----:B---3--:R-:W-:Y:S01]  /*2a800*/  @!P1 IMAD.MOV.U32 R4, RZ, RZ, R5 ;  /* 0x000000ffff049224 */ /* 0x008fe200078e0005 */
[----:B------:R-:W-:-:S03]  /*2a810*/  ISETP.NE.AND P1, PT, R8, RZ, PT ;  /* 0x000000ff0800720c */ /* 0x000fc60003f25270 */
[----:B------:R-:W-:-:S05]  /*2a820*/  IMAD R13, R4, R25, RZ ;  /* 0x00000019040d7224 */ /* 0x000fca00078e02ff */
        /* <DEDUP_REMOVED lines=15> */
[----:B------:R1:W2:Y:S02]  /*2a920*/  SHFL.IDX PT, R14, R2, 0x1f, 0x1f ;  /* 0x03e01f00020e7f89 */ /* 0x0002a400000e0000 */
.L_x_2150:
[----:B------:R-:W-:Y:S02]  /*2a930*/  ULDC UR4, c[0x0][0xc38] ;  /* 0x00030e0000047ab9 */ /* 0x000fe40000000800 */
[----:B------:R-:W-:-:S04]  /*2a940*/  IMAD.U32 R5, RZ, RZ, UR4 ;  /* 0x00000004ff057e24 */ /* 0x000fc8000f8e00ff */
[----:B--2---:R-:W-:-:S04]  /*2a950*/  IMAD R14, R14, R5, RZ ;  /* 0x000000050e0e7224 */ /* 0x004fc800078e02ff */
[----:B------:R-:W-:-:S05]  /*2a960*/  IMAD.IADD R7, R7, 0x1, R14 ;  /* 0x0000000107077824 */ /* 0x000fca00078e020e */
[----:B------:R-:W-:-:S13]  /*2a970*/  ISETP.GT.AND P6, PT, R7, R0, PT ;  /* 0x000000000700720c */ /* 0x000fda0003fc4270 */
[----:B------:R-:W-:Y:S05]  /*2a980*/  @P6 BRA `(.L_x_1974) ;  /* 0x0000000000a46947 */ /* 0x000fea0003800000 */
.L_x_1977:
[----:B-1----:R-:W1:Y:S01]  /*2a990*/  LDC R2, c[0x0][0xc3c] ;  /* 0x00030f00ff027b82 */ /* 0x002e620000000800 */
[----:B------:R-:W-:-:S05]  /*2a9a0*/  VIADD R27, R27, 0x1f ;  /* 0x0000001f1b1b7836 */ /* 0x000fca0000000000 */
[----:B-1----:R-:W-:-:S13]  /*2a9b0*/  ISETP.GE.AND P6, PT, R27, R2, PT ;  /* 0x000000021b00720c */ /* 0x002fda0003fc6270 */
[----:B------:R-:W-:Y:S05]  /*2a9c0*/  @P6 BRA `(.L_x_1975) ;  /* 0x0000000800bc6947 */ /* 0x000fea0003800000 */
[----:B------:R-:W1:Y:S01]  /*2a9d0*/  S2R R3, SR_TID.X ;  /* 0x0000000000037919 */ /* 0x000e620000002100 */
[----:B------:R-:W-:Y:S02]  /*2a9e0*/  MOV R25, RZ ;  /* 0x000000ff00197202 */ /* 0x000fe40000000f00 */
[----:B-1----:R-:W-:-:S05]  /*2a9f0*/  LOP3.LUT R3, R3, 0x1f, RZ, 0xc0, !PT ;  /* 0x0000001f03037812 */ /* 0x002fca00078ec0ff */
[----:B------:R-:W-:-:S05]  /*2aa00*/  IMAD.IADD R9, R27, 0x1, R3 ;  /* 0x000000011b097824 */ /* 0x000fca00078e0203 */
[----:B------:R-:W-:-:S13]  /*2aa10*/  ISETP.GE.OR P6, PT, R9, R2, !P0 ;  /* 0x000000020900720c */ /* 0x000fda00047c6670 */
[----:B------:R-:W1:Y:S08]  /*2aa20*/  @!P6 LDC.64 R2, c[0x0][0xc80] ;  /* 0x00032000ff02eb82 */ /* 0x000e700000000a00 */
[----:B------:R-:W2:Y:S01]  /*2aa30*/  @!P6 LDC.64 R4, c[0x0][0xc78] ;  /* 0x00031e00ff04eb82 */ /* 0x000ea20000000a00 */
[----:B-1----:R-:W-:-:S05]  /*2aa40*/  @!P6 IMAD.WIDE R2, R9, 0x4, R2 ;  /* 0x000000040902e825 */ /* 0x002fca00078e0202 */
[----:B------:R2:W3:Y:S02]  /*2aa50*/  @!P6 LDG.E R25, desc[UR60][R2.64] ;  /* 0x0000003c0219e981 */ /* 0x0004e4000c1e1900 */
[----:B--2---:R-:W-:-:S04]  /*2aa60*/  @!P6 IMAD.WIDE R2, R9, 0x4, R4 ;  /* 0x000000040902e825 */ /* 0x004fc800078e0204 */
[----:B------:R-:W-:-:S06]  /*2aa70*/  IMAD.MOV.U32 R4, RZ, RZ, RZ ;  /* 0x000000ffff047224 */ /* 0x000fcc00078e00ff */
[----:B------:R-:W3:Y:S01]  /*2aa80*/  @!P6 LDG.E R4, desc[UR60][R2.64] ;  /* 0x0000003c0204e981 */ /* 0x000ee2000c1e1900 */
[----:B------:R-:W-:Y:S01]  /*2aa90*/  UMOV UR4, 0xffffffff ;  /* 0xffffffff00047882 */ /* 0x000fe20000000000 */
[----:B---3--:R-:W-:Y:S02]  /*2aaa0*/  IMAD R13, R4, R25, RZ ;  /* 0x00000019040d7224 */ /* 0x008fe400078e02ff */
[----:B------:R-:W-:Y:S05]  /*2aab0*/  BRA.DIV UR4, `(.L_x_1976) ;  /* 0x00000056049c7947 */ /* 0x000fea000b800000 */
        /* <DEDUP_REMOVED lines=15> */
[----:B------:R1:W2:Y:S02]  /*2abb0*/  SHFL.IDX PT, R14, R2, 0x1f, 0x1f ;  /* 0x03e01f00020e7f89 */ /* 0x0002a400000e0000 */
.L_x_2158:
[----:B------:R-:W-:Y:S02]  /*2abc0*/  ULDC UR4, c[0x0][0xc38] ;  /* 0x00030e0000047ab9 */ /* 0x000fe40000000800 */
[----:B------:R-:W-:-:S04]  /*2abd0*/  IMAD.U32 R5, RZ, RZ, UR4 ;  /* 0x00000004ff057e24 */ /* 0x000fc8000f8e00ff */
[----:B--2---:R-:W-:-:S04]  /*2abe0*/  IMAD R14, R14, R5, RZ ;  /* 0x000000050e0e7224 */ /* 0x004fc800078e02ff */
[----:B------:R-:W-:-:S05]  /*2abf0*/  IMAD.IADD R7, R14, 0x1, R7 ;  /* 0x000000010e077824 */ /* 0x000fca00078e0207 */
[----:B------:R-:W-:-:S13]  /*2ac00*/  ISETP.GT.AND P6, PT, R7, R0, PT ;  /* 0x000000000700720c */ /* 0x000fda0003fc4270 */
[----:B------:R-:W-:Y:S05]  /*2ac10*/  @!P6 BRA `(.L_x_1977) ;  /* 0xfffffffc005ce947 */ /* 0x000fea000383ffff */
.L_x_1974:
[----:B------:R-:W-:Y:S01]  /*2ac20*/  IMAD.IADD R7, R7, 0x1, -R14 ;  /* 0x0000000107077824 */ /* 0x000fe200078e0a0e */
[----:B------:R-:W-:-:S03]  /*2ac30*/  UMOV UR4, 0xffffffff ;  /* 0xffffffff00047882 */ /* 0x000fc60000000000 */
[----:B------:R-:W-:-:S05]  /*2ac40*/  IMAD R3, R2, R5, R7 ;  /* 0x0000000502037224 */ /* 0x000fca00078e0207 */
[----:B------:R-:W-:Y:S01]  /*2ac50*/  ISETP.GT.AND P6, PT, R3, R0, PT ;  /* 0x000000000300720c */ /* 0x000fe20003fc4270 */
[----:B------:R-:W-:-:S12]  /*2ac60*/  BRA.DIV UR4, `(.L_x_1978) ;  /* 0x0000005604e87947 */ /* 0x000fd8000b800000 */
[----:B------:R-:W-:-:S04]  /*2ac70*/  VOTE.ANY R3, PT, !P6 ;  /* 0x0000000000037806 */ /* 0x000fc800070e0100 */
[----:B------:R-:W2:Y:S02]  /*2ac80*/  POPC R12, R3 ;  /* 0x00000003000c7309 */ /* 0x000ea40000000000 */
[----:B--2---:R2:W3:Y:S01]  /*2ac90*/  SHFL.IDX PT, R25, R25, R12, 0x1f ;  /* 0x00001f0c19197589 */ /* 0x0044e200000e0000 */
[----:B------:R-:W-:-:S03]  /*2aca0*/  IADD3 R27, R12, R27, RZ ;  /* 0x0000001b0c1b7210 */ /* 0x000fc60007ffe0ff */
[----:B------:R2:W4:Y:S04]  /*2acb0*/  SHFL.IDX PT, R4, R4, R12, 0x1f ;  /* 0x00001f0c04047589 */ /* 0x00052800000e0000 */
.L_x_2163:
[----:B------:R-:W-:-:S13]  /*2acc0*/  ISETP.NE.AND P0, PT, R3, RZ, PT ;  /* 0x000000ff0300720c */ /* 0x000fda0003f05270 */
[----:B------:R-:W-:Y:S05]  /*2acd0*/  @!P0 BRA `(.L_x_1979) ;  /* 0x0000000000108947 */ /* 0x000fea0003800000 */
[----:B------:R-:W-:Y:S01]  /*2ace0*/  UMOV UR4, 0xffffffff ;  /* 0xffffffff00047882 */ /* 0x000fe20000000000 */
[----:B--2---:R-:W-:Y:S02]  /*2acf0*/  VIADD R12, R12, 0xffffffff ;  /* 0xffffffff0c0c7836 */ /* 0x004fe40000000000 */
[----:B------:R-:W-:Y:S05]  /*2ad00*/  BRA.DIV UR4, `(.L_x_1980) ;  /* 0x0000005a041c7947 */ /* 0x000fea000b800000 */
[----:B------:R2:W0:Y:S02]  /*2ad10*/  SHFL.IDX PT, R6, R2, R12, 0x1f ;  /* 0x00001f0c02067589 */ /* 0x00042400000e0000 */
.L_x_1979:
[----:B----4-:R-:W-:Y:S01]  /*2ad20*/  ISETP.NE.AND P0, PT, R4, 0x1, PT ;  /* 0x000000010400780c */ /* 0x010fe20003f05270 */
[----:B0-----:R-:W-:-:S04]  /*2ad30*/  IMAD R24, R6, R5, R7 ;  /* 0x0000000506187224 */ /* 0x001fc800078e0207 */
[----:B------:R-:W-:-:S08]  /*2ad40*/  IMAD.IADD R0, R0, 0x1, -R24 ;  /* 0x0000000100007824 */ /* 0x000fd000078e0a18 */
[----:B------:R-:W-:Y:S05]  /*2ad50*/  @!P0 BRA `(.L_x_1981) ;  /* 0x0000000000dc8947 */ /* 0x000fea0003800000 */
[-C--:B---3--:R-:W-:Y:S02]  /*2ad60*/  IABS R5, R25.reuse ;  /* 0x0000001900057213 */ /* 0x088fe40000000000 */
[----:B------:R-:W-:Y:S02]  /*2ad70*/  IABS R6, R4 ;  /* 0x0000000400067213 */ /* 0x000fe40000000000 */
[----:B------:R-:W0:Y:S08]  /*2ad80*/  I2F.RP R7, R5 ;  /* 0x0000000500077306 */ /* 0x000e300000209400 */
[----:B------:R-:W3:Y:S08]  /*2ad90*/  I2F.RP R8, R6 ;  /* 0x0000000600087306 */ /* 0x000ef00000209400 */
[----:B0-----:R-:W1:Y:S08]  /*2ada0*/  MUFU.RCP R7, R7 ;  /* 0x0000000700077308 */ /* 0x001e700000001000 */
[----:B---3--:R-:W-:Y:S01]  /*2adb0*/  MUFU.RCP R8, R8 ;  /* 0x0000000800087308 */ /* 0x008fe20000001000 */
[----:B-12---:R-:W-:Y:S01]  /*2adc0*/  VIADD R2, R7, 0xffffffe ;  /* 0x0ffffffe07027836 */ /* 0x006fe20000000000 */
[----:B------:R-:W-:-:S06]  /*2add0*/  IABS R7, R25 ;  /* 0x0000001900077213 */ /* 0x000fcc0000000000 */
[----:B------:R0:W1:Y:S02]  /*2ade0*/  F2I.FTZ.U32.TRUNC.NTZ R3, R2 ;  /* 0x0000000200037305 */ /* 0x000064000021f000 */
[----:B0-----:R-:W-:Y:S01]  /*2adf0*/  MOV R2, RZ ;  /* 0x000000ff00027202 */ /* 0x001fe20000000f00 */
        /* <DEDUP_REMOVED lines=14> */
[----:B0-----:R-:W-:Y:S01]  /*2aee0*/  IMAD.MOV R5, RZ, RZ, -R3 ;  /* 0x000000ffff057224 */ /* 0x001fe200078e0a03 */
[----:B------:R-:W-:-:S03]  /*2aef0*/  MOV R2, RZ ;  /* 0x000000ff00027202 */ /* 0x000fc60000000f00 */
        /* <DEDUP_REMOVED lines=19> */
[----:B------:R-:W-:-:S04]  /*2b030*/  @P0 VIADD R5, R5, 0x1 ;  /* 0x0000000105050836 */ /* 0x000fc80000000000 */
[----:B------:R-:W-:Y:S01]  /*2b040*/  @!P2 IMAD.MOV R5, RZ, RZ, -R5 ;  /* 0x000000ffff05a224 */ /* 0x000fe200078e0a05 */
[----:B------:R-:W-:-:S05]  /*2b050*/  @!P1 LOP3.LUT R5, RZ, R4, RZ, 0x33, !PT ;  /* 0x00000004ff059212 */ /* 0x000fca00078e33ff */
[----:B------:R-:W-:Y:S01]  /*2b060*/  IMAD.MOV R2, RZ, RZ, -R5 ;  /* 0x000000ffff027224 */ /* 0x000fe200078e0a05 */
[----:B------:R-:W-:-:S03]  /*2b070*/  LEA R5, R4, R5, 0x18 ;  /* 0x0000000504057211 */ /* 0x000fc600078ec0ff */
[--C-:B------:R-:W-:Y:S02]  /*2b080*/  IMAD R4, R4, R2, R7.reuse ;  /* 0x0000000204047224 */ /* 0x100fe400078e0207 */
[----:B------:R-:W-:Y:S02]  /*2b090*/  IMAD.MOV R2, RZ, RZ, -R7 ;  /* 0x000000ffff027224 */ /* 0x000fe400078e0a07 */
[----:B------:R-:W-:Y:S02]  /*2b0a0*/  IMAD R26, R4, 0x10000, R5 ;  /* 0x00010000041a7824 */ /* 0x000fe400078e0205 */
[----:B------:R-:W-:Y:S01]  /*2b0b0*/  IMAD R2, R25, R2, R0 ;  /* 0x0000000219027224 */ /* 0x000fe200078e0200 */
[----:B------:R-:W-:Y:S06]  /*2b0c0*/  BRA `(.L_x_1982) ;  /* 0x0000000000f07947 */ /* 0x000fec0003800000 */
.L_x_1981:
[----:B-12---:R-:W0:Y:S02]  /*2b0d0*/  LDC.64 R2, c[0x0][0xc90] ;  /* 0x00032400ff027b82 */ /* 0x006e240000000a00 */
[----:B0-----:R-:W-:-:S05]  /*2b0e0*/  IMAD.WIDE R2, R27, 0x4, R2 ;  /* 0x000000041b027825 */ /* 0x001fca00078e0202 */
[----:B------:R0:W3:Y:S02]  /*2b0f0*/  LDG.E R6, desc[UR60][R2.64] ;  /* 0x0000003c02067981 */ /* 0x0000e4000c1e1900 */
[----:B0-----:R-:W-:Y:S01]  /*2b100*/  MOV R2, RZ ;  /* 0x000000ff00027202 */ /* 0x001fe20000000f00 */
[----:B---3--:R-:W-:-:S05]  /*2b110*/  IMAD R7, R25, R6, RZ ;  /* 0x0000000619077224 */ /* 0x008fca00078e02ff */
        /* <DEDUP_REMOVED lines=23> */
[----:B------:R-:W-:Y:S02]  /*2b290*/  IMAD R4, R6, R2, RZ ;  /* 0x0000000206047224 */ /* 0x000fe400078e02ff */
[----:B------:R-:W-:Y:S02]  /*2b2a0*/  IMAD.MOV R2, RZ, RZ, -R2 ;  /* 0x000000ffff027224 */ /* 0x000fe400078e0a02 */
[----:B------:R-:W-:Y:S02]  /*2b2b0*/  IMAD.MOV R3, RZ, RZ, -R4 ;  /* 0x000000ffff037224 */ /* 0x000fe400078e0a04 */
[----:B------:R-:W-:Y:S01]  /*2b2c0*/  IMAD R0, R7, R2, R0 ;  /* 0x0000000207007224 */ /* 0x000fe200078e0200 */
[----:B------:R-:W-:Y:S02]  /*2b2d0*/  MOV R2, RZ ;  /* 0x000000ff00027202 */ /* 0x000fe40000000f00 */
        /* <DEDUP_REMOVED lines=23> */
[----:B------:R-:W-:Y:S02]  /*2b450*/  @!P2 IADD3 R2, -R2, RZ, RZ ;  /* 0x000000ff0202a210 */ /* 0x000fe40007ffe1ff */
[----:B------:R-:W-:Y:S01]  /*2b460*/  @!P1 LOP3.LUT R2, RZ, R5, RZ, 0x33, !PT ;  /* 0x00000005ff029212 */ /* 0x000fe200078e33ff */
[----:B------:R-:W-:-:S04]  /*2b470*/  IMAD.MOV R5, RZ, RZ, -R5 ;  /* 0x000000ffff057224 */ /* 0x000fc800078e0a05 */
[----:B------:R-:W-:-:S07]  /*2b480*/  IMAD R26, R2, R5, R3 ;  /* 0x00000005021a7224 */ /* 0x000fce00078e0203 */
.L_x_1982:
[----:B------:R-:W-:-:S05]  /*2b490*/  LOP3.LUT R2, RZ, R2, RZ, 0x33, !PT ;  /* 0x00000002ff027212 */ /* 0x000fca00078e33ff */
[----:B------:R-:W-:Y:S01]  /*2b4a0*/  IMAD.IADD R25, R25, 0x1, R2 ;  /* 0x0000000119197824 */ /* 0x000fe200078e0202 */
[----:B------:R-:W-:Y:S06]  /*2b4b0*/  BRA `(.L_x_1983) ;  /* 0x00000000001c7947 */ /* 0x000fec0003800000 */
.L_x_1975:
[----:B------:R-:W-:Y:S01]  /*2b4c0*/  UMOV UR4, URZ ;  /* 0x0000003f00047c82 */ /* 0x000fe20008000000 */
[----:B------:R-:W-:Y:S01]  /*2b4d0*/  UMOV UR5, URZ ;  /* 0x0000003f00057c82 */ /* 0x000fe20008000000 */
[----:B------:R-:W-:Y:S01]  /*2b4e0*/  ULDC UR6, c[0x0][0xc3c] ;  /* 0x00030f0000067ab9 */ /* 0x000fe20000000800 */
[----:B------:R-:W-:Y:S01]  /*2b4f0*/  IMAD.MOV.U32 R24, RZ, RZ, R0 ;  /* 0x000000ffff187224 */ /* 0x000fe200078e0000 */
[----:B------:R-:W-:Y:S01]  /*2b500*/  MOV R26, UR5 ;  /* 0x00000005001a7c02 */ /* 0x000fe20008000f00 */
[----:B------:R-:W-:Y:S02]  /*2b510*/  IMAD.U32 R25, RZ, RZ, UR4 ;  /* 0x00000004ff197e24 */ /* 0x000fe4000f8e00ff */
[----:B------:R-:W-:-:S07]  /*2b520*/  IMAD.U32 R27, RZ, RZ, UR6 ;  /* 0x00000006ff1b7e24 */ /* 0x000fce000f8e00ff */
.L_x_1983:
[----:B------:R-:W1:Y:S01]  /*2b530*/  S2R R0, SR_TID.X ;  /* 0x0000000000007919 */ /* 0x000e620000002100 */
[----:B------:R-:W-:Y:S05]  /*2b540*/  WARPSYNC.ALL ;  /* 0x0000000000007948 */ /* 0x000fea0003800000 */
[----:B------:R-:W-:Y:S01]  /*2b550*/  BAR.SYNC.DEFER_BLOCKING 0x4, 0x180 ;  /* 0x0106000000007b1d */ /* 0x000fe20000010000 */
[----:B-1----:R-:W-:-:S04]  /*2b560*/  LOP3.LUT R0, R0, 0x1f, RZ, 0xc0, !PT ;  /* 0x0000001f00007812 */ /* 0x002fc800078ec0ff */
[----:B------:R-:W-:-:S13]  /*2b570*/  ISETP.NE.AND P0, PT, R0, RZ, PT ;  /* 0x000000ff0000720c */ /* 0x000fda0003f05270 */
[----:B------:R-:W0:Y:S01]  /*2b580*/  @!P0 S2R R3, SR_CgaCtaId ;  /* 0x0000000000038919 */ /* 0x000e220000008800 */
[----:B------:R-:W-:-:S04]  /*2b590*/  @!P0 MOV R0, 0x400 ;  /* 0x0000040000008802 */ /* 0x000fc80000000f00 */
[----:B0-----:R-:W-:-:S05]  /*2b5a0*/  @!P0 LEA R17, R3, R0, 0x18 ;  /* 0x0000000003118211 */ /* 0x001fca00078ec0ff */
[----:B------:R3:W-:Y:S01]  /*2b5b0*/  @!P0 STS.128 [R17+0x2a8d0], R24 ;  /* 0x02a8d01811008388 */ /* 0x0007e20000000c00 */
[----:B------:R-:W-:Y:S06]  /*2b5c0*/  BAR.ARV 0x5, 0x180 ;  /* 0x0146000000007b1d */ /* 0x000fec0000002000 */
.L_x_1972:
[----:B------:R-:W-:Y:S02]  /*2b5d0*/  ULDC UR4, c[0x0][0xc3c] ;  /* 0x00030f0000047ab9 */ /* 0x000fe40000000800 */
[----:B--2---:R-:W-:-:S13]  /*2b5e0*/  ISETP.GE.AND P0, PT, R27, UR4, PT ;  /* 0x000000041b007c0c */ /* 0x004fda000bf06270 */
[----:B------:R-:W-:Y:S05]  /*2b5f0*/  @!P0 BRA `(.L_x_1984) ;  /* 0xffffff9400208947 */ /* 0x000fea000383ffff */
[----:B------:R-:W-:Y:S05]  /*2b600*/  BSYNC B8 ;  /* 0x0000000000087941 */ /* 0x000fea0003800000 */
.L_x_1863:
[----:B------:R-:W2:Y:S01]  /*2b610*/  LDL.LU R0, [R1+0x24] ;  /* 0x0000240001007983 */ /* 0x000ea20000300800 */
[----:B------:R-:W-:Y:S01]  /*2b620*/  BSSY B0, `(.L_x_1985) ;  /* 0x000000b000007945 */ /* 0x000fe20003800000 */
[----:B------:R-:W4:Y:S01]  /*2b630*/  S2R R5, SR_CgaCtaId ;  /* 0x0000000000057919 */ /* 0x000f220000008800 */
[----:B--2---:R-:W-:-:S05]  /*2b640*/  VIADD R0, R0, 0x1 ;  /* 0x0000000100007836 */ /* 0x004fca0000000000 */
[----:B0-----:R-:W-:-:S04]  /*2b650*/  LEA.HI R2, R0, R0, RZ, 0x1 ;  /* 0x0000000000027211 */ /* 0x001fc800078f08ff */
[----:B------:R-:W-:Y:S02]  /*2b660*/  LOP3.LUT R3, R2, 0xfffffffe, RZ, 0xc0, !PT ;  /* 0xfffffffe02037812 */ /* 0x000fe400078ec0ff */
[----:B------:R-:W-:-:S03]  /*2b670*/  MOV R2, 0x400 ;  /* 0x0000040000027802 */ /* 0x000fc60000000f00 */
[----:B------:R-:W-:Y:S01]  /*2b680*/  IMAD.IADD R0, R0, 0x1, -R3 ;  /* 0x0000000100007824 */ /* 0x000fe200078e0a03 */
[----:B----4-:R-:W-:-:S04]  /*2b690*/  LEA R7, R5, R2, 0x18 ;  /* 0x0000000205077211 */ /* 0x010fc800078ec0ff */
[----:B------:R-:W-:-:S04]  /*2b6a0*/  SHF.L.U32 R0, R0, 0x1f, RZ ;  /* 0x0000001f00007819 */ /* 0x000fc800000006ff */
[----:B------:R-:W0:Y:S02]  /*2b6b0*/  SYNCS.PHASECHK.TRANS64.TRYWAIT P0, [R7+URZ+0x2a820], R0 ;  /* 0x02a82000070075a7 */ /* 0x000e24000800017f */
[----:B0-----:R-:W-:Y:S05]  /*2b6c0*/  @!P0 BRA `(.L_x_1986) ;  /* 0x0000004c00d48947 */ /* 0x001fea0003800000 */
.L_x_2166:
[----:B------:R-:W-:Y:S05]  /*2b6d0*/  BSYNC B0 ;  /* 0x0000000000007941 */ /* 0x000fea0003800000 */
.L_x_1985:
[----:B------:R-:W-:-:S03]  /*2b6e0*/  UMOV UR4, 0xffffffff ;  /* 0xffffffff00047882 */ /* 0x000fc60000000000 */
[----:B------:R-:W-:Y:S05]  /*2b6f0*/  BRA.DIV UR4, `(.L_x_1987) ;  /* 0x0000004e04dc7947 */ /* 0x000fea000b800000 */
[----:B0-----:R-:W0:Y:S02]  /*2b700*/  S2R R0, SR_TID.X ;  /* 0x0000000000007919 */ /* 0x001e240000002100 */
[----:B0-----:R-:W-:-:S04]  /*2b710*/  SHF.R.U32.HI R0, RZ, 0x5, R0 ;  /* 0x00000005ff007819 */ /* 0x001fc80000011600 */
[----:B------:R-:W-:-:S05]  /*2b720*/  LOP3.LUT R0, R0, 0x3, RZ, 0xc0, !PT ;  /* 0x0000000300007812 */ /* 0x000fca00078ec0ff */
[----:B------:R0:W2:Y:S02]  /*2b730*/  SHFL.IDX PT, R14, R0, RZ, 0x1f ;  /* 0x00001fff000e7589 */ /* 0x0000a400000e0000 */
.L_x_2169:
[----:B--2---:R-:W-:-:S13]  /*2b740*/  ISETP.NE.AND P0, PT, R14, RZ, PT ;  /* 0x000000ff0e00720c */ /* 0x004fda0003f05270 */
[----:B------:R-:W-:Y:S05]  /*2b750*/  @P0 BRA `(.L_x_1546) ;  /* 0x0000000000900947 */ /* 0x000fea0003800000 */
[----:B------:R-:W-:-:S03]  /*2b760*/  UMOV UR4, 0xffffffff ;  /* 0xffffffff00047882 */ /* 0x000fc60000000000 */
[----:B------:R-:W-:Y:S05]  /*2b770*/  BRA.DIV UR4, `(.L_x_1988) ;  /* 0x0000004e04f07947 */ /* 0x000fea000b800000 */
[----:B------:R-:W-:-:S13]  /*2b780*/  ELECT P6, URZ, PT ;  /* 0x00000000003f782f */ /* 0x000fda00038c0000 */
.L_x_2172:
[----:B------:R-:W-:Y:S05]  /*2b790*/  @!P6 BRA `(.L_x_1546) ;  /* 0x000000000080e947 */ /* 0x000fea0003800000 */
[----:B0-----:R-:W2:Y:S02]  /*2b7a0*/  LDL R0, [R1+0x58] ;  /* 0x0000580001007983 */ /* 0x001ea40000100800 */
[----:B--2---:R-:W-:-:S13]  /*2b7b0*/  R2UR UR4, R0 ;  /* 0x00000000000472ca */ /* 0x004fda00000e0000 */
[----:B------:R-:W-:-:S06]  /*2b7c0*/  ULOP3.LUT UR4, UR4, 0x2, URZ, 0xfc, !UPT ;  /* 0x0000000204047892 */ /* 0x000fcc000f8efc3f */
[----:B------:R-:W-:-:S05]  /*2b7d0*/  IMAD.U32 R0, RZ, RZ, UR4 ;  /* 0x00000004ff007e24 */ /* 0x000fca000f8e00ff */
[----:B------:R-:W-:-:S13]  /*2b7e0*/  ISETP.NE.AND P0, PT, R0, 0x3, PT ;  /* 0x000000030000780c */ /* 0x000fda0003f05270 */
[----:B------:R-:W-:Y:S05]  /*2b7f0*/  @!P0 BRA `(.L_x_1989) ;  /* 0x0000000000048947 */ /* 0x000fea0003800000 */
[----:B------:R-:W-:Y:S01]  /*2b800*/  BPT.TRAP 0x1 ;  /* 0x000000040000795c */ /* 0x000fe20000300000 */
.L_x_1989:
[C---:B------:R-:W-:Y:S01]  /*2b810*/  LEA R5, R28.reuse, R7, 0x3 ;  /* 0x000000071c057211 */ /* 0x040fe200078e18ff */
[----:B------:R-:W-:Y:S01]  /*2b820*/  VIADD R28, R28, 0x1 ;  /* 0x000000011c1c7836 */ /* 0x000fe20000000000 */
[----:B------:R-:W-:-:S04]  /*2b830*/  SHF.L.U32 R0, R30, 0x1f, RZ ;  /* 0x0000001f1e007819 */ /* 0x000fc800000006ff */
[----:B------:R-:W0:Y:S01]  /*2b840*/  SYNCS.PHASECHK.TRANS64.TRYWAIT P1, [R5+URZ+0x2a840], R0 ;  /* 0x02a84000050075a7 */ /* 0x000e22000802017f */
[----:B------:R-:W-:-:S04]  /*2b850*/  ISETP.NE.AND P2, PT, R28, 0x2, PT ;  /* 0x000000021c00780c */ /* 0x000fc80003f45270 */
[----:B------:R-:W-:Y:S01]  /*2b860*/  SEL R3, RZ, 0x1, P2 ;  /* 0x00000001ff037807 */ /* 0x000fe20001000000 */
[----:B0-----:R-:W-:Y:S08]  /*2b870*/  @!P1 BRA `(.L_x_1990) ;  /* 0x0000004c00d09947 */ /* 0x001ff00003800000 */
.L_x_2173:
[----:B------:R-:W-:Y:S02]  /*2b880*/  SEL R28, R28, RZ, P2 ;  /* 0x000000ff1c1c7207 */ /* 0x000fe40001000000 */
[----:B------:R-:W-:Y:S01]  /*2b890*/  LOP3.LUT R2, R30, R3, RZ, 0x3c, !PT ;  /* 0x000000031e027212 */ /* 0x000fe200078e3cff */
[----:B------:R-:W-:Y:S06]  /*2b8a0*/  @!P0 BRA `(.L_x_1991) ;  /* 0x0000000000048947 */ /* 0x000fec0003800000 */
[----:B------:R-:W-:Y:S01]  /*2b8b0*/  BPT.TRAP 0x1 ;  /* 0x000000040000795c */ /* 0x000fe20000300000 */
.L_x_1991:
[----:B------:R-:W-:Y:S01]  /*2b8c0*/  IMAD R3, R28, 0x8, R7 ;  /* 0x000000081c037824 */ /* 0x000fe200078e0207 */
[----:B------:R-:W-:-:S04]  /*2b8d0*/  SHF.L.U32 R2, R2, 0x1f, RZ ;  /* 0x0000001f02027819 */ /* 0x000fc800000006ff */
[----:B------:R-:W2:Y:S02]  /*2b8e0*/  SYNCS.PHASECHK.TRANS64.TRYWAIT P1, [R3+URZ+0x2a840], R2 ;  /* 0x02a84002030075a7 */ /* 0x000ea4000802017f */
[----:B--2---:R-:W-:Y:S05]  /*2b8f0*/  @!P1 BRA `(.L_x_1992) ;  /* 0x0000004c00c49947 */ /* 0x004fea0003800000 */
.L_x_2174:
[----:B------:R-:W-:Y:S05]  /*2b900*/  @!P0 BRA `(.L_x_1993) ;  /* 0x0000000000048947 */ /* 0x000fea0003800000 */
[----:B------:R-:W-:Y:S01]  /*2b910*/  BPT.TRAP 0x1 ;  /* 0x000000040000795c */ /* 0x000fe20000300000 */
.L_x_1993:
[----:B------:R-:W4:Y:S02]  /*2b920*/  SYNCS.PHASECHK.TRANS64.TRYWAIT P1, [R5+URZ+0x2a860], R0 ;  /* 0x02a86000050075a7 */ /* 0x000f24000802017f */
[----:B----4-:R-:W-:Y:S05]  /*2b930*/  @!P1 BRA `(.L_x_1994) ;  /* 0x0000004c00c89947 */ /* 0x010fea0003800000 */
.L_x_2175:
[----:B------:R-:W-:Y:S05]  /*2b940*/  @!P0 BRA `(.L_x_1995) ;  /* 0x0000000000048947 */ /* 0x000fea0003800000 */
[----:B------:R-:W-:Y:S01]  /*2b950*/  BPT.TRAP 0x1 ;  /* 0x000000040000795c */ /* 0x000fe20000300000 */
.L_x_1995:
[----:B------:R0:W0:Y:S02]  /*2b960*/  SYNCS.PHASECHK.TRANS64.TRYWAIT P0, [R3+URZ+0x2a860], R2 ;  /* 0x02a86002030075a7 */ /* 0x000024000800017f */
[----:B0-----:R-:W-:Y:S05]  /*2b970*/  @!P0 NANOSLEEP.SYNCS 0x989680 ;  /* 0x009896800000895d */ /* 0x001fea0003900000 */
[----:B------:R-:W0:Y:S02]  /*2b980*/  @!P0 SYNCS.PHASECHK.TRANS64 P0, [R3+URZ+0x2a860], R2 ;  /* 0x02a86002030085a7 */ /* 0x000e24000800007f */
[----:B0-----:R-:W-:Y:S05]  /*2b990*/  @!P0 BRA `(.L_x_1995) ;  /* 0xfffffffc00f08947 */ /* 0x001fea000383ffff */
.L_x_1546:
[----:B------:R-:W-:Y:S05]  /*2b9a0*/  BSYNC B9 ;  /* 0x0000000000097941 */ /* 0x000fea0003800000 */
.L_x_1543:
[----:B------:R-:W-:Y:S05]  /*2b9b0*/  EXIT ;  /* 0x000000000000794d */ /* 0x000fea0003800000 */
.L_x_1574:
[----:B0-----:R0:W1:Y:S02]  /*2b9c0*/  SYNCS.PHASECHK.TRANS64.TRYWAIT P6, [R86+URZ+0x2a890], R87 ;  /* 0x02a89057560075a7 */ /* 0x00106400080c017f */
[----:B-1----:R-:W-:Y:S05]  /*2b9d0*/  @!P6 NANOSLEEP.SYNCS 0x989680 ;  /* 0x009896800000e95d */ /* 0x002fea0003900000 */
[----:B------:R-:W1:Y:S02]  /*2b9e0*/  @!P6 SYNCS.PHASECHK.TRANS64 P6, [R86+URZ+0x2a890], R87 ;  /* 0x02a890575600e5a7 */ /* 0x000e6400080c007f */
[----:B-1----:R-:W-:Y:S05]  /*2b9f0*/  @!P6 BRA `(.L_x_1574) ;  /* 0xfffffffc00f0e947 */ /* 0x002fea000383ffff */
[----:B------:R-:W-:Y:S05]  /*2ba00*/  BRA `(.L_x_1996) ;  /* 0xfffffd8400247947 */ /* 0x000fea000383ffff */
.L_x_1575:
[----:B------:R-:W-:Y:S01]  /*2ba10*/  BSSY B1, `(.L_x_1997) ;  /* 0x0000008000017945 */ /* 0x000fe20003800000 */
[----:B------:R-:W-:Y:S01]  /*2ba20*/  IMAD.MOV.U32 R13, RZ, RZ, R116 ;  /* 0x000000ffff0d7224 */ /* 0x000fe200078e0074 */
[----:B------:R-:W-:Y:S01]  /*2ba30*/  MOV R11, 0x1c1f ;  /* 0x00001c1f000b7802 */ /* 0x000fe20000000f00 */
[----:B------:R-:W-:Y:S02]  /*2ba40*/  IMAD.MOV.U32 R12, RZ, RZ, RZ ;  /* 0x000000ffff0c7224 */ /* 0x000fe400078e00ff */
[----:B------:R-:W-:-:S07]  /*2ba50*/  IMAD.MOV.U32 R15, RZ, RZ, -0x1 ;  /* 0xffffffffff0f7424 */ /* 0x000fce00078e00ff */
[----:B0-----:R-:W-:Y:S05]  /*2ba60*/  WARPSYNC.COLLECTIVE R15, `(.L_x_1998) ;  /* 0x000000000f087348 */ /* 0x001fea0003c00000 */
[----:B------:R1:W2:Y:S02]  /*2ba70*/  SHFL.IDX P6, R14, R13, R12, R11 ;  /* 0x0000000c0d0e7389 */ /* 0x0002a400000c000b */
[----:B012---:R-:W-:Y:S01]  /*2ba80*/  ENDCOLLECTIVE ;  /* 0x000000000000791b */ /* 0x007fe20003800000 */
.L_x_1998:
[----:B------:R-:W-:Y:S05]  /*2ba90*/  BSYNC B1 ;  /* 0x0000000000017941 */ /* 0x000fea0003800000 */
.L_x_1997:
[----:B------:R-:W-:Y:S01]  /*2baa0*/  IMAD.MOV.U32 R13, RZ, RZ, R117 ;  /* 0x000000ffff0d7224 */ /* 0x000fe200078e0075 */
[----:B------:R-:W-:Y:S01]  /*2bab0*/  MOV R11, 0x1c1f ;  /* 0x00001c1f000b7802 */ /* 0x000fe20000000f00 */
[----:B------:R-:W-:Y:S02]  /*2bac0*/  IMAD.MOV.U32 R12, RZ, RZ, RZ ;  /* 0x000000ffff0c7224 */ /* 0x000fe400078e00ff */
[----:B------:R-:W-:Y:S02]  /*2bad0*/  IMAD.MOV.U32 R15, RZ, RZ, -0x1 ;  /* 0xffffffffff0f7424 */ /* 0x000fe400078e00ff */
[----:B------:R-:W-:-:S07]  /*2bae0*/  IMAD.MOV.U32 R82, RZ, RZ, R14 ;  /* 0x000000ffff527224 */ /* 0x000fce00078e000e */
[----:B------:R-:W-:Y:S05]  /*2baf0*/  WARPSYNC.COLLECTIVE R15, `(.L_x_1999) ;  /* 0x000000000f087348 */ /* 0x000fea0003c00000 */
[----:B------:R0:W1:Y:S02]  /*2bb00*/  SHFL.IDX P6, R14, R13, R12, R11 ;  /* 0x0000000c0d0e7389 */ /* 0x00006400000c000b */
[----:B01----:R-:W-:Y:S01]  /*2bb10*/  ENDCOLLECTIVE ;  /* 0x000000000000791b */ /* 0x003fe20003800000 */
.L_x_1999:
[----:B------:R-:W-:Y:S01]  /*2bb20*/  IMAD.MOV.U32 R11, RZ, RZ, R14 ;  /* 0x000000ffff0b7224 */ /* 0x000fe200078e000e */
[----:B------:R-:W-:Y:S06]  /*2bb30*/  BRA `(.L_x_2000) ;  /* 0xfffffd8000ec7947 */ /* 0x000fec000383ffff */
.L_x_1600:
[----:B------:R-:W-:Y:S01]  /*2bb40*/  BSSY B1, `(.L_x_2001) ;  /* 0x0000008000017945 */ /* 0x000fe20003800000 */
[----:B0---4-:R-:W-:Y:S01]  /*2bb50*/  IMAD.MOV.U32 R13, RZ, RZ, R116 ;  /* 0x000000ffff0d7224 */ /* 0x011fe200078e0074 */
[----:B---3--:R-:W-:Y:S01]  /*2bb60*/  MOV R11, 0x1c1f ;  /* 0x00001c1f000b7802 */ /* 0x008fe20000000f00 */
[----:B------:R-:W-:Y:S02]  /*2bb70*/  IMAD.MOV.U32 R12, RZ, RZ, 0x1 ;  /* 0x00000001ff0c7424 */ /* 0x000fe400078e00ff */
[----:B------:R-:W-:-:S07]  /*2bb80*/  IMAD.MOV.U32 R15, RZ, RZ, -0x1 ;  /* 0xffffffffff0f7424 */ /* 0x000fce00078e00ff */
[----:B-12---:R-:W-:Y:S05]  /*2bb90*/  WARPSYNC.COLLECTIVE R15, `(.L_x_2002) ;  /* 0x000000000f087348 */ /* 0x006fea0003c00000 */
[----:B------:R0:W3:Y:S02]  /*2bba0*/  SHFL.IDX P6, R14, R13, R12, R11 ;  /* 0x0000000c0d0e7389 */ /* 0x0000e400000c000b */
[----:B0123--:R-:W-:Y:S01]  /*2bbb0*/  ENDCOLLECTIVE ;  /* 0x000000000000791b */ /* 0x00ffe20003800000 */
.L_x_2002:
[----:B------:R-:W-:Y:S05]  /*2bbc0*/  BSYNC B1 ;  /* 0x0000000000017941 */ /* 0x000fea0003800000 */
.L_x_2001:
[----:B------:R-:W-:Y:S01]  /*2bbd0*/  IMAD.MOV.U32 R13, RZ, RZ, R117 ;  /* 0x000000ffff0d7224 */ /* 0x000fe200078e0075 */
[----:B------:R-:W-:Y:S01]  /*2bbe0*/  MOV R11, 0x1c1f ;  /* 0x00001c1f000b7802 */ /* 0x000fe20000000f00 */
[----:B------:R-:W-:Y:S02]  /*2bbf0*/  IMAD.MOV.U32 R12, RZ, RZ, 0x1 ;  /* 0x00000001ff0c7424 */ /* 0x000fe400078e00ff */
[----:B------:R-:W-:Y:S02]  /*2bc00*/  IMAD.MOV.U32 R15, RZ, RZ, -0x1 ;  /* 0xffffffffff0f7424 */ /* 0x000fe400078e00ff */
[----:B------:R-:W-:-:S07]  /*2bc10*/  IMAD.MOV.U32 R116, RZ, RZ, R14 ;  /* 0x000000ffff747224 */ /* 0x000fce00078e000e */
[----:B------:R-:W-:Y:S05]  /*2bc20*/  WARPSYNC.COLLECTIVE R15, `(.L_x_2003) ;  /* 0x000000000f087348 */ /* 0x000fea0003c00000 */
[----:B------:R0:W1:Y:S02]  /*2bc30*/  SHFL.IDX P6, R14, R13, R12, R11 ;  /* 0x0000000c0d0e7389 */ /* 0x00006400000c000b */
[----:B01----:R-:W-:Y:S01]  /*2bc40*/  ENDCOLLECTIVE ;  /* 0x000000000000791b */ /* 0x003fe20003800000 */
.L_x_2003:
[----:B------:R-:W-:Y:S01]  /*2bc50*/  IMAD.MOV.U32 R117, RZ, RZ, R14 ;  /* 0x000000ffff757224 */ /* 0x000fe200078e000e */
[----:B------:R-:W-:Y:S06]  /*2bc60*/  BRA `(.L_x_2004) ;  /* 0xfffffd9800107947 */ /* 0x000fec000383ffff */
.L_x_1630:
[----:B0-----:R0:W1:Y:S02]  /*2bc70*/  SYNCS.PHASECHK.TRANS64.TRYWAIT P6, [R86+URZ+0x2a890], R87 ;  /* 0x02a89057560075a7 */ /* 0x00106400080c017f */
[----:B-1----:R-:W-:Y:S05]  /*2bc80*/  @!P6 NANOSLEEP.SYNCS 0x989680 ;  /* 0x009896800000e95d */ /* 0x002fea0003900000 */
[----:B------:R-:W1:Y:S02]  /*2bc90*/  @!P6 SYNCS.PHASECHK.TRANS64 P6, [R86+URZ+0x2a890], R87 ;  /* 0x02a890575600e5a7 */ /* 0x000e6400080c007f */
[----:B-1----:R-:W-:Y:S05]  /*2bca0*/  @!P6 BRA `(.L_x_1630) ;  /* 0xfffffffc00f0e947 */ /* 0x002fea000383ffff */
[----:B------:R-:W-:Y:S05]  /*2bcb0*/  BRA `(.L_x_2005) ;  /* 0xfffffdb400f87947 */ /* 0x000fea000383ffff */
.L_x_1631:
        /* <DEDUP_REMOVED lines=8> */
.L_x_2007:
[----:B------:R-:W-:Y:S05]  /*2bd40*/  BSYNC B1 ;  /* 0x0000000000017941 */ /* 0x000fea0003800000 */
.L_x_2006:
        /* <DEDUP_REMOVED lines=8> */
.L_x_2008:
[----:B------:R-:W-:Y:S01]  /*2bdd0*/  IMAD.MOV.U32 R11, RZ, RZ, R14 ;  /* 0x000000ffff0b7224 */ /* 0x000fe200078e000e */
[----:B------:R-:W-:Y:S06]  /*2bde0*/  BRA `(.L_x_2009) ;  /* 0xfffffdb400c87947 */ /* 0x000fec000383ffff */
.L_x_1644:
[----:B------:R-:W-:Y:S01]  /*2bdf0*/  BSSY B1, `(.L_x_2010) ;  /* 0x0000008000017945 */ /* 0x000fe20003800000 */
[----:B--234-:R-:W-:Y:S01]  /*2be00*/  IMAD.MOV.U32 R13, RZ, RZ, R116 ;  /* 0x000000ffff0d7224 */ /* 0x01cfe200078e0074 */
[----:B------:R-:W-:Y:S01]  /*2be10*/  MOV R11, 0x1c1f ;  /* 0x00001c1f000b7802 */ /* 0x000fe20000000f00 */
[----:B------:R-:W-:Y:S02]  /*2be20*/  IMAD.MOV.U32 R12, RZ, RZ, 0x1 ;  /* 0x00000001ff0c7424 */ /* 0x000fe400078e00ff */
[----:B------:R-:W-:-:S07]  /*2be30*/  IMAD.MOV.U32 R15, RZ, RZ, -0x1 ;  /* 0xffffffffff0f7424 */ /* 0x000fce00078e00ff */
[----:B01----:R-:W-:Y:S05]  /*2be40*/  WARPSYNC.COLLECTIVE R15, `(.L_x_2011) ;  /* 0x000000000f087348 */ /* 0x003fea0003c00000 */
[----:B------:R2:W3:Y:S02]  /*2be50*/  SHFL.IDX P6, R14, R13, R12, R11 ;  /* 0x0000000c0d0e7389 */ /* 0x0004e400000c000b */
[----:B0123--:R-:W-:Y:S01]  /*2be60*/  ENDCOLLECTIVE ;  /* 0x000000000000791b */ /* 0x00ffe20003800000 */
.L_x_2011:
[----:B------:R-:W-:Y:S05]  /*2be70*/  BSYNC B1 ;  /* 0x0000000000017941 */ /* 0x000fea0003800000 */
.L_x_2010:
        /* <DEDUP_REMOVED lines=8> */
.L_x_2012:
[----:B------:R-:W-:Y:S01]  /*2bf00*/  IMAD.MOV.U32 R117, RZ, RZ, R14 ;  /* 0x000000ffff757224 */ /* 0x000fe200078e000e */
[----:B------:R-:W-:Y:S06]  /*2bf10*/  BRA `(.L_x_2013) ;  /* 0xfffffdcc00387947 */ /* 0x000fec000383ffff */
.L_x_1657:
[----:B0-----:R0:W1:Y:S02]  /*2bf20*/  SYNCS.PHASECHK.TRANS64.TRYWAIT P4, [R86+URZ+0x2a890], R87 ;  /* 0x02a89057560075a7 */ /* 0x001064000808017f */
[----:B-1----:R-:W-:Y:S05]  /*2bf30*/  @!P4 NANOSLEEP.SYNCS 0x989680 ;  /* 0x009896800000c95d */ /* 0x002fea0003900000 */
[----:B------:R-:W1:Y:S02]  /*2bf40*/  @!P4 SYNCS.PHASECHK.TRANS64 P4, [R86+URZ+0x2a890], R87 ;  /* 0x02a890575600c5a7 */ /* 0x000e64000808007f */
[----:B-1----:R-:W-:Y:S05]  /*2bf50*/  @!P4 BRA `(.L_x_1657) ;  /* 0xfffffffc00f0c947 */ /* 0x002fea000383ffff */
[----:B------:R-:W-:Y:S05]  /*2bf60*/  BRA `(.L_x_2014) ;  /* 0xfffffde000f07947 */ /* 0x000fea000383ffff */
.L_x_1658:
        /* <DEDUP_REMOVED lines=8> */
.L_x_2016:
[----:B------:R-:W-:Y:S05]  /*2bff0*/  BSYNC B1 ;  /* 0x0000000000017941 */ /* 0x000fea0003800000 */
.L_x_2015:
        /* <DEDUP_REMOVED lines=8> */
.L_x_2017:
[----:B------:R-:W-:Y:S01]  /*2c080*/  IMAD.MOV.U32 R34, RZ, RZ, R14 ;  /* 0x000000ffff227224 */ /* 0x000fe200078e000e */
[----:B------:R-:W-:Y:S06]  /*2c090*/  BRA `(.L_x_2018) ;  /* 0xfffffde4000c7947 */ /* 0x000fec000383ffff */
.L_x_1661:
[----:B------:R-:W-:Y:S01]  /*2c0a0*/  BSSY B1, `(.L_x_2019) ;  /* 0x0000008000017945 */ /* 0x000fe20003800000 */
[----:B----4-:R-:W-:Y:S01]  /*2c0b0*/  IMAD.MOV.U32 R13, RZ, RZ, R33 ;  /* 0x000000ffff0d7224 */ /* 0x010fe200078e0021 */
[----:B------:R-:W-:Y:S01]  /*2c0c0*/  MOV R11, 0x1c1f ;  /* 0x00001c1f000b7802 */ /* 0x000fe20000000f00 */
[----:B------:R-:W-:Y:S02]  /*2c0d0*/  IMAD.MOV.U32 R12, RZ, RZ, 0x1 ;  /* 0x00000001ff0c7424 */ /* 0x000fe400078e00ff */
[----:B------:R-:W-:-:S07]  /*2c0e0*/  IMAD.MOV.U32 R15, RZ, RZ, -0x1 ;  /* 0xffffffffff0f7424 */ /* 0x000fce00078e00ff */
[----:B0123--:R-:W-:Y:S05]  /*2c0f0*/  WARPSYNC.COLLECTIVE R15, `(.L_x_2020) ;  /* 0x000000000f087348 */ /* 0x00ffea0003c00000 */
[----:B------:R4:W0:Y:S02]  /*2c100*/  SHFL.IDX P6, R14, R13, R12, R11 ;  /* 0x0000000c0d0e7389 */ /* 0x00082400000c000b */
[----:B01234-:R-:W-:Y:S01]  /*2c110*/  ENDCOLLECTIVE ;  /* 0x000000000000791b */ /* 0x01ffe20003800000 */
.L_x_2020:
[----:B------:R-:W-:Y:S05]  /*2c120*/  BSYNC B1 ;  /* 0x0000000000017941 */ /* 0x000fea0003800000 */
.L_x_2019:
        /* <DEDUP_REMOVED lines=8> */
.L_x_2021:
[----:B------:R-:W-:Y:S01]  /*2c1b0*/  IMAD.MOV.U32 R32, RZ, RZ, R14 ;  /* 0x000000ffff207224 */ /* 0x000fe200078e000e */
[----:B------:R-:W-:Y:S06]  /*2c1c0*/  BRA `(.L_x_2022) ;  /* 0xfffffde400687947 */ /* 0x000fec000383ffff */
.L_x_1665:
[----:B---3--:R3:W0:Y:S02]  /*2c1d0*/  SYNCS.PHASECHK.TRANS64.TRYWAIT P0, [R86+URZ+0x2a8b0], R87 ;  /* 0x02a8b057560075a7 */ /* 0x008624000800017f */
[----:B0-----:R-:W-:Y:S05]  /*2c1e0*/  @!P0 NANOSLEEP.SYNCS 0x989680 ;  /* 0x009896800000895d */ /* 0x001fea0003900000 */
[----:B------:R-:W0:Y:S02]  /*2c1f0*/  @!P0 SYNCS.PHASECHK.TRANS64 P0, [R86+URZ+0x2a8b0], R87 ;  /* 0x02a8b057560085a7 */ /* 0x000e24000800007f */
[----:B0-----:R-:W-:Y:S05]  /*2c200*/  @!P0 BRA `(.L_x_1665) ;  /* 0xfffffffc00f08947 */ /* 0x001fea000383ffff */
[----:B------:R-:W-:Y:S05]  /*2c210*/  BRA `(.L_x_2023) ;  /* 0xfffffde800407947 */ /* 0x000fea000383ffff */
.L_x_1693:
        /* <DEDUP_REMOVED lines=8> */
.L_x_2025:
[----:B------:R-:W-:Y:S05]  /*2c2a0*/  BSYNC B1 ;  /* 0x0000000000017941 */ /* 0x000fea0003800000 */
.L_x_2024:
        /* <DEDUP_REMOVED lines=8> */
.L_x_2026:
[----:B------:R-:W-:Y:S02]  /*2c330*/  IMAD.MOV.U32 R13, RZ, RZ, R0 ;  /* 0x000000ffff0d7224 */ /* 0x000fe400078e0000 */
[----:B------:R-:W-:-:S07]  /*2c340*/  IMAD.MOV.U32 R6, RZ, RZ, R14 ;  /* 0x000000ffff067224 */ /* 0x000fce00078e000e */
[----:B------:R-:W-:Y:S05]  /*2c350*/  WARPSYNC.COLLECTIVE R15, `(.L_x_2027) ;  /* 0x000000000f087348 */ /* 0x000fea0003c00000 */
[----:B------:R0:W1:Y:S02]  /*2c360*/  SHFL.IDX P6, R14, R13, R12, R11 ;  /* 0x0000000c0d0e7389 */ /* 0x00006400000c000b */
[----:B01----:R-:W-:Y:S01]  /*2c370*/  ENDCOLLECTIVE ;  /* 0x000000000000791b */ /* 0x003fe20003800000 */
.L_x_2027:
[----:B------:R-:W-:Y:S01]  /*2c380*/  MOV R13, R65 ;  /* 0x00000041000d7202 */ /* 0x000fe20000000f00 */
[----:B------:R-:W-:-:S07]  /*2c390*/  IMAD.MOV.U32 R9, RZ, RZ, R14 ;  /* 0x000000ffff097224 */ /* 0x000fce00078e000e */
[----:B------:R-:W-:Y:S05]  /*2c3a0*/  WARPSYNC.COLLECTIVE R15, `(.L_x_2028) ;  /* 0x000000000f087348 */ /* 0x000fea0003c00000 */
[----:B------:R0:W1:Y:S02]  /*2c3b0*/  SHFL.IDX P6, R14, R13, R12, R11 ;  /* 0x0000000c0d0e7389 */ /* 0x00006400000c000b */
[----:B01----:R-:W-:Y:S01]  /*2c3c0*/  ENDCOLLECTIVE ;  /* 0x000000000000791b */ /* 0x003fe20003800000 */
.L_x_2028:
[----:B------:R-:W-:Y:S01]  /*2c3d0*/  IMAD.MOV.U32 R8, RZ, RZ, R14 ;  /* 0x000000ffff087224 */ /* 0x000fe200078e000e */
[----:B------:R-:W-:Y:S06]  /*2c3e0*/  BRA `(.L_x_2029) ;  /* 0xfffffdfc00707947 */ /* 0x000fec000383ffff */
.L_x_1696:
[----:B------:R-:W-:Y:S01]  /*2c3f0*/  BSSY B1, `(.L_x_2030) ;  /* 0x0000008000017945 */ /* 0x000fe20003800000 */
[----:B------:R-:W-:Y:S01]  /*2c400*/  IMAD.MOV.U32 R13, RZ, RZ, R62 ;  /* 0x000000ffff0d7224 */ /* 0x000fe200078e003e */
[----:B------:R-:W-:Y:S01]  /*2c410*/  MOV R15, 0xffffffff ;  /* 0xffffffff000f7802 */ /* 0x000fe20000000f00 */
[----:B------:R-:W-:Y:S02]  /*2c420*/  IMAD.MOV.U32 R12, RZ, RZ, 0x1 ;  /* 0x00000001ff0c7424 */ /* 0x000fe400078e00ff */
[----:B------:R-:W-:-:S07]  /*2c430*/  IMAD.MOV.U32 R11, RZ, RZ, 0x1c1f ;  /* 0x00001c1fff0b7424 */ /* 0x000fce00078e00ff */
[----:B-12---:R-:W-:Y:S05]  /*2c440*/  WARPSYNC.COLLECTIVE R15, `(.L_x_2031) ;  /* 0x000000000f087348 */ /* 0x006fea0003c00000 */
[----:B------:R0:W3:Y:S02]  /*2c450*/  SHFL.IDX P6, R14, R13, R12, R11 ;  /* 0x0000000c0d0e7389 */ /* 0x0000e400000c000b */
[----:B0123--:R-:W-:Y:S01]  /*2c460*/  ENDCOLLECTIVE ;  /* 0x000000000000791b */ /* 0x00ffe20003800000 */
.L_x_2031:
[----:B------:R-:W-:Y:S05]  /*2c470*/  BSYNC B1 ;  /* 0x0000000000017941 */ /* 0x000fea0003800000 */
.L_x_2030:
[----:B------:R-:W-:Y:S01]  /*2c480*/  IMAD.MOV.U32 R13, RZ, RZ, R63 ;  /* 0x000000ffff0d7224 */ /* 0x000fe200078e003f */
[----:B------:R-:W-:Y:S01]  /*2c490*/  MOV R15, 0xffffffff ;  /* 0xffffffff000f7802 */ /* 0x000fe20000000f00 */
[----:B------:R-:W-:Y:S02]  /*2c4a0*/  IMAD.MOV.U32 R12, RZ, RZ, 0x1 ;  /* 0x00000001ff0c7424 */ /* 0x000fe400078e00ff */
[----:B------:R-:W-:Y:S02]  /*2c4b0*/  IMAD.MOV.U32 R11, RZ, RZ, 0x1c1f ;  /* 0x00001c1fff0b7424 */ /* 0x000fe400078e00ff */
[----:B------:R-:W-:-:S07]  /*2c4c0*/  IMAD.MOV.U32 R62, RZ, RZ, R14 ;  /* 0x000000ffff3e7224 */ /* 0x000fce00078e000e */
[----:B------:R-:W-:Y:S05]  /*2c4d0*/  WARPSYNC.COLLECTIVE R15, `(.L_x_2032) ;  /* 0x000000000f087348 */ /* 0x000fea0003c00000 */
[----:B------:R0:W1:Y:S02]  /*2c4e0*/  SHFL.IDX P6, R14, R13, R12, R11 ;  /* 0x0000000c0d0e7389 */ /* 0x00006400000c000b */
[----:B01----:R-:W-:Y:S01]  /*2c4f0*/  ENDCOLLECTIVE ;  /* 0x000000000000791b */ /* 0x003fe20003800000 */
.L_x_2032:
[----:B------:R-:W-:Y:S02]  /*2c500*/  IMAD.MOV.U32 R13, RZ, RZ, R0 ;  /* 0x000000ffff0d7224 */ /* 0x000fe400078e0000 */
[----:B------:R-:W-:-:S07]  /*2c510*/  IMAD.MOV.U32 R63, RZ, RZ, R14 ;  /* 0x000000ffff3f7224 */ /* 0x000fce00078e000e */
[----:B------:R-:W-:Y:S05]  /*2c520*/  WARPSYNC.COLLECTIVE R15, `(.L_x_2033) ;  /* 0x000000000f087348 */ /* 0x000fea0003c00000 */
[----:B------:R0:W1:Y:S02]  /*2c530*/  SHFL.IDX P6, R14, R13, R12, R11 ;  /* 0x0000000c0d0e7389 */ /* 0x00006400000c000b */
[----:B01----:R-:W-:Y:S01]  /*2c540*/  ENDCOLLECTIVE ;  /* 0x000000000000791b */ /* 0x003fe20003800000 */
.L_x_2033:
[----:B------:R-:W-:Y:S02]  /*2c550*/  IMAD.MOV.U32 R13, RZ, RZ, R65 ;  /* 0x000000ffff0d7224 */ /* 0x000fe400078e0041 */
[----:B------:R-:W-:-:S07]  /*2c560*/  IMAD.MOV.U32 R0, RZ, RZ, R14 ;  /* 0x000000ffff007224 */ /* 0x000fce00078e000e */
[----:B------:R-:W-:Y:S05]  /*2c570*/  WARPSYNC.COLLECTIVE R15, `(.L_x_2034) ;  /* 0x000000000f087348 */ /* 0x000fea0003c00000 */
[----:B------:R0:W1:Y:S02]  /*2c580*/  SHFL.IDX P6, R14, R13, R12, R11 ;  /* 0x0000000c0d0e7389 */ /* 0x00006400000c000b */
[----:B01----:R-:W-:Y:S01]  /*2c590*/  ENDCOLLECTIVE ;  /* 0x000000000000791b */ /* 0x003fe20003800000 */
.L_x_2034:
[----:B------:R-:W-:Y:S01]  /*2c5a0*/  MOV R65, R14 ;  /* 0x0000000e00417202 */ /* 0x000fe20000000f00 */
[----:B------:R-:W-:Y:S06]  /*2c5b0*/  BRA `(.L_x_2035) ;  /* 0xfffffe0400047947 */ /* 0x000fec000383ffff */
.L_x_1700:
[----:B0-----:R0:W1:Y:S02]  /*2c5c0*/  SYNCS.PHASECHK.TRANS64.TRYWAIT P0, [R2+URZ+0x2a800], R5 ;  /* 0x02a80005020075a7 */ /* 0x001064000800017f */
[----:B-1----:R-:W-:Y:S05]  /*2c5d0*/  @!P0 NANOSLEEP.SYNCS 0x989680 ;  /* 0x009896800000895d */ /* 0x002fea0003900000 */
[----:B------:R-:W1:Y:S02]  /*2c5e0*/  @!P0 SYNCS.PHASECHK.TRANS64 P0, [R2+URZ+0x2a800], R5 ;  /* 0x02a80005020085a7 */ /* 0x000e64000800007f */
[----:B-1----:R-:W-:Y:S05]  /*2c5f0*/  @!P0 BRA `(.L_x_1700) ;  /* 0xfffffffc00f08947 */ /* 0x002fea000383ffff */
[----:B------:R-:W-:Y:S05]  /*2c600*/  BRA `(.L_x_2036) ;  /* 0xfffffe0c00187947 */ /* 0x000fea000383ffff */
.L_x_1724:
[----:B------:R-:W-:Y:S01]  /*2c610*/  BSSY B1, `(.L_x_2037) ;  /* 0x0000008000017945 */ /* 0x000fe20003800000 */
[----:B------:R-:W-:Y:S02]  /*2c620*/  IMAD.MOV.U32 R13, RZ, RZ, R21 ;  /* 0x000000ffff0d7224 */ /* 0x000fe400078e0015 */
[----:B------:R-:W-:Y:S02]  /*2c630*/  IMAD.MOV.U32 R12, RZ, RZ, RZ ;  /* 0x000000ffff0c7224 */ /* 0x000fe400078e00ff */
[----:B------:R-:W-:Y:S02]  /*2c640*/  IMAD.MOV.U32 R11, RZ, RZ, 0x1c1f ;  /* 0x00001c1fff0b7424 */ /* 0x000fe400078e00ff */
[----:B------:R-:W-:-:S07]  /*2c650*/  IMAD.MOV.U32 R15, RZ, RZ, -0x1 ;  /* 0xffffffffff0f7424 */ /* 0x000fce00078e00ff */
[----:B01----:R-:W-:Y:S05]  /*2c660*/  WARPSYNC.COLLECTIVE R15, `(.L_x_2038) ;  /* 0x000000000f087348 */ /* 0x003fea0003c00000 */
[----:B------:R2:W3:Y:S02]  /*2c670*/  SHFL.IDX P6, R14, R13, R12, R11 ;  /* 0x0000000c0d0e7389 */ /* 0x0004e400000c000b */
[----:B0123--:R-:W-:Y:S01]  /*2c680*/  ENDCOLLECTIVE ;  /* 0x000000000000791b */ /* 0x00ffe20003800000 */
.L_x_2038:
[----:B------:R-:W-:Y:S05]  /*2c690*/  BSYNC B1 ;  /* 0x0000000000017941 */ /* 0x000fea0003800000 */
.L_x_2037:
[----:B------:R-:W-:Y:S01]  /*2c6a0*/  IMAD.MOV.U32 R13, RZ, RZ, R20 ;  /* 0x000000ffff0d7224 */ /* 0x000fe200078e0014 */
[----:B------:R-:W-:Y:S01]  /*2c6b0*/  MOV R3, R14 ;  /* 0x0000000e00037202 */ /* 0x000fe20000000f00 */
[----:B------:R-:W-:Y:S02]  /*2c6c0*/  IMAD.MOV.U32 R12, RZ, RZ, RZ ;  /* 0x000000ffff0c7224 */ /* 0x000fe400078e00ff */
[----:B------:R-:W-:Y:S02]  /*2c6d0*/  IMAD.MOV.U32 R11, RZ, RZ, 0x1c1f ;  /* 0x00001c1fff0b7424 */ /* 0x000fe400078e00ff */
[----:B------:R-:W-:-:S07]  /*2c6e0*/  IMAD.MOV.U32 R15, RZ, RZ, -0x1 ;  /* 0xffffffffff0f7424 */ /* 0x000fce00078e00ff */
[----:B------:R-:W-:Y:S05]  /*2c6f0*/  WARPSYNC.COLLECTIVE R15, `(.L_x_2039) ;  /* 0x000000000f087348 */ /* 0x000fea0003c00000 */
[----:B------:R0:W1:Y:S02]  /*2c700*/  SHFL.IDX P6, R14, R13, R12, R11 ;  /* 0x0000000c0d0e7389 */ /* 0x00006400000c000b */
[----:B01----:R-:W-:Y:S01]  /*2c710*/  ENDCOLLECTIVE ;  /* 0x000000000000791b */ /* 0x003fe20003800000 */
.L_x_2039:
[----:B------:R-:W-:Y:S01]  /*2c720*/  IMAD.MOV.U32 R13, RZ, RZ, R61 ;  /* 0x000000ffff0d7224 */ /* 0x000fe200078e003d */
[----:B------:R-:W-:-:S07]  /*2c730*/  MOV R0, R14 ;  /* 0x0000000e00007202 */ /* 0x000fce0000000f00 */
[----:B------:R-:W-:Y:S05]  /*2c740*/  WARPSYNC.COLLECTIVE R15, `(.L_x_2040) ;  /* 0x000000000f087348 */ /* 0x000fea0003c00000 */
[----:B------:R0:W1:Y:S02]  /*2c750*/  SHFL.IDX P6, R14, R13, R12, R11 ;  /* 0x0000000c0d0e7389 */ /* 0x00006400000c000b */
[----:B01----:R-:W-:Y:S01]  /*2c760*/  ENDCOLLECTIVE ;  /* 0x000000000000791b */ /* 0x003fe20003800000 */
.L_x_2040:
[----:B------:R-:W-:Y:S02]  /*2c770*/  IMAD.MOV.U32 R13, RZ, RZ, R62 ;  /* 0x000000ffff0d7224 */ /* 0x000fe400078e003e */
[----:B------:R-:W-:-:S07]  /*2c780*/  IMAD.MOV.U32 R7, RZ, RZ, R14 ;  /* 0x000000ffff077224 */ /* 0x000fce00078e000e */
[----:B------:R-:W-:Y:S05]  /*2c790*/  WARPSYNC.COLLECTIVE R15, `(.L_x_2041) ;  /* 0x000000000f087348 */ /* 0x000fea0003c00000 */
[----:B------:R0:W1:Y:S02]  /*2c7a0*/  SHFL.IDX P6, R14, R13, R12, R11 ;  /* 0x0000000c0d0e7389 */ /* 0x00006400000c000b */
[----:B01----:R-:W-:Y:S01]  /*2c7b0*/  ENDCOLLECTIVE ;  /* 0x000000000000791b */ /* 0x003fe20003800000 */
.L_x_2041:
[----:B------:R-:W-:Y:S05]  /*2c7c0*/  BRA `(.L_x_2042) ;  /* 0xfffffe2c00ec7947 */ /* 0x000fea000383ffff */
.L_x_1727:
[----:B------:R-:W-:Y:S01]  /*2c7d0*/  BSSY B1, `(.L_x_2043) ;  /* 0x0000008000017945 */ /* 0x000fe20003800000 */
[----:B------:R-:W-:Y:S01]  /*2c7e0*/  IMAD.MOV.U32 R13, RZ, RZ, R21 ;  /* 0x000000ffff0d7224 */ /* 0x000fe200078e0015 */
[----:B------:R-:W-:Y:S01]  /*2c7f0*/  MOV R12, 0x1 ;  /* 0x00000001000c7802 */ /* 0x000fe20000000f00 */
[----:B------:R-:W-:Y:S02]  /*2c800*/  IMAD.MOV.U32 R11, RZ, RZ, 0x1c1f ;  /* 0x00001c1fff0b7424 */ /* 0x000fe400078e00ff */
[----:B------:R-:W-:-:S07]  /*2c810*/  IMAD.MOV.U32 R15, RZ, RZ, -0x1 ;  /* 0xffffffffff0f7424 */ /* 0x000fce00078e00ff */
[----:B--2---:R-:W-:Y:S05]  /*2c820*/  WARPSYNC.COLLECTIVE R15, `(.L_x_2044) ;  /* 0x000000000f087348 */ /* 0x004fea0003c00000 */
[----:B------:R0:W1:Y:S02]  /*2c830*/  SHFL.IDX P6, R14, R13, R12, R11 ;  /* 0x0000000c0d0e7389 */ /* 0x00006400000c000b */
[----:B012---:R-:W-:Y:S01]  /*2c840*/  ENDCOLLECTIVE ;  /* 0x000000000000791b */ /* 0x007fe20003800000 */
.L_x_2044:
[----:B------:R-:W-:Y:S05]  /*2c850*/  BSYNC B1 ;  /* 0x0000000000017941 */ /* 0x000fea0003800000 */
.L_x_2043:
        /* <DEDUP_REMOVED lines=8> */
.L_x_2045:
[----:B------:R-:W-:Y:S02]  /*2c8e0*/  IMAD.MOV.U32 R13, RZ, RZ, R61 ;  /* 0x000000ffff0d7224 */ /* 0x000fe400078e003d */
[----:B------:R-:W-:-:S07]  /*2c8f0*/  IMAD.MOV.U32 R3, RZ, RZ, R14 ;  /* 0x000000ffff037224 */ /* 0x000fce00078e000e */
[----:B------:R-:W-:Y:S05]  /*2c900*/  WARPSYNC.COLLECTIVE R15, `(.L_x_2046) ;  /* 0x000000000f087348 */ /* 0x000fea0003c00000 */
[----:B------:R0:W1:Y:S02]  /*2c910*/  SHFL.IDX P6, R14, R13, R12, R11 ;  /* 0x0000000c0d0e7389 */ /* 0x00006400000c000b */
[----:B01----:R-:W-:Y:S01]  /*2c920*/  ENDCOLLECTIVE ;  /* 0x000000000000791b */ /* 0x003fe20003800000 */
.L_x_2046:
[----:B------:R-:W-:Y:S01]  /*2c930*/  IMAD.MOV.U32 R13, RZ, RZ, R62 ;  /* 0x000000ffff0d7224 */ /* 0x000fe200078e003e */
[----:B------:R-:W-:-:S07]  /*2c940*/  MOV R61, R14 ;  /* 0x0000000e003d7202 */ /* 0x000fce0000000f00 */
[----:B------:R-:W-:Y:S05]  /*2c950*/  WARPSYNC.COLLECTIVE R15, `(.L_x_2047) ;  /* 0x000000000f087348 */ /* 0x000fea0003c00000 */
[----:B------:R0:W1:Y:S02]  /*2c960*/  SHFL.IDX P6, R14, R13, R12, R11 ;  /* 0x0000000c0d0e7389 */ /* 0x00006400000c000b */
[----:B01----:R-:W-:Y:S01]  /*2c970*/  ENDCOLLECTIVE ;  /* 0x000000000000791b */ /* 0x003fe20003800000 */
.L_x_2047:
[----:B------:R-:W-:Y:S01]  /*2c980*/  IMAD.MOV.U32 R62, RZ, RZ, R14 ;  /* 0x000000ffff3e7224 */ /* 0x000fe200078e000e */
[----:B------:R-:W-:Y:S06]  /*2c990*/  BRA `(.L_x_2048) ;  /* 0xfffffe3400107947 */ /* 0x000fec000383ffff */
.L_x_1731:
[----:B0-----:R0:W1:Y:S02]  /*2c9a0*/  SYNCS.PHASECHK.TRANS64.TRYWAIT P0, [R2+URZ+0x2a800], R61 ;  /* 0x02a8003d020075a7 */ /* 0x001064000800017f */
[----:B-1----:R-:W-:Y:S05]  /*2c9b0*/  @!P0 NANOSLEEP.SYNCS 0x989680 ;  /* 0x009896800000895d */ /* 0x002fea0003900000 */
[----:B------:R-:W1:Y:S02]  /*2c9c0*/  @!P0 SYNCS.PHASECHK.TRANS64 P0, [R2+URZ+0x2a800], R61 ;  /* 0x02a8003d020085a7 */ /* 0x000e64000800007f */
[----:B-1----:R-:W-:Y:S05]  /*2c9d0*/  @!P0 BRA `(.L_x_1731) ;  /* 0xfffffffc00f08947 */ /* 0x002fea000383ffff */
[----:B------:R-:W-:Y:S05]  /*2c9e0*/  BRA `(.L_x_2049) ;  /* 0xfffffe3800907947 */ /* 0x000fea000383ffff */
.L_x_1745:
[----:B-1----:R1:W3:Y:S02]  /*2c9f0*/  SYNCS.PHASECHK.TRANS64.TRYWAIT P1, [R21+URZ+0x2a830], R0 ;  /* 0x02a83000150075a7 */ /* 0x0022e4000802017f */
[----:B---3--:R-:W-:Y:S05]  /*2ca00*/  @!P1 NANOSLEEP.SYNCS 0x989680 ;  /* 0x009896800000995d */ /* 0x008fea0003900000 */
[----:B------:R-:W3:Y:S02]  /*2ca10*/  @!P1 SYNCS.PHASECHK.TRANS64 P1, [R21+URZ+0x2a830], R0 ;  /* 0x02a83000150095a7 */ /* 0x000ee4000802007f */
[----:B---3--:R-:W-:Y:S05]  /*2ca20*/  @!P1 BRA `(.L_x_1745) ;  /* 0xfffffffc00f09947 */ /* 0x008fea000383ffff */
[----:B------:R-:W-:Y:S05]  /*2ca30*/  BRA `(.L_x_1744) ;  /* 0xfffffe6000487947 */ /* 0x000fea000383ffff */
.L_x_1766:
[----:B-1----:R1:W2:Y:S02]  /*2ca40*/  SYNCS.PHASECHK.TRANS64.TRYWAIT P1, [R20+URZ+0x2a830], R11 ;  /* 0x02a8300b140075a7 */ /* 0x0022a4000802017f */
[----:B--2---:R-:W-:Y:S05]  /*2ca50*/  @!P1 NANOSLEEP.SYNCS 0x989680 ;  /* 0x009896800000995d */ /* 0x004fea0003900000 */
[----:B------:R-:W2:Y:S02]  /*2ca60*/  @!P1 SYNCS.PHASECHK.TRANS64 P1, [R20+URZ+0x2a830], R11 ;  /* 0x02a8300b140095a7 */ /* 0x000ea4000802007f */
[----:B--2---:R-:W-:Y:S05]  /*2ca70*/  @!P1 BRA `(.L_x_1766) ;  /* 0xfffffffc00f09947 */ /* 0x004fea000383ffff */
[----:B------:R-:W-:Y:S05]  /*2ca80*/  BRA `(.L_x_1765) ;  /* 0xfffffe9400747947 */ /* 0x000fea000383ffff */
.L_x_1771:
[----:B-1----:R1:W2:Y:S02]  /*2ca90*/  SYNCS.PHASECHK.TRANS64.TRYWAIT P1, [R21+URZ+0x2a850], R9 ;  /* 0x02a85009150075a7 */ /* 0x0022a4000802017f */
[----:B--2---:R-:W-:Y:S05]  /*2caa0*/  @!P1 NANOSLEEP.SYNCS 0x989680 ;  /* 0x009896800000995d */ /* 0x004fea0003900000 */
[----:B------:R-:W2:Y:S02]  /*2cab0*/  @!P1 SYNCS.PHASECHK.TRANS64 P1, [R21+URZ+0x2a850], R9 ;  /* 0x02a85009150095a7 */ /* 0x000ea4000802007f */
[----:B--2---:R-:W-:Y:S05]  /*2cac0*/  @!P1 BRA `(.L_x_1771) ;  /* 0xfffffffc00f09947 */ /* 0x004fea000383ffff */
[----:B------:R-:W-:Y:S05]  /*2cad0*/  BRA `(.L_x_1770) ;  /* 0xfffffea000ac7947 */ /* 0x000fea000383ffff */
.L_x_1793:
[----:B-1----:R1:W2:Y:S02]  /*2cae0*/  SYNCS.PHASECHK.TRANS64.TRYWAIT P1, [R20+URZ+0x2a830], R3 ;  /* 0x02a83003140075a7 */ /* 0x0022a4000802017f */
[----:B--2---:R-:W-:Y:S05]  /*2caf0*/  @!P1 NANOSLEEP.SYNCS 0x989680 ;  /* 0x009896800000995d */ /* 0x004fea0003900000 */
[----:B------:R-:W2:Y:S02]  /*2cb00*/  @!P1 SYNCS.PHASECHK.TRANS64 P1, [R20+URZ+0x2a830], R3 ;  /* 0x02a83003140095a7 */ /* 0x000ea4000802007f */
[----:B--2---:R-:W-:Y:S05]  /*2cb10*/  @!P1 BRA `(.L_x_1793) ;  /* 0xfffffffc00f09947 */ /* 0x004fea000383ffff */
[----:B------:R-:W-:Y:S05]  /*2cb20*/  BRA `(.L_x_1792) ;  /* 0xfffffed000807947 */ /* 0x000fea000383ffff */
.L_x_1798:
[----:B-1----:R1:W2:Y:S02]  /*2cb30*/  SYNCS.PHASECHK.TRANS64.TRYWAIT P1, [R21+URZ+0x2a850], R3 ;  /* 0x02a85003150075a7 */ /* 0x0022a4000802017f */
[----:B--2---:R-:W-:Y:S05]  /*2cb40*/  @!P1 NANOSLEEP.SYNCS 0x989680 ;  /* 0x009896800000995d */ /* 0x004fea0003900000 */
[----:B------:R-:W2:Y:S02]  /*2cb50*/  @!P1 SYNCS.PHASECHK.TRANS64 P1, [R21+URZ+0x2a850], R3 ;  /* 0x02a85003150095a7 */ /* 0x000ea4000802007f */
[----:B--2---:R-:W-:Y:S05]  /*2cb60*/  @!P1 BRA `(.L_x_1798) ;  /* 0xfffffffc00f09947 */ /* 0x004fea000383ffff */
[----:B------:R-:W-:Y:S05]  /*2cb70*/  BRA `(.L_x_1797) ;  /* 0xfffffedc00b87947 */ /* 0x000fea000383ffff */
.L_x_1808:
[----:B-1----:R1:W2:Y:S02]  /*2cb80*/  SYNCS.PHASECHK.TRANS64.TRYWAIT P1, [R3+URZ+0x2a830], R4 ;  /* 0x02a83004030075a7 */ /* 0x0022a4000802017f */
[----:B--2---:R-:W-:Y:S05]  /*2cb90*/  @!P1 NANOSLEEP.SYNCS 0x989680 ;  /* 0x009896800000995d */ /* 0x004fea0003900000 */
[----:B------:R-:W2:Y:S02]  /*2cba0*/  @!P1 SYNCS.PHASECHK.TRANS64 P1, [R3+URZ+0x2a830], R4 ;  /* 0x02a83004030095a7 */ /* 0x000ea4000802007f */
[----:B--2---:R-:W-:Y:S05]  /*2cbb0*/  @!P1 BRA `(.L_x_1808) ;  /* 0xfffffffc00f09947 */ /* 0x004fea000383ffff */
[----:B------:R-:W-:Y:S05]  /*2cbc0*/  BRA `(.L_x_1807) ;  /* 0xfffffef8003c7947 */ /* 0x000fea000383ffff */
.L_x_1813:
[----:B-1----:R1:W2:Y:S02]  /*2cbd0*/  SYNCS.PHASECHK.TRANS64.TRYWAIT P1, [R15+URZ+0x2a850], R4 ;  /* 0x02a850040f0075a7 */ /* 0x0022a4000802017f */
[----:B--2---:R-:W-:Y:S05]  /*2cbe0*/  @!P1 NANOSLEEP.SYNCS 0x989680 ;  /* 0x009896800000995d */ /* 0x004fea0003900000 */
[----:B------:R-:W2:Y:S02]  /*2cbf0*/  @!P1 SYNCS.PHASECHK.TRANS64 P1, [R15+URZ+0x2a850], R4 ;  /* 0x02a850040f0095a7 */ /* 0x000ea4000802007f */
[----:B--2---:R-:W-:Y:S05]  /*2cc00*/  @!P1 BRA `(.L_x_1813) ;  /* 0xfffffffc00f09947 */ /* 0x004fea000383ffff */
[----:B------:R-:W-:Y:S05]  /*2cc10*/  BRA `(.L_x_1812) ;  /* 0xffffff0400747947 */ /* 0x000fea000383ffff */
.L_x_1829:
[----:B-1----:R1:W2:Y:S02]  /*2cc20*/  SYNCS.PHASECHK.TRANS64.TRYWAIT P1, [R8+URZ+0x2a850], R7 ;  /* 0x02a85007080075a7 */ /* 0x0022a4000802017f */
[----:B--2---:R-:W-:Y:S05]  /*2cc30*/  @!P1 NANOSLEEP.SYNCS 0x989680 ;  /* 0x009896800000995d */ /* 0x004fea0003900000 */
[----:B------:R-:W2:Y:S02]  /*2cc40*/  @!P1 SYNCS.PHASECHK.TRANS64 P1, [R8+URZ+0x2a850], R7 ;  /* 0x02a85007080095a7 */ /* 0x000ea4000802007f */
[----:B--2---:R-:W-:Y:S05]  /*2cc50*/  @!P1 BRA `(.L_x_1829) ;  /* 0xfffffffc00f09947 */ /* 0x004fea000383ffff */
[----:B------:R-:W-:Y:S05]  /*2cc60*/  BRA `(.L_x_1828) ;  /* 0xffffff3400687947 */ /* 0x000fea000383ffff */
.L_x_1879:
[----:B------:R-:W0:Y:S01]  /*2cc70*/  S2R R12, SR_TID.X ;  /* 0x00000000000c7919 */ /* 0x000e220000002100 */
[----:B------:R-:W-:Y:S01]  /*2cc80*/  BSSY B1, `(.L_x_2050) ;  /* 0x000000a000017945 */ /* 0x000fe20003800000 */
[----:B------:R-:W-:Y:S01]  /*2cc90*/  MOV R11, 0x1f ;  /* 0x0000001f000b7802 */ /* 0x000fe20000000f00 */
[----:B------:R-:W-:Y:S01]  /*2cca0*/  IMAD.MOV.U32 R15, RZ, RZ, -0x1 ;  /* 0xffffffffff0f7424 */ /* 0x000fe200078e00ff */
[----:B0-----:R-:W-:-:S04]  /*2ccb0*/  SHF.R.U32.HI R12, RZ, 0x5, R12 ;  /* 0x00000005ff0c7819 */ /* 0x001fc8000001160c */
[----:B------:R-:W-:-:S05]  /*2ccc0*/  LOP3.LUT R12, R12, 0x3, RZ, 0xc0, !PT ;  /* 0x000000030c0c7812 */ /* 0x000fca00078ec0ff */
[----:B------:R-:W-:Y:S02]  /*2ccd0*/  IMAD.MOV.U32 R13, RZ, RZ, R12 ;  /* 0x000000ffff0d7224 */ /* 0x000fe400078e000c */
[----:B------:R-:W-:-:S07]  /*2cce0*/  IMAD.MOV.U32 R12, RZ, RZ, RZ ;  /* 0x000000ffff0c7224 */ /* 0x000fce00078e00ff */
[----:B------:R-:W-:Y:S05]  /*2ccf0*/  WARPSYNC.COLLECTIVE R15, `(.L_x_2051) ;  /* 0x000000000f087348 */ /* 0x000fea0003c00000 */
[----:B------:R0:W1:Y:S02]  /*2cd00*/  SHFL.IDX P6, R14, R13, R12, R11 ;  /* 0x0000000c0d0e7389 */ /* 0x00006400000c000b */
[----:B01----:R-:W-:Y:S01]  /*2cd10*/  ENDCOLLECTIVE ;  /* 0x000000000000791b */ /* 0x003fe20003800000 */
.L_x_2051:
[----:B------:R-:W-:Y:S05]  /*2cd20*/  BSYNC B1 ;  /* 0x0000000000017941 */ /* 0x000fea0003800000 */
.L_x_2050:
[----:B------:R-:W-:Y:S05]  /*2cd30*/  BRA `(.L_x_2052) ;  /* 0xffffff8800887947 */ /* 0x000fea000383ffff */
.L_x_1881:
[----:B------:R-:W-:Y:S01]  /*2cd40*/  BSSY B1, `(.L_x_2053) ;  /* 0x0000006000017945 */ /* 0x000fe20003800000 */
[----:B------:R-:W-:-:S07]  /*2cd50*/  IMAD.MOV.U32 R15, RZ, RZ, -0x1 ;  /* 0xffffffffff0f7424 */ /* 0x000fce00078e00ff */
[----:B0-----:R-:W-:Y:S05]  /*2cd60*/  WARPSYNC.COLLECTIVE R15, `(.L_x_2054) ;  /* 0x000000000f0c7348 */ /* 0x001fea0003c00000 */
[----:B------:R-:W-:Y:S02]  /*2cd70*/  ELECT P6, UR62, PT ;  /* 0x00000000003e782f */ /* 0x000fe400038c0000 */
[----:B------:R-:W-:Y:S01]  /*2cd80*/  MOV R14, UR62 ;  /* 0x0000003e000e7c02 */ /* 0x000fe20008000f00 */
[----:B0-----:R-:W-:Y:S10]  /*2cd90*/  ENDCOLLECTIVE ;  /* 0x000000000000791b */ /* 0x001ff40003800000 */
.L_x_2054:
[----:B------:R-:W-:Y:S05]  /*2cda0*/  BSYNC B1 ;  /* 0x0000000000017941 */ /* 0x000fea0003800000 */
.L_x_2053:
[----:B------:R-:W-:Y:S05]  /*2cdb0*/  BRA `(.L_x_1880) ;  /* 0xffffff8800807947 */ /* 0x000fea000383ffff */
.L_x_1883:
[----:B0-----:R0:W1:Y:S02]  /*2cdc0*/  SYNCS.PHASECHK.TRANS64.TRYWAIT P0, [R17+URZ+0x2a820], R10 ;  /* 0x02a8200a110075a7 */ /* 0x001064000800017f */
[----:B-1----:R-:W-:Y:S05]  /*2cdd0*/  @!P0 NANOSLEEP.SYNCS 0x989680 ;  /* 0x009896800000895d */ /* 0x002fea0003900000 */
[----:B------:R-:W1:Y:S02]  /*2cde0*/  @!P0 SYNCS.PHASECHK.TRANS64 P0, [R17+URZ+0x2a820], R10 ;  /* 0x02a8200a110085a7 */ /* 0x000e64000800007f */
[----:B-1----:R-:W-:Y:S05]  /*2cdf0*/  @!P0 BRA `(.L_x_1883) ;  /* 0xfffffffc00f08947 */ /* 0x002fea000383ffff */
[----:B------:R-:W-:Y:S05]  /*2ce00*/  BRA `(.L_x_2055) ;  /* 0xffffff8800907947 */ /* 0x000fea000383ffff */
.L_x_1887:
[----:B-1----:R1:W2:Y:S02]  /*2ce10*/  SYNCS.PHASECHK.TRANS64.TRYWAIT P0, [R12+URZ+0x2a8a0], R11 ;  /* 0x02a8a00b0c0075a7 */ /* 0x0022a4000800017f */
[----:B--2---:R-:W-:Y:S05]  /*2ce20*/  @!P0 NANOSLEEP.SYNCS 0x989680 ;  /* 0x009896800000895d */ /* 0x004fea0003900000 */
[----:B------:R-:W2:Y:S02]  /*2ce30*/  @!P0 SYNCS.PHASECHK.TRANS64 P0, [R12+URZ+0x2a8a0], R11 ;  /* 0x02a8a00b0c0085a7 */ /* 0x000ea4000800007f */
[----:B--2---:R-:W-:Y:S05]  /*2ce40*/  @!P0 BRA `(.L_x_1887) ;  /* 0xfffffffc00f08947 */ /* 0x004fea000383ffff */
[----:B------:R-:W-:Y:S05]  /*2ce50*/  BRA `(.L_x_2056) ;  /* 0xffffff8800a87947 */ /* 0x000fea000383ffff */
.L_x_1894:
[----:B0-----:R0:W2:Y:S02]  /*2ce60*/  SYNCS.PHASECHK.TRANS64.TRYWAIT P0, [R12+URZ+0x2a8c0], R11 ;  /* 0x02a8c00b0c0075a7 */ /* 0x0010a4000800017f */
[----:B--2---:R-:W-:Y:S05]  /*2ce70*/  @!P0 NANOSLEEP.SYNCS 0x989680 ;  /* 0x009896800000895d */ /* 0x004fea0003900000 */
[----:B------:R-:W2:Y:S02]  /*2ce80*/  @!P0 SYNCS.PHASECHK.TRANS64 P0, [R12+URZ+0x2a8c0], R11 ;  /* 0x02a8c00b0c0085a7 */ /* 0x000ea4000800007f */
[----:B--2---:R-:W-:Y:S05]  /*2ce90*/  @!P0 BRA `(.L_x_1894) ;  /* 0xfffffffc00f08947 */ /* 0x004fea000383ffff */
[----:B------:R-:W-:Y:S05]  /*2cea0*/  BRA `(.L_x_2057) ;  /* 0xffffff8c00a07947 */ /* 0x000fea000383ffff */
.L_x_1902:
[----:B0-----:R0:W1:Y:S02]  /*2ceb0*/  SYNCS.PHASECHK.TRANS64.TRYWAIT P1, [R10+URZ+0x2a8a0], R2 ;  /* 0x02a8a0020a0075a7 */ /* 0x001064000802017f */
[----:B-1----:R-:W-:Y:S05]  /*2cec0*/  @!P1 NANOSLEEP.SYNCS 0x989680 ;  /* 0x009896800000995d */ /* 0x002fea0003900000 */
[----:B------:R-:W1:Y:S02]  /*2ced0*/  @!P1 SYNCS.PHASECHK.TRANS64 P1, [R10+URZ+0x2a8a0], R2 ;  /* 0x02a8a0020a0095a7 */ /* 0x000e64000802007f */
[----:B-1----:R-:W-:Y:S05]  /*2cee0*/  @!P1 BRA `(.L_x_1902) ;  /* 0xfffffffc00f09947 */ /* 0x002fea000383ffff */
[----:B------:R-:W-:Y:S05]  /*2cef0*/  BRA `(.L_x_2058) ;  /* 0xffffff90009c7947 */ /* 0x000fea000383ffff */
.L_x_1909:
[----:B-1----:R1:W2:Y:S02]  /*2cf00*/  SYNCS.PHASECHK.TRANS64.TRYWAIT P1, [R10+URZ+0x2a8c0], R2 ;  /* 0x02a8c0020a0075a7 */ /* 0x0022a4000802017f */
[----:B--2---:R-:W-:Y:S05]  /*2cf10*/  @!P1 NANOSLEEP.SYNCS 0x989680 ;  /* 0x009896800000995d */ /* 0x004fea0003900000 */
[----:B------:R-:W2:Y:S02]  /*2cf20*/  @!P1 SYNCS.PHASECHK.TRANS64 P1, [R10+URZ+0x2a8c0], R2 ;  /* 0x02a8c0020a0095a7 */ /* 0x000ea4000802007f */
[----:B--2---:R-:W-:Y:S05]  /*2cf30*/  @!P1 BRA `(.L_x_1909) ;  /* 0xfffffffc00f09947 */ /* 0x004fea000383ffff */
[----:B------:R-:W-:Y:S05]  /*2cf40*/  BRA `(.L_x_2059) ;  /* 0xffffff9400907947 */ /* 0x000fea000383ffff */
.L_x_1933:
[----:B------:R-:W0:Y:S01]  /*2cf50*/  S2R R8, SR_TID.X ;  /* 0x0000000000087919 */ /* 0x000e220000002100 */
[----:B------:R-:W-:Y:S01]  /*2cf60*/  BSSY B0, `(.L_x_2060) ;  /* 0x000000a000007945 */ /* 0x000fe20003800000 */
[----:B------:R-:W-:Y:S01]  /*2cf70*/  IMAD.MOV.U32 R12, RZ, RZ, RZ ;  /* 0x000000ffff0c7224 */ /* 0x000fe200078e00ff */
[----:B------:R-:W-:Y:S01]  /*2cf80*/  MOV R11, 0x1f ;  /* 0x0000001f000b7802 */ /* 0x000fe20000000f00 */
[----:B------:R-:W-:Y:S01]  /*2cf90*/  IMAD.MOV.U32 R15, RZ, RZ, -0x1 ;  /* 0xffffffffff0f7424 */ /* 0x000fe200078e00ff */
[----:B0-----:R-:W-:-:S04]  /*2cfa0*/  SHF.R.U32.HI R8, RZ, 0x5, R8 ;  /* 0x00000005ff087819 */ /* 0x001fc80000011608 */
[----:B------:R-:W-:-:S05]  /*2cfb0*/  LOP3.LUT R8, R8, 0x3, RZ, 0xc0, !PT ;  /* 0x0000000308087812 */ /* 0x000fca00078ec0ff */
[----:B------:R-:W-:-:S07]  /*2cfc0*/  IMAD.MOV.U32 R13, RZ, RZ, R8 ;  /* 0x000000ffff0d7224 */ /* 0x000fce00078e0008 */
[----:B-----5:R-:W-:Y:S05]  /*2cfd0*/  WARPSYNC.COLLECTIVE R15, `(.L_x_2061) ;  /* 0x000000000f087348 */ /* 0x020fea0003c00000 */
[----:B------:R0:W1:Y:S02]  /*2cfe0*/  SHFL.IDX P6, R14, R13, R12, R11 ;  /* 0x0000000c0d0e7389 */ /* 0x00006400000c000b */
[----:B01---5:R-:W-:Y:S01]  /*2cff0*/  ENDCOLLECTIVE ;  /* 0x000000000000791b */ /* 0x023fe20003800000 */
.L_x_2061:
[----:B------:R-:W-:Y:S05]  /*2d000*/  BSYNC B0 ;  /* 0x0000000000007941 */ /* 0x000fea0003800000 */
.L_x_2060:
[----:B------:R-:W-:Y:S05]  /*2d010*/  BRA `(.L_x_2062) ;  /* 0xffffffa800347947 */ /* 0x000fea000383ffff */
.L_x_1936:
[----:B0-----:R0:W1:Y:S02]  /*2d020*/  SYNCS.PHASECHK.TRANS64.TRYWAIT P0, [R7+URZ+0x2a840], R2 ;  /* 0x02a84002070075a7 */ /* 0x001064000800017f */
[----:B-1----:R-:W-:Y:S05]  /*2d030*/  @!P0 NANOSLEEP.SYNCS 0x989680 ;  /* 0x009896800000895d */ /* 0x002fea0003900000 */
[----:B------:R-:W1:Y:S02]  /*2d040*/  @!P0 SYNCS.PHASECHK.TRANS64 P0, [R7+URZ+0x2a840], R2 ;  /* 0x02a84002070085a7 */ /* 0x000e64000800007f */
[----:B-1----:R-:W-:Y:S05]  /*2d050*/  @!P0 BRA `(.L_x_1936) ;  /* 0xfffffffc00f08947 */ /* 0x002fea000383ffff */
[----:B------:R-:W-:Y:S05]  /*2d060*/  BRA `(.L_x_2063) ;  /* 0xffffffa800847947 */ /* 0x000fea000383ffff */
.L_x_1937:
[----:B------:R-:W-:Y:S01]  /*2d070*/  BSSY B0, `(.L_x_2064) ;  /* 0x0000008000007945 */ /* 0x000fe20003800000 */
[----:B------:R-:W-:Y:S01]  /*2d080*/  IMAD.MOV.U32 R13, RZ, RZ, R0 ;  /* 0x000000ffff0d7224 */ /* 0x000fe200078e0000 */
[----:B------:R-:W-:Y:S01]  /*2d090*/  MOV R15, 0xffffffff ;  /* 0xffffffff000f7802 */ /* 0x000fe20000000f00 */
[----:B------:R-:W-:Y:S02]  /*2d0a0*/  IMAD.MOV.U32 R12, RZ, RZ, RZ ;  /* 0x000000ffff0c7224 */ /* 0x000fe400078e00ff */
[----:B------:R-:W-:-:S07]  /*2d0b0*/  IMAD.MOV.U32 R11, RZ, RZ, 0x181f ;  /* 0x0000181fff0b7424 */ /* 0x000fce00078e00ff */
[----:B------:R-:W-:Y:S05]  /*2d0c0*/  WARPSYNC.COLLECTIVE R15, `(.L_x_2065) ;  /* 0x000000000f087348 */ /* 0x000fea0003c00000 */
[----:B------:R0:W1:Y:S02]  /*2d0d0*/  SHFL.IDX P6, R14, R13, R12, R11 ;  /* 0x0000000c0d0e7389 */ /* 0x00006400000c000b */
[----:B01----:R-:W-:Y:S01]  /*2d0e0*/  ENDCOLLECTIVE ;  /* 0x000000000000791b */ /* 0x003fe20003800000 */
.L_x_2065:
[----:B------:R-:W-:Y:S05]  /*2d0f0*/  BSYNC B0 ;  /* 0x0000000000007941 */ /* 0x000fea0003800000 */
.L_x_2064:
[----:B------:R-:W-:Y:S01]  /*2d100*/  IMAD.MOV.U32 R13, RZ, RZ, R4 ;  /* 0x000000ffff0d7224 */ /* 0x000fe200078e0004 */
[----:B------:R-:W-:Y:S01]  /*2d110*/  MOV R15, 0xffffffff ;  /* 0xffffffff000f7802 */ /* 0x000fe20000000f00 */
[----:B------:R-:W-:Y:S02]  /*2d120*/  IMAD.MOV.U32 R12, RZ, RZ, RZ ;  /* 0x000000ffff0c7224 */ /* 0x000fe400078e00ff */
[----:B------:R-:W-:Y:S02]  /*2d130*/  IMAD.MOV.U32 R11, RZ, RZ, 0x181f ;  /* 0x0000181fff0b7424 */ /* 0x000fe400078e00ff */
[----:B------:R-:W-:Y:S02]  /*2d140*/  IMAD.MOV.U32 R2, RZ, RZ, R14 ;  /* 0x000000ffff027224 */ /* 0x000fe400078e000e */
[----:B------:R-:W-:-:S07]  /*2d150*/  @P0 IMAD R8, R5, 0x2, R17 ;  /* 0x0000000205080824 */ /* 0x000fce00078e0211 */
[----:B------:R-:W-:Y:S05]  /*2d160*/  WARPSYNC.COLLECTIVE R15, `(.L_x_2066) ;  /* 0x000000000f087348 */ /* 0x000fea0003c00000 */
[----:B------:R0:W1:Y:S02]  /*2d170*/  SHFL.IDX P6, R14, R13, R12, R11 ;  /* 0x0000000c0d0e7389 */ /* 0x00006400000c000b */
[----:B01----:R-:W-:Y:S01]  /*2d180*/  ENDCOLLECTIVE ;  /* 0x000000000000791b */ /* 0x003fe20003800000 */
.L_x_2066:
[----:B------:R-:W-:Y:S01]  /*2d190*/  IMAD.MOV.U32 R13, RZ, RZ, R0 ;  /* 0x000000ffff0d7224 */ /* 0x000fe200078e0000 */
[----:B------:R-:W-:Y:S01]  /*2d1a0*/  MOV R12, 0x1 ;  /* 0x00000001000c7802 */ /* 0x000fe20000000f00 */
[----:B------:R-:W-:-:S07]  /*2d1b0*/  IMAD.MOV.U32 R3, RZ, RZ, R14 ;  /* 0x000000ffff037224 */ /* 0x000fce00078e000e */
[----:B------:R-:W-:Y:S05]  /*2d1c0*/  WARPSYNC.COLLECTIVE R15, `(.L_x_2067) ;  /* 0x000000000f087348 */ /* 0x000fea0003c00000 */
[----:B------:R0:W1:Y:S02]  /*2d1d0*/  SHFL.IDX P6, R14, R13, R12, R11 ;  /* 0x0000000c0d0e7389 */ /* 0x00006400000c000b */
[----:B01----:R-:W-:Y:S01]  /*2d1e0*/  ENDCOLLECTIVE ;  /* 0x000000000000791b */ /* 0x003fe20003800000 */
.L_x_2067:
        /* <DEDUP_REMOVED lines=13> */
[----:B0-----:R-:W-:Y:S01]  /*2d2c0*/  IMAD.MOV.U32 R2, RZ, RZ, R14 ;  /* 0x000000ffff027224 */ /* 0x001fe200078e000e */
[----:B------:R-:W-:-:S07]  /*2d2d0*/  @P1 LEA R8, R5, R17, 0x1 ;  /* 0x0000001105081211 */ /* 0x000fce00078e08ff */
[----:B------:R-:W-:Y:S05]  /*2d2e0*/  WARPSYNC.COLLECTIVE R15, `(.L_x_2068) ;  /* 0x000000000f087348 */ /* 0x000fea0003c00000 */
[----:B------:R0:W1:Y:S02]  /*2d2f0*/  SHFL.IDX P6, R14, R13, R12, R11 ;  /* 0x0000000c0d0e7389 */ /* 0x00006400000c000b */
[----:B01----:R-:W-:Y:S01]  /*2d300*/  ENDCOLLECTIVE ;  /* 0x000000000000791b */ /* 0x003fe20003800000 */
.L_x_2068:
[----:B------:R-:W-:Y:S02]  /*2d310*/  IMAD.MOV.U32 R13, RZ, RZ, R0 ;  /* 0x000000ffff0d7224 */ /* 0x000fe400078e0000 */
[----:B------:R-:W-:Y:S02]  /*2d320*/  IMAD.MOV.U32 R12, RZ, RZ, 0x2 ;  /* 0x00000002ff0c7424 */ /* 0x000fe400078e00ff */
[----:B------:R-:W-:-:S07]  /*2d330*/  IMAD.MOV.U32 R3, RZ, RZ, R14 ;  /* 0x000000ffff037224 */ /* 0x000fce00078e000e */
[----:B------:R-:W-:Y:S05]  /*2d340*/  WARPSYNC.COLLECTIVE R15, `(.L_x_2069) ;  /* 0x000000000f087348 */ /* 0x000fea0003c00000 */
[----:B------:R0:W1:Y:S02]  /*2d350*/  SHFL.IDX P6, R14, R13, R12, R11 ;  /* 0x0000000c0d0e7389 */ /* 0x00006400000c000b */
[----:B01----:R-:W-:Y:S01]  /*2d360*/  ENDCOLLECTIVE ;  /* 0x000000000000791b */ /* 0x003fe20003800000 */
.L_x_2069:
        /* <DEDUP_REMOVED lines=17> */
.L_x_2070:
[----:B------:R-:W-:Y:S02]  /*2d480*/  @P1 IMAD R8, R5, 0x2, R17 ;  /* 0x0000000205081824 */ /* 0x000fe400078e0211 */
[----:B------:R-:W-:Y:S02]  /*2d490*/  IMAD.MOV.U32 R13, RZ, RZ, R0 ;  /* 0x000000ffff0d7224 */ /* 0x000fe400078e0000 */
[----:B------:R-:W-:Y:S01]  /*2d4a0*/  IMAD.MOV.U32 R12, RZ, RZ, 0x3 ;  /* 0x00000003ff0c7424 */ /* 0x000fe200078e00ff */
[----:B------:R-:W-:-:S07]  /*2d4b0*/  MOV R3, R14 ;  /* 0x0000000e00037202 */ /* 0x000fce0000000f00 */
[----:B------:R-:W-:Y:S05]  /*2d4c0*/  WARPSYNC.COLLECTIVE R15, `(.L_x_2071) ;  /* 0x000000000f087348 */ /* 0x000fea0003c00000 */
[----:B------:R0:W1:Y:S02]  /*2d4d0*/  SHFL.IDX P6, R14, R13, R12, R11 ;  /* 0x0000000c0d0e7389 */ /* 0x00006400000c000b */
[----:B01----:R-:W-:Y:S01]  /*2d4e0*/  ENDCOLLECTIVE ;  /* 0x000000000000791b */ /* 0x003fe20003800000 */
.L_x_2071:
        /* <DEDUP_REMOVED lines=17> */
.L_x_2072:
[----:B------:R-:W-:Y:S01]  /*2d600*/  @P1 IMAD R8, R5, 0x2, R17 ;  /* 0x0000000205081824 */ /* 0x000fe200078e0211 */
[----:B------:R-:W-:Y:S01]  /*2d610*/  MOV R13, R0 ;  /* 0x00000000000d7202 */ /* 0x000fe20000000f00 */
[----:B------:R-:W-:Y:S02]  /*2d620*/  IMAD.MOV.U32 R12, RZ, RZ, 0x4 ;  /* 0x00000004ff0c7424 */ /* 0x000fe400078e00ff */
[----:B------:R-:W-:-:S07]  /*2d630*/  IMAD.MOV.U32 R3, RZ, RZ, R14 ;  /* 0x000000ffff037224 */ /* 0x000fce00078e000e */
[----:B------:R-:W-:Y:S05]  /*2d640*/  WARPSYNC.COLLECTIVE R15, `(.L_x_2073) ;  /* 0x000000000f087348 */ /* 0x000fea0003c00000 */
[----:B------:R0:W1:Y:S02]  /*2d650*/  SHFL.IDX P6, R14, R13, R12, R11 ;  /* 0x0000000c0d0e7389 */ /* 0x00006400000c000b */
[----:B01----:R-:W-:Y:S01]  /*2d660*/  ENDCOLLECTIVE ;  /* 0x000000000000791b */ /* 0x003fe20003800000 */
.L_x_2073:
        /* <DEDUP_REMOVED lines=17> */
.L_x_2074:
[----:B------:R-:W-:Y:S02]  /*2d780*/  @P1 IMAD R8, R5, 0x2, R17 ;  /* 0x0000000205081824 */ /* 0x000fe400078e0211 */
[----:B------:R-:W-:Y:S02]  /*2d790*/  IMAD.MOV.U32 R13, RZ, RZ, R0 ;  /* 0x000000ffff0d7224 */ /* 0x000fe400078e0000 */
[----:B------:R-:W-:Y:S02]  /*2d7a0*/  IMAD.MOV.U32 R12, RZ, RZ, 0x5 ;  /* 0x00000005ff0c7424 */ /* 0x000fe400078e00ff */
[----:B------:R-:W-:-:S07]  /*2d7b0*/  IMAD.MOV.U32 R3, RZ, RZ, R14 ;  /* 0x000000ffff037224 */ /* 0x000fce00078e000e */
[----:B------:R-:W-:Y:S05]  /*2d7c0*/  WARPSYNC.COLLECTIVE R15, `(.L_x_2075) ;  /* 0x000000000f087348 */ /* 0x000fea0003c00000 */
[----:B------:R0:W1:Y:S02]  /*2d7d0*/  SHFL.IDX P6, R14, R13, R12, R11 ;  /* 0x0000000c0d0e7389 */ /* 0x00006400000c000b */
[----:B01----:R-:W-:Y:S01]  /*2d7e0*/  ENDCOLLECTIVE ;  /* 0x000000000000791b */ /* 0x003fe20003800000 */
.L_x_2075:
[----:B------:R-:W-:-:S04]  /*2d7f0*/  @P1 LEA R3, P0, R9, R3, 0x1 ;  /* 0x0000000309031211 */ /* 0x000fc800078008ff */
[----:B------:R-:W-:-:S04]  /*2d800*/  @P1 IADD3.X R2, RZ, R2, RZ, P0, !PT ;  /* 0x00000002ff021210 */ /* 0x000fc800007fe4ff */
[----:B------:R-:W-:Y:S02]  /*2d810*/  @P1 LOP3.LUT R3, R3, R2, RZ, 0x3c, !PT ;  /* 0x0000000203031212 */ /* 0x000fe400078e3cff */
[----:B------:R-:W-:Y:S02]  /*2d820*/  MOV R13, R4 ;  /* 0x00000004000d7202 */ /* 0x000fe40000000f00 */
[----:B------:R-:W-:-:S04]  /*2d830*/  @P1 LOP3.LUT R2, R3, R2, RZ, 0x3c, !PT ;  /* 0x0000000203021212 */ /* 0x000fc800078e3cff */
[----:B------:R-:W-:Y:S01]  /*2d840*/  @P1 LOP3.LUT R3, R3, R2, RZ, 0x3c, !PT ;  /* 0x0000000203031212 */ /* 0x000fe200078e3cff */
[----:B------:R-:W-:-:S04]  /*2d850*/  IMAD.MOV.U32 R0, RZ, RZ, R14 ;  /* 0x000000ffff007224 */ /* 0x000fc800078e000e */
[----:B------:R-:W-:Y:S01]  /*2d860*/  @!PT LDS RZ, [RZ] ;  /* 0x00000000fffff984 */ /* 0x000fe20000000800 */
[----:B------:R-:W-:Y:S01]  /*2d870*/  @!PT LDS RZ, [RZ] ;  /* 0x00000000fffff984 */ /* 0x000fe20000000800 */
[----:B------:R-:W-:Y:S01]  /*2d880*/  @!PT LDS RZ, [RZ] ;  /* 0x00000000fffff984 */ /* 0x000fe20000000800 */
[----:B------:R0:W-:Y:S03]  /*2d890*/  @P1 LDGSTS.E.BYPASS.LTC128B.128 [R8+0x1a400], desc[UR60][R2.64], !P4 ;  /* 0x1a40000002081fae */ /* 0x0001e6000e101d7c */
[----:B0-----:R-:W-:Y:S05]  /*2d8a0*/  WARPSYNC.COLLECTIVE R15, `(.L_x_2076) ;  /* 0x000000000f087348 */ /* 0x001fea0003c00000 */
[----:B------:R1:W2:Y:S02]  /*2d8b0*/  SHFL.IDX P6, R14, R13, R12, R11 ;  /* 0x0000000c0d0e7389 */ /* 0x0002a400000c000b */
[----:B012---:R-:W-:Y:S01]  /*2d8c0*/  ENDCOLLECTIVE ;  /* 0x000000000000791b */ /* 0x007fe20003800000 */
.L_x_2076:
[----:B------:R-:W-:Y:S01]  /*2d8d0*/  @!PT LDS RZ, [RZ] ;  /* 0x00000000fffff984 */ /* 0x000fe20000000800 */
[----:B------:R-:W-:Y:S01]  /*2d8e0*/  @!PT LDS RZ, [RZ] ;  /* 0x00000000fffff984 */ /* 0x000fe20000000800 */
[----:B------:R-:W-:Y:S01]  /*2d8f0*/  @!PT LDS RZ, [RZ] ;  /* 0x00000000fffff984 */ /* 0x000fe20000000800 */
[----:B------:R-:W-:Y:S04]  /*2d900*/  @P1 LDGSTS.E.BYPASS.LTC128B.128 [R8+0x1d400], desc[UR60][R2.64+0x80], !P3 ;  /* 0x1d40008002081fae */ /* 0x000fe8000d901d7c */
[----:B------:R0:W-:Y:S02]  /*2d910*/  @P1 LDGSTS.E.BYPASS.LTC128B.128 [R8+0x20400], desc[UR60][R2.64+0x100], !P2 ;  /* 0x2040010002081fae */ /* 0x0001e4000d101d7c */
[----:B0-----:R-:W-:Y:S01]  /*2d920*/  IMAD.MOV.U32 R2, RZ, RZ, R14 ;  /* 0x000000ffff027224 */ /* 0x001fe200078e000e */
[----:B------:R-:W-:Y:S06]  /*2d930*/  BRA `(.L_x_2077) ;  /* 0xffffffa400c87947 */ /* 0x000fec000383ffff */
.L_x_1942:
[----:B------:R-:W-:Y:S01]  /*2d940*/  IMAD.MOV.U32 R13, RZ, RZ, R4 ;  /* 0x000000ffff0d7224 */ /* 0x000fe200078e0004 */
[----:B------:R-:W-:Y:S01]  /*2d950*/  MOV R15, 0xffffffff ;  /* 0xffffffff000f7802 */ /* 0x000fe20000000f00 */
[----:B------:R-:W-:Y:S02]  /*2d960*/  IMAD.MOV.U32 R12, RZ, RZ, RZ ;  /* 0x000000ffff0c7224 */ /* 0x000fe400078e00ff */
[----:B------:R-:W-:Y:S02]  /*2d970*/  IMAD.MOV.U32 R11, RZ, RZ, 0x181f ;  /* 0x0000181fff0b7424 */ /* 0x000fe400078e00ff */
[----:B------:R-:W-:Y:S02]  /*2d980*/  IMAD R32, R32, R7, RZ ;  /* 0x0000000720207224 */ /* 0x000fe400078e02ff */
[----:B------:R-:W-:-:S07]  /*2d990*/  IMAD.IADD R25, R9, 0x1, R25 ;  /* 0x0000000109197824 */ /* 0x000fce00078e0219 */
[----:B------:R-:W-:Y:S05]  /*2d9a0*/  WARPSYNC.COLLECTIVE R15, `(.L_x_2078) ;  /* 0x000000000f087348 */ /* 0x000fea0003c00000 */
[----:B------:R0:W1:Y:S02]  /*2d9b0*/  SHFL.IDX P6, R14, R13, R12, R11 ;  /* 0x0000000c0d0e7389 */ /* 0x00006400000c000b */
[----:B01----:R-:W-:Y:S01]  /*2d9c0*/  ENDCOLLECTIVE ;  /* 0x000000000000791b */ /* 0x003fe20003800000 */
.L_x_2078:
[----:B------:R-:W-:Y:S01]  /*2d9d0*/  ISETP.GE.AND P1, PT, R25, R32, PT ;  /* 0x000000201900720c */ /* 0x000fe20003f26270 */
[----:B------:R-:W-:Y:S02]  /*2d9e0*/  IMAD.MOV.U32 R13, RZ, RZ, R0 ;  /* 0x000000ffff0d7224 */ /* 0x000fe400078e0000 */
[----:B------:R-:W-:-:S10]  /*2d9f0*/  IMAD.MOV.U32 R2, RZ, RZ, R14 ;  /* 0x000000ffff027224 */ /* 0x000fd400078e000e */
[----:B------:R-:W-:Y:S05]  /*2da00*/  WARPSYNC.COLLECTIVE R15, `(.L_x_2079) ;  /* 0x000000000f087348 */ /* 0x000fea0003c00000 */
[----:B------:R0:W1:Y:S02]  /*2da10*/  SHFL.IDX P6, R14, R13, R12, R11 ;  /* 0x0000000c0d0e7389 */ /* 0x00006400000c000b */
[----:B01----:R-:W-:Y:S01]  /*2da20*/  ENDCOLLECTIVE ;  /* 0x000000000000791b */ /* 0x003fe20003800000 */
.L_x_2079:
[----:B------:R-:W-:Y:S02]  /*2da30*/  IMAD.MOV.U32 R13, RZ, RZ, R4 ;  /* 0x000000ffff0d7224 */ /* 0x000fe400078e0004 */
[----:B------:R-:W-:Y:S02]  /*2da40*/  IMAD.MOV.U32 R12, RZ, RZ, 0x1 ;  /* 0x00000001ff0c7424 */ /* 0x000fe400078e00ff */
[----:B------:R-:W-:-:S07]  /*2da50*/  IMAD.MOV.U32 R3, RZ, RZ, R14 ;  /* 0x000000ffff037224 */ /* 0x000fce00078e000e */
[----:B------:R-:W-:Y:S05]  /*2da60*/  WARPSYNC.COLLECTIVE R15, `(.L_x_2080) ;  /* 0x000000000f087348 */ /* 0x000fea0003c00000 */
[----:B------:R0:W1:Y:S02]  /*2da70*/  SHFL.IDX P6, R14, R13, R12, R11 ;  /* 0x0000000c0d0e7389 */ /* 0x00006400000c000b */
[----:B01----:R-:W-:Y:S01]  /*2da80*/  ENDCOLLECTIVE ;  /* 0x000000000000791b */ /* 0x003fe20003800000 */
.L_x_2080:
[----:B------:R-:W-:-:S04]  /*2da90*/  @!P1 LEA R5, P4, R8, R3, 0x1 ;  /* 0x0000000308059211 */ /* 0x000fc800078808ff */
[----:B------:R-:W-:Y:S01]  /*2daa0*/  @!P1 IADD3.X R3, RZ, R2, RZ, P4, !PT ;  /* 0x00000002ff039210 */ /* 0x000fe200027fe4ff */
[----:B------:R-:W-:Y:S02]  /*2dab0*/  @!P1 IMAD.MOV.U32 R2, RZ, RZ, R5 ;  /* 0x000000ffff029224 */ /* 0x000fe400078e0005 */
[----:B------:R-:W-:-:S03]  /*2dac0*/  VIADD R5, R25, 0x10 ;  /* 0x0000001019057836 */ /* 0x000fc60000000000 */
[----:B------:R-:W-:Y:S01]  /*2dad0*/  @!PT LDS RZ, [RZ] ;  /* 0x00000000fffff984 */ /* 0x000fe20000000800 */
[----:B------:R-:W-:Y:S01]  /*2dae0*/  @!PT LDS RZ, [RZ] ;  /* 0x00000000fffff984 */ /* 0x000fe20000000800 */
[----:B------:R-:W-:Y:S01]  /*2daf0*/  @!PT LDS RZ, [RZ] ;  /* 0x00000000fffff984 */ /* 0x000fe20000000800 */
[----:B------:R-:W-:Y:S01]  /*2db00*/  @!P1 LDGSTS.E.BYPASS.LTC128B.128 [R36+0xc400], desc[UR60][R2.64], !P3 ;  /* 0x0c40000002249fae */ /* 0x000fe2000d901d7c */
[----:B------:R-:W-:-:S03]  /*2db10*/  IMAD.MOV.U32 R13, RZ, RZ, R0 ;  /* 0x000000ffff0d7224 */ /* 0x000fc600078e0000 */
[----:B------:R-:W-:Y:S04]  /*2db20*/  @!P1 LDGSTS.E.BYPASS.LTC128B.128 [R36+0x10400], desc[UR60][R2.64+0x80], !P2 ;  /* 0x1040008002249fae */ /* 0x000fe8000d101d7c */
[----:B------:R0:W-:Y:S01]  /*2db30*/  @!P1 LDGSTS.E.BYPASS.LTC128B.128 [R36+0x14400], desc[UR60][R2.64+0x100], !P0 ;  /* 0x1440010002249fae */ /* 0x0001e2000c101d7c */
[----:B------:R-:W-:Y:S02]  /*2db40*/  ISETP.GE.AND P1, PT, R5, R32, PT ;  /* 0x000000200500720c */ /* 0x000fe40003f26270 */
[----:B0-----:R-:W-:-:S11]  /*2db50*/  MOV R2, R14 ;  /* 0x0000000e00027202 */ /* 0x001fd60000000f00 */
[----:B------:R-:W-:Y:S05]  /*2db60*/  WARPSYNC.COLLECTIVE R15, `(.L_x_2081) ;  /* 0x000000000f087348 */ /* 0x000fea0003c00000 */
[----:B------:R0:W1:Y:S02]  /*2db70*/  SHFL.IDX P6, R14, R13, R12, R11 ;  /* 0x0000000c0d0e7389 */ /* 0x00006400000c000b */
[----:B01----:R-:W-:Y:S01]  /*2db80*/  ENDCOLLECTIVE ;  /* 0x000000000000791b */ /* 0x003fe20003800000 */
.L_x_2081:
[----:B------:R-:W-:Y:S02]  /*2db90*/  IMAD.MOV.U32 R13, RZ, RZ, R4 ;  /* 0x000000ffff0d7224 */ /* 0x000fe400078e0004 */
[----:B------:R-:W-:Y:S02]  /*2dba0*/  IMAD.MOV.U32 R12, RZ, RZ, 0x2 ;  /* 0x00000002ff0c7424 */ /* 0x000fe400078e00ff */
[----:B------:R-:W-:-:S07]  /*2dbb0*/  IMAD.MOV.U32 R3, RZ, RZ, R14 ;  /* 0x000000ffff037224 */ /* 0x000fce00078e000e */
[----:B------:R-:W-:Y:S05]  /*2dbc0*/  WARPSYNC.COLLECTIVE R15, `(.L_x_2082) ;  /* 0x000000000f087348 */ /* 0x000fea0003c00000 */
[----:B------:R0:W1:Y:S02]  /*2dbd0*/  SHFL.IDX P6, R14, R13, R12, R11 ;  /* 0x0000000c0d0e7389 */ /* 0x00006400000c000b */
[----:B01----:R-:W-:Y:S01]  /*2dbe0*/  ENDCOLLECTIVE ;  /* 0x000000000000791b */ /* 0x003fe20003800000 */
.L_x_2082:
[----:B------:R-:W-:-:S05]  /*2dbf0*/  @!P1 LEA R5, P4, R8, R3, 0x1 ;  /* 0x0000000308059211 */ /* 0x000fca00078808ff */
[----:B------:R-:W-:Y:S02]  /*2dc00*/  @!P1 IMAD.X R6, RZ, RZ, R2, P4 ;  /* 0x000000ffff069224 */ /* 0x000fe400020e0602 */
[----:B------:R-:W-:Y:S02]  /*2dc10*/  @!P1 IMAD.MOV.U32 R2, RZ, RZ, R5 ;  /* 0x000000ffff029224 */ /* 0x000fe400078e0005 */
[----:B------:R-:W-:Y:S01]  /*2dc20*/  VIADD R5, R25, 0x20 ;  /* 0x0000002019057836 */ /* 0x000fe20000000000 */
[----:B------:R-:W-:Y:S02]  /*2dc30*/  @!P1 MOV R3, R6 ;  /* 0x0000000600039202 */ /* 0x000fe40000000f00 */
[----:B------:R-:W-:-:S03]  /*2dc40*/  MOV R13, R0 ;  /* 0x00000000000d7202 */ /* 0x000fc60000000f00 */
        /* <DEDUP_REMOVED lines=11> */
.L_x_2083:
[----:B------:R-:W-:Y:S02]  /*2dd00*/  IMAD.MOV.U32 R13, RZ, RZ, R4 ;  /* 0x000000ffff0d7224 */ /* 0x000fe400078e0004 */
[----:B------:R-:W-:Y:S02]  /*2dd10*/  IMAD.MOV.U32 R12, RZ, RZ, 0x3 ;  /* 0x00000003ff0c7424 */ /* 0x000fe400078e00ff */
[----:B------:R-:W-:-:S07]  /*2dd20*/  IMAD.MOV.U32 R3, RZ, RZ, R14 ;  /* 0x000000ffff037224 */ /* 0x000fce00078e000e */
[----:B------:R-:W-:Y:S05]  /*2dd30*/  WARPSYNC.COLLECTIVE R15, `(.L_x_2084) ;  /* 0x000000000f087348 */ /* 0x000fea0003c00000 */
[----:B------:R0:W1:Y:S02]  /*2dd40*/  SHFL.IDX P6, R14, R13, R12, R11 ;  /* 0x0000000c0d0e7389 */ /* 0x00006400000c000b */
[----:B01----:R-:W-:Y:S01]  /*2dd50*/  ENDCOLLECTIVE ;  /* 0x000000000000791b */ /* 0x003fe20003800000 */
.L_x_2084:
[----:B------:R-:W-:-:S05]  /*2dd60*/  @!P1 LEA R5, P4, R8, R3, 0x1 ;  /* 0x0000000308059211 */ /* 0x000fca00078808ff */
[----:B------:R-:W-:Y:S02]  /*2dd70*/  @!P1 IMAD.X R6, RZ, RZ, R2, P4 ;  /* 0x000000ffff069224 */ /* 0x000fe400020e0602 */
[----:B------:R-:W-:Y:S01]  /*2dd80*/  @!P1 IMAD.MOV.U32 R2, RZ, RZ, R5 ;  /* 0x000000ffff029224 */ /* 0x000fe200078e0005 */
[----:B------:R-:W-:Y:S01]  /*2dd90*/  IADD3 R5, R25, 0x30, RZ ;  /* 0x0000003019057810 */ /* 0x000fe20007ffe0ff */
[----:B------:R-:W-:Y:S02]  /*2dda0*/  @!P1 IMAD.MOV.U32 R3, RZ, RZ, R6 ;  /* 0x000000ffff039224 */ /* 0x000fe400078e0006 */
[----:B------:R-:W-:-:S03]  /*2ddb0*/  IMAD.MOV.U32 R13, RZ, RZ, R0 ;  /* 0x000000ffff0d7224 */ /* 0x000fc600078e0000 */
        /* <DEDUP_REMOVED lines=11> */
.L_x_2085:
[----:B------:R-:W-:Y:S01]  /*2de70*/  MOV R13, R4 ;  /* 0x00000004000d7202 */ /* 0x000fe20000000f00 */
[----:B------:R-:W-:Y:S01]  /*2de80*/  IMAD.MOV.U32 R12, RZ, RZ, 0x4 ;  /* 0x00000004ff0c7424 */ /* 0x000fe200078e00ff */
[----:B------:R-:W-:-:S07]  /*2de90*/  MOV R3, R14 ;  /* 0x0000000e00037202 */ /* 0x000fce0000000f00 */
[----:B------:R-:W-:Y:S05]  /*2dea0*/  WARPSYNC.COLLECTIVE R15, `(.L_x_2086) ;  /* 0x000000000f087348 */ /* 0x000fea0003c00000 */
[----:B------:R0:W1:Y:S02]  /*2deb0*/  SHFL.IDX P6, R14, R13, R12, R11 ;  /* 0x0000000c0d0e7389 */ /* 0x00006400000c000b */
[----:B01----:R-:W-:Y:S01]  /*2dec0*/  ENDCOLLECTIVE ;  /* 0x000000000000791b */ /* 0x003fe20003800000 */
.L_x_2086:
[----:B------:R-:W-:-:S05]  /*2ded0*/  @!P1 LEA R5, P4, R8, R3, 0x1 ;  /* 0x0000000308059211 */ /* 0x000fca00078808ff */
[----:B------:R-:W-:Y:S02]  /*2dee0*/  @!P1 IMAD.X R6, RZ, RZ, R2, P4 ;  /* 0x000000ffff069224 */ /* 0x000fe400020e0602 */
[----:B------:R-:W-:Y:S02]  /*2def0*/  @!P1 IMAD.MOV.U32 R2, RZ, RZ, R5 ;  /* 0x000000ffff029224 */ /* 0x000fe400078e0005 */
[----:B------:R-:W-:Y:S02]  /*2df00*/  @!P1 IMAD.MOV.U32 R3, RZ, RZ, R6 ;  /* 0x000000ffff039224 */ /* 0x000fe400078e0006 */
[----:B------:R-:W-:Y:S02]  /*2df10*/  VIADD R5, R25, 0x40 ;  /* 0x0000004019057836 */ /* 0x000fe40000000000 */
[----:B------:R-:W-:Y:S01]  /*2df20*/  IMAD.MOV.U32 R13, RZ, RZ, R0 ;  /* 0x000000ffff0d7224 */ /* 0x000fe200078e0000 */
        /* <DEDUP_REMOVED lines=11> */
.L_x_2087:
[----:B------:R-:W-:Y:S01]  /*2dfe0*/  IMAD.MOV.U32 R13, RZ, RZ, R4 ;  /* 0x000000ffff0d7224 */ /* 0x000fe200078e0004 */
[----:B------:R-:W-:Y:S01]  /*2dff0*/  MOV R12, 0x5 ;  /* 0x00000005000c7802 */ /* 0x000fe20000000f00 */
[----:B------:R-:W-:-:S07]  /*2e000*/  IMAD.MOV.U32 R3, RZ, RZ, R14 ;  /* 0x000000ffff037224 */ /* 0x000fce00078e000e */
[----:B------:R-:W-:Y:S05]  /*2e010*/  WARPSYNC.COLLECTIVE R15, `(.L_x_2088) ;  /* 0x000000000f087348 */ /* 0x000fea0003c00000 */
[----:B------:R0:W1:Y:S02]  /*2e020*/  SHFL.IDX P6, R14, R13, R12, R11 ;  /* 0x0000000c0d0e7389 */ /* 0x00006400000c000b */
[----:B01----:R-:W-:Y:S01]  /*2e030*/  ENDCOLLECTIVE ;  /* 0x000000000000791b */ /* 0x003fe20003800000 */
.L_x_2088:
[----:B------:R-:W-:-:S04]  /*2e040*/  @!P1 LEA R5, P4, R8, R3, 0x1 ;  /* 0x0000000308059211 */ /* 0x000fc800078808ff */
[----:B------:R-:W-:Y:S01]  /*2e050*/  @!P1 IADD3.X R6, RZ, R2, RZ, P4, !PT ;  /* 0x00000002ff069210 */ /* 0x000fe200027fe4ff */
[----:B------:R-:W-:Y:S02]  /*2e060*/  @!P1 IMAD.MOV.U32 R2, RZ, RZ, R5 ;  /* 0x000000ffff029224 */ /* 0x000fe400078e0005 */
[----:B------:R-:W-:Y:S02]  /*2e070*/  VIADD R5, R25, 0x50 ;  /* 0x0000005019057836 */ /* 0x000fe40000000000 */
        /* <DEDUP_REMOVED lines=13> */
.L_x_2089:
[----:B------:R-:W-:Y:S02]  /*2e150*/  IMAD.MOV.U32 R13, RZ, RZ, R4 ;  /* 0x000000ffff0d7224 */ /* 0x000fe400078e0004 */
[----:B------:R-:W-:Y:S02]  /*2e160*/  IMAD.MOV.U32 R12, RZ, RZ, 0x6 ;  /* 0x00000006ff0c7424 */ /* 0x000fe400078e00ff */
[----:B------:R-:W-:-:S07]  /*2e170*/  IMAD.MOV.U32 R3, RZ, RZ, R14 ;  /* 0x000000ffff037224 */ /* 0x000fce00078e000e */
[----:B------:R-:W-:Y:S05]  /*2e180*/  WARPSYNC.COLLECTIVE R15, `(.L_x_2090) ;  /* 0x000000000f087348 */ /* 0x000fea0003c00000 */
[----:B------:R0:W1:Y:S02]  /*2e190*/  SHFL.IDX P6, R14, R13, R12, R11 ;  /* 0x0000000c0d0e7389 */ /* 0x00006400000c000b */
[----:B01----:R-:W-:Y:S01]  /*2e1a0*/  ENDCOLLECTIVE ;  /* 0x000000000000791b */ /* 0x003fe20003800000 */
.L_x_2090:
[----:B------:R-:W-:-:S05]  /*2e1b0*/  @!P1 LEA R5, P4, R8, R3, 0x1 ;  /* 0x0000000308059211 */ /* 0x000fca00078808ff */
[----:B------:R-:W-:Y:S01]  /*2e1c0*/  @!P1 IMAD.X R6, RZ, RZ, R2, P4 ;  /* 0x000000ffff069224 */ /* 0x000fe200020e0602 */
[----:B------:R-:W-:Y:S01]  /*2e1d0*/  @!P1 MOV R2, R5 ;  /* 0x0000000500029202 */ /* 0x000fe20000000f00 */
        /* <DEDUP_REMOVED lines=14> */
.L_x_2091:
[----:B------:R-:W-:Y:S02]  /*2e2c0*/  IMAD.MOV.U32 R13, RZ, RZ, R4 ;  /* 0x000000ffff0d7224 */ /* 0x000fe400078e0004 */
[----:B------:R-:W-:Y:S02]  /*2e2d0*/  IMAD.MOV.U32 R12, RZ, RZ, 0x7 ;  /* 0x00000007ff0c7424 */ /* 0x000fe400078e00ff */
[----:B------:R-:W-:-:S07]  /*2e2e0*/  IMAD.MOV.U32 R3, RZ, RZ, R14 ;  /* 0x000000ffff037224 */ /* 0x000fce00078e000e */
[----:B------:R-:W-:Y:S05]  /*2e2f0*/  WARPSYNC.COLLECTIVE R15, `(.L_x_2092) ;  /* 0x000000000f087348 */ /* 0x000fea0003c00000 */
[----:B------:R0:W1:Y:S02]  /*2e300*/  SHFL.IDX P6, R14, R13, R12, R11 ;  /* 0x0000000c0d0e7389 */ /* 0x00006400000c000b */
[----:B01----:R-:W-:Y:S01]  /*2e310*/  ENDCOLLECTIVE ;  /* 0x000000000000791b */ /* 0x003fe20003800000 */
.L_x_2092:
[----:B------:R-:W-:-:S05]  /*2e320*/  @!P1 LEA R5, P4, R8, R3, 0x1 ;  /* 0x0000000308059211 */ /* 0x000fca00078808ff */
[----:B------:R-:W-:Y:S02]  /*2e330*/  @!P1 IMAD.X R6, RZ, RZ, R2, P4 ;  /* 0x000000ffff069224 */ /* 0x000fe400020e0602 */
[----:B------:R-:W-:-:S03]  /*2e340*/  @!P1 IMAD.MOV.U32 R2, RZ, RZ, R5 ;  /* 0x000000ffff029224 */ /* 0x000fc600078e0005 */
[----:B------:R-:W-:Y:S01]  /*2e350*/  @!P1 MOV R3, R6 ;  /* 0x0000000600039202 */ /* 0x000fe20000000f00 */
[----:B------:R-:W-:-:S04]  /*2e360*/  IMAD.MOV.U32 R13, RZ, RZ, R0 ;  /* 0x000000ffff0d7224 */ /* 0x000fc800078e0000 */
        /* <DEDUP_REMOVED lines=10> */
.L_x_2093:
[----:B------:R-:W-:Y:S05]  /*2e410*/  BRA `(.L_x_2094) ;  /* 0xffffffa800307947 */ /* 0x000fea000383ffff */
.L_x_1947:
[----:B0-----:R0:W1:Y:S02]  /*2e420*/  SYNCS.PHASECHK.TRANS64.TRYWAIT P0, [R17+URZ+0x2a820], R2 ;  /* 0x02a82002110075a7 */ /* 0x001064000800017f */
[----:B-1----:R-:W-:Y:S05]  /*2e430*/  @!P0 NANOSLEEP.SYNCS 0x989680 ;  /* 0x009896800000895d */ /* 0x002fea0003900000 */
[----:B------:R-:W1:Y:S02]  /*2e440*/  @!P0 SYNCS.PHASECHK.TRANS64 P0, [R17+URZ+0x2a820], R2 ;  /* 0x02a82002110085a7 */ /* 0x000e64000800007f */
[----:B-1----:R-:W-:Y:S05]  /*2e450*/  @!P0 BRA `(.L_x_1947) ;  /* 0xfffffffc00f08947 */ /* 0x002fea000383ffff */
[----:B------:R-:W-:Y:S05]  /*2e460*/  BRA `(.L_x_2095) ;  /* 0xffffffa800a87947 */ /* 0x000fea000383ffff */
.L_x_1952:
[----:B0-----:R0:W1:Y:S02]  /*2e470*/  SYNCS.PHASECHK.TRANS64.TRYWAIT P0, [R5+URZ+0x2a840], R0 ;  /* 0x02a84000050075a7 */ /* 0x001064000800017f */
[----:B-1----:R-:W-:Y:S05]  /*2e480*/  @!P0 NANOSLEEP.SYNCS 0x989680 ;  /* 0x009896800000895d */ /* 0x002fea0003900000 */
[----:B------:R-:W1:Y:S02]  /*2e490*/  @!P0 SYNCS.PHASECHK.TRANS64 P0, [R5+URZ+0x2a840], R0 ;  /* 0x02a84000050085a7 */ /* 0x000e64000800007f */
[----:B-1----:R-:W-:Y:S05]  /*2e4a0*/  @!P0 BRA `(.L_x_1952) ;  /* 0xfffffffc00f08947 */ /* 0x002fea000383ffff */
[----:B------:R-:W-:Y:S05]  /*2e4b0*/  BRA `(.L_x_2096) ;  /* 0xffffffac006c7947 */ /* 0x000fea000383ffff */
.L_x_1953:
[----:B------:R-:W-:Y:S01]  /*2e4c0*/  BSSY B1, `(.L_x_2097) ;  /* 0x0000008000017945 */ /* 0x000fe20003800000 */
[----:B------:R-:W-:Y:S01]  /*2e4d0*/  MOV R13, R8 ;  /* 0x00000008000d7202 */ /* 0x000fe20000000f00 */
[----:B------:R-:W-:Y:S02]  /*2e4e0*/  IMAD.MOV.U32 R12, RZ, RZ, RZ ;  /* 0x000000ffff0c7224 */ /* 0x000fe400078e00ff */
[----:B------:R-:W-:Y:S02]  /*2e4f0*/  IMAD.MOV.U32 R11, RZ, RZ, 0x181f ;  /* 0x0000181fff0b7424 */ /* 0x000fe400078e00ff */
[----:B------:R-:W-:-:S07]  /*2e500*/  IMAD.MOV.U32 R15, RZ, RZ, -0x1 ;  /* 0xffffffffff0f7424 */ /* 0x000fce00078e00ff */
[----:B------:R-:W-:Y:S05]  /*2e510*/  WARPSYNC.COLLECTIVE R15, `(.L_x_2098) ;  /* 0x000000000f087348 */ /* 0x000fea0003c00000 */
[----:B------:R0:W1:Y:S02]  /*2e520*/  SHFL.IDX P6, R14, R13, R12, R11 ;  /* 0x0000000c0d0e7389 */ /* 0x00006400000c000b */
[----:B01----:R-:W-:Y:S01]  /*2e530*/  ENDCOLLECTIVE ;  /* 0x000000000000791b */ /* 0x003fe20003800000 */
.L_x_2098:
[----:B------:R-:W-:Y:S05]  /*2e540*/  BSYNC B1 ;  /* 0x0000000000017941 */ /* 0x000fea0003800000 */
.L_x_2097:
[----:B------:R-:W0:Y:S01]  /*2e550*/  S2R R35, SR_TID.X ;  /* 0x0000000000237919 */ /* 0x000e220000002100 */
[----:B------:R-:W-:Y:S01]  /*2e560*/  MOV R13, R9 ;  /* 0x00000009000d7202 */ /* 0x000fe20000000f00 */
        /* <DEDUP_REMOVED lines=8> */
.L_x_2099:
[----:B------:R-:W-:Y:S01]  /*2e5f0*/  IMAD.MOV.U32 R13, RZ, RZ, R8 ;  /* 0x000000ffff0d7224 */ /* 0x000fe200078e0008 */
[----:B------:R-:W-:Y:S01]  /*2e600*/  MOV R12, 0x1 ;  /* 0x00000001000c7802 */ /* 0x000fe20000000f00 */
[----:B------:R-:W-:Y:S01]  /*2e610*/  IMAD.SHL.U32 R35, R35, 0x8, RZ ;  /* 0x0000000823237824 */ /* 0x000fe200078e00ff */
[----:B------:R-:W-:-:S07]  /*2e620*/  MOV R2, R14 ;  /* 0x0000000e00027202 */ /* 0x000fce0000000f00 */
[----:B------:R-:W-:Y:S05]  /*2e630*/  WARPSYNC.COLLECTIVE R15, `(.L_x_2100) ;  /* 0x000000000f087348 */ /* 0x000fea0003c00000 */
[----:B------:R0:W1:Y:S02]  /*2e640*/  SHFL.IDX P6, R14, R13, R12, R11 ;  /* 0x0000000c0d0e7389 */ /* 0x00006400000c000b */
[----:B01----:R-:W-:Y:S01]  /*2e650*/  ENDCOLLECTIVE ;  /* 0x000000000000791b */ /* 0x003fe20003800000 */
.L_x_2100:
[----:B------:R-:W-:-:S05]  /*2e660*/  LOP3.LUT R35, R35, 0x38, RZ, 0xc0, !PT ;  /* 0x0000003823237812 */ /* 0x000fca00078ec0ff */
[----:B------:R-:W-:-:S05]  /*2e670*/  IMAD.SHL.U32 R0, R35, 0x2, RZ ;  /* 0x0000000223007824 */ /* 0x000fca00078e00ff */
[----:B------:R-:W-:Y:S01]  /*2e680*/  IADD3 R2, P0, R2, R0, RZ ;  /* 0x0000000002027210 */ /* 0x000fe20007f1e0ff */
[----:B------:R-:W-:-:S04]  /*2e690*/  IMAD.MOV.U32 R13, RZ, RZ, R9 ;  /* 0x000000ffff0d7224 */ /* 0x000fc800078e0009 */
[----:B------:R-:W-:-:S05]  /*2e6a0*/  IMAD.X R3, RZ, RZ, R3, P0 ;  /* 0x000000ffff037224 */ /* 0x000fca00000e0603 */
        /* <DEDUP_REMOVED lines=10> */
.L_x_2101:
[----:B------:R-:W-:Y:S01]  /*2e750*/  MOV R13, R8 ;  /* 0x00000008000d7202 */ /* 0x000fe20000000f00 */
[----:B------:R-:W-:Y:S02]  /*2e760*/  IMAD.MOV.U32 R12, RZ, RZ, 0x2 ;  /* 0x00000002ff0c7424 */ /* 0x000fe400078e00ff */
[----:B------:R-:W-:-:S07]  /*2e770*/  IMAD.MOV.U32 R2, RZ, RZ, R14 ;  /* 0x000000ffff027224 */ /* 0x000fce00078e000e */
[----:B------:R-:W-:Y:S05]  /*2e780*/  WARPSYNC.COLLECTIVE R15, `(.L_x_2102) ;  /* 0x000000000f087348 */ /* 0x000fea0003c00000 */
[----:B------:R0:W1:Y:S02]  /*2e790*/  SHFL.IDX P6, R14, R13, R12, R11 ;  /* 0x0000000c0d0e7389 */ /* 0x00006400000c000b */
[----:B01----:R-:W-:Y:S01]  /*2e7a0*/  ENDCOLLECTIVE ;  /* 0x000000000000791b */ /* 0x003fe20003800000 */
.L_x_2102:
        /* <DEDUP_REMOVED lines=13> */
.L_x_2103:
[----:B------:R-:W-:Y:S02]  /*2e880*/  IMAD.MOV.U32 R13, RZ, RZ, R8 ;  /* 0x000000ffff0d7224 */ /* 0x000fe400078e0008 */
[----:B------:R-:W-:Y:S02]  /*2e890*/  IMAD.MOV.U32 R12, RZ, RZ, 0x3 ;  /* 0x00000003ff0c7424 */ /* 0x000fe400078e00ff */
[----:B------:R-:W-:-:S07]  /*2e8a0*/  IMAD.MOV.U32 R2, RZ, RZ, R14 ;  /* 0x000000ffff027224 */ /* 0x000fce00078e000e */
[----:B------:R-:W-:Y:S05]  /*2e8b0*/  WARPSYNC.COLLECTIVE R15, `(.L_x_2104) ;  /* 0x000000000f087348 */ /* 0x000fea0003c00000 */
[----:B------:R0:W1:Y:S02]  /*2e8c0*/  SHFL.IDX P6, R14, R13, R12, R11 ;  /* 0x0000000c0d0e7389 */ /* 0x00006400000c000b */
[----:B01----:R-:W-:Y:S01]  /*2e8d0*/  ENDCOLLECTIVE ;  /* 0x000000000000791b */ /* 0x003fe20003800000 */
.L_x_2104:
[----:B------:R-:W-:-:S04]  /*2e8e0*/  IADD3 R2, P0, R2, R0, RZ ;  /* 0x0000000002027210 */ /* 0x000fc80007f1e0ff */
[----:B------:R-:W-:-:S05]  /*2e8f0*/  IADD3.X R3, RZ, R35, RZ, P0, !PT ;  /* 0x00000023ff037210 */ /* 0x000fca00007fe4ff */
        /* <DEDUP_REMOVED lines=11> */
.L_x_2105:
[----:B------:R-:W-:Y:S02]  /*2e9b0*/  IMAD.MOV.U32 R13, RZ, RZ, R8 ;  /* 0x000000ffff0d7224 */ /* 0x000fe400078e0008 */
[----:B------:R-:W-:Y:S01]  /*2e9c0*/  IMAD.MOV.U32 R12, RZ, RZ, 0x4 ;  /* 0x00000004ff0c7424 */ /* 0x000fe200078e00ff */
[----:B------:R-:W-:-:S07]  /*2e9d0*/  MOV R2, R14 ;  /* 0x0000000e00027202 */ /* 0x000fce0000000f00 */
[----:B------:R-:W-:Y:S05]  /*2e9e0*/  WARPSYNC.COLLECTIVE R15, `(.L_x_2106) ;  /* 0x000000000f087348 */ /* 0x000fea0003c00000 */
[----:B------:R0:W1:Y:S02]  /*2e9f0*/  SHFL.IDX P6, R14, R13, R12, R11 ;  /* 0x0000000c0d0e7389 */ /* 0x00006400000c000b */
[----:B01----:R-:W-:Y:S01]  /*2ea00*/  ENDCOLLECTIVE ;  /* 0x000000000000791b */ /* 0x003fe20003800000 */
.L_x_2106:
[----:B------:R-:W-:-:S05]  /*2ea10*/  IADD3 R2, P0, R2, R0, RZ ;  /* 0x0000000002027210 */ /* 0x000fca0007f1e0ff */
[----:B------:R-:W-:-:S05]  /*2ea20*/  IMAD.X R3, RZ, RZ, R35, P0 ;  /* 0x000000ffff037224 */ /* 0x000fca00000e0623 */
        /* <DEDUP_REMOVED lines=11> */
.L_x_2107:
[----:B------:R-:W-:Y:S02]  /*2eae0*/  IMAD.MOV.U32 R13, RZ, RZ, R8 ;  /* 0x000000ffff0d7224 */ /* 0x000fe400078e0008 */
[----:B------:R-:W-:Y:S02]  /*2eaf0*/  IMAD.MOV.U32 R12, RZ, RZ, 0x5 ;  /* 0x00000005ff0c7424 */ /* 0x000fe400078e00ff */
[----:B------:R-:W-:-:S07]  /*2eb00*/  IMAD.MOV.U32 R2, RZ, RZ, R14 ;  /* 0x000000ffff027224 */ /* 0x000fce00078e000e */
[----:B------:R-:W-:Y:S05]  /*2eb10*/  WARPSYNC.COLLECTIVE R15, `(.L_x_2108) ;  /* 0x000000000f087348 */ /* 0x000fea0003c00000 */
[----:B------:R0:W1:Y:S02]  /*2eb20*/  SHFL.IDX P6, R14, R13, R12, R11 ;  /* 0x0000000c0d0e7389 */ /* 0x00006400000c000b */
[----:B01----:R-:W-:Y:S01]  /*2eb30*/  ENDCOLLECTIVE ;  /* 0x000000000000791b */ /* 0x003fe20003800000 */
.L_x_2108:
        /* <DEDUP_REMOVED lines=9> */
[----:B------:R-:W-:-:S07]  /*2ebd0*/  MOV R35, R14 ;  /* 0x0000000e00237202 */ /* 0x000fce0000000f00 */
[----:B0-----:R-:W-:Y:S05]  /*2ebe0*/  WARPSYNC.COLLECTIVE R15, `(.L_x_2109) ;  /* 0x000000000f087348 */ /* 0x001fea0003c00000 */
[----:B------:R1:W2:Y:S02]  /*2ebf0*/  SHFL.IDX P6, R14, R13, R12, R11 ;  /* 0x0000000c0d0e7389 */ /* 0x0002a400000c000b */
[----:B012---:R-:W-:Y:S01]  /*2ec00*/  ENDCOLLECTIVE ;  /* 0x000000000000791b */ /* 0x007fe20003800000 */
.L_x_2109:
[----:B------:R-:W-:Y:S01]  /*2ec10*/  IMAD.MOV.U32 R2, RZ, RZ, R14 ;  /* 0x000000ffff027224 */ /* 0x000fe200078e000e */
[----:B------:R-:W-:Y:S06]  /*2ec20*/  BRA `(.L_x_2110) ;  /* 0xffffffa8009c7947 */ /* 0x000fec000383ffff */
.L_x_1958:
[----:B-1----:R1:W2:Y:S02]  /*2ec30*/  SYNCS.PHASECHK.TRANS64.TRYWAIT P0, [R5+URZ+0x2a860], R2 ;  /* 0x02a86002050075a7 */ /* 0x0022a4000800017f */
[----:B--2---:R-:W-:Y:S05]  /*2ec40*/  @!P0 NANOSLEEP.SYNCS 0x989680 ;  /* 0x009896800000895d */ /* 0x004fea0003900000 */
[----:B------:R-:W2:Y:S02]  /*2ec50*/  @!P0 SYNCS.PHASECHK.TRANS64 P0, [R5+URZ+0x2a860], R2 ;  /* 0x02a86002050085a7 */ /* 0x000ea4000800007f */
[----:B--2---:R-:W-:Y:S05]  /*2ec60*/  @!P0 BRA `(.L_x_1958) ;  /* 0xfffffffc00f08947 */ /* 0x004fea000383ffff */
[----:B------:R-:W-:Y:S05]  /*2ec70*/  BRA `(.L_x_2111) ;  /* 0xffffffa800f87947 */ /* 0x000fea000383ffff */
.L_x_1959:
[----:B------:R-:W-:Y:S01]  /*2ec80*/  BSSY B1, `(.L_x_2112) ;  /* 0x0000008000017945 */ /* 0x000fe20003800000 */
[----:B------:R-:W-:Y:S01]  /*2ec90*/  IMAD.MOV.U32 R13, RZ, RZ, R19 ;  /* 0x000000ffff0d7224 */ /* 0x000fe200078e0013 */
[----:B------:R-:W-:Y:S01]  /*2eca0*/  MOV R11, 0x181f ;  /* 0x0000181f000b7802 */ /* 0x000fe20000000f00 */
[----:B------:R-:W-:Y:S02]  /*2ecb0*/  IMAD.MOV.U32 R12, RZ, RZ, RZ ;  /* 0x000000ffff0c7224 */ /* 0x000fe400078e00ff */
[----:B------:R-:W-:-:S07]  /*2ecc0*/  IMAD.MOV.U32 R15, RZ, RZ, -0x1 ;  /* 0xffffffffff0f7424 */ /* 0x000fce00078e00ff */
[----:B-1----:R-:W-:Y:S05]  /*2ecd0*/  WARPSYNC.COLLECTIVE R15, `(.L_x_2113) ;  /* 0x000000000f087348 */ /* 0x002fea0003c00000 */
[----:B------:R0:W2:Y:S02]  /*2ece0*/  SHFL.IDX P6, R14, R13, R12, R11 ;  /* 0x0000000c0d0e7389 */ /* 0x0000a400000c000b */
[----:B012---:R-:W-:Y:S01]  /*2ecf0*/  ENDCOLLECTIVE ;  /* 0x000000000000791b */ /* 0x007fe20003800000 */
.L_x_2113:
[----:B------:R-:W-:Y:S05]  /*2ed00*/  BSYNC B1 ;  /* 0x0000000000017941 */ /* 0x000fea0003800000 */
.L_x_2112:
[----:B------:R-:W-:Y:S01]  /*2ed10*/  IMAD.MOV.U32 R13, RZ, RZ, R18 ;  /* 0x000000ffff0d7224 */ /* 0x000fe200078e0012 */
[----:B------:R-:W-:Y:S01]  /*2ed20*/  MOV R11, 0x181f ;  /* 0x0000181f000b7802 */ /* 0x000fe20000000f00 */
[----:B------:R-:W-:Y:S02]  /*2ed30*/  IMAD.MOV.U32 R12, RZ, RZ, RZ ;  /* 0x000000ffff0c7224 */ /* 0x000fe400078e00ff */
[----:B------:R-:W-:Y:S02]  /*2ed40*/  IMAD.MOV.U32 R15, RZ, RZ, -0x1 ;  /* 0xffffffffff0f7424 */ /* 0x000fe400078e00ff */
[----:B------:R-:W-:Y:S02]  /*2ed50*/  IMAD.MOV.U32 R3, RZ, RZ, R14 ;  /* 0x000000ffff037224 */ /* 0x000fe400078e000e */
[----:B------:R-:W-:-:S07]  /*2ed60*/  IMAD R4, R4, 0x2, R17 ;  /* 0x0000000204047824 */ /* 0x000fce00078e0211 */
[----:B------:R-:W-:Y:S05]  /*2ed70*/  WARPSYNC.COLLECTIVE R15, `(.L_x_2114) ;  /* 0x000000000f087348 */ /* 0x000fea0003c00000 */
[----:B------:R0:W1:Y:S02]  /*2ed80*/  SHFL.IDX P6, R14, R13, R12, R11 ;  /* 0x0000000c0d0e7389 */ /* 0x00006400000c000b */
[----:B01----:R-:W-:Y:S01]  /*2ed90*/  ENDCOLLECTIVE ;  /* 0x000000000000791b */ /* 0x003fe20003800000 */
.L_x_2114:
[----:B------:R-:W-:Y:S01]  /*2eda0*/  MOV R13, R19 ;  /* 0x00000013000d7202 */ /* 0x000fe20000000f00 */
[----:B------:R-:W-:Y:S02]  /*2edb0*/  IMAD.MOV.U32 R12, RZ, RZ, 0x1 ;  /* 0x00000001ff0c7424 */ /* 0x000fe400078e00ff */
[----:B------:R-:W-:-:S07]  /*2edc0*/  IMAD.MOV.U32 R2, RZ, RZ, R14 ;  /* 0x000000ffff027224 */ /* 0x000fce00078e000e */
[----:B------:R-:W-:Y:S05]  /*2edd0*/  WARPSYNC.COLLECTIVE R15, `(.L_x_2115) ;  /* 0x000000000f087348 */ /* 0x000fea0003c00000 */
[----:B------:R0:W1:Y:S02]  /*2ede0*/  SHFL.IDX P6, R14, R13, R12, R11 ;  /* 0x0000000c0d0e7389 */ /* 0x00006400000c000b */
[----:B01----:R-:W-:Y:S01]  /*2edf0*/  ENDCOLLECTIVE ;  /* 0x000000000000791b */ /* 0x003fe20003800000 */
.L_x_2115:
        /* <DEDUP_REMOVED lines=15> */
.L_x_2116:
[----:B------:R-:W-:Y:S02]  /*2eef0*/  IMAD.MOV.U32 R13, RZ, RZ, R19 ;  /* 0x000000ffff0d7224 */ /* 0x000fe400078e0013 */
[----:B------:R-:W-:Y:S02]  /*2ef00*/  IMAD.MOV.U32 R12, RZ, RZ, 0x2 ;  /* 0x00000002ff0c7424 */ /* 0x000fe400078e00ff */
[----:B------:R-:W-:-:S07]  /*2ef10*/  IMAD.MOV.U32 R2, RZ, RZ, R14 ;  /* 0x000000ffff027224 */ /* 0x000fce00078e000e */
[----:B------:R-:W-:Y:S05]  /*2ef20*/  WARPSYNC.COLLECTIVE R15, `(.L_x_2117) ;  /* 0x000000000f087348 */ /* 0x000fea0003c00000 */
[----:B------:R0:W1:Y:S02]  /*2ef30*/  SHFL.IDX P6, R14, R13, R12, R11 ;  /* 0x0000000c0d0e7389 */ /* 0x00006400000c000b */
[----:B01----:R-:W-:Y:S01]  /*2ef40*/  ENDCOLLECTIVE ;  /* 0x000000000000791b */ /* 0x003fe20003800000 */
.L_x_2117:
        /* <DEDUP_REMOVED lines=14> */
.L_x_2118:
[----:B------:R-:W-:Y:S02]  /*2f030*/  IMAD.MOV.U32 R13, RZ, RZ, R19 ;  /* 0x000000ffff0d7224 */ /* 0x000fe400078e0013 */
[----:B------:R-:W-:Y:S01]  /*2f040*/  IMAD.MOV.U32 R12, RZ, RZ, 0x3 ;  /* 0x00000003ff0c7424 */ /* 0x000fe200078e00ff */
[----:B------:R-:W-:-:S07]  /*2f050*/  MOV R2, R14 ;  /* 0x0000000e00027202 */ /* 0x000fce0000000f00 */
[----:B------:R-:W-:Y:S05]  /*2f060*/  WARPSYNC.COLLECTIVE R15, `(.L_x_2119) ;  /* 0x000000000f087348 */ /* 0x000fea0003c00000 */
[----:B------:R0:W1:Y:S02]  /*2f070*/  SHFL.IDX P6, R14, R13, R12, R11 ;  /* 0x0000000c0d0e7389 */ /* 0x00006400000c000b */
[----:B01----:R-:W-:Y:S01]  /*2f080*/  ENDCOLLECTIVE ;  /* 0x000000000000791b */ /* 0x003fe20003800000 */
.L_x_2119:
[----:B------:R-:W-:-:S05]  /*2f090*/  IADD3 R2, P2, R2, R0, RZ ;  /* 0x0000000002027210 */ /* 0x000fca0007f5e0ff */
[----:B------:R-:W-:Y:S01]  /*2f0a0*/  IMAD.X R3, RZ, RZ, R3, P2 ;  /* 0x000000ffff037224 */ /* 0x000fe200010e0603 */
[----:B------:R-:W-:Y:S02]  /*2f0b0*/  ISETP.LT.OR P2, PT, R8, 0x21, !P1 ;  /* 0x000000210800780c */ /* 0x000fe40004f41670 */
[----:B------:R-:W-:-:S11]  /*2f0c0*/  MOV R13, R18 ;  /* 0x00000012000d7202 */ /* 0x000fd60000000f00 */
        /* <DEDUP_REMOVED lines=10> */
.L_x_2120:
[----:B------:R-:W-:Y:S02]  /*2f170*/  IMAD.MOV.U32 R13, RZ, RZ, R19 ;  /* 0x000000ffff0d7224 */ /* 0x000fe400078e0013 */
[----:B------:R-:W-:Y:S02]  /*2f180*/  IMAD.MOV.U32 R12, RZ, RZ, 0x4 ;  /* 0x00000004ff0c7424 */ /* 0x000fe400078e00ff */
[----:B------:R-:W-:-:S07]  /*2f190*/  IMAD.MOV.U32 R2, RZ, RZ, R14 ;  /* 0x000000ffff027224 */ /* 0x000fce00078e000e */
[----:B------:R-:W-:Y:S05]  /*2f1a0*/  WARPSYNC.COLLECTIVE R15, `(.L_x_2121) ;  /* 0x000000000f087348 */ /* 0x000fea0003c00000 */
[----:B------:R0:W1:Y:S02]  /*2f1b0*/  SHFL.IDX P6, R14, R13, R12, R11 ;  /* 0x0000000c0d0e7389 */ /* 0x00006400000c000b */
[----:B01----:R-:W-:Y:S01]  /*2f1c0*/  ENDCOLLECTIVE ;  /* 0x000000000000791b */ /* 0x003fe20003800000 */
.L_x_2121:
        /* <DEDUP_REMOVED lines=14> */
.L_x_2122:
[----:B------:R-:W-:Y:S01]  /*2f2b0*/  IMAD.MOV.U32 R13, RZ, RZ, R19 ;  /* 0x000000ffff0d7224 */ /* 0x000fe200078e0013 */
[----:B------:R-:W-:Y:S01]  /*2f2c0*/  MOV R12, 0x5 ;  /* 0x00000005000c7802 */ /* 0x000fe20000000f00 */
[----:B------:R-:W-:-:S07]  /*2f2d0*/  IMAD.MOV.U32 R2, RZ, RZ, R14 ;  /* 0x000000ffff027224 */ /* 0x000fce00078e000e */
[----:B------:R-:W-:Y:S05]  /*2f2e0*/  WARPSYNC.COLLECTIVE R15, `(.L_x_2123) ;  /* 0x000000000f087348 */ /* 0x000fea0003c00000 */
[----:B------:R0:W1:Y:S02]  /*2f2f0*/  SHFL.IDX P6, R14, R13, R12, R11 ;  /* 0x0000000c0d0e7389 */ /* 0x00006400000c000b */
[----:B01----:R-:W-:Y:S01]  /*2f300*/  ENDCOLLECTIVE ;  /* 0x000000000000791b */ /* 0x003fe20003800000 */
.L_x_2123:
        /* <DEDUP_REMOVED lines=13> */
.L_x_2124:
[----:B------:R-:W-:Y:S01]  /*2f3e0*/  @!PT LDS RZ, [RZ] ;  /* 0x00000000fffff984 */ /* 0x000fe20000000800 */
[----:B------:R-:W-:Y:S01]  /*2f3f0*/  @!PT LDS RZ, [RZ] ;  /* 0x00000000fffff984 */ /* 0x000fe20000000800 */
[----:B------:R-:W-:Y:S01]  /*2f400*/  @!PT LDS RZ, [RZ] ;  /* 0x00000000fffff984 */ /* 0x000fe20000000800 */
[----:B------:R0:W-:Y:S02]  /*2f410*/  LDGSTS.E.BYPASS.LTC128B.128 [R4+0x5400], desc[UR60][R2.64+0x80], !P2 ;  /* 0x0540008002047fae */ /* 0x0001e4000d101d7c */
[----:B0-----:R-:W-:Y:S01]  /*2f420*/  IMAD.MOV.U32 R2, RZ, RZ, R14 ;  /* 0x000000ffff027224 */ /* 0x001fe200078e000e */
[----:B------:R-:W-:Y:S06]  /*2f430*/  BRA `(.L_x_2125) ;  /* 0xffffffa400e47947 */ /* 0x000fec000383ffff */
.L_x_1967:
[----:B0-----:R0:W1:Y:S02]  /*2f440*/  SYNCS.PHASECHK.TRANS64.TRYWAIT P0, [R0+URZ+0x2a860], R3 ;  /* 0x02a86003000075a7 */ /* 0x001064000800017f */
[----:B-1----:R-:W-:Y:S05]  /*2f450*/  @!P0 NANOSLEEP.SYNCS 0x989680 ;  /* 0x009896800000895d */ /* 0x002fea0003900000 */
[----:B------:R-:W1:Y:S02]  /*2f460*/  @!P0 SYNCS.PHASECHK.TRANS64 P0, [R0+URZ+0x2a860], R3 ;  /* 0x02a86003000085a7 */ /* 0x000e64000800007f */
[----:B-1----:R-:W-:Y:S05]  /*2f470*/  @!P0 BRA `(.L_x_1967) ;  /* 0xfffffffc00f08947 */ /* 0x002fea000383ffff */
[----:B------:R-:W-:Y:S05]  /*2f480*/  BRA `(.L_x_2126) ;  /* 0xffffffa800f87947 */ /* 0x000fea000383ffff */
.L_x_1968:
[----:B------:R-:W-:Y:S01]  /*2f490*/  BSSY B0, `(.L_x_2127) ;  /* 0x0000008000007945 */ /* 0x000fe20003800000 */
[----:B------:R-:W-:Y:S01]  /*2f4a0*/  IMAD.MOV.U32 R13, RZ, RZ, R19 ;  /* 0x000000ffff0d7224 */ /* 0x000fe200078e0013 */
[----:B------:R-:W-:Y:S01]  /*2f4b0*/  MOV R12, RZ ;  /* 0x000000ff000c7202 */ /* 0x000fe20000000f00 */
[----:B------:R-:W-:Y:S02]  /*2f4c0*/  IMAD.MOV.U32 R11, RZ, RZ, 0x181f ;  /* 0x0000181fff0b7424 */ /* 0x000fe400078e00ff */
[----:B------:R-:W-:-:S07]  /*2f4d0*/  IMAD.MOV.U32 R15, RZ, RZ, -0x1 ;  /* 0xffffffffff0f7424 */ /* 0x000fce00078e00ff */
[----:B0-----:R-:W-:Y:S05]  /*2f4e0*/  WARPSYNC.COLLECTIVE R15, `(.L_x_2128) ;  /* 0x000000000f087348 */ /* 0x001fea0003c00000 */
[----:B------:R1:W2:Y:S02]  /*2f4f0*/  SHFL.IDX P6, R14, R13, R12, R11 ;  /* 0x0000000c0d0e7389 */ /* 0x0002a400000c000b */
[----:B012---:R-:W-:Y:S01]  /*2f500*/  ENDCOLLECTIVE ;  /* 0x000000000000791b */ /* 0x007fe20003800000 */
.L_x_2128:
[----:B------:R-:W-:Y:S05]  /*2f510*/  BSYNC B0 ;  /* 0x0000000000007941 */ /* 0x000fea0003800000 */
.L_x_2127:
[----:B------:R-:W0:Y:S01]  /*2f520*/  S2R R5, SR_TID.X ;  /* 0x0000000000057919 */ /* 0x000e220000002100 */
[----:B------:R-:W-:Y:S01]  /*2f530*/  IMAD.MOV.U32 R13, RZ, RZ, R18 ;  /* 0x000000ffff0d7224 */ /* 0x000fe200078e0012 */
[----:B------:R-:W-:Y:S01]  /*2f540*/  MOV R12, RZ ;  /* 0x000000ff000c7202 */ /* 0x000fe20000000f00 */
[----:B------:R-:W-:Y:S01]  /*2f550*/  IMAD.MOV.U32 R11, RZ, RZ, 0x181f ;  /* 0x0000181fff0b7424 */ /* 0x000fe200078e00ff */
[C---:B------:R-:W-:Y:S01]  /*2f560*/  LOP3.LUT R2, R29.reuse, 0x1, RZ, 0xc0, !PT ;  /* 0x000000011d027812 */ /* 0x040fe200078ec0ff */
[----:B------:R-:W-:Y:S01]  /*2f570*/  IMAD.MOV.U32 R15, RZ, RZ, -0x1 ;  /* 0xffffffffff0f7424 */ /* 0x000fe200078e00ff */
[----:B------:R-:W-:Y:S01]  /*2f580*/  LOP3.LUT P0, RZ, R29, 0x2, RZ, 0xc0, !PT ;  /* 0x000000021dff7812 */ /* 0x000fe2000780c0ff */
[----:B------:R-:W-:Y:S01]  /*2f590*/  IMAD.MOV.U32 R3, RZ, RZ, R14 ;  /* 0x000000ffff037224 */ /* 0x000fe200078e000e */
[----:B------:R-:W-:Y:S01]  /*2f5a0*/  ISETP.NE.U32.AND P1, PT, R2, 0x1, PT ;  /* 0x000000010200780c */ /* 0x000fe20003f25070 */
[----:B------:R-:W-:-:S12]  /*2f5b0*/  IMAD R4, R4, 0x2, R17 ;  /* 0x0000000204047824 */ /* 0x000fd800078e0211 */
[----:B0-----:R-:W-:Y:S05]  /*2f5c0*/  WARPSYNC.COLLECTIVE R15, `(.L_x_2129) ;  /* 0x000000000f087348 */ /* 0x001fea0003c00000 */
[----:B------:R1:W2:Y:S02]  /*2f5d0*/  SHFL.IDX P6, R14, R13, R12, R11 ;  /* 0x0000000c0d0e7389 */ /* 0x0002a400000c000b */
[----:B012---:R-:W-:Y:S01]  /*2f5e0*/  ENDCOLLECTIVE ;  /* 0x000000000000791b */ /* 0x007fe20003800000 */
.L_x_2129:
[C---:B------:R-:W-:Y:S02]  /*2f5f0*/  ISETP.LT.OR P4, PT, R6.reuse, 0x1, !P0 ;  /* 0x000000010600780c */ /* 0x040fe40004781670 */
[----:B------:R-:W-:Y:S01]  /*2f600*/  ISETP.LT.OR P3, PT, R6, 0x1, P1 ;  /* 0x000000010600780c */ /* 0x000fe20000f61670 */
[----:B------:R-:W-:Y:S02]  /*2f610*/  IMAD.MOV.U32 R13, RZ, RZ, R19 ;  /* 0x000000ffff0d7224 */ /* 0x000fe400078e0013 */
[----:B------:R-:W-:Y:S02]  /*2f620*/  IMAD.MOV.U32 R12, RZ, RZ, 0x1 ;  /* 0x00000001ff0c7424 */ /* 0x000fe400078e00ff */
[----:B------:R-:W-:-:S05]  /*2f630*/  IMAD.SHL.U32 R5, R5, 0x8, RZ ;  /* 0x0000000805057824 */ /* 0x000fca00078e00ff */
[----:B------:R-:W-:-:S05]  /*2f640*/  LOP3.LUT R5, R5, 0x38, RZ, 0xc0, !PT ;  /* 0x0000003805057812 */ /* 0x000fca00078ec0ff */
[----:B------:R-:W-:-:S05]  /*2f650*/  IMAD.SHL.U32 R5, R5, 0x2, RZ ;  /* 0x0000000205057824 */ /* 0x000fca00078e00ff */
[----:B------:R-:W-:-:S13]  /*2f660*/  IADD3 R2, P2, R14, R5, RZ ;  /* 0x000000050e027210 */ /* 0x000fda0007f5e0ff */
[----:B------:R-:W-:Y:S05]  /*2f670*/  WARPSYNC.COLLECTIVE R15, `(.L_x_2130) ;  /* 0x000000000f087348 */ /* 0x000fea0003c00000 */
[----:B------:R0:W1:Y:S02]  /*2f680*/  SHFL.IDX P6, R14, R13, R12, R11 ;  /* 0x0000000c0d0e7389 */ /* 0x00006400000c000b */
[----:B01----:R-:W-:Y:S01]  /*2f690*/  ENDCOLLECTIVE ;  /* 0x000000000000791b */ /* 0x003fe20003800000 */
.L_x_2130:
        /* <DEDUP_REMOVED lines=13> */
.L_x_2131:
[----:B------:R-:W-:Y:S02]  /*2f770*/  IMAD.MOV.U32 R13, RZ, RZ, R19 ;  /* 0x000000ffff0d7224 */ /* 0x000fe400078e0013 */
[----:B------:R-:W-:Y:S01]  /*2f780*/  IMAD.MOV.U32 R12, RZ, RZ, 0x2 ;  /* 0x00000002ff0c7424 */ /* 0x000fe200078e00ff */
[----:B------:R-:W-:-:S13]  /*2f790*/  IADD3 R2, P2, R14, R5, RZ ;  /* 0x000000050e027210 */ /* 0x000fda0007f5e0ff */
[----:B------:R-:W-:Y:S05]  /*2f7a0*/  WARPSYNC.COLLECTIVE R15, `(.L_x_2132) ;  /* 0x000000000f087348 */ /* 0x000fea0003c00000 */
[----:B------:R0:W1:Y:S02]  /*2f7b0*/  SHFL.IDX P6, R14, R13, R12, R11 ;  /* 0x0000000c0d0e7389 */ /* 0x00006400000c000b */
[----:B01----:R-:W-:Y:S01]  /*2f7c0*/  ENDCOLLECTIVE ;  /* 0x000000000000791b */ /* 0x003fe20003800000 */
.L_x_2132:
[----:B------:R-:W-:-:S05]  /*2f7d0*/  IMAD.X R3, RZ, RZ, R8, P2 ;  /* 0x000000ffff037224 */ /* 0x000fca00010e0608 */
        /* <DEDUP_REMOVED lines=12> */
.L_x_2133:
[----:B------:R-:W-:Y:S02]  /*2f8a0*/  IMAD.MOV.U32 R13, RZ, RZ, R19 ;  /* 0x000000ffff0d7224 */ /* 0x000fe400078e0013 */
[----:B------:R-:W-:Y:S02]  /*2f8b0*/  IMAD.MOV.U32 R12, RZ, RZ, 0x3 ;  /* 0x00000003ff0c7424 */ /* 0x000fe400078e00ff */
[----:B------:R-:W-:-:S07]  /*2f8c0*/  IMAD.MOV.U32 R10, RZ, RZ, R14 ;  /* 0x000000ffff0a7224 */ /* 0x000fce00078e000e */
[----:B------:R-:W-:Y:S05]  /*2f8d0*/  WARPSYNC.COLLECTIVE R15, `(.L_x_2134) ;  /* 0x000000000f087348 */ /* 0x000fea0003c00000 */
[----:B------:R0:W1:Y:S02]  /*2f8e0*/  SHFL.IDX P6, R14, R13, R12, R11 ;  /* 0x0000000c0d0e7389 */ /* 0x00006400000c000b */
[----:B01----:R-:W-:Y:S01]  /*2f8f0*/  ENDCOLLECTIVE ;  /* 0x000000000000791b */ /* 0x003fe20003800000 */
.L_x_2134:
        /* <DEDUP_REMOVED lines=14> */
.L_x_2135:
[----:B------:R-:W-:Y:S02]  /*2f9e0*/  IMAD.MOV.U32 R13, RZ, RZ, R19 ;  /* 0x000000ffff0d7224 */ /* 0x000fe400078e0013 */
[----:B------:R-:W-:Y:S01]  /*2f9f0*/  IMAD.MOV.U32 R12, RZ, RZ, 0x4 ;  /* 0x00000004ff0c7424 */ /* 0x000fe200078e00ff */
[----:B------:R-:W-:-:S13]  /*2fa00*/  IADD3 R2, P2, R14, R5, RZ ;  /* 0x000000050e027210 */ /* 0x000fda0007f5e0ff */
[----:B------:R-:W-:Y:S05]  /*2fa10*/  WARPSYNC.COLLECTIVE R15, `(.L_x_2136) ;  /* 0x000000000f087348 */ /* 0x000fea0003c00000 */
[----:B------:R0:W1:Y:S02]  /*2fa20*/  SHFL.IDX P6, R14, R13, R12, R11 ;  /* 0x0000000c0d0e7389 */ /* 0x00006400000c000b */
[----:B01----:R-:W-:Y:S01]  /*2fa30*/  ENDCOLLECTIVE ;  /* 0x000000000000791b */ /* 0x003fe20003800000 */
.L_x_2136:
        /* <DEDUP_REMOVED lines=13> */
.L_x_2137:
[----:B------:R-:W-:Y:S01]  /*2fb10*/  IMAD.MOV.U32 R13, RZ, RZ, R19 ;  /* 0x000000ffff0d7224 */ /* 0x000fe200078e0013 */
[----:B------:R-:W-:Y:S01]  /*2fb20*/  MOV R12, 0x5 ;  /* 0x00000005000c7802 */ /* 0x000fe20000000f00 */
[----:B------:R-:W-:-:S07]  /*2fb30*/  IMAD.MOV.U32 R10, RZ, RZ, R14 ;  /* 0x000000ffff0a7224 */ /* 0x000fce00078e000e */
[----:B------:R-:W-:Y:S05]  /*2fb40*/  WARPSYNC.COLLECTIVE R15, `(.L_x_2138) ;  /* 0x000000000f087348 */ /* 0x000fea0003c00000 */
[----:B------:R0:W1:Y:S02]  /*2fb50*/  SHFL.IDX P6, R14, R13, R12, R11 ;  /* 0x0000000c0d0e7389 */ /* 0x00006400000c000b */
[----:B01----:R-:W-:Y:S01]  /*2fb60*/  ENDCOLLECTIVE ;  /* 0x000000000000791b */ /* 0x003fe20003800000 */
.L_x_2138:
        /* <DEDUP_REMOVED lines=12> */
.L_x_2139:
[----:B------:R-:W-:Y:S05]  /*2fc30*/  BRA `(.L_x_2140) ;  /* 0xffffffa400f47947 */ /* 0x000fea000383ffff */
.L_x_1973:
        /* <DEDUP_REMOVED lines=8> */
.L_x_2142:
[----:B------:R-:W-:Y:S05]  /*2fcc0*/  BSYNC B0 ;  /* 0x0000000000007941 */ /* 0x000fea0003800000 */
.L_x_2141:
[----:B------:R-:W-:Y:S01]  /*2fcd0*/  IMAD.MOV.U32 R13, RZ, RZ, R24 ;  /* 0x000000ffff0d7224 */ /* 0x000fe200078e0018 */
[----:B------:R-:W-:Y:S01]  /*2fce0*/  MOV R11, 0x1f ;  /* 0x0000001f000b7802 */ /* 0x000fe20000000f00 */
[----:B------:R-:W-:Y:S02]  /*2fcf0*/  IMAD.MOV.U32 R12, RZ, RZ, 0x1 ;  /* 0x00000001ff0c7424 */ /* 0x000fe400078e00ff */
[----:B------:R-:W-:Y:S02]  /*2fd00*/  IMAD.MOV.U32 R15, RZ, RZ, -0x1 ;  /* 0xffffffffff0f7424 */ /* 0x000fe400078e00ff */
[----:B------:R-:W-:Y:S02]  /*2fd10*/  IMAD.IADD R9, R27, 0x1, R8 ;  /* 0x000000011b097824 */ /* 0x000fe400078e0208 */
[----:B------:R-:W-:-:S07]  /*2fd20*/  IMAD.MOV.U32 R0, RZ, RZ, R14 ;  /* 0x000000ffff007224 */ /* 0x000fce00078e000e */
[----:B------:R-:W-:Y:S05]  /*2fd30*/  WARPSYNC.COLLECTIVE R15, `(.L_x_2143) ;  /* 0x000000000f087348 */ /* 0x000fea0003c00000 */
[----:B------:R0:W1:Y:S02]  /*2fd40*/  SHFL.IDX P6, R14, R13, R12, R11 ;  /* 0x0000000c0d0e7389 */ /* 0x00006400000c000b */
[----:B01----:R-:W-:Y:S01]  /*2fd50*/  ENDCOLLECTIVE ;  /* 0x000000000000791b */ /* 0x003fe20003800000 */
.L_x_2143:
[----:B------:R-:W-:Y:S02]  /*2fd60*/  ULDC UR4, c[0x0][0xc3c] ;  /* 0x00030f0000047ab9 */ /* 0x000fe40000000800 */
[----:B------:R-:W-:-:S13]  /*2fd70*/  ISETP.GE.OR P1, PT, R9, UR4, !P0 ;  /* 0x0000000409007c0c */ /* 0x000fda000c726670 */
[----:B------:R-:W0:Y:S08]  /*2fd80*/  @!P1 LDC.64 R2, c[0x0][0xc80] ;  /* 0x00032000ff029b82 */ /* 0x000e300000000a00 */
[----:B------:R-:W1:Y:S01]  /*2fd90*/  @!P1 LDC.64 R4, c[0x0][0xc78] ;  /* 0x00031e00ff049b82 */ /* 0x000e620000000a00 */
[----:B------:R-:W-:Y:S02]  /*2fda0*/  IMAD.MOV.U32 R25, RZ, RZ, RZ ;  /* 0x000000ffff197224 */ /* 0x000fe400078e00ff */
[----:B------:R-:W-:-:S02]  /*2fdb0*/  IMAD.MOV.U32 R11, RZ, RZ, RZ ;  /* 0x000000ffff0b7224 */ /* 0x000fc400078e00ff */
[----:B------:R-:W-:Y:S02]  /*2fdc0*/  IMAD.MOV.U32 R7, RZ, RZ, R14 ;  /* 0x000000ffff077224 */ /* 0x000fe400078e000e */
[----:B0-----:R-:W-:-:S05]  /*2fdd0*/  @!P1 IMAD.WIDE R2, R9, 0x4, R2 ;  /* 0x0000000409029825 */ /* 0x001fca00078e0202 */
[----:B------:R1:W2:Y:S02]  /*2fde0*/  @!P1 LDG.E R6, desc[UR60][R2.64] ;  /* 0x0000003c02069981 */ /* 0x0002a4000c1e1900 */
[----:B-1----:R-:W-:-:S05]  /*2fdf0*/  @!P1 IMAD.WIDE R2, R9, 0x4, R4 ;  /* 0x0000000409029825 */ /* 0x002fca00078e0204 */
[----:B------:R-:W3:Y:S01]  /*2fe00*/  @!P1 LDG.E R5, desc[UR60][R2.64] ;  /* 0x0000003c02059981 */ /* 0x000ee2000c1e1900 */
[----:B------:R-:W-:Y:S01]  /*2fe10*/  IMAD.MOV.U32 R4, RZ, RZ, RZ ;  /* 0x000000ffff047224 */ /* 0x000fe200078e00ff */
[C---:B------:R-:W-:Y:S02]  /*2fe20*/  ISETP.GE.U32.AND P2, PT, R8.reuse, 0x2, PT ;  /* 0x000000020800780c */ /* 0x040fe40003f46070 */
[C---:B------:R-:W-:Y:S02]  /*2fe30*/  ISETP.GE.U32.AND P3, PT, R8.reuse, 0x4, PT ;  /* 0x000000040800780c */ /* 0x040fe40003f66070 */
[C---:B------:R-:W-:Y:S02]  /*2fe40*/  ISETP.GE.U32.AND P4, PT, R8.reuse, 0x8, PT ;  /* 0x000000080800780c */ /* 0x040fe40003f86070 */
[----:B------:R-:W-:Y:S02]  /*2fe50*/  ISETP.GE.U32.AND P5, PT, R8, 0x10, PT ;  /* 0x000000100800780c */ /* 0x000fe40003fa6070 */
[----:B--2---:R-:W-:-:S02]  /*2fe60*/  @!P1 MOV R25, R6 ;  /* 0x0000000600199202 */ /* 0x004fc40000000f00 */
[----:B------:R-:W-:Y:S01]  /*2fe70*/  MOV R6, RZ ;  /* 0x000000ff00067202 */ /* 0x000fe20000000f00 */
[----:B---3--:R-:W-:Y:S01]  /*2fe80*/  @!P1 IMAD.MOV.U32 R4, RZ, RZ, R5 ;  /* 0x000000ffff049224 */ /* 0x008fe200078e0005 */
[----:B------:R-:W-:-:S03]  /*2fe90*/  ISETP.NE.AND P1, PT, R8, RZ, PT ;  /* 0x000000ff0800720c */ /* 0x000fc60003f25270 */
[----:B------:R-:W-:-:S10]  /*2fea0*/  IMAD R13, R4, R25, RZ ;  /* 0x00000019040d7224 */ /* 0x000fd400078e02ff */
[----:B------:R-:W-:Y:S05]  /*2feb0*/  WARPSYNC.COLLECTIVE R15, `(.L_x_2144) ;  /* 0x000000000f087348 */ /* 0x000fea0003c00000 */
[----:B------:R0:W1:Y:S02]  /*2fec0*/  SHFL.UP P6, R14, R13, R12, R11 ;  /* 0x0400000c0d0e7389 */ /* 0x00006400000c000b */
[----:B01----:R-:W-:Y:S01]  /*2fed0*/  ENDCOLLECTIVE ;  /* 0x000000000000791b */ /* 0x003fe20003800000 */
.L_x_2144:
[----:B------:R-:W-:Y:S01]  /*2fee0*/  IMAD.MOV.U32 R12, RZ, RZ, 0x2 ;  /* 0x00000002ff0c7424 */ /* 0x000fe200078e00ff */
[----:B------:R-:W-:-:S05]  /*2fef0*/  SEL R14, R14, RZ, P1 ;  /* 0x000000ff0e0e7207 */ /* 0x000fca0000800000 */
[----:B------:R-:W-:-:S05]  /*2ff00*/  IMAD.IADD R5, R13, 0x1, R14 ;  /* 0x000000010d057824 */ /* 0x000fca00078e020e */
[----:B------:R-:W-:-:S07]  /*2ff10*/  MOV R13, R5 ;  /* 0x00000005000d7202 */ /* 0x000fce0000000f00 */
[----:B------:R-:W-:Y:S05]  /*2ff20*/  WARPSYNC.COLLECTIVE R15, `(.L_x_2145) ;  /* 0x000000000f087348 */ /* 0x000fea0003c00000 */
[----:B------:R0:W1:Y:S02]  /*2ff30*/  SHFL.UP P6, R14, R13, R12, R11 ;  /* 0x0400000c0d0e7389 */ /* 0x00006400000c000b */
[----:B01----:R-:W-:Y:S01]  /*2ff40*/  ENDCOLLECTIVE ;  /* 0x000000000000791b */ /* 0x003fe20003800000 */
.L_x_2145:
[----:B------:R-:W-:Y:S01]  /*2ff50*/  IMAD.MOV.U32 R12, RZ, RZ, 0x4 ;  /* 0x00000004ff0c7424 */ /* 0x000fe200078e00ff */
[----:B------:R-:W-:-:S05]  /*2ff60*/  SEL R2, R14, RZ, P2 ;  /* 0x000000ff0e027207 */ /* 0x000fca0001000000 */
[----:B------:R-:W-:-:S04]  /*2ff70*/  IMAD.IADD R2, R5, 0x1, R2 ;  /* 0x0000000105027824 */ /* 0x000fc800078e0202 */
[----:B------:R-:W-:-:S07]  /*2ff80*/  IMAD.MOV.U32 R13, RZ, RZ, R2 ;  /* 0x000000ffff0d7224 */ /* 0x000fce00078e0002 */
[----:B------:R-:W-:Y:S05]  /*2ff90*/  WARPSYNC.COLLECTIVE R15, `(.L_x_2146) ;  /* 0x000000000f087348 */ /* 0x000fea0003c00000 */
[----:B------:R0:W1:Y:S02]  /*2ffa0*/  SHFL.UP P6, R14, R13, R12, R11 ;  /* 0x0400000c0d0e7389 */ /* 0x00006400000c000b */
[----:B01----:R-:W-:Y:S01]  /*2ffb0*/  ENDCOLLECTIVE ;  /* 0x000000000000791b */ /* 0x003fe20003800000 */
.L_x_2146:
[----:B------:R-:W-:Y:S01]  /*2ffc0*/  IMAD.MOV.U32 R12, RZ, RZ, 0x8 ;  /* 0x00000008ff0c7424 */ /* 0x000fe200078e00ff */
[----:B------:R-:W-:-:S04]  /*2ffd0*/  SEL R3, R14, RZ, P3 ;  /* 0x000000ff0e037207 */ /* 0x000fc80001800000 */
[----:B------:R-:W-:-:S05]  /*2ffe0*/  IADD3 R3, R2, R3, RZ ;  /* 0x0000000302037210 */ /* 0x000fca0007ffe0ff */
[----:B------:R-:W-:-:S07]  /*2fff0*/  IMAD.MOV.U32 R13, RZ, RZ, R3 ;  /* 0x000000ffff0d7224 */ /* 0x000fce00078e0003 */
[----:B------:R-:W-:Y:S05]  /*30000*/  WARPSYNC.COLLECTIVE R15, `(.L_x_2147) ;  /* 0x000000000f087348 */ /* 0x000fea0003c00000 */
[----:B------:R0:W1:Y:S02]  /*30010*/  SHFL.UP P6, R14, R13, R12, R11 ;  /* 0x0400000c0d0e7389 */ /* 0x00006400000c000b */
[----:B01----:R-:W-:Y:S01]  /*30020*/  ENDCOLLECTIVE ;  /* 0x000000000000791b */ /* 0x003fe20003800000 */
.L_x_2147:
[----:B------:R-:W-:Y:S02]  /*30030*/  MOV R12, 0x10 ;  /* 0x00000010000c7802 */ /* 0x000fe40000000f00 */
[----:B------:R-:W-:-:S05]  /*30040*/  SEL R14, R14, RZ, P4 ;  /* 0x000000ff0e0e7207 */ /* 0x000fca0002000000 */
[----:B------:R-:W-:-:S04]  /*30050*/  IMAD.IADD R5, R3, 0x1, R14 ;  /* 0x0000000103057824 */ /* 0x000fc800078e020e */
[----:B------:R-:W-:-:S07]  /*30060*/  IMAD.MOV.U32 R13, RZ, RZ, R5 ;  /* 0x000000ffff0d7224 */ /* 0x000fce00078e0005 */
[----:B------:R-:W-:Y:S05]  /*30070*/  WARPSYNC.COLLECTIVE R15, `(.L_x_2148) ;  /* 0x000000000f087348 */ /* 0x000fea0003c00000 */
[----:B------:R0:W1:Y:S02]  /*30080*/  SHFL.UP P6, R14, R13, R12, R11 ;  /* 0x0400000c0d0e7389 */ /* 0x00006400000c000b */
[----:B01----:R-:W-:Y:S01]  /*30090*/  ENDCOLLECTIVE ;  /* 0x000000000000791b */ /* 0x003fe20003800000 */
.L_x_2148:
        /* <DEDUP_REMOVED lines=8> */
.L_x_2149:
[----:B------:R-:W-:Y:S05]  /*30120*/  BRA `(.L_x_2150) ;  /* 0xffffffa800007947 */ /* 0x000fea000383ffff */
.L_x_1976:
[----:B------:R-:W-:Y:S01]  /*30130*/  BSSY B0, `(.L_x_2151) ;  /* 0x0000007000007945 */ /* 0x000fe20003800000 */
[----:B------:R-:W-:Y:S02]  /*30140*/  IMAD.MOV.U32 R12, RZ, RZ, 0x1 ;  /* 0x00000001ff0c7424 */ /* 0x000fe400078e00ff */
[----:B------:R-:W-:Y:S02]  /*30150*/  IMAD.MOV.U32 R11, RZ, RZ, RZ ;  /* 0x000000ffff0b7224 */ /* 0x000fe400078e00ff */
[----:B------:R-:W-:-:S07]  /*30160*/  IMAD.MOV.U32 R15, RZ, RZ, -0x1 ;  /* 0xffffffffff0f7424 */ /* 0x000fce00078e00ff */
[----:B0-----:R-:W-:Y:S05]  /*30170*/  WARPSYNC.COLLECTIVE R15, `(.L_x_2152) ;  /* 0x000000000f087348 */ /* 0x001fea0003c00000 */
[----:B------:R1:W2:Y:S02]  /*30180*/  SHFL.UP P6, R14, R13, R12, R11 ;  /* 0x0400000c0d0e7389 */ /* 0x0002a400000c000b */
[----:B012---:R-:W-:Y:S01]  /*30190*/  ENDCOLLECTIVE ;  /* 0x000000000000791b */ /* 0x007fe20003800000 */
.L_x_2152:
[----:B------:R-:W-:Y:S05]  /*301a0*/  BSYNC B0 ;  /* 0x0000000000007941 */ /* 0x000fea0003800000 */
.L_x_2151:
[----:B------:R-:W-:Y:S01]  /*301b0*/  SEL R14, R14, RZ, P1 ;  /* 0x000000ff0e0e7207 */ /* 0x000fe20000800000 */
[----:B------:R-:W-:Y:S01]  /*301c0*/  IMAD.MOV.U32 R11, RZ, RZ, RZ ;  /* 0x000000ffff0b7224 */ /* 0x000fe200078e00ff */
[----:B------:R-:W-:Y:S01]  /*301d0*/  MOV R12, 0x2 ;  /* 0x00000002000c7802 */ /* 0x000fe20000000f00 */
[----:B------:R-:W-:Y:S02]  /*301e0*/  IMAD.MOV.U32 R15, RZ, RZ, -0x1 ;  /* 0xffffffffff0f7424 */ /* 0x000fe400078e00ff */
[----:B------:R-:W-:-:S07]  /*301f0*/  IMAD.IADD R13, R13, 0x1, R14 ;  /* 0x000000010d0d7824 */ /* 0x000fce00078e020e */
[----:B------:R-:W-:Y:S05]  /*30200*/  WARPSYNC.COLLECTIVE R15, `(.L_x_2153) ;  /* 0x000000000f087348 */ /* 0x000fea0003c00000 */
[----:B------:R0:W1:Y:S02]  /*30210*/  SHFL.UP P6, R14, R13, R12, R11 ;  /* 0x0400000c0d0e7389 */ /* 0x00006400000c000b */
[----:B01----:R-:W-:Y:S01]  /*30220*/  ENDCOLLECTIVE ;  /* 0x000000000000791b */ /* 0x003fe20003800000 */
.L_x_2153:
[----:B------:R-:W-:Y:S02]  /*30230*/  MOV R12, 0x4 ;  /* 0x00000004000c7802 */ /* 0x000fe40000000f00 */
[----:B------:R-:W-:-:S05]  /*30240*/  SEL R2, R14, RZ, P2 ;  /* 0x000000ff0e027207 */ /* 0x000fca0001000000 */
[----:B------:R-:W-:-:S04]  /*30250*/  IMAD.IADD R2, R13, 0x1, R2 ;  /* 0x000000010d027824 */ /* 0x000fc800078e0202 */
[----:B------:R-:W-:-:S07]  /*30260*/  IMAD.MOV.U32 R13, RZ, RZ, R2 ;  /* 0x000000ffff0d7224 */ /* 0x000fce00078e0002 */
[----:B------:R-:W-:Y:S05]  /*30270*/  WARPSYNC.COLLECTIVE R15, `(.L_x_2154) ;  /* 0x000000000f087348 */ /* 0x000fea0003c00000 */
[----:B------:R0:W1:Y:S02]  /*30280*/  SHFL.UP P6, R14, R13, R12, R11 ;  /* 0x0400000c0d0e7389 */ /* 0x00006400000c000b */
[----:B01----:R-:W-:Y:S01]  /*30290*/  ENDCOLLECTIVE ;  /* 0x000000000000791b */ /* 0x003fe20003800000 */
.L_x_2154:
[----:B------:R-:W-:Y:S01]  /*302a0*/  IMAD.MOV.U32 R12, RZ, RZ, 0x8 ;  /* 0x00000008ff0c7424 */ /* 0x000fe200078e00ff */
[----:B------:R-:W-:-:S05]  /*302b0*/  SEL R3, R14, RZ, P3 ;  /* 0x000000ff0e037207 */ /* 0x000fca0001800000 */
[----:B------:R-:W-:-:S04]  /*302c0*/  IMAD.IADD R3, R2, 0x1, R3 ;  /* 0x0000000102037824 */ /* 0x000fc800078e0203 */
[----:B------:R-:W-:-:S07]  /*302d0*/  IMAD.MOV.U32 R13, RZ, RZ, R3 ;  /* 0x000000ffff0d7224 */ /* 0x000fce00078e0003 */
[----:B------:R-:W-:Y:S05]  /*302e0*/  WARPSYNC.COLLECTIVE R15, `(.L_x_2155) ;  /* 0x000000000f087348 */ /* 0x000fea0003c00000 */
[----:B------:R0:W1:Y:S02]  /*302f0*/  SHFL.UP P6, R14, R13, R12, R11 ;  /* 0x0400000c0d0e7389 */ /* 0x00006400000c000b */
[----:B01----:R-:W-:Y:S01]  /*30300*/  ENDCOLLECTIVE ;  /* 0x000000000000791b */ /* 0x003fe20003800000 */
.L_x_2155:
[----:B------:R-:W-:Y:S01]  /*30310*/  IMAD.MOV.U32 R12, RZ, RZ, 0x10 ;  /* 0x00000010ff0c7424 */ /* 0x000fe200078e00ff */
[----:B------:R-:W-:-:S05]  /*30320*/  SEL R14, R14, RZ, P4 ;  /* 0x000000ff0e0e7207 */ /* 0x000fca0002000000 */
[----:B------:R-:W-:-:S05]  /*30330*/  IMAD.IADD R5, R3, 0x1, R14 ;  /* 0x0000000103057824 */ /* 0x000fca00078e020e */
[----:B------:R-:W-:-:S07]  /*30340*/  MOV R13, R5 ;  /* 0x00000005000d7202 */ /* 0x000fce0000000f00 */
[----:B------:R-:W-:Y:S05]  /*30350*/  WARPSYNC.COLLECTIVE R15, `(.L_x_2156) ;  /* 0x000000000f087348 */ /* 0x000fea0003c00000 */
[----:B------:R0:W1:Y:S02]  /*30360*/  SHFL.UP P6, R14, R13, R12, R11 ;  /* 0x0400000c0d0e7389 */ /* 0x00006400000c000b */
[----:B01----:R-:W-:Y:S01]  /*30370*/  ENDCOLLECTIVE ;  /* 0x000000000000791b */ /* 0x003fe20003800000 */
.L_x_2156:
[----:B------:R-:W-:Y:S01]  /*30380*/  IMAD.MOV.U32 R12, RZ, RZ, 0x1f ;  /* 0x0000001fff0c7424 */ /* 0x000fe200078e00ff */
[----:B------:R-:W-:Y:S02]  /*30390*/  MOV R11, 0x1f ;  /* 0x0000001f000b7802 */ /* 0x000fe40000000f00 */
[----:B------:R-:W-:-:S05]  /*303a0*/  SEL R2, R14, RZ, P5 ;  /* 0x000000ff0e027207 */ /* 0x000fca0002800000 */
[----:B------:R-:W-:-:S04]  /*303b0*/  IMAD.IADD R2, R5, 0x1, R2 ;  /* 0x0000000105027824 */ /* 0x000fc800078e0202 */
[----:B------:R-:W-:-:S07]  /*303c0*/  IMAD.MOV.U32 R13, RZ, RZ, R2 ;  /* 0x000000ffff0d7224 */ /* 0x000fce00078e0002 */
[----:B------:R-:W-:Y:S05]  /*303d0*/  WARPSYNC.COLLECTIVE R15, `(.L_x_2157) ;  /* 0x000000000f087348 */ /* 0x000fea0003c00000 */
[----:B------:R0:W1:Y:S02]  /*303e0*/  SHFL.IDX P6, R14, R13, R12, R11 ;  /* 0x0000000c0d0e7389 */ /* 0x00006400000c000b */
[----:B01----:R-:W-:Y:S01]  /*303f0*/  ENDCOLLECTIVE ;  /* 0x000000000000791b */ /* 0x003fe20003800000 */
.L_x_2157:
[----:B------:R-:W-:Y:S05]  /*30400*/  BRA `(.L_x_2158) ;  /* 0xffffffa400ec7947 */ /* 0x000fea000383ffff */
.L_x_1978:
[----:B------:R-:W-:Y:S01]  /*30410*/  BSSY B0, `(.L_x_2159) ;  /* 0x0000006000007945 */ /* 0x000fe20003800000 */
[----:B------:R-:W-:Y:S01]  /*30420*/  PLOP3.LUT P6, PT, P6, PT, PT, 0x8, 0x0 ;  /* 0x000000000000781c */ /* 0x000fe200037ce170 */
[----:B------:R-:W-:-:S12]  /*30430*/  IMAD.MOV.U32 R15, RZ, RZ, -0x1 ;  /* 0xffffffffff0f7424 */ /* 0x000fd800078e00ff */
[----:B01----:R-:W-:Y:S05]  /*30440*/  WARPSYNC.COLLECTIVE R15, `(.L_x_2160) ;  /* 0x000000000f087348 */ /* 0x003fea0003c00000 */
[----:B------:R-:W-:Y:S01]  /*30450*/  VOTE.ANY R14, PT, P6 ;  /* 0x00000000000e7806 */ /* 0x000fe200030e0100 */
[----:B01----:R-:W-:Y:S06]  /*30460*/  ENDCOLLECTIVE ;  /* 0x000000000000791b */ /* 0x003fec0003800000 */
.L_x_2160:
[----:B------:R-:W-:Y:S05]  /*30470*/  BSYNC B0 ;  /* 0x0000000000007941 */ /* 0x000fea0003800000 */
.L_x_2159:
[----:B------:R-:W-:Y:S01]  /*30480*/  IMAD.MOV.U32 R3, RZ, RZ, R14 ;  /* 0x000000ffff037224 */ /* 0x000fe200078e000e */
[----:B------:R-:W-:Y:S01]  /*30490*/  MOV R15, 0xffffffff ;  /* 0xffffffff000f7802 */ /* 0x000fe20000000f00 */
[----:B------:R-:W-:Y:S02]  /*304a0*/  IMAD.MOV.U32 R13, RZ, RZ, R25 ;  /* 0x000000ffff0d7224 */ /* 0x000fe400078e0019 */
[----:B------:R0:W1:Y:S01]  /*304b0*/  POPC R12, R3 ;  /* 0x00000003000c7309 */ /* 0x0000620000000000 */
[----:B------:R-:W-:-:S07]  /*304c0*/  IMAD.MOV.U32 R11, RZ, RZ, 0x1f ;  /* 0x0000001fff0b7424 */ /* 0x000fce00078e00ff */
[----:B01----:R-:W-:Y:S05]  /*304d0*/  WARPSYNC.COLLECTIVE R15, `(.L_x_2161) ;  /* 0x000000000f087348 */ /* 0x003fea0003c00000 */
[----:B-1----:R1:W2:Y:S02]  /*304e0*/  SHFL.IDX P6, R14, R13, R12, R11 ;  /* 0x0000000c0d0e7389 */ /* 0x0022a400000c000b */
[----:B012---:R-:W-:Y:S01]  /*304f0*/  ENDCOLLECTIVE ;  /* 0x000000000000791b */ /* 0x007fe20003800000 */
.L_x_2161:
[----:B------:R-:W-:Y:S02]  /*30500*/  IMAD.IADD R27, R12, 0x1, R27 ;  /* 0x000000010c1b7824 */ /* 0x000fe400078e021b */
[----:B------:R-:W-:Y:S02]  /*30510*/  IMAD.MOV.U32 R13, RZ, RZ, R4 ;  /* 0x000000ffff0d7224 */ /* 0x000fe400078e0004 */
[----:B------:R-:W-:-:S07]  /*30520*/  IMAD.MOV.U32 R25, RZ, RZ, R14 ;  /* 0x000000ffff197224 */ /* 0x000fce00078e000e */
[----:B------:R-:W-:Y:S05]  /*30530*/  WARPSYNC.COLLECTIVE R15, `(.L_x_2162) ;  /* 0x000000000f087348 */ /* 0x000fea0003c00000 */
[----:B------:R0:W1:Y:S02]  /*30540*/  SHFL.IDX P6, R14, R13, R12, R11 ;  /* 0x0000000c0d0e7389 */ /* 0x00006400000c000b */
[----:B01----:R-:W-:Y:S01]  /*30550*/  ENDCOLLECTIVE ;  /* 0x000000000000791b */ /* 0x003fe20003800000 */
.L_x_2162:
[----:B------:R-:W-:Y:S01]  /*30560*/  IMAD.MOV.U32 R4, RZ, RZ, R14 ;  /* 0x000000ffff047224 */ /* 0x000fe200078e000e */
[----:B------:R-:W-:Y:S06]  /*30570*/  BRA `(.L_x_2163) ;  /* 0xffffffa400d07947 */ /* 0x000fec000383ffff */
.L_x_1980:
[----:B------:R-:W-:Y:S01]  /*30580*/  BSSY B0, `(.L_x_2164) ;  /* 0x0000007000007945 */ /* 0x000fe20003800000 */
[----:B------:R-:W-:Y:S01]  /*30590*/  MOV R13, R2 ;  /* 0x00000002000d7202 */ /* 0x000fe20000000f00 */
[----:B------:R-:W-:Y:S02]  /*305a0*/  IMAD.MOV.U32 R11, RZ, RZ, 0x1f ;  /* 0x0000001fff0b7424 */ /* 0x000fe400078e00ff */
[----:B------:R-:W-:-:S07]  /*305b0*/  IMAD.MOV.U32 R15, RZ, RZ, -0x1 ;  /* 0xffffffffff0f7424 */ /* 0x000fce00078e00ff */
[----:B01-34-:R-:W-:Y:S05]  /*305c0*/  WARPSYNC.COLLECTIVE R15, `(.L_x_2165) ;  /* 0x000000000f087348 */ /* 0x01bfea0003c00000 */
[----:B------:R2:W0:Y:S02]  /*305d0*/  SHFL.IDX P6, R14, R13, R12, R11 ;  /* 0x0000000c0d0e7389 */ /* 0x00042400000c000b */
[----:B01234-:R-:W-:Y:S01]  /*305e0*/  ENDCOLLECTIVE ;  /* 0x000000000000791b */ /* 0x01ffe20003800000 */
.L_x_2165:
[----:B------:R-:W-:Y:S05]  /*305f0*/  BSYNC B0 ;  /* 0x0000000000007941 */ /* 0x000fea0003800000 */
.L_x_2164:
[----:B------:R-:W-:Y:S01]  /*30600*/  IMAD.MOV.U32 R6, RZ, RZ, R14 ;  /* 0x000000ffff067224 */ /* 0x000fe200078e000e */
[----:B------:R-:W-:Y:S06]  /*30610*/  BRA `(.L_x_1979) ;  /* 0xffffffa400c07947 */ /* 0x000fec000383ffff */
.L_x_1986:
[----:B0-----:R0:W2:Y:S02]  /*30620*/  SYNCS.PHASECHK.TRANS64.TRYWAIT P0, [R7+URZ+0x2a820], R0 ;  /* 0x02a82000070075a7 */ /* 0x0010a4000800017f */
[----:B--2---:R-:W-:Y:S05]  /*30630*/  @!P0 NANOSLEEP.SYNCS 0x989680 ;  /* 0x009896800000895d */ /* 0x004fea0003900000 */
[----:B------:R-:W2:Y:S02]  /*30640*/  @!P0 SYNCS.PHASECHK.TRANS64 P0, [R7+URZ+0x2a820], R0 ;  /* 0x02a82000070085a7 */ /* 0x000ea4000800007f */
[----:B--2---:R-:W-:Y:S05]  /*30650*/  @!P0 BRA `(.L_x_1986) ;  /* 0xfffffffc00f08947 */ /* 0x004fea000383ffff */
[----:B------:R-:W-:Y:S05]  /*30660*/  BRA `(.L_x_2166) ;  /* 0xffffffb000187947 */ /* 0x000fea000383ffff */
.L_x_1987:
[----:B------:R-:W2:Y:S01]  /*30670*/  S2R R2, SR_TID.X ;  /* 0x0000000000027919 */ /* 0x000ea20000002100 */
[----:B------:R-:W-:Y:S01]  /*30680*/  BSSY B0, `(.L_x_2167) ;  /* 0x000000a000007945 */ /* 0x000fe20003800000 */
[----:B------:R-:W-:Y:S01]  /*30690*/  MOV R12, RZ ;  /* 0x000000ff000c7202 */ /* 0x000fe20000000f00 */
[----:B------:R-:W-:Y:S02]  /*306a0*/  IMAD.MOV.U32 R11, RZ, RZ, 0x1f ;  /* 0x0000001fff0b7424 */ /* 0x000fe400078e00ff */
[----:B------:R-:W-:Y:S01]  /*306b0*/  IMAD.MOV.U32 R15, RZ, RZ, -0x1 ;  /* 0xffffffffff0f7424 */ /* 0x000fe200078e00ff */
[----:B--2---:R-:W-:-:S04]  /*306c0*/  SHF.R.U32.HI R2, RZ, 0x5, R2 ;  /* 0x00000005ff027819 */ /* 0x004fc80000011602 */
[----:B------:R-:W-:-:S05]  /*306d0*/  LOP3.LUT R2, R2, 0x3, RZ, 0xc0, !PT ;  /* 0x0000000302027812 */ /* 0x000fca00078ec0ff */
[----:B------:R-:W-:-:S07]  /*306e0*/  IMAD.MOV.U32 R13, RZ, RZ, R2 ;  /* 0x000000ffff0d7224 */ /* 0x000fce00078e0002 */
[----:B01-3--:R-:W-:Y:S05]  /*306f0*/  WARPSYNC.COLLECTIVE R15, `(.L_x_2168) ;  /* 0x000000000f087348 */ /* 0x00bfea0003c00000 */
[----:B------:R2:W4:Y:S02]  /*30700*/  SHFL.IDX P6, R14, R13, R12, R11 ;  /* 0x0000000c0d0e7389 */ /* 0x00052400000c000b */
[----:B01234-:R-:W-:Y:S01]  /*30710*/  ENDCOLLECTIVE ;  /* 0x000000000000791b */ /* 0x01ffe20003800000 */
.L_x_2168:
[----:B------:R-:W-:Y:S05]  /*30720*/  BSYNC B0 ;  /* 0x0000000000007941 */ /* 0x000fea0003800000 */
.L_x_2167:
[----:B------:R-:W-:Y:S05]  /*30730*/  BRA `(.L_x_2169) ;  /* 0xffffffb000007947 */ /* 0x000fea000383ffff */
.L_x_1988:
[----:B------:R-:W-:Y:S01]  /*30740*/  BSSY B0, `(.L_x_2170) ;  /* 0x0000006000007945 */ /* 0x000fe20003800000 */
[----:B------:R-:W-:-:S07]  /*30750*/  IMAD.MOV.U32 R15, RZ, RZ, -0x1 ;  /* 0xffffffffff0f7424 */ /* 0x000fce00078e00ff */
[----:B01-3--:R-:W-:Y:S05]  /*30760*/  WARPSYNC.COLLECTIVE R15, `(.L_x_2171) ;  /* 0x000000000f0c7348 */ /* 0x00bfea0003c00000 */
[----:B------:R-:W-:Y:S02]  /*30770*/  ELECT P6, UR62, PT ;  /* 0x00000000003e782f */ /* 0x000fe400038c0000 */
[----:B------:R-:W-:Y:S01]  /*30780*/  MOV R14, UR62 ;  /* 0x0000003e000e7c02 */ /* 0x000fe20008000f00 */
[----:B01-3--:R-:W-:Y:S10]  /*30790*/  ENDCOLLECTIVE ;  /* 0x000000000000791b */ /* 0x00bff40003800000 */
.L_x_2171:
[----:B------:R-:W-:Y:S05]  /*307a0*/  BSYNC B0 ;  /* 0x0000000000007941 */ /* 0x000fea0003800000 */
.L_x_2170:
[----:B------:R-:W-:Y:S05]  /*307b0*/  BRA `(.L_x_2172) ;  /* 0xffffffac00f47947 */ /* 0x000fea000383ffff */
.L_x_1990:
[----:B0-----:R0:W2:Y:S02]  /*307c0*/  SYNCS.PHASECHK.TRANS64.TRYWAIT P1, [R5+URZ+0x2a840], R0 ;  /* 0x02a84000050075a7 */ /* 0x0010a4000802017f */
[----:B--2---:R-:W-:Y:S05]  /*307d0*/  @!P1 NANOSLEEP.SYNCS 0x989680 ;  /* 0x009896800000995d */ /* 0x004fea0003900000 */
[----:B------:R-:W2:Y:S02]  /*307e0*/  @!P1 SYNCS.PHASECHK.TRANS64 P1, [R5+URZ+0x2a840], R0 ;  /* 0x02a84000050095a7 */ /* 0x000ea4000802007f */
[----:B--2---:R-:W-:Y:S05]  /*307f0*/  @!P1 BRA `(.L_x_1990) ;  /* 0xfffffffc00f09947 */ /* 0x004fea000383ffff */
[----:B------:R-:W-:Y:S05]  /*30800*/  BRA `(.L_x_2173) ;  /* 0xffffffb0001c7947 */ /* 0x000fea000383ffff */
.L_x_1992:
[----:B--2---:R2:W4:Y:S02]  /*30810*/  SYNCS.PHASECHK.TRANS64.TRYWAIT P1, [R3+URZ+0x2a840], R2 ;  /* 0x02a84002030075a7 */ /* 0x004524000802017f */
[----:B----4-:R-:W-:Y:S05]  /*30820*/  @!P1 NANOSLEEP.SYNCS 0x989680 ;  /* 0x009896800000995d */ /* 0x010fea0003900000 */
[----:B------:R-:W4:Y:S02]  /*30830*/  @!P1 SYNCS.PHASECHK.TRANS64 P1, [R3+URZ+0x2a840], R2 ;  /* 0x02a84002030095a7 */ /* 0x000f24000802007f */
[----:B----4-:R-:W-:Y:S05]  /*30840*/  @!P1 BRA `(.L_x_1992) ;  /* 0xfffffffc00f09947 */ /* 0x010fea000383ffff */
[----:B------:R-:W-:Y:S05]  /*30850*/  BRA `(.L_x_2174) ;  /* 0xffffffb000287947 */ /* 0x000fea000383ffff */
.L_x_1994:
[----:B----4-:R4:W0:Y:S02]  /*30860*/  SYNCS.PHASECHK.TRANS64.TRYWAIT P1, [R5+URZ+0x2a860], R0 ;  /* 0x02a86000050075a7 */ /* 0x010824000802017f */
[----:B0-----:R-:W-:Y:S05]  /*30870*/  @!P1 NANOSLEEP.SYNCS 0x989680 ;  /* 0x009896800000995d */ /* 0x001fea0003900000 */
[----:B------:R-:W0:Y:S02]  /*30880*/  @!P1 SYNCS.PHASECHK.TRANS64 P1, [R5+URZ+0x2a860], R0 ;  /* 0x02a86000050095a7 */ /* 0x000e24000802007f */
[----:B0-----:R-:W-:Y:S05]  /*30890*/  @!P1 BRA `(.L_x_1994) ;  /* 0xfffffffc00f09947 */ /* 0x001fea000383ffff */
[----:B------:R-:W-:Y:S05]  /*308a0*/  BRA `(.L_x_2175) ;  /* 0xffffffb000247947 */ /* 0x000fea000383ffff */
.L_x_2176:
        /* <DEDUP_REMOVED lines=13> */
.L_x_3209:


//--------------------- .text._ZN7cutlass13device_kernelIN5flash11enable_sm90INS1_16FlashAttnFwdSm90INS1_25CollectiveMainloopFwdSm90ILi2EN4cute5tupleIJNS5_1CILi1EEES8_S8_EEENS6_IJNS7_ILi128EEENS7_ILi96EEENS7_ILi192EEEEEELi128ENS_6half_tEfNS_4arch4Sm90ELb1ELb0ELb1ELb0ELb1ELb0ELb0ELb1ELb1ELb1ELb1ELb0EEENS1_21CollectiveEpilogueFwdINS6_IJSA_SA_SB_EEES9_SE_SG_Li256ELb0ELb1ELb1ELb0EEENS1_19SingleTileSchedulerILb0ELb1ELb1ELi128EEEEEEEEEvNT_6ParamsE --------------------------
	.section	.text._ZN7cutlass13device_kernelIN5flash11enable_sm90INS1_16FlashAttnFwdSm90INS1_25CollectiveMainloopFwdSm90ILi2EN4cute5tupleIJNS5_1CILi1EEES8_S8_EEENS6_IJNS7_ILi128EEENS7_ILi96EEENS7_ILi192EEEEEELi128ENS_6half_tEfNS_4arch4Sm90ELb1ELb0ELb1ELb0ELb1ELb0ELb0ELb1ELb1ELb1ELb1ELb0EEENS1_21CollectiveEpilogueFwdINS6_IJSA_SA_SB_EEES9_SE_SG_Li256ELb0ELb1ELb1ELb0EEENS1_19SingleTileSchedulerILb0ELb1ELb1ELi128EEEEEEEEEvNT_6ParamsE,"ax",@progbits
	.align	128
.text._ZN7cutlass13device_kernelIN5flash11enable_sm90INS1_16FlashAttnFwdSm90INS1_25CollectiveMainloopFwdSm90ILi2EN4cute5tupleIJNS5_1CILi1EEES8_S8_EEENS6_IJNS7_ILi128EEENS7_ILi96EEENS7_ILi192EEEEEELi128ENS_6half_tEfNS_4arch4Sm90ELb1ELb0ELb1ELb0ELb1ELb0ELb0ELb1ELb1ELb1ELb1ELb0EEENS1_21CollectiveEpilogueFwdINS6_IJSA_SA_SB_EEES9_SE_SG_Li256ELb0ELb1ELb1ELb0EEENS1_19SingleTileSchedulerILb0ELb1ELb1ELi128EEEEEEEEEvNT_6ParamsE:
        .type           _ZN7cutlass13device_kernelIN5flash11enable_sm90INS1_16FlashAttnFwdSm90INS1_25CollectiveMainloopFwdSm90ILi2EN4cute5tupleIJNS5_1CILi1EEES8_S8_EEENS6_IJNS7_ILi128EEENS7_ILi96EEENS7_ILi192EEEEEELi128ENS_6half_tEfNS_4arch4Sm90ELb1ELb0ELb1ELb0ELb1ELb0ELb0ELb1ELb1ELb1ELb1ELb0EEENS1_21CollectiveEpilogueFwdINS6_IJSA_SA_SB_EEES9_SE_SG_Li256ELb0ELb1ELb1ELb0EEENS1_19SingleTileSchedulerILb0ELb1ELb1ELi128EEEEEEEEEvNT_6ParamsE,@function
        .size           _ZN7cutlass13device_kernelIN5flash11enable_sm90INS1_16FlashAttnFwdSm90INS1_25CollectiveMainloopFwdSm90ILi2EN4cute5tupleIJNS5_1CILi1EEES8_S8_EEENS6_IJNS7_ILi128EEENS7_ILi96EEENS7_ILi192EEEEEELi128ENS_6half_tEfNS_4arch4Sm90ELb1ELb0ELb1ELb0ELb1ELb0ELb0ELb1ELb1ELb1ELb1ELb0EEENS1_21CollectiveEpilogueFwdINS6_IJSA_SA_SB_EEES9_SE_SG_Li256ELb0ELb1ELb1ELb0EEENS1_19SingleTileSchedulerILb0ELb1ELb1ELi128EEEEEEEEEvNT_6ParamsE,(.L_x_3210 - _ZN7cutlass13device_kernelIN5flash11enable_sm90INS1_16FlashAttnFwdSm90INS1_25CollectiveMainloopFwdSm90ILi2EN4cute5tupleIJNS5_1CILi1EEES8_S8_EEENS6_IJNS7_ILi128EEENS7_ILi96EEENS7_ILi192EEEEEELi128ENS_6half_tEfNS_4arch4Sm90ELb1ELb0ELb1ELb0ELb1ELb0ELb0ELb1ELb1ELb1ELb1ELb0EEENS1_21CollectiveEpilogueFwdINS6_IJSA_SA_SB_EEES9_SE_SG_Li256ELb0ELb1ELb1ELb0EEENS1_19SingleTileSchedulerILb0ELb1ELb1ELi128EEEEEEEEEvNT_6ParamsE)
        .other          _ZN7cutlass13device_kernelIN5flash11enable_sm90INS1_16FlashAttnFwdSm90INS1_25CollectiveMainloopFwdSm90ILi2EN4cute5tupleIJNS5_1CILi1EEES8_S8_EEENS6_IJNS7_ILi128EEENS7_ILi96EEENS7_ILi192EEEEEELi128ENS_6half_tEfNS_4arch4Sm90ELb1ELb0ELb1ELb0ELb1ELb0ELb0ELb1ELb1ELb1ELb1ELb0EEENS1_21CollectiveEpilogueFwdINS6_IJSA_SA_SB_EEES9_SE_SG_Li256ELb0ELb1ELb1ELb0EEENS1_19SingleTileSchedulerILb0ELb1ELb1ELi128EEEEEEEEEvNT_6ParamsE,@"STO_CUDA_ENTRY STV_DEFAULT"
_ZN7cutlass13device_kernelIN5flash11enable_sm90INS1_16FlashAttnFwdSm90INS1_25CollectiveMainloopFwdSm90ILi2EN4cute5tupleIJNS5_1CILi1EEES8_S8_EEENS6_IJNS7_ILi128EEENS7_ILi96EEENS7_ILi192EEEEEELi128ENS_6half_tEfNS_4arch4Sm90ELb1ELb0ELb1ELb0ELb1ELb0ELb0ELb1ELb1ELb1ELb1ELb0EEENS1_21CollectiveEpilogueFwdINS6_IJSA_SA_SB_EEES9_SE_SG_Li256ELb0ELb1ELb1ELb0EEENS1_19SingleTileSchedulerILb0ELb1ELb1ELi128EEEEEEEEEvNT_6ParamsE:
        /* <DEDUP_REMOVED lines=44> */
.L_x_2177:
        /* <DEDUP_REMOVED lines=22> */
.L_x_2178:
        /* <DEDUP_REMOVED lines=18> */
.L_x_2179:
        /* <DEDUP_REMOVED lines=22> */
.L_x_2180:
        /* <DEDUP_REMOVED lines=23> */
.L_x_2181:
        /* <DEDUP_REMOVED lines=8> */
[----:B------:R-:W-:-:S10]  /*0890*/  IMAD.U32 R2, RZ, RZ, UR4 ;  /* 0x00000004ff027e24 */ /* 0x000fd4000f8e00ff */
[----:B------:R-:W-:Y:S05]  /*08a0*/  @!P0 BRA `(.L_x_2183) ;  /* 0x000000a000748947 */ /* 0x000fea0003800000 */
.L_x_2184:
        /* <DEDUP_REMOVED lines=14> */
[----:B--2---:R-:W-:Y:S02]  /*0990*/  ISETP.LE.AND P0, PT, RZ, UR5, PT ;  /* 0x00000005ff007c0c */ /* 0x004fe4000bf03270 */
[----:B------:R-:W-:-:S05]  /*09a0*/  IADD3 R0, -R16, RZ, RZ ;  /* 0x000000ff10007210 */ /* 0x000fca0007ffe1ff */
[----:B------:R-:W-:-:S06]  /*09b0*/  IMAD R17, R3, R0, UR4 ;  /* 0x0000000403117e24 */ /* 0x000fcc000f8e0200 */
[----:B------:R-:W-:Y:S05]  /*09c0*/  @!P0 BRA `(.L_x_2185) ;  /* 0x000000d800d88947 */ /* 0x000fea0003800000 */
[----:B------:R-:W0:Y:S01]  /*09d0*/  S2UR UR42, SR_CTAID.X ;  /* 0x00000000002a79c3 */ /* 0x000e220000002500 */
[----:B------:R-:W-:Y:S01]  /*09e0*/  ULDC UR4, c[0x0][0x448] ;  /* 0x0001120000047ab9 */ /* 0x000fe20000000800 */
[----:B------:R-:W-:Y:S01]  /*09f0*/  SHF.R.U32.HI R6, RZ, 0x10, R17 ;  /* 0x00000010ff067819 */ /* 0x000fe20000011611 */
[----:B------:R-:W-:Y:S01]  /*0a00*/  UISETP.NE.AND UP0, UPT, UR4, 0x1, UPT ;  /* 0x000000010400788c */ /* 0x000fe2000bf05270 */
[----:B------:R-:W-:Y:S01]  /*0a10*/  LOP3.LUT R17, R17, 0xffff, RZ, 0xc0, !PT ;  /* 0x0000ffff11117812 */ /* 0x000fe200078ec0ff */
[----:B------:R-:W-:Y:S02]  /*0a20*/  IMAD.MOV.U32 R22, RZ, RZ, RZ ;  /* 0x000000ffff167224 */ /* 0x000fe400078e00ff */
[----:B------:R-:W-:Y:S01]  /*0a30*/  UP2UR UR38, UPR, URZ, 0x1 ;  /* 0x000000013f267883 */ /* 0x000fe20008000000 */
[----:B------:R-:W1:Y:S06]  /*0a40*/  LDC.64 R4, c[0x0][0x418] ;  /* 0x00010600ff047b82 */ /* 0x000e6c0000000a00 */
[----:B------:R-:W-:Y:S01]  /*0a50*/  @UP0 ULDC UR5, c[0x0][0x44c] ;  /* 0x0001130000050ab9 */ /* 0x000fe20000000800 */
[----:B------:R-:W-:Y:S01]  /*0a60*/  @UP0 ULDC UR7, c[0x0][0x450] ;  /* 0x0001140000070ab9 */ /* 0x000fe20000000800 */
[----:B------:R-:W2:Y:S08]  /*0a70*/  LDC R3, c[0x0][0x288] ;  /* 0x0000a200ff037b82 */ /* 0x000eb00000000800 */
[----:B------:R-:W3:Y:S01]  /*0a80*/  LDC R18, c[0x0][0x424] ;  /* 0x00010900ff127b82 */ /* 0x000ee20000000800 */
[----:B0-----:R-:W-:-:S04]  /*0a90*/  USHF.L.U32 UR42, UR42, 0x7, URZ ;  /* 0x000000072a2a7899 */ /* 0x001fc8000800063f */
[----:B------:R-:W-:Y:S02]  /*0aa0*/  @UP0 UIADD3 UR4, UR42, 0x7f, URZ ;  /* 0x0000007f2a040890 */ /* 0x000fe4000fffe03f */
[----:B------:R-:W-:Y:S01]  /*0ab0*/  UIADD3 UR6, UR42, 0x7f, URZ ;  /* 0x0000007f2a067890 */ /* 0x000fe2000fffe03f */
[----:B------:R-:W0:Y:S01]  /*0ac0*/  LDC R7, c[0x0][0x2f0] ;  /* 0x0000bc00ff077b82 */ /* 0x000e220000000800 */
[----:B-1----:R-:W-:Y:S01]  /*0ad0*/  ISETP.NE.U32.AND P0, PT, R4, RZ, PT ;  /* 0x000000ff0400720c */ /* 0x002fe20003f05070 */
[----:B------:R-:W-:-:S03]  /*0ae0*/  UIMAD.WIDE.U32 UR4, UR4, UR5, URZ ;  /* 0x00000005040472a5 */ /* 0x000fc6000f8e003f */
[----:B------:R-:W-:Y:S01]  /*0af0*/  ISETP.NE.AND.EX P0, PT, R5, RZ, PT, P0 ;  /* 0x000000ff0500720c */ /* 0x000fe20003f05300 */
[----:B------:R-:W-:Y:S01]  /*0b00*/  @UP0 USHF.R.U32.HI UR6, URZ, UR7, UR5 ;  /* 0x000000073f060299 */ /* 0x000fe20008011605 */
[----:B--2---:R-:W-:Y:S02]  /*0b10*/  IADD3 R3, -R3, 0x60, RZ ;  /* 0x0000006003037810 */ /* 0x004fe40007ffe1ff */
[----:B---3--:R-:W-:Y:S02]  /*0b20*/  SEL R18, R18, 0x1, P0 ;  /* 0x0000000112127807 */ /* 0x008fe40000000000 */
[----:B------:R-:W-:-:S03]  /*0b30*/  ISETP.NE.AND P0, PT, R6, RZ, PT ;  /* 0x000000ff0600720c */ /* 0x000fc60003f05270 */
[CC--:B0-----:R-:W-:Y:S02]  /*0b40*/  IMAD R3, R18.reuse, R7.reuse, R3 ;  /* 0x0000000712037224 */ /* 0x0c1fe400078e0203 */
[----:B------:R-:W-:Y:S02]  /*0b50*/  IMAD R0, R18, R7, 0x5f ;  /* 0x0000005f12007424 */ /* 0x000fe400078e0207 */
[----:B------:R-:W-:Y:S02]  /*0b60*/  VIADD R3, R3, UR6 ;  /* 0x0000000603037c36 */ /* 0x000fe40008000000 */
[----:B------:R-:W-:-:S04]  /*0b70*/  IMAD.HI R0, R0, 0x2aaaaaab, RZ ;  /* 0x2aaaaaab00007827 */ /* 0x000fc800078e02ff */
[----:B------:R-:W0:Y:S01]  /*0b80*/  @!P0 LDC R6, c[0x0][0x9f0] ;  /* 0x00027c00ff068b82 */ /* 0x000e220000000800 */
[----:B------:R-:W-:Y:S01]  /*0b90*/  IMAD.HI R4, R3, 0x2aaaaaab, RZ ;  /* 0x2aaaaaab03047827 */ /* 0x000fe200078e02ff */
[----:B------:R-:W-:-:S04]  /*0ba0*/  SHF.R.U32.HI R3, RZ, 0x1f, R0 ;  /* 0x0000001fff037819 */ /* 0x000fc80000011600 */
[----:B------:R-:W-:Y:S02]  /*0bb0*/  SHF.R.U32.HI R5, RZ, 0x1f, R4 ;  /* 0x0000001fff057819 */ /* 0x000fe40000011604 */
[----:B------:R-:W-:Y:S02]  /*0bc0*/  LEA.HI.SX32 R3, R0, R3, 0x1c ;  /* 0x0000000300037211 */ /* 0x000fe400078fe2ff */
[----:B------:R-:W-:-:S04]  /*0bd0*/  LEA.HI.SX32 R4, R4, R5, 0x1c ;  /* 0x0000000504047211 */ /* 0x000fc800078fe2ff */
[----:B------:R-:W-:-:S04]  /*0be0*/  VIMNMX R13, R3, R4, PT ;  /* 0x00000004030d7248 */ /* 0x000fc80003fe0100 */
[----:B------:R-:W-:-:S13]  /*0bf0*/  ISETP.GE.AND P1, PT, R13, 0x1, PT ;  /* 0x000000010d00780c */ /* 0x000fda0003f26270 */
[----:B------:R-:W-:Y:S05]  /*0c00*/  @!P1 BRA `(.L_x_2186) ;  /* 0x00000000006c9947 */ /* 0x000fea0003800000 */
[-C--:B0-----:R-:W-:Y:S02]  /*0c10*/  IABS R9, R6.reuse ;  /* 0x0000000600097213 */ /* 0x081fe40000000000 */
[----:B------:R-:W-:Y:S02]  /*0c20*/  IADD3 R3, R6, -0x1, R13 ;  /* 0xffffffff06037810 */ /* 0x000fe40007ffe00d */
[----:B------:R-:W0:Y:S01]  /*0c30*/  I2F.RP R0, R9 ;  /* 0x0000000900007306 */ /* 0x000e220000209400 */
[----:B------:R-:W-:-:S05]  /*0c40*/  IABS R10, R6 ;  /* 0x00000006000a7213 */ /* 0x000fca0000000000 */
[----:B------:R-:W-:Y:S02]  /*0c50*/  IMAD.MOV R10, RZ, RZ, -R10 ;  /* 0x000000ffff0a7224 */ /* 0x000fe400078e0a0a */
[----:B0-----:R-:W0:Y:S02]  /*0c60*/  MUFU.RCP R0, R0 ;  /* 0x0000000000007308 */ /* 0x001e240000001000 */
[----:B0-----:R-:W-:Y:S02]  /*0c70*/  IADD3 R4, R0, 0xffffffe, RZ ;  /* 0x0ffffffe00047810 */ /* 0x001fe40007ffe0ff */
[----:B------:R-:W-:-:S04]  /*0c80*/  IABS R0, R3 ;  /* 0x0000000300007213 */ /* 0x000fc80000000000 */
[----:B------:R0:W1:Y:S01]  /*0c90*/  F2I.FTZ.U32.TRUNC.NTZ R5, R4 ;  /* 0x0000000400057305 */ /* 0x000062000021f000 */
[----:B------:R-:W-:-:S04]  /*0ca0*/  LOP3.LUT R3, R3, R6, RZ, 0x3c, !PT ;  /* 0x0000000603037212 */ /* 0x000fc800078e3cff */
[----:B------:R-:W-:Y:S02]  /*0cb0*/  ISETP.GE.AND P2, PT, R3, RZ, PT ;  /* 0x000000ff0300720c */ /* 0x000fe40003f46270 */
[----:B0-----:R-:W-:Y:S01]  /*0cc0*/  MOV R4, RZ ;  /* 0x000000ff00047202 */ /* 0x001fe20000000f00 */
[----:B-1----:R-:W-:-:S04]  /*0cd0*/  IMAD.MOV R8, RZ, RZ, -R5 ;  /* 0x000000ffff087224 */ /* 0x002fc800078e0a05 */
[----:B------:R-:W-:-:S04]  /*0ce0*/  IMAD R11, R8, R9, RZ ;  /* 0x00000009080b7224 */ /* 0x000fc800078e02ff */
[----:B------:R-:W-:-:S04]  /*0cf0*/  IMAD.HI.U32 R5, R5, R11, R4 ;  /* 0x0000000b05057227 */ /* 0x000fc800078e0004 */
[----:B------:R-:W-:Y:S02]  /*0d00*/  IMAD.MOV.U32 R4, RZ, RZ, R10 ;  /* 0x000000ffff047224 */ /* 0x000fe400078e000a */
[----:B------:R-:W-:-:S04]  /*0d10*/  IMAD.HI.U32 R5, R5, R0, RZ ;  /* 0x0000000005057227 */ /* 0x000fc800078e00ff */
[----:B------:R-:W-:-:S05]  /*0d20*/  IMAD R0, R5, R4, R0 ;  /* 0x0000000405007224 */ /* 0x000fca00078e0200 */
[----:B------:R-:W-:-:S13]  /*0d30*/  ISETP.GT.U32.AND P1, PT, R9, R0, PT ;  /* 0x000000000900720c */ /* 0x000fda0003f24070 */
[----:B------:R-:W-:Y:S01]  /*0d40*/  @!P1 IMAD.IADD R0, R0, 0x1, -R9 ;  /* 0x0000000100009824 */ /* 0x000fe200078e0a09 */
[----:B------:R-:W-:Y:S02]  /*0d50*/  @!P1 IADD3 R5, R5, 0x1, RZ ;  /* 0x0000000105059810 */ /* 0x000fe40007ffe0ff */
[----:B------:R-:W-:Y:S02]  /*0d60*/  ISETP.NE.AND P1, PT, R6, RZ, PT ;  /* 0x000000ff0600720c */ /* 0x000fe40003f25270 */
[----:B------:R-:W-:-:S13]  /*0d70*/  ISETP.GE.U32.AND P0, PT, R0, R9, PT ;  /* 0x000000090000720c */ /* 0x000fda0003f06070 */
[----:B------:R-:W-:-:S04]  /*0d80*/  @P0 VIADD R5, R5, 0x1 ;  /* 0x0000000105050836 */ /* 0x000fc80000000000 */
[----:B------:R-:W-:Y:S01]  /*0d90*/  @!P2 IMAD.MOV R5, RZ, RZ, -R5 ;  /* 0x000000ffff05a224 */ /* 0x000fe200078e0a05 */
[----:B------:R-:W-:-:S04]  /*0da0*/  @!P1 LOP3.LUT R5, RZ, R6, RZ, 0x33, !PT ;  /* 0x00000006ff059212 */ /* 0x000fc800078e33ff */
[----:B------:R-:W-:-:S07]  /*0db0*/  MOV R22, R5 ;  /* 0x0000000500167202 */ /* 0x000fce0000000f00 */
.L_x_2186:
[-C--:B------:R-:W-:Y:S01]  /*0dc0*/  IMAD R17, R17, R22.reuse, RZ ;  /* 0x0000001611117224 */ /* 0x080fe200078e02ff */
[----:B------:R-:W-:Y:S01]  /*0dd0*/  PLOP3.LUT P0, PT, PT, PT, PT, 0x80, 0x0 ;  /* 0x000000000000781c */ /* 0x000fe20003f0f070 */
[----:B------:R-:W-:Y:S01]  /*0de0*/  VIADD R23, R19, 0xffffff80 ;  /* 0xffffff8013177836 */ /* 0x000fe20000000000 */
[----:B------:R-:W-:Y:S01]  /*0df0*/  MOV R3, RZ ;  /* 0x000000ff00037202 */ /* 0x000fe20000000f00 */
        /* <DEDUP_REMOVED lines=35> */
[----:B------:R-:W-:Y:S01]  /*1030*/  IMAD R19, R18, R7, RZ ;  /* 0x0000000712137224 */ /* 0x000fe200078e02ff */
[----:B------:R-:W-:Y:S06]  /*1040*/  @!P1 BRA `(.L_x_2187) ;  /* 0x0000008000709947 */ /* 0x000fec0003800000 */
[----:B------:R-:W-:Y:S01]  /*1050*/  SHF.R.S32.HI R72, RZ, 0x1f, R23 ;  /* 0x0000001fff487819 */ /* 0x000fe20000011417 */
[----:B------:R-:W1:Y:S01]  /*1060*/  S2UR UR6, SR_CgaCtaId ;  /* 0x00000000000679c3 */ /* 0x000e620000008800 */
[----:B------:R-:W-:Y:S02]  /*1070*/  UMOV UR39, 0x400 ;  /* 0x0000040000277882 */ /* 0x000fe40000000000 */
[----:B------:R-:W-:-:S04]  /*1080*/  LEA.HI R73, R72, R23, RZ, 0x7 ;  /* 0x0000001748497211 */ /* 0x000fc800078f38ff */
[----:B------:R-:W-:-:S05]  /*1090*/  SHF.R.S32.HI R74, RZ, 0x7, R73 ;  /* 0x00000007ff4a7819 */ /* 0x000fca0000011449 */
[----:B------:R-:W2:Y:S01]  /*10a0*/  SHFL.IDX PT, R0, R74, RZ, 0x1f ;  /* 0x00001fff4a007589 */ /* 0x000ea200000e0000 */
[----:B-1----:R-:W-:-:S04]  /*10b0*/  ULEA UR39, UR6, UR39, 0x18 ;  /* 0x0000002706277291 */ /* 0x002fc8000f8ec03f */
[----:B------:R-:W-:-:S04]  /*10c0*/  UIADD3 UR6, UR39, 0xc400, URZ ;  /* 0x0000c40027067890 */ /* 0x000fc8000fffe03f */
[----:B------:R-:W-:Y:S01]  /*10d0*/  ULOP3.LUT UP0, URZ, UR6, 0x1bf, URZ, 0xc0, !UPT ;  /* 0x000001bf063f7892 */ /* 0x000fe2000f80c03f */
[----:B--2---:R-:W-:-:S05]  /*10e0*/  R2UR UR4, R0 ;  /* 0x00000000000472ca */ /* 0x004fca00000e0000 */
        /* <DEDUP_REMOVED lines=12> */
[----:B------:R1:W2:Y:S01]  /*11b0*/  LDC.64 R14, c[0x4][R0] ;  /* 0x01000000000e7b82 */ /* 0x0002a20000000a00 */
[----:B------:R-:W-:Y:S01]  /*11c0*/  IMAD.U32 R5, RZ, RZ, UR5 ;  /* 0x00000005ff057e24 */ /* 0x000fe2000f8e00ff */
[----:B------:R-:W-:Y:S01]  /*11d0*/  ULDC.64 UR4, c[0x4][0x98] ;  /* 0x0100260000047ab9 */ /* 0x000fe20000000a00 */
[----:B------:R-:W-:Y:S01]  /*11e0*/  IMAD.U32 R10, RZ, RZ, UR6 ;  /* 0x00000006ff0a7e24 */ /* 0x000fe2000f8e00ff */
[----:B0-----:R-:W-:Y:S01]  /*11f0*/  MOV R6, UR4 ;  /* 0x0000000400067c02 */ /* 0x001fe20008000f00 */
[----:B------:R-:W-:Y:S01]  /*1200*/  IMAD.U32 R7, RZ, RZ, UR5 ;  /* 0x00000005ff077e24 */ /* 0x000fe2000f8e00ff */
[----:B------:R-:W-:Y:S01]  /*1210*/  MOV R11, UR7 ;  /* 0x00000007000b7c02 */ /* 0x000fe20008000f00 */
[----:B------:R-:W-:Y:S01]  /*1220*/  IMAD.MOV.U32 R8, RZ, RZ, 0x70 ;  /* 0x00000070ff087424 */ /* 0x000fe200078e00ff */
[----:B------:R-:W-:Y:S01]  /*1230*/  MOV R13, RZ ;  /* 0x000000ff000d7202 */ /* 0x000fe20000000f00 */
[----:B-1----:R-:W-:-:S07]  /*1240*/  IMAD.MOV.U32 R12, RZ, RZ, 0x1 ;  /* 0x00000001ff0c7424 */ /* 0x002fce00078e00ff */
[----:B------:R-:W-:-:S07]  /*1250*/  LEPC R20, `(.L_x_2188) ;  /* 0x000000001014794e */ /* 0x000fce0000000000 */
[----:B--2---:R-:W-:Y:S05]  /*1260*/  CALL.ABS.NOINC R14 ;  /* 0x000000000e007343 */ /* 0x004fea0003c00000 */
.L_x_2188:
[----:B------:R-:W-:-:S04]  /*1270*/  SHF.L.U32 R0, RZ, 0x1f, RZ ;  /* 0x0000001fff007819 */ /* 0x000fc800000006ff */
[----:B------:R-:W1:Y:S02]  /*1280*/  SYNCS.PHASECHK.TRANS64.TRYWAIT P0, [UR39+0x2a800], R0 ;  /* 0x02a80000ff0075a7 */ /* 0x000e640008000167 */
[----:B-1----:R-:W-:Y:S05]  /*1290*/  @!P0 BRA `(.L_x_2189) ;  /* 0x000000d000ac8947 */ /* 0x002fea0003800000 */
.L_x_2274:
[----:B------:R-:W-:-:S13]  /*12a0*/  R2UR UR4, R2 ;  /* 0x00000000020472ca */ /* 0x000fda00000e0000 */
[----:B------:R-:W-:-:S06]  /*12b0*/  ULOP3.LUT UR4, UR4, 0x1, URZ, 0xfc, !UPT ;  /* 0x0000000104047892 */ /* 0x000fcc000f8efc3f */
[----:B-1----:R-:W-:-:S05]  /*12c0*/  IMAD.U32 R3, RZ, RZ, UR4 ;  /* 0x00000004ff037e24 */ /* 0x002fca000f8e00ff */
[----:B------:R-:W-:-:S13]  /*12d0*/  ISETP.NE.AND P0, PT, R3, 0x3, PT ;  /* 0x000000030300780c */ /* 0x000fda0003f05270 */
[----:B------:R-:W-:Y:S05]  /*12e0*/  @!P0 BRA `(.L_x_2190) ;  /* 0x0000000000048947 */ /* 0x000fea0003800000 */
[----:B------:R-:W-:Y:S01]  /*12f0*/  BPT.TRAP 0x1 ;  /* 0x000000040000795c */ /* 0x000fe20000300000 */
.L_x_2190:
[----:B------:R1:W2:Y:S01]  /*1300*/  SYNCS.PHASECHK.TRANS64.TRYWAIT P1, [UR39+0x2a830], R0 ;  /* 0x02a83000ff0075a7 */ /* 0x0002a20008020167 */
[----:B------:R-:W-:Y:S05]  /*1310*/  @!P0 BRA `(.L_x_2191) ;  /* 0x0000000000048947 */ /* 0x000fea0003800000 */
[----:B------:R-:W-:Y:S01]  /*1320*/  BPT.TRAP 0x1 ;  /* 0x000000040000795c */ /* 0x000fe20000300000 */
.L_x_2191:
[----:B------:R-:W-:-:S05]  /*1330*/  IMAD.U32 R8, RZ, RZ, UR40 ;  /* 0x00000028ff087e24 */ /* 0x000fca000f8e00ff */
[----:B------:R-:W-:Y:S01]  /*1340*/  LOP3.LUT R8, R8, 0x10000, RZ, 0xfc, !PT ;  /* 0x0001000008087812 */ /* 0x000fe200078efcff */
[----:B--2---:R-:W-:Y:S06]  /*1350*/  @P1 BRA `(.L_x_2192) ;  /* 0x0000000000081947 */ /* 0x004fec0003800000 */
[----:B------:R-:W2:Y:S02]  /*1360*/  SYNCS.PHASECHK.TRANS64.TRYWAIT P1, [UR39+0x2a830], R0 ;  /* 0x02a83000ff0075a7 */ /* 0x000ea40008020167 */
[----:B--2---:R-:W-:Y:S05]  /*1370*/  @!P1 BRA `(.L_x_2193) ;  /* 0x000000d0008c9947 */ /* 0x004fea0003800000 */
.L_x_2192:
[----:B------:R-:W-:Y:S05]  /*1380*/  WARPSYNC.ALL ;  /* 0x0000000000007948 */ /* 0x000fea0003800000 */
[----:B------:R-:W-:Y:S01]  /*1390*/  MOV R9, 0x40000040 ;  /* 0x4000004000097802 */ /* 0x000fe20000000f00 */
[----:B------:R-:W-:Y:S01]  /*13a0*/  UIADD3 UR4, UR39, 0x18400, URZ ;  /* 0x0001840027047890 */ /* 0x000fe2000fffe03f */
[----:B------:R-:W-:Y:S01]  /*13b0*/  R2UR UR8, R8 ;  /* 0x00000000080872ca */ /* 0x000fe200000e0000 */
[----:B------:R-:W-:Y:S01]  /*13c0*/  WARPGROUP.ARRIVE ;  /* 0x00000000000079c5 */ /* 0x000fe20000000000 */
[----:B------:R-:W-:Y:S01]  /*13d0*/  R2UR UR9, R9 ;  /* 0x00000000090972ca */ /* 0x000fe200000e0000 */
[----:B------:R-:W-:-:S04]  /*13e0*/  USHF.R.U32.HI UR4, URZ, 0x4, UR4 ;  /* 0x000000043f047899 */ /* 0x000fc80008011604 */
[----:B------:R-:W3:Y:S01]  /*13f0*/  S2UR UR61, SR_CgaCtaId ;  /* 0x00000000003d79c3 */ /* 0x000ee20000008800 */
[----:B------:R-:W-:Y:S01]  /*1400*/  UMOV UR11, 0x40000040 ;  /* 0x40000040000b7882 */ /* 0x000fe20000000000 */
[----:B------:R-:W-:Y:S01]  /*1410*/  UMOV UR7, 0x40000040 ;  /* 0x4000004000077882 */ /* 0x000fe20000000000 */
[----:B------:R-:W-:Y:S01]  /*1420*/  ULOP3.LUT UR4, UR4, 0x3fff, URZ, 0xc0, !UPT ;  /* 0x00003fff04047892 */ /* 0x000fe2000f8ec03f */
[----:B------:R-:W-:Y:S01]  /*1430*/  UMOV UR13, 0x40000040 ;  /* 0x40000040000d7882 */ /* 0x000fe20000000000 */
[----:B------:R-:W-:Y:S02]  /*1440*/  UMOV UR15, 0x40000040 ;  /* 0x40000040000f7882 */ /* 0x000fe40000000000 */
[----:B------:R-:W-:Y:S01]  /*1450*/  ULOP3.LUT UR60, UR4, 0x10000, URZ, 0xfc, !UPT ;  /* 0x00010000043c7892 */ /* 0x000fe2000f8efc3f */
[----:B------:R-:W-:Y:S01]  /*1460*/  UMOV UR17, 0x40000040 ;  /* 0x4000004000117882 */ /* 0x000fe20000000000 */
[----:B------:R-:W-:Y:S02]  /*1470*/  UMOV UR19, 0x40000040 ;  /* 0x4000004000137882 */ /* 0x000fe40000000000 */
[----:B------:R-:W-:-:S02]  /*1480*/  UIADD3 UR6, UR60, 0x2, URZ ;  /* 0x000000023c067890 */ /* 0x000fc4000fffe03f */
[----:B------:R-:W-:Y:S02]  /*1490*/  UIADD3 UR14, UR60, 0x4, URZ ;  /* 0x000000043c0e7890 */ /* 0x000fe4000fffe03f */
[----:B------:R-:W-:Y:S01]  /*14a0*/  UMOV UR10, UR60 ;  /* 0x0000003c000a7c82 */ /* 0x000fe20008000000 */
[----:B------:R-:W-:Y:S01]  /*14b0*/  UIADD3 UR18, UR60, 0x6, URZ ;  /* 0x000000063c127890 */ /* 0x000fe2000fffe03f */
[----:B------:R-:W-:Y:S01]  /*14c0*/  HGMMA.64x96x16.F32 R24, gdesc[UR8], RZ, !UPT, gsb0 ;  /* 0x01600000081879f0 */ /* 0x000fe2000c0008ff */
[----:B------:R-:W-:Y:S01]  /*14d0*/  R2UR UR10, R8 ;  /* 0x00000000080a72ca */ /* 0x000fe200000e0000 */
[----:B------:R-:W-:Y:S01]  /*14e0*/  UMOV UR9, 0x40000040 ;  /* 0x4000004000097882 */ /* 0x000fe20000000000 */
[----:B------:R-:W-:Y:S01]  /*14f0*/  UIADD3 UR22, UR60, 0x300, URZ ;  /* 0x000003003c167890 */ /* 0x000fe2000fffe03f */
[----:B------:R-:W-:Y:S01]  /*1500*/  UMOV UR5, UR9 ;  /* 0x0000000900057c82 */ /* 0x000fe20008000000 */
[----:B------:R-:W-:Y:S01]  /*1510*/  UMOV UR21, 0x40000040 ;  /* 0x4000004000157882 */ /* 0x000fe20000000000 */
[----:B------:R-:W-:Y:S01]  /*1520*/  UMOV UR23, 0x40000040 ;  /* 0x4000004000177882 */ /* 0x000fe20000000000 */
[----:B------:R-:W-:Y:S01]  /*1530*/  UIADD3 UR26, UR60, 0x302, URZ ;  /* 0x000003023c1a7890 */ /* 0x000fe2000fffe03f */
[----:B------:R-:W-:Y:S01]  /*1540*/  UMOV UR25, 0x40000040 ;  /* 0x4000004000197882 */ /* 0x000fe20000000000 */
[----:B------:R-:W-:Y:S01]  /*1550*/  UMOV UR27, 0x40000040 ;  /* 0x40000040001b7882 */ /* 0x000fe20000000000 */
[----:B------:R-:W-:-:S04]  /*1560*/  UIADD3 UR30, UR60, 0x304, URZ ;  /* 0x000003043c1e7890 */ /* 0x000fc8000fffe03f */
[----:B------:R-:W-:Y:S02]  /*1570*/  UIADD3 UR8, UR10, 0x2, URZ ;  /* 0x000000020a087890 */ /* 0x000fe4000fffe03f */
[----:B------:R-:W-:Y:S02]  /*1580*/  UIADD3 UR12, UR10, 0x4, URZ ;  /* 0x000000040a0c7890 */ /* 0x000fe4000fffe03f */
[----:B------:R-:W-:Y:S02]  /*1590*/  UIADD3 UR16, UR10, 0x6, URZ ;  /* 0x000000060a107890 */ /* 0x000fe4000fffe03f */
[----:B------:R-:W-:Y:S01]  /*15a0*/  UIADD3 UR20, UR10, 0x400, URZ ;  /* 0x000004000a147890 */ /* 0x000fe2000fffe03f */
[----:B------:R-:W-:Y:S01]  /*15b0*/  UMOV UR4, UR8 ;  /* 0x0000000800047c82 */ /* 0x000fe20008000000 */
        /* <DEDUP_REMOVED lines=8> */
[----:B------:R-:W-:Y:S01]  /*1640*/  UIADD3 UR40, UR10, 0x800, URZ ;  /* 0x000008000a287890 */ /* 0x000fe2000fffe03f */
[----:B------:R-:W-:Y:S01]  /*1650*/  UMOV UR41, 0x40000040 ;  /* 0x4000004000297882 */ /* 0x000fe20000000000 */
[----:B------:R-:W-:Y:S01]  /*1660*/  UIADD3 UR44, UR10, 0x802, URZ ;  /* 0x000008020a2c7890 */ /* 0x000fe2000fffe03f */
[----:B------:R-:W-:Y:S01]  /*1670*/  UMOV UR45, 0x40000040 ;  /* 0x40000040002d7882 */ /* 0x000fe20000000000 */
[----:B------:R-:W-:Y:S01]  /*1680*/  UIADD3 UR48, UR10, 0x804, URZ ;  /* 0x000008040a307890 */ /* 0x000fe2000fffe03f */
[----:B------:R-:W-:Y:S01]  /*1690*/  UMOV UR49, 0x40000040 ;  /* 0x4000004000317882 */ /* 0x000fe20000000000 */
[----:B------:R-:W-:Y:S01]  /*16a0*/  UIADD3 UR52, UR10, 0x806, URZ ;  /* 0x000008060a347890 */ /* 0x000fe2000fffe03f */
[----:B------:R-:W-:Y:S01]  /*16b0*/  UMOV UR53, 0x40000040 ;  /* 0x4000004000357882 */ /* 0x000fe20000000000 */
        /* <DEDUP_REMOVED lines=50> */
[----:B---3--:R-:W-:Y:S05]  /*19e0*/  @!P0 BRA `(.L_x_2194) ;  /* 0x0000000000048947 */ /* 0x008fea0003800000 */
[----:B------:R-:W-:Y:S01]  /*19f0*/  BPT.TRAP 0x1 ;  /* 0x000000040000795c */ /* 0x000fe20000300000 */
.L_x_2194:
[----:B-12---:R-:W-:Y:S01]  /*1a00*/  LOP3.LUT R0, R73, 0xffffff80, RZ, 0xc0, !PT ;  /* 0xffffff8049007812 */ /* 0x006fe200078ec0ff */
[----:B------:R-:W-:Y:S01]  /*1a10*/  UISETP.NE.AND UP0, UPT, UR38, URZ, UPT ;  /* 0x0000003f2600728c */ /* 0x000fe2000bf05270 */
[----:B------:R-:W-:Y:S01]  /*1a20*/  LEA.HI R72, R72, R23, RZ, 0x2 ;  /* 0x0000001748487211 */ /* 0x000fe200078f10ff */
[----:B------:R-:W-:Y:S01]  /*1a30*/  ULDC UR4, c[0x0][0x9d8] ;  /* 0x0002760000047ab9 */ /* 0x000fe20000000800 */
[----:B------:R-:W-:Y:S01]  /*1a40*/  LEA.HI R14, R74, R74, RZ, 0x1 ;  /* 0x0000004a4a0e7211 */ /* 0x000fe200078f08ff */
[----:B------:R-:W-:Y:S01]  /*1a50*/  IMAD.IADD R10, R23, 0x1, -R0 ;  /* 0x00000001170a7824 */ /* 0x000fe200078e0a00 */
[----:B------:R-:W-:Y:S01]  /*1a60*/  LOP3.LUT R72, R72, 0xfffffffc, RZ, 0xc0, !PT ;  /* 0xfffffffc48487812 */ /* 0x000fe200078ec0ff */
[----:B------:R-:W-:Y:S01]  /*1a70*/  FMUL.FTZ R5, R25, UR4 ;  /* 0x0000000419057c20 */ /* 0x000fe20008410000 */
[----:B------:R-:W-:Y:S01]  /*1a80*/  PLOP3.LUT P1, PT, PT, PT, UP0, 0x80, 0x0 ;  /* 0x000000000000781c */ /* 0x000fe20003f2f008 */
[----:B------:R-:W-:Y:S01]  /*1a90*/  FMUL.FTZ R26, R26, UR4 ;  /* 0x000000041a1a7c20 */ /* 0x000fe20008410000 */
[----:B------:R-:W-:Y:S01]  /*1aa0*/  SHF.R.S32.HI R7, RZ, 0x1f, R10 ;  /* 0x0000001fff077819 */ /* 0x000fe2000001140a */
[----:B------:R-:W-:Y:S01]  /*1ab0*/  IMAD.IADD R72, R23, 0x1, -R72 ;  /* 0x0000000117487824 */ /* 0x000fe200078e0a48 */
[----:B------:R-:W-:Y:S01]  /*1ac0*/  LOP3.LUT R23, R14, 0x3fffffe, RZ, 0xc0, !PT ;  /* 0x03fffffe0e177812 */ /* 0x000fe200078ec0ff */
[----:B------:R-:W-:Y:S01]  /*1ad0*/  @UP0 ULDC UR5, c[0x0][0x44c] ;  /* 0x0001130000050ab9 */ /* 0x000fe20000000800 */
[-C--:B------:R-:W-:Y:S01]  /*1ae0*/  LEA.HI R4, R7, R10.reuse, RZ, 0x2 ;  /* 0x0000000a07047211 */ /* 0x080fe200078f10ff */
[----:B------:R-:W-:Y:S01]  /*1af0*/  FMUL.FTZ R27, R27, UR4 ;  /* 0x000000041b1b7c20 */ /* 0x000fe20008410000 */
[----:B------:R-:W-:Y:S01]  /*1b00*/  LEA.HI R7, R7, R10, RZ, 0x5 ;  /* 0x0000000a07077211 */ /* 0x000fe200078f28ff */
[----:B------:R-:W-:Y:S01]  /*1b10*/  FMUL.FTZ R30, R30, UR4 ;  /* 0x000000041e1e7c20 */ /* 0x000fe20008410000 */
[--C-:B------:R-:W-:Y:S01]  /*1b20*/  SHF.R.S32.HI R0, RZ, 0x2, R4.reuse ;  /* 0x00000002ff007819 */ /* 0x100fe20000011404 */
[----:B------:R-:W1:Y:S01]  /*1b30*/  MUFU.TANH R26, R26 ;  /* 0x0000001a001a7308 */ /* 0x000e620000002400 */
[----:B------:R-:W-:Y:S01]  /*1b40*/  SHF.R.S32.HI R11, RZ, 0x1f, R4 ;  /* 0x0000001fff0b7819 */ /* 0x000fe20000011404 */
[----:B------:R-:W-:Y:S01]  /*1b50*/  FMUL.FTZ R31, R31, UR4 ;  /* 0x000000041f1f7c20 */ /* 0x000fe20008410000 */
[----:B------:R-:W-:Y:S01]  /*1b60*/  SHF.R.S32.HI R7, RZ, 0x5, R7 ;  /* 0x00000005ff077819 */ /* 0x000fe20000011407 */
[----:B------:R-:W-:Y:S01]  /*1b70*/  FMUL.FTZ R3, R24, UR4 ;  /* 0x0000000418037c20 */ /* 0x000fe20008410000 */
[----:B------:R-:W-:Y:S01]  /*1b80*/  LEA.HI R11, R11, R0, RZ, 0x3 ;  /* 0x000000000b0b7211 */ /* 0x000fe200078f18ff */
[----:B------:R-:W-:Y:S01]  /*1b90*/  FMUL.FTZ R34, R34, UR4 ;  /* 0x0000000422227c20 */ /* 0x000fe20008410000 */
[----:B------:R-:W-:Y:S01]  /*1ba0*/  LEA R14, R7, UR42, 0x4 ;  /* 0x0000002a070e7c11 */ /* 0x000fe2000f8e20ff */
[----:B------:R-:W2:Y:S01]  /*1bb0*/  MUFU.TANH R27, R27 ;  /* 0x0000001b001b7308 */ /* 0x000ea20000002400 */
[----:B------:R-:W-:Y:S01]  /*1bc0*/  LOP3.LUT R11, R11, 0xfffffff8, RZ, 0xc0, !PT ;  /* 0xfffffff80b0b7812 */ /* 0x000fe200078ec0ff */
[----:B------:R-:W-:Y:S01]  /*1bd0*/  FMUL.FTZ R35, R35, UR4 ;  /* 0x0000000423237c20 */ /* 0x000fe20008410000 */
[----:B------:R-:W-:Y:S01]  /*1be0*/  LEA.HI R7, R72, R72, RZ, 0x1 ;  /* 0x0000004848077211 */ /* 0x000fe200078f08ff */
[----:B------:R-:W-:Y:S01]  /*1bf0*/  FMUL.FTZ R38, R38, UR4 ;  /* 0x0000000426267c20 */ /* 0x000fe20008410000 */
[----:B------:R-:W-:Y:S01]  /*1c00*/  IADD3 R23, R74, -R23, RZ ;  /* 0x800000174a177210 */ /* 0x000fe20007ffe0ff */
[----:B------:R-:W-:Y:S01]  /*1c10*/  FMUL.FTZ R21, R36, UR4 ;  /* 0x0000000424157c20 */ /* 0x000fe20008410000 */
[----:B------:R-:W-:Y:S01]  /*1c20*/  IADD3 R14, R14, R0, -R11 ;  /* 0x000000000e0e7210 */ /* 0x000fe20007ffe80b */
[----:B------:R-:W3:Y:S01]  /*1c30*/  MUFU.TANH R30, R30 ;  /* 0x0000001e001e7308 */ /* 0x000ee20000002400 */
[----:B------:R-:W-:Y:S01]  /*1c40*/  LOP3.LUT R7, R7, 0x1ffffffe, RZ, 0xc0, !PT ;  /* 0x1ffffffe07077812 */ /* 0x000fe200078ec0ff */
[----:B------:R-:W-:Y:S01]  /*1c50*/  FMUL.FTZ R46, R46, UR4 ;  /* 0x000000042e2e7c20 */ /* 0x000fe20008410000 */
[----:B------:R-:W-:Y:S01]  /*1c60*/  PLOP3.LUT P2, PT, PT, PT, UP0, 0x80, 0x0 ;  /* 0x000000000000781c */ /* 0x000fe20003f4f008 */
[----:B------:R-:W-:Y:S01]  /*1c70*/  IMAD R14, R23, 0x40, R14 ;  /* 0x00000040170e7824 */ /* 0x000fe200078e020e */
[----:B------:R-:W-:Y:S01]  /*1c80*/  LOP3.LUT R11, R4, 0x7ffffffc, RZ, 0xc0, !PT ;  /* 0x7ffffffc040b7812 */ /* 0x000fe200078ec0ff */
[----:B------:R-:W-:-:S02]  /*1c90*/  IMAD.IADD R7, R72, 0x1, -R7 ;  /* 0x0000000148077824 */ /* 0x000fc400078e0a07 */
[----:B------:R-:W-:Y:S01]  /*1ca0*/  FMUL.FTZ R39, R39, UR4 ;  /* 0x0000000427277c20 */ /* 0x000fe20008410000 */
[----:B------:R-:W-:Y:S01]  /*1cb0*/  IMAD.MOV.U32 R23, RZ, RZ, -0x60 ;  /* 0xffffffa0ff177424 */ /* 0x000fe200078e00ff */
[----:B------:R-:W-:Y:S01]  /*1cc0*/  IADD3 R10, R10, -R11, RZ ;  /* 0x8000000b0a0a7210 */ /* 0x000fe20007ffe0ff */
[C---:B------:R-:W-:Y:S01]  /*1cd0*/  IMAD R4, R22.reuse, -0x60, R19 ;  /* 0xffffffa016047824 */ /* 0x040fe200078e0213 */
[----:B------:R-:W-:Y:S01]  /*1ce0*/  LEA R7, R7, R14, 0x3 ;  /* 0x0000000e07077211 */ /* 0x000fe200078e18ff */
[----:B------:R-:W-:Y:S01]  /*1cf0*/  IMAD R23, R22, R23, 0x61 ;  /* 0x0000006116177424 */ /* 0x000fe200078e0217 */
[----:B------:R-:W4:Y:S01]  /*1d00*/  MUFU.TANH R31, R31 ;  /* 0x0000001f001f7308 */ /* 0x000f220000002400 */
[----:B------:R-:W-:Y:S02]  /*1d10*/  VIADD R11, R4, 0x60 ;  /* 0x00000060040b7836 */ /* 0x000fe40000000000 */
[----:B------:R-:W-:Y:S01]  /*1d20*/  FMUL.FTZ R50, R50, UR4 ;  /* 0x0000000432327c20 */ /* 0x000fe20008410000 */
[----:B------:R-:W-:Y:S01]  /*1d30*/  @P1 IMAD.HI.U32 R0, R7, UR5, RZ ;  /* 0x0000000507001c27 */ /* 0x000fe2000f8e00ff */
[----:B------:R-:W-:-:S03]  /*1d40*/  @UP0 ULDC UR5, c[0x0][0x450] ;  /* 0x0001140000050ab9 */ /* 0x000fc60000000800 */
[----:B------:R-:W-:Y:S01]  /*1d50*/  FMUL.FTZ R42, R42, UR4 ;  /* 0x000000042a2a7c20 */ /* 0x000fe20008410000 */
[----:B------:R-:W-:Y:S01]  /*1d60*/  FMUL.FTZ R54, R54, UR4 ;  /* 0x0000000436367c20 */ /* 0x000fe20008410000 */
[----:B------:R-:W-:Y:S01]  /*1d70*/  IMAD.MOV.U32 R14, RZ, RZ, R7 ;  /* 0x000000ffff0e7224 */ /* 0x000fe200078e0007 */
[----:B------:R-:W-:Y:S01]  /*1d80*/  @P2 SHF.R.U32.HI R14, RZ, UR5, R0 ;  /* 0x00000005ff0e2c19 */ /* 0x000fe20008011600 */
[C---:B------:R-:W-:Y:S01]  /*1d90*/  IMAD R23, R10.reuse, -0x2, R23 ;  /* 0xfffffffe0a177824 */ /* 0x040fe200078e0217 */
[----:B------:R-:W5:Y:S01]  /*1da0*/  LDC R0, c[0x0][0x288] ;  /* 0x0000a200ff007b82 */ /* 0x000f620000000800 */
[----:B------:R-:W-:Y:S01]  /*1db0*/  IMAD R11, R10, -0x2, R11 ;  /* 0xfffffffe0a0b7824 */ /* 0x000fe200078e020b */
[----:B------:R-:W-:Y:S01]  /*1dc0*/  MUFU.TANH R34, R34 ;  /* 0x0000002200227308 */ /* 0x000fe20000002400 */
[----:B------:R-:W1:Y:S01]  /*1dd0*/  SHFL.IDX PT, R25, R14, 0x1, 0x1c1f ;  /* 0x003c1f000e197f89 */ /* 0x000e6200000e0000 */
        /* <DEDUP_REMOVED lines=13> */
[----:B------:R-:W4:Y:S01]  /*1eb0*/  SHFL.IDX PT, R14, R14, RZ, 0x1c1f ;  /* 0x001c1fff0e0e7589 */ /* 0x000f2200000e0000 */
[----:B------:R-:W-:Y:S01]  /*1ec0*/  MUFU.TANH R38, R38 ;  /* 0x0000002600267308 */ /* 0x000fe20000002400 */
[----:B0-----:R-:W-:Y:S01]  /*1ed0*/  FMUL.FTZ R6, R28, UR4 ;  /* 0x000000041c067c20 */ /* 0x001fe20008410000 */
[----:B------:R-:W-:Y:S01]  /*1ee0*/  FMUL.FTZ R12, R29, UR4 ;  /* 0x000000041d0c7c20 */ /* 0x000fe20008410000 */
[----:B------:R-:W-:Y:S01]  /*1ef0*/  FMUL.FTZ R15, R32, UR4 ;  /* 0x00000004200f7c20 */ /* 0x000fe20008410000 */
[----:B------:R-:W-:Y:S01]  /*1f00*/  FMUL.FTZ R13, R33, UR4 ;  /* 0x00000004210d7c20 */ /* 0x000fe20008410000 */
[----:B------:R-:W-:Y:S01]  /*1f10*/  FMUL.FTZ R20, R37, UR4 ;  /* 0x0000000425147c20 */ /* 0x000fe20008410000 */
[----:B-----5:R-:W-:Y:S01]  /*1f20*/  IADD3 R24, R23, -R0, R19 ;  /* 0x8000000017187210 */ /* 0x020fe20007ffe013 */
[----:B------:R-:W-:Y:S01]  /*1f30*/  FMUL.FTZ R40, R40, UR4 ;  /* 0x0000000428287c20 */ /* 0x000fe20008410000 */
[----:B------:R3:W-:Y:S01]  /*1f40*/  MUFU.TANH R82, R46 ;  /* 0x0000002e00527308 */ /* 0x0007e20000002400 */
[----:B------:R-:W-:Y:S01]  /*1f50*/  FMUL.FTZ R41, R41, UR4 ;  /* 0x0000000429297c20 */ /* 0x000fe20008410000 */
[-CC-:B-1----:R-:W-:Y:S01]  /*1f60*/  VIADDMNMX R25, R25, R24.reuse, R11.reuse, PT ;  /* 0x0000001819197246 */ /* 0x182fe2000380010b */
[----:B------:R-:W-:Y:S01]  /*1f70*/  FMUL.FTZ R44, R44, UR4 ;  /* 0x000000042c2c7c20 */ /* 0x000fe20008410000 */
[----:B------:R-:W-:Y:S01]  /*1f80*/  FMUL.FTZ R45, R45, UR4 ;  /* 0x000000042d2d7c20 */ /* 0x000fe20008410000 */
[----:B------:R-:W-:Y:S01]  /*1f90*/  FMUL.FTZ R48, R48, UR4 ;  /* 0x0000000430307c20 */ /* 0x000fe20008410000 */
[----:B------:R-:W-:Y:S01]  /*1fa0*/  ISETP.GT.AND P1, PT, R25, RZ, PT ;  /* 0x000000ff1900720c */ /* 0x000fe20003f24270 */
[----:B------:R-:W-:Y:S01]  /*1fb0*/  FMUL.FTZ R49, R49, UR4 ;  /* 0x0000000431317c20 */ /* 0x000fe20008410000 */
[C---:B------:R-:W-:Y:S01]  /*1fc0*/  ISETP.GT.AND P2, PT, R25.reuse, 0x1, PT ;  /* 0x000000011900780c */ /* 0x040fe20003f44270 */
[----:B------:R-:W0:Y:S01]  /*1fd0*/  MUFU.TANH R39, R39 ;  /* 0x0000002700277308 */ /* 0x000e220000002400 */
[----:B------:R-:W-:Y:S01]  /*1fe0*/  ISETP.GT.AND P3, PT, R25, 0x8, PT ;  /* 0x000000081900780c */ /* 0x000fe20003f64270 */
[----:B------:R-:W-:Y:S01]  /*1ff0*/  FMUL.FTZ R52, R52, UR4 ;  /* 0x0000000434347c20 */ /* 0x000fe20008410000 */
[----:B------:R-:W-:Y:S01]  /*2000*/  FSEL R36, R26, -INF , P1 ;  /* 0xff8000001a247808 */ /* 0x000fe20000800000 */
[----:B------:R-:W-:Y:S01]  /*2010*/  FMUL.FTZ R53, R53, UR4 ;  /* 0x0000000435357c20 */ /* 0x000fe20008410000 */
[----:B--2---:R-:W-:Y:S01]  /*2020*/  FSEL R23, R27, -INF , P2 ;  /* 0xff8000001b177808 */ /* 0x004fe20001000000 */
[----:B------:R-:W-:Y:S01]  /*2030*/  FMUL.FTZ R56, R56, UR4 ;  /* 0x0000000438387c20 */ /* 0x000fe20008410000 */
[----:B------:R-:W-:Y:S01]  /*2040*/  ISETP.GT.AND P1, PT, R25, 0x9, PT ;  /* 0x000000091900780c */ /* 0x000fe20003f24270 */
[----:B------:R4:W-:Y:S01]  /*2050*/  MUFU.TANH R86, R50 ;  /* 0x0000003200567308 */ /* 0x0009e20000002400 */
[----:B---3--:R-:W-:Y:S01]  /*2060*/  FSEL R46, R30, -INF , P3 ;  /* 0xff8000001e2e7808 */ /* 0x008fe20001800000 */
[----:B------:R-:W-:Y:S01]  /*2070*/  FMUL.FTZ R57, R57, UR4 ;  /* 0x0000000439397c20 */ /* 0x000fe20008410000 */
[----:B------:R-:W-:Y:S01]  /*2080*/  FMNMX.FTZ R27, R36, R23, !PT ;  /* 0x00000017241b7209 */ /* 0x000fe20007810000 */
[----:B------:R-:W-:Y:S01]  /*2090*/  FMUL.FTZ R60, R60, UR4 ;  /* 0x000000043c3c7c20 */ /* 0x000fe20008410000 */
[----:B------:R-:W-:Y:S01]  /*20a0*/  ISETP.GT.AND P2, PT, R25, 0x10, PT ;  /* 0x000000101900780c */ /* 0x000fe20003f44270 */
[----:B------:R-:W-:Y:S01]  /*20b0*/  FMUL.FTZ R61, R61, UR4 ;  /* 0x000000043d3d7c20 */ /* 0x000fe20008410000 */
[----:B------:R-:W-:Y:S01]  /*20c0*/  FMNMX.FTZ R27, R46, R27, !PT ;  /* 0x0000001b2e1b7209 */ /* 0x000fe20007810000 */
[----:B------:R-:W1:Y:S01]  /*20d0*/  MUFU.TANH R42, R42 ;  /* 0x0000002a002a7308 */ /* 0x000e620000002400 */
[----:B----4-:R-:W-:Y:S01]  /*20e0*/  FSEL R50, R31, -INF , P1 ;  /* 0xff8000001f327808 */ /* 0x010fe20000800000 */
[----:B------:R-:W-:Y:S01]  /*20f0*/  FMUL.FTZ R64, R64, UR4 ;  /* 0x0000000440407c20 */ /* 0x000fe20008410000 */
[----:B------:R-:W-:Y:S01]  /*2100*/  ISETP.GT.AND P1, PT, R25, 0x11, PT ;  /* 0x000000111900780c */ /* 0x000fe20003f24270 */
[----:B------:R-:W-:Y:S01]  /*2110*/  FMUL.FTZ R65, R65, UR4 ;  /* 0x0000000441417c20 */ /* 0x000fe20008410000 */
[----:B------:R-:W-:Y:S01]  /*2120*/  FMNMX.FTZ R27, R50, R27, !PT ;  /* 0x0000001b321b7209 */ /* 0x000fe20007810000 */
[----:B------:R-:W-:Y:S01]  /*2130*/  FMUL.FTZ R68, R68, UR4 ;  /* 0x0000000444447c20 */ /* 0x000fe20008410000 */
[----:B------:R-:W-:Y:S01]  /*2140*/  FSEL R72, R35, -INF , P1 ;  /* 0xff80000023487808 */ /* 0x000fe20000800000 */
[----:B------:R2:W-:Y:S01]  /*2150*/  MUFU.TANH R90, R54 ;  /* 0x00000036005a7308 */ /* 0x0005e20000002400 */
[----:B------:R-:W-:Y:S01]  /*2160*/  ISETP.GT.AND P1, PT, R25, 0x19, PT ;  /* 0x000000191900780c */ /* 0x000fe20003f24270 */
[----:B------:R-:W-:Y:S01]  /*2170*/  FMUL.FTZ R69, R69, UR4 ;  /* 0x0000000445457c20 */ /* 0x000fe20008410000 */
[----:B------:R-:W-:Y:S01]  /*2180*/  VIADDMNMX R24, R14, R24, R11, PT ;  /* 0x000000180e187246 */ /* 0x000fe2000380010b */
[----:B------:R-:W-:Y:S01]  /*2190*/  ULDC UR4, c[0x0][0x988] ;  /* 0x0002620000047ab9 */ /* 0x000fe20000000800 */
[----:B0-----:R-:W-:Y:S01]  /*21a0*/  FSEL R76, R39, -INF , P1 ;  /* 0xff800000274c7808 */ /* 0x001fe20000800000 */
[----:B------:R-:W-:Y:S01]  /*21b0*/  IMAD.U32 R11, RZ, RZ, UR4 ;  /* 0x00000004ff0b7e24 */ /* 0x000fe2000f8e00ff */
[C---:B------:R-:W-:Y:S01]  /*21c0*/  ISETP.GT.AND P1, PT, R25.reuse, 0x21, PT ;  /* 0x000000211900780c */ /* 0x040fe20003f24270 */
[----:B------:R-:W0:Y:S01]  /*21d0*/  MUFU.TANH R43, R43 ;  /* 0x0000002b002b7308 */ /* 0x000e220000002400 */
[----:B--2---:R-:W-:Y:S01]  /*21e0*/  FSEL R54, R34, -INF , P2 ;  /* 0xff80000022367808 */ /* 0x004fe20001000000 */
[----:B------:R-:W-:Y:S01]  /*21f0*/  @UP0 ULDC UR4, c[0x0][0x44c] ;  /* 0x0001130000040ab9 */ /* 0x000fe20000000800 */
[C---:B------:R-:W-:Y:S01]  /*2200*/  ISETP.GT.AND P2, PT, R25.reuse, 0x18, PT ;  /* 0x000000181900780c */ /* 0x040fe20003f44270 */
[----:B------:R-:W-:Y:S01]  /*2210*/  UIMAD.WIDE.U32 UR4, UR42, UR4, URZ ;  /* 0x000000042a0472a5 */ /* 0x000fe2000f8e003f */
[----:B------:R-:W-:Y:S01]  /*2220*/  FMNMX.FTZ R27, R54, R27, !PT ;  /* 0x0000001b361b7209 */ /* 0x000fe20007810000 */
[----:B------:R-:W-:Y:S01]  /*2230*/  @UP0 ULDC UR6, c[0x0][0x450] ;  /* 0x0001140000060ab9 */ /* 0x000fe20000000800 */
[----:B------:R-:W-:Y:S01]  /*2240*/  FSEL R74, R38, -INF , P2 ;  /* 0xff800000264a7808 */ /* 0x000fe20001000000 */
[----:B------:R-:W2:Y:S01]  /*2250*/  MUFU.TANH R47, R47 ;  /* 0x0000002f002f7308 */ /* 0x000ea20000002400 */
[----:B------:R-:W-:Y:S01]  /*2260*/  FMNMX.FTZ R27, R72, R27, !PT ;  /* 0x0000001b481b7209 */ /* 0x000fe20007810000 */
[----:B------:R-:W-:Y:S01]  /*2270*/  @UP0 USHF.R.U32.HI UR42, URZ, UR6, UR5 ;  /* 0x000000063f2a0299 */ /* 0x000fe20008011605 */
[----:B------:R-:W-:Y:S01]  /*2280*/  ISETP.GT.AND P2, PT, R25, 0x20, PT ;  /* 0x000000201900780c */ /* 0x000fe20003f44270 */
[----:B------:R-:W-:Y:S01]  /*2290*/  UIADD3 UR4, UR39, 0x2a840, URZ ;  /* 0x0002a84027047890 */ /* 0x000fe2000fffe03f */
[----:B------:R-:W-:-:S02]  /*22a0*/  FMNMX.FTZ R27, R74, R27, !PT ;  /* 0x0000001b4a1b7209 */ /* 0x000fc40007810000 */
[----:B-1----:R-:W-:Y:S01]  /*22b0*/  FSEL R78, R42, -INF , P2 ;  /* 0xff8000002a4e7808 */ /* 0x002fe20001000000 */
[----:B------:R-:W1:Y:S01]  /*22c0*/  MUFU.TANH R51, R51 ;  /* 0x0000003300337308 */ /* 0x000e620000002400 */
[----:B------:R-:W-:Y:S01]  /*22d0*/  FMNMX.FTZ R27, R76, R27, !PT ;  /* 0x0000001b4c1b7209 */ /* 0x000fe20007810000 */
[----:B------:R-:W-:Y:S01]  /*22e0*/  UPRMT UR4, UR61, 0x654, UR4 ;  /* 0x000006543d047896 */ /* 0x000fe20008000004 */
[----:B------:R-:W-:Y:S02]  /*22f0*/  ISETP.GT.AND P2, PT, R25, 0x28, PT ;  /* 0x000000281900780c */ /* 0x000fe40003f44270 */
[----:B0-----:R-:W-:Y:S02]  /*2300*/  FSEL R80, R43, -INF , P1 ;  /* 0xff8000002b507808 */ /* 0x001fe40000800000 */
[----:B------:R-:W-:Y:S01]  /*2310*/  FMNMX.FTZ R27, R78, R27, !PT ;  /* 0x0000001b4e1b7209 */ /* 0x000fe20007810000 */
[----:B------:R-:W0:Y:S01]  /*2320*/  MUFU.TANH R55, R55 ;  /* 0x0000003700377308 */ /* 0x000e220000002400 */
[----:B------:R-:W-:-:S02]  /*2330*/  ISETP.GT.AND P1, PT, R25, 0x29, PT ;  /* 0x000000291900780c */ /* 0x000fc40003f24270 */
[----:B------:R-:W-:Y:S01]  /*2340*/  FSEL R82, R82, -INF , P2 ;  /* 0xff80000052527808 */ /* 0x000fe20001000000 */
[----:B------:R-:W-:Y:S01]  /*2350*/  SYNCS.ARRIVE.TRANS64.RED.A1T0 RZ, [UR4], RZ ;  /* 0x000000ffffff79a7 */ /* 0x000fe20008100404 */
[----:B------:R-:W-:Y:S01]  /*2360*/  FMNMX.FTZ R27, R80, R27, !PT ;  /* 0x0000001b501b7209 */ /* 0x000fe20007810000 */
[----:B------:R-:W-:Y:S01]  /*2370*/  UMOV UR4, URZ ;  /* 0x0000003f00047c82 */ /* 0x000fe20008000000 */
[----:B------:R-:W-:Y:S01]  /*2380*/  ISETP.GT.AND P2, PT, R25, 0x30, PT ;  /* 0x000000301900780c */ /* 0x000fe20003f44270 */
[----:B------:R-:W-:Y:S01]  /*2390*/  MUFU.TANH R58, R58 ;  /* 0x0000003a003a7308 */ /* 0x000fe20000002400 */
[----:B--2---:R-:W-:Y:S02]  /*23a0*/  FSEL R84, R47, -INF , P1 ;  /* 0xff8000002f547808 */ /* 0x004fe40000800000 */
[----:B------:R-:W-:Y:S02]  /*23b0*/  FMNMX.FTZ R27, R82, R27, !PT ;  /* 0x0000001b521b7209 */ /* 0x000fe40007810000 */
[----:B------:R-:W-:-:S02]  /*23c0*/  ISETP.GT.AND P1, PT, R25, 0x31, PT ;  /* 0x000000311900780c */ /* 0x000fc40003f24270 */
[----:B------:R-:W-:Y:S01]  /*23d0*/  FSEL R86, R86, -INF , P2 ;  /* 0xff80000056567808 */ /* 0x000fe20001000000 */
[----:B------:R-:W2:Y:S01]  /*23e0*/  MUFU.TANH R59, R59 ;  /* 0x0000003b003b7308 */ /* 0x000ea20000002400 */
[----:B------:R-:W-:Y:S02]  /*23f0*/  FMNMX.FTZ R27, R84, R27, !PT ;  /* 0x0000001b541b7209 */ /* 0x000fe40007810000 */
[----:B------:R-:W-:Y:S02]  /*2400*/  ISETP.GT.AND P2, PT, R25, 0x38, PT ;  /* 0x000000381900780c */ /* 0x000fe40003f44270 */
[----:B-1----:R-:W-:Y:S02]  /*2410*/  FSEL R88, R51, -INF , P1 ;  /* 0xff80000033587808 */ /* 0x002fe40000800000 */
[----:B------:R-:W-:Y:S01]  /*2420*/  FMNMX.FTZ R27, R86, R27, !PT ;  /* 0x0000001b561b7209 */ /* 0x000fe20007810000 */
[----:B------:R-:W1:Y:S01]  /*2430*/  MUFU.TANH R62, R62 ;  /* 0x0000003e003e7308 */ /* 0x000e620000002400 */
[----:B------:R-:W-:-:S02]  /*2440*/  ISETP.GT.AND P1, PT, R25, 0x39, PT ;  /* 0x000000391900780c */ /* 0x000fc40003f24270 */
[----:B------:R-:W-:Y:S02]  /*2450*/  FSEL R90, R90, -INF , P2 ;  /* 0xff8000005a5a7808 */ /* 0x000fe40001000000 */
[----:B------:R-:W-:Y:S02]  /*2460*/  FMNMX.FTZ R27, R88, R27, !PT ;  /* 0x0000001b581b7209 */ /* 0x000fe40007810000 */
[----:B------:R-:W-:Y:S01]  /*2470*/  ISETP.GT.AND P2, PT, R25, 0x40, PT ;  /* 0x000000401900780c */ /* 0x000fe20003f44270 */
[----:B------:R-:W3:Y:S01]  /*2480*/  MUFU.TANH R63, R63 ;  /* 0x0000003f003f7308 */ /* 0x000ee20000002400 */
[----:B0-----:R-:W-:Y:S02]  /*2490*/  FSEL R92, R55, -INF , P1 ;  /* 0xff800000375c7808 */ /* 0x001fe40000800000 */
[----:B------:R-:W-:Y:S02]  /*24a0*/  FMNMX.FTZ R27, R90, R27, !PT ;  /* 0x0000001b5a1b7209 */ /* 0x000fe40007810000 */
[----:B------:R-:W-:-:S02]  /*24b0*/  ISETP.GT.AND P1, PT, R25, 0x41, PT ;  /* 0x000000411900780c */ /* 0x000fc40003f24270 */
[----:B------:R-:W-:Y:S01]  /*24c0*/  FMNMX.FTZ R27, R92, R27, !PT ;  /* 0x0000001b5c1b7209 */ /* 0x000fe20007810000 */
[----:B------:R0:W4:Y:S01]  /*24d0*/  MUFU.TANH R4, R66 ;  /* 0x0000004200047308 */ /* 0x0001220000002400 */
[----:B--2---:R-:W-:Y:S02]  /*24e0*/  FSEL R94, R59, -INF , P1 ;  /* 0xff8000003b5e7808 */ /* 0x004fe40000800000 */
[----:B------:R-:W-:Y:S02]  /*24f0*/  ISETP.GT.AND P1, PT, R25, 0x49, PT ;  /* 0x000000491900780c */ /* 0x000fe40003f24270 */
[----:B------:R-:W-:Y:S02]  /*2500*/  ISETP.GT.AND P3, PT, R24, 0x8, PT ;  /* 0x000000081800780c */ /* 0x000fe40003f64270 */
[----:B------:R-:W-:Y:S01]  /*2510*/  IADD3 R0, -R0, UR42, R19 ;  /* 0x0000002a00007c10 */ /* 0x000fe2000fffe113 */
[----:B------:R-:W2:Y:S01]  /*2520*/  MUFU.TANH R67, R67 ;  /* 0x0000004300437308 */ /* 0x000ea20000002400 */
[----:B0-----:R-:W-:-:S02]  /*2530*/  FSEL R66, R58, -INF , P2 ;  /* 0xff8000003a427808 */ /* 0x001fc40001000000 */
[C---:B------:R-:W-:Y:S02]  /*2540*/  ISETP.GT.AND P2, PT, R25.reuse, 0x48, PT ;  /* 0x000000481900780c */ /* 0x040fe40003f44270 */
[----:B------:R-:W-:Y:S02]  /*2550*/  FMNMX.FTZ R27, R66, R27, !PT ;  /* 0x0000001b421b7209 */ /* 0x000fe40007810000 */
[----:B-1----:R-:W-:Y:S01]  /*2560*/  FSEL R96, R62, -INF , P2 ;  /* 0xff8000003e607808 */ /* 0x002fe20001000000 */
[----:B------:R4:W0:Y:S01]  /*2570*/  MUFU.TANH R102, R70 ;  /* 0x0000004600667308 */ /* 0x0008220000002400 */
[----:B------:R-:W-:Y:S02]  /*2580*/  FMNMX.FTZ R27, R94, R27, !PT ;  /* 0x0000001b5e1b7209 */ /* 0x000fe40007810000 */
[----:B------:R-:W-:Y:S02]  /*2590*/  ISETP.GT.AND P2, PT, R25, 0x50, PT ;  /* 0x000000501900780c */ /* 0x000fe40003f44270 */
[----:B---3--:R-:W-:-:S02]  /*25a0*/  FSEL R98, R63, -INF , P1 ;  /* 0xff8000003f627808 */ /* 0x008fc40000800000 */
[----:B------:R-:W-:Y:S01]  /*25b0*/  FMNMX.FTZ R27, R96, R27, !PT ;  /* 0x0000001b601b7209 */ /* 0x000fe20007810000 */
[----:B------:R-:W1:Y:S01]  /*25c0*/  MUFU.TANH R71, R71 ;  /* 0x0000004700477308 */ /* 0x000e620000002400 */
[C---:B------:R-:W-:Y:S02]  /*25d0*/  ISETP.GT.AND P1, PT, R25.reuse, 0x51, PT ;  /* 0x000000511900780c */ /* 0x040fe40003f24270 */
[----:B----4-:R-:W-:Y:S02]  /*25e0*/  FSEL R70, R4, -INF , P2 ;  /* 0xff80000004467808 */ /* 0x010fe40001000000 */
[----:B------:R-:W-:Y:S02]  /*25f0*/  FMNMX.FTZ R27, R98, R27, !PT ;  /* 0x0000001b621b7209 */ /* 0x000fe40007810000 */
[----:B------:R-:W-:Y:S01]  /*2600*/  ISETP.GT.AND P2, PT, R25, 0x58, PT ;  /* 0x000000581900780c */ /* 0x000fe20003f44270 */
[----:B------:R-:W-:Y:S01]  /*2610*/  MUFU.TANH R3, R3 ;  /* 0x0000000300037308 */ /* 0x000fe20000002400 */
[----:B--2---:R-:W-:-:S02]  /*2620*/  FSEL R100, R67, -INF , P1 ;  /* 0xff80000043647808 */ /* 0x004fc40000800000 */
[----:B------:R-:W-:Y:S02]  /*2630*/  FMNMX.FTZ R27, R70, R27, !PT ;  /* 0x0000001b461b7209 */ /* 0x000fe40007810000 */
[----:B------:R-:W-:Y:S02]  /*2640*/  ISETP.GT.AND P1, PT, R25, 0x59, PT ;  /* 0x000000591900780c */ /* 0x000fe40003f24270 */
[----:B0-----:R-:W-:Y:S01]  /*2650*/  FSEL R102, R102, -INF , P2 ;  /* 0xff80000066667808 */ /* 0x001fe20001000000 */
[----:B------:R-:W0:Y:S01]  /*2660*/  MUFU.TANH R5, R5 ;  /* 0x0000000500057308 */ /* 0x000e220000002400 */
[----:B------:R-:W-:Y:S02]  /*2670*/  FMNMX.FTZ R27, R100, R27, !PT ;  /* 0x0000001b641b7209 */ /* 0x000fe40007810000 */
[----:B-1----:R-:W-:Y:S02]  /*2680*/  FSEL R4, R71, -INF , P1 ;  /* 0xff80000047047808 */ /* 0x002fe40000800000 */
[----:B------:R-:W-:-:S02]  /*2690*/  FMNMX.FTZ R27, R102, R27, !PT ;  /* 0x0000001b661b7209 */ /* 0x000fc40007810000 */
[----:B------:R-:W-:Y:S01]  /*26a0*/  ISETP.GT.AND P1, PT, R24, RZ, PT ;  /* 0x000000ff1800720c */ /* 0x000fe20003f24270 */
[----:B------:R-:W1:Y:S01]  /*26b0*/  MUFU.TANH R6, R6 ;  /* 0x0000000600067308 */ /* 0x000e620000002400 */
[----:B------:R-:W-:Y:S02]  /*26c0*/  FMNMX.FTZ R27, R4, R27, !PT ;  /* 0x0000001b041b7209 */ /* 0x000fe40007810000 */
[----:B------:R-:W-:-:S03]  /*26d0*/  ISETP.GT.AND P2, PT, R24, 0x1, PT ;  /* 0x000000011800780c */ /* 0x000fc60003f44270 */
[----:B------:R-:W2:Y:S02]  /*26e0*/  SHFL.BFLY PT, R26, R27, 0x2, 0x1f ;  /* 0x0c401f001b1a7f89 */ /* 0x000ea400000e0000 */
[----:B------:R-:W-:Y:S01]  /*26f0*/  MUFU.TANH R12, R12 ;  /* 0x0000000c000c7308 */ /* 0x000fe20000002400 */
[----:B0-----:R-:W-:Y:S02]  /*2700*/  FSEL R5, R5, -INF , P2 ;  /* 0xff80000005057808 */ /* 0x001fe40001000000 */
[----:B------:R-:W-:-:S05]  /*2710*/  ISETP.GT.AND P2, PT, R24, 0x10, PT ;  /* 0x000000101800780c */ /* 0x000fca0003f44270 */
[----:B------:R-:W0:Y:S01]  /*2720*/  MUFU.TANH R15, R15 ;  /* 0x0000000f000f7308 */ /* 0x000e220000002400 */
[----:B-1----:R-:W-:Y:S02]  /*2730*/  FSEL R6, R6, -INF , P3 ;  /* 0xff80000006067808 */ /* 0x002fe40001800000 */
[----:B------:R-:W-:-:S05]  /*2740*/  ISETP.GT.AND P3, PT, R24, 0x18, PT ;  /* 0x000000181800780c */ /* 0x000fca0003f64270 */
[----:B------:R-:W-:Y:S01]  /*2750*/  MUFU.TANH R13, R13 ;  /* 0x0000000d000d7308 */ /* 0x000fe20000002400 */
[----:B--2---:R-:W-:-:S07]  /*2760*/  FMNMX.FTZ R26, R27, R26, !PT ;  /* 0x0000001a1b1a7209 */ /* 0x004fce0007810000 */
[----:B------:R-:W1:Y:S01]  /*2770*/  MUFU.TANH R21, R21 ;  /* 0x0000001500157308 */ /* 0x000e620000002400 */
[----:B0-----:R-:W-:Y:S01]  /*2780*/  FSEL R30, R15, -INF , P2 ;  /* 0xff8000000f1e7808 */ /* 0x001fe20001000000 */
[----:B------:R-:W0:Y:S06]  /*2790*/  SHFL.BFLY PT, R25, R26, 0x1, 0x1f ;  /* 0x0c201f001a197f89 */ /* 0x000e2c00000e0000 */
[----:B------:R-:W2:Y:S08]  /*27a0*/  MUFU.TANH R20, R20 ;  /* 0x0000001400147308 */ /* 0x000eb00000002400 */
[----:B------:R-:W3:Y:S01]  /*27b0*/  MUFU.TANH R40, R40 ;  /* 0x0000002800287308 */ /* 0x000ee20000002400 */
[----:B-1----:R-:W-:-:S07]  /*27c0*/  FSEL R34, R21, -INF , P3 ;  /* 0xff80000015227808 */ /* 0x002fce0001800000 */
[----:B------:R-:W1:Y:S01]  /*27d0*/  MUFU.TANH R41, R41 ;  /* 0x0000002900297308 */ /* 0x000e620000002400 */
[----:B0-----:R-:W-:Y:S02]  /*27e0*/  FMNMX.FTZ R14, R26, R25, !PT ;  /* 0x000000191a0e7209 */ /* 0x001fe40007810000 */
[----:B------:R-:W-:Y:S02]  /*27f0*/  FSEL R26, R3, -INF , P1 ;  /* 0xff800000031a7808 */ /* 0x000fe40000800000 */
[----:B------:R-:W-:-:S03]  /*2800*/  ISETP.GT.AND P1, PT, R24, 0x9, PT ;  /* 0x000000091800780c */ /* 0x000fc60003f24270 */
[----:B------:R-:W0:Y:S01]  /*2810*/  MUFU.TANH R44, R44 ;  /* 0x0000002c002c7308 */ /* 0x000e220000002400 */
[----:B------:R-:W-:Y:S02]  /*2820*/  FMNMX.FTZ R3, R26, R5, !PT ;  /* 0x000000051a037209 */ /* 0x000fe40007810000 */
[----:B------:R-:W-:Y:S01]  /*2830*/  FSEL R28, R12, -INF , P1 ;  /* 0xff8000000c1c7808 */ /* 0x000fe20000800000 */
[----:B------:R-:W-:Y:S01]  /*2840*/  FMUL.FTZ R12, R14, R11 ;  /* 0x0000000b0e0c7220 */ /* 0x000fe20000410000 */
[----:B------:R-:W-:Y:S02]  /*2850*/  FMNMX.FTZ R3, R6, R3, !PT ;  /* 0x0000000306037209 */ /* 0x000fe40007810000 */
[----:B------:R-:W-:Y:S01]  /*2860*/  ISETP.GT.AND P1, PT, R24, 0x11, PT ;  /* 0x000000111800780c */ /* 0x000fe20003f24270 */
[----:B------:R-:W4:Y:S01]  /*2870*/  MUFU.TANH R42, R45 ;  /* 0x0000002d002a7308 */ /* 0x000f220000002400 */
[----:B------:R-:W-:Y:S02]  /*2880*/  FMNMX.FTZ R3, R28, R3, !PT ;  /* 0x000000031c037209 */ /* 0x000fe40007810000 */
[----:B------:R-:W-:-:S02]  /*2890*/  FSEL R32, R13, -INF , P1 ;  /* 0xff8000000d207808 */ /* 0x000fc40000800000 */
[----:B------:R-:W-:Y:S02]  /*28a0*/  FMNMX.FTZ R3, R30, R3, !PT ;  /* 0x000000031e037209 */ /* 0x000fe40007810000 */
[----:B------:R-:W-:Y:S01]  /*28b0*/  FSETP.NEU.FTZ.AND P2, PT, R14, -INF , PT ;  /* 0xff8000000e00780b */ /* 0x000fe20003f5d000 */
[----:B------:R-:W5:Y:S01]  /*28c0*/  MUFU.TANH R48, R48 ;  /* 0x0000003000307308 */ /* 0x000f620000002400 */
[----:B------:R-:W-:Y:S02]  /*28d0*/  ISETP.GT.AND P1, PT, R24, 0x19, PT ;  /* 0x000000191800780c */ /* 0x000fe40003f24270 */
[----:B------:R-:W-:Y:S02]  /*28e0*/  FMNMX.FTZ R3, R32, R3, !PT ;  /* 0x0000000320037209 */ /* 0x000fe40007810000 */
[----:B------:R-:W-:Y:S02]  /*28f0*/  FSEL R29, R12, RZ, P2 ;  /* 0x000000ff0c1d7208 */ /* 0x000fe40001000000 */
[----:B------:R-:W-:Y:S01]  /*2900*/  ISETP.GT.AND P2, PT, R24, 0x20, PT ;  /* 0x000000201800780c */ /* 0x000fe20003f44270 */
[----:B------:R-:W-:Y:S01]  /*2910*/  MUFU.TANH R49, R49 ;  /* 0x0000003100317308 */ /* 0x000fe20000002400 */
[----:B--2---:R-:W-:Y:S01]  /*2920*/  FSEL R20, R20, -INF , P1 ;  /* 0xff80000014147808 */ /* 0x004fe20000800000 */
[--C-:B------:R-:W-:Y:S01]  /*2930*/  FFMA.FTZ R12, R36, R11, -R29.reuse ;  /* 0x0000000b240c7223 */ /* 0x100fe2000001081d */
[----:B------:R-:W-:Y:S01]  /*2940*/  FMNMX.FTZ R3, R34, R3, !PT ;  /* 0x0000000322037209 */ /* 0x000fe20007810000 */
[-CC-:B------:R-:W-:Y:S01]  /*2950*/  FFMA.FTZ R13, R50, R11.reuse, -R29.reuse ;  /* 0x0000000b320d7223 */ /* 0x180fe2000001081d */
[----:B------:R-:W-:Y:S01]  /*2960*/  ISETP.GT.AND P1, PT, R24, 0x21, PT ;  /* 0x000000211800780c */ /* 0x000fe20003f24270 */
[--C-:B------:R-:W-:Y:S01]  /*2970*/  FFMA.FTZ R23, R23, R11, -R29.reuse ;  /* 0x0000000b17177223 */ /* 0x100fe2000001081d */
[----:B---3--:R-:W-:Y:S01]  /*2980*/  FSEL R36, R40, -INF , P2 ;  /* 0xff80000028247808 */ /* 0x008fe20001000000 */
[----:B------:R-:W2:Y:S01]  /*2990*/  MUFU.TANH R52, R52 ;  /* 0x0000003400347308 */ /* 0x000ea20000002400 */
[----:B------:R-:W-:Y:S01]  /*29a0*/  FMNMX.FTZ R3, R20, R3, !PT ;  /* 0x0000000314037209 */ /* 0x000fe20007810000 */
[-CC-:B------:R-:W-:Y:S01]  /*29b0*/  FFMA.FTZ R72, R72, R11.reuse, -R29.reuse ;  /* 0x0000000b48487223 */ /* 0x180fe2000001081d */
[----:B------:R-:W-:Y:S01]  /*29c0*/  ISETP.GT.AND P2, PT, R24, 0x28, PT ;  /* 0x000000281800780c */ /* 0x000fe20003f44270 */
[-CC-:B------:R-:W-:Y:S01]  /*29d0*/  FFMA.FTZ R74, R74, R11.reuse, -R29.reuse ;  /* 0x0000000b4a4a7223 */ /* 0x180fe2000001081d */
[----:B-1----:R-:W-:Y:S01]  /*29e0*/  FSEL R38, R41, -INF , P1 ;  /* 0xff80000029267808 */ /* 0x002fe20000800000 */
[--C-:B------:R-:W-:Y:S01]  /*29f0*/  FFMA.FTZ R76, R76, R11, -R29.reuse ;  /* 0x0000000b4c4c7223 */ /* 0x100fe2000001081d */
[----:B------:R-:W-:Y:S01]  /*2a00*/  FMNMX.FTZ R3, R36, R3, !PT ;  /* 0x0000000324037209 */ /* 0x000fe20007810000 */
[----:B------:R-:W1:Y:S01]  /*2a10*/  MUFU.TANH R53, R53 ;  /* 0x0000003500357308 */ /* 0x000e620000002400 */
[----:B------:R-:W-:Y:S01]  /*2a20*/  ISETP.GT.AND P1, PT, R24, 0x29, PT ;  /* 0x000000291800780c */ /* 0x000fe20003f24270 */
[-CC-:B------:R-:W-:Y:S01]  /*2a30*/  FFMA.FTZ R78, R78, R11.reuse, -R29.reuse ;  /* 0x0000000b4e4e7223 */ /* 0x180fe2000001081d */
[----:B0-----:R-:W-:Y:S01]  /*2a40*/  FSEL R40, R44, -INF , P2 ;  /* 0xff8000002c287808 */ /* 0x001fe20001000000 */
[--C-:B------:R-:W-:Y:S01]  /*2a50*/  FFMA.FTZ R80, R80, R11, -R29.reuse ;  /* 0x0000000b50507223 */ /* 0x100fe2000001081d */
[----:B------:R-:W-:Y:S01]  /*2a60*/  FMNMX.FTZ R3, R38, R3, !PT ;  /* 0x0000000326037209 */ /* 0x000fe20007810000 */
[-CC-:B------:R-:W-:Y:S01]  /*2a70*/  FFMA.FTZ R82, R82, R11.reuse, -R29.reuse ;  /* 0x0000000b52527223 */ /* 0x180fe2000001081d */
[----:B------:R-:W-:Y:S01]  /*2a80*/  ISETP.GT.AND P2, PT, R24, 0x30, PT ;  /* 0x000000301800780c */ /* 0x000fe20003f44270 */
[----:B------:R-:W0:Y:S01]  /*2a90*/  MUFU.TANH R56, R56 ;  /* 0x0000003800387308 */ /* 0x000e220000002400 */
[----:B----4-:R-:W-:Y:S01]  /*2aa0*/  FSEL R42, R42, -INF , P1 ;  /* 0xff8000002a2a7808 */ /* 0x010fe20000800000 */
[--C-:B------:R-:W-:Y:S01]  /*2ab0*/  FFMA.FTZ R84, R84, R11, -R29.reuse ;  /* 0x0000000b54547223 */ /* 0x100fe2000001081d */
[----:B------:R-:W-:Y:S01]  /*2ac0*/  FMNMX.FTZ R3, R40, R3, !PT ;  /* 0x0000000328037209 */ /* 0x000fe20007810000 */
[-CC-:B------:R-:W-:Y:S01]  /*2ad0*/  FFMA.FTZ R86, R86, R11.reuse, -R29.reuse ;  /* 0x0000000b56567223 */ /* 0x180fe2000001081d */
[----:B------:R-:W-:Y:S01]  /*2ae0*/  ISETP.GT.AND P1, PT, R24, 0x31, PT ;  /* 0x000000311800780c */ /* 0x000fe20003f24270 */
[--C-:B------:R-:W-:Y:S01]  /*2af0*/  FFMA.FTZ R88, R88, R11, -R29.reuse ;  /* 0x0000000b58587223 */ /* 0x100fe2000001081d */
[----:B-----5:R-:W-:Y:S01]  /*2b00*/  FSEL R44, R48, -INF , P2 ;  /* 0xff800000302c7808 */ /* 0x020fe20001000000 */
[----:B------:R3:W-:Y:S01]  /*2b10*/  MUFU.EX2 R157, R12 ;  /* 0x0000000c009d7308 */ /* 0x0007e20000000800 */
[----:B------:R-:W-:Y:S01]  /*2b20*/  FMNMX.FTZ R3, R42, R3, !PT ;  /* 0x000000032a037209 */ /* 0x000fe20007810000 */
[-CC-:B------:R-:W-:Y:S01]  /*2b30*/  FFMA.FTZ R90, R90, R11.reuse, -R29.reuse ;  /* 0x0000000b5a5a7223 */ /* 0x180fe2000001081d */
[----:B------:R-:W-:Y:S01]  /*2b40*/  ISETP.GT.AND P2, PT, R24, 0x38, PT ;  /* 0x000000381800780c */ /* 0x000fe20003f44270 */
[--C-:B------:R-:W-:Y:S01]  /*2b50*/  FFMA.FTZ R92, R92, R11, -R29.reuse ;  /* 0x0000000b5c5c7223 */ /* 0x100fe2000001081d */
[----:B------:R-:W-:Y:S01]  /*2b60*/  FMNMX.FTZ R3, R44, R3, !PT ;  /* 0x000000032c037209 */ /* 0x000fe20007810000 */
[-CC-:B------:R-:W-:Y:S01]  /*2b70*/  FFMA.FTZ R66, R66, R11.reuse, -R29.reuse ;  /* 0x0000000b42427223 */ /* 0x180fe2000001081d */
[----:B--2---:R-:W-:Y:S01]  /*2b80*/  FSEL R48, R52, -INF , P2 ;  /* 0xff80000034307808 */ /* 0x004fe20001000000 */
[----:B------:R-:W-:Y:S01]  /*2b90*/  MUFU.TANH R57, R57 ;  /* 0x0000003900397308 */ /* 0x000fe20000002400 */
[-CC-:B---3--:R-:W-:Y:S01]  /*2ba0*/  FFMA.FTZ R12, R46, R11.reuse, -R29.reuse ;  /* 0x0000000b2e0c7223 */ /* 0x188fe2000001081d */
[----:B------:R-:W-:Y:S01]  /*2bb0*/  FSEL R46, R49, -INF , P1 ;  /* 0xff800000312e7808 */ /* 0x000fe20000800000 */
[-CC-:B------:R-:W-:Y:S01]  /*2bc0*/  FFMA.FTZ R94, R94, R11.reuse, -R29.reuse ;  /* 0x0000000b5e5e7223 */ /* 0x180fe2000001081d */
[----:B------:R-:W-:Y:S01]  /*2bd0*/  ISETP.GT.AND P1, PT, R24, 0x39, PT ;  /* 0x000000391800780c */ /* 0x000fe20003f24270 */
[--C-:B------:R-:W-:Y:S01]  /*2be0*/  FFMA.FTZ R96, R96, R11, -R29.reuse ;  /* 0x0000000b60607223 */ /* 0x100fe2000001081d */
[----:B------:R-:W-:Y:S01]  /*2bf0*/  FMNMX.FTZ R3, R46, R3, !PT ;  /* 0x000000032e037209 */ /* 0x000fe20007810000 */
[-CC-:B------:R-:W-:Y:S01]  /*2c00*/  FFMA.FTZ R98, R98, R11.reuse, -R29.reuse ;  /* 0x0000000b62627223 */ /* 0x180fe2000001081d */
[----:B------:R-:W2:Y:S01]  /*2c10*/  MUFU.TANH R60, R60 ;  /* 0x0000003c003c7308 */ /* 0x000ea20000002400 */
[----:B------:R-:W-:Y:S01]  /*2c20*/  ISETP.GT.AND P2, PT, R24, 0x40, PT ;  /* 0x000000401800780c */ /* 0x000fe20003f44270 */
[-CC-:B------:R-:W-:Y:S01]  /*2c30*/  FFMA.FTZ R70, R70, R11.reuse, -R29.reuse ;  /* 0x0000000b46467223 */ /* 0x180fe2000001081d */
[----:B-1----:R-:W-:Y:S01]  /*2c40*/  FSEL R50, R53, -INF , P1 ;  /* 0xff80000035327808 */ /* 0x002fe20000800000 */
[--C-:B------:R-:W-:Y:S01]  /*2c50*/  FFMA.FTZ R100, R100, R11, -R29.reuse ;  /* 0x0000000b64647223 */ /* 0x100fe2000001081d */
[----:B------:R-:W-:Y:S01]  /*2c60*/  FMNMX.FTZ R3, R48, R3, !PT ;  /* 0x0000000330037209 */ /* 0x000fe20007810000 */
[-CC-:B------:R-:W-:Y:S01]  /*2c70*/  FFMA.FTZ R102, R102, R11.reuse, -R29.reuse ;  /* 0x0000000b66667223 */ /* 0x180fe2000001081d */
[----:B------:R-:W-:Y:S01]  /*2c80*/  ISETP.GT.AND P1, PT, R24, 0x41, PT ;  /* 0x000000411800780c */ /* 0x000fe20003f24270 */
[----:B------:R-:W1:Y:S01]  /*2c90*/  MUFU.TANH R58, R61 ;  /* 0x0000003d003a7308 */ /* 0x000e620000002400 */
[----:B0-----:R-:W-:Y:S01]  /*2ca0*/  FSEL R52, R56, -INF , P2 ;  /* 0xff80000038347808 */ /* 0x001fe20001000000 */
[----:B------:R-:W-:Y:S01]  /*2cb0*/  FFMA.FTZ R4, R4, R11, -R29 ;  /* 0x0000000b04047223 */ /* 0x000fe2000001081d */
[----:B------:R-:W-:-:S02]  /*2cc0*/  FMNMX.FTZ R3, R50, R3, !PT ;  /* 0x0000000332037209 */ /* 0x000fc40007810000 */
[----:B------:R-:W-:Y:S02]  /*2cd0*/  ISETP.GT.AND P2, PT, R24, 0x48, PT ;  /* 0x000000481800780c */ /* 0x000fe40003f44270 */
[----:B------:R-:W-:Y:S01]  /*2ce0*/  FMNMX.FTZ R3, R52, R3, !PT ;  /* 0x0000000334037209 */ /* 0x000fe20007810000 */
[----:B------:R-:W0:Y:S01]  /*2cf0*/  MUFU.TANH R64, R64 ;  /* 0x0000004000407308 */ /* 0x000e220000002400 */
[----:B--2---:R-:W-:Y:S02]  /*2d00*/  FSEL R56, R60, -INF , P2 ;  /* 0xff8000003c387808 */ /* 0x004fe40001000000 */
[----:B------:R-:W-:-:S05]  /*2d10*/  ISETP.GT.AND P2, PT, R24, 0x50, PT ;  /* 0x000000501800780c */ /* 0x000fca0003f44270 */
[----:B------:R2:W-:Y:S08]  /*2d20*/  MUFU.EX2 R159, R12 ;  /* 0x0000000c009f7308 */ /* 0x0005f00000000800 */
[----:B------:R-:W3:Y:S01]  /*2d30*/  MUFU.TANH R62, R65 ;  /* 0x00000041003e7308 */ /* 0x000ee20000002400 */
[----:B--2---:R-:W-:Y:S01]  /*2d40*/  FFMA.FTZ R12, R54, R11, -R29 ;  /* 0x0000000b360c7223 */ /* 0x004fe2000001081d */
[----:B------:R-:W-:-:S02]  /*2d50*/  FSEL R54, R57, -INF , P1 ;  /* 0xff80000039367808 */ /* 0x000fc40000800000 */
[----:B------:R-:W-:Y:S02]  /*2d60*/  ISETP.GT.AND P1, PT, R24, 0x49, PT ;  /* 0x000000491800780c */ /* 0x000fe40003f24270 */
[----:B------:R-:W-:Y:S02]  /*2d70*/  FMNMX.FTZ R3, R54, R3, !PT ;  /* 0x0000000336037209 */ /* 0x000fe40007810000 */
[----:B------:R-:W2:Y:S01]  /*2d80*/  MUFU.TANH R25, R68 ;  /* 0x0000004400197308 */ /* 0x000ea20000002400 */
[----:B-1----:R-:W-:Y:S02]  /*2d90*/  FSEL R58, R58, -INF , P1 ;  /* 0xff8000003a3a7808 */ /* 0x002fe40000800000 */
[----:B------:R-:W-:Y:S02]  /*2da0*/  FMNMX.FTZ R3, R56, R3, !PT ;  /* 0x0000000338037209 */ /* 0x000fe40007810000 */
[----:B------:R-:W-:Y:S02]  /*2db0*/  ISETP.GT.AND P1, PT, R24, 0x51, PT ;  /* 0x000000511800780c */ /* 0x000fe40003f24270 */
[----:B0-----:R-:W-:Y:S01]  /*2dc0*/  FSEL R60, R64, -INF , P2 ;  /* 0xff800000403c7808 */ /* 0x001fe20001000000 */
[----:B------:R-:W0:Y:S01]  /*2dd0*/  MUFU.TANH R69, R69 ;  /* 0x0000004500457308 */ /* 0x000e220000002400 */
[----:B------:R-:W-:-:S02]  /*2de0*/  FMNMX.FTZ R3, R58, R3, !PT ;  /* 0x000000033a037209 */ /* 0x000fc40007810000 */
[----:B------:R-:W-:Y:S02]  /*2df0*/  ISETP.GT.AND P2, PT, R24, 0x58, PT ;  /* 0x000000581800780c */ /* 0x000fe40003f44270 */
[----:B---3--:R-:W-:Y:S02]  /*2e00*/  FSEL R62, R62, -INF , P1 ;  /* 0xff8000003e3e7808 */ /* 0x008fe40000800000 */
[----:B------:R-:W-:Y:S01]  /*2e10*/  FMNMX.FTZ R3, R60, R3, !PT ;  /* 0x000000033c037209 */ /* 0x000fe20007810000 */
[----:B------:R1:W-:Y:S01]  /*2e20*/  MUFU.EX2 R153, R12 ;  /* 0x0000000c00997308 */ /* 0x0003e20000000800 */
[----:B------:R-:W-:Y:S02]  /*2e30*/  ISETP.GT.AND P1, PT, R24, 0x59, PT ;  /* 0x000000591800780c */ /* 0x000fe40003f24270 */
[----:B--2---:R-:W-:Y:S02]  /*2e40*/  FSEL R24, R25, -INF , P2 ;  /* 0xff80000019187808 */ /* 0x004fe40001000000 */
[----:B------:R-:W-:-:S03]  /*2e50*/  FMNMX.FTZ R3, R62, R3, !PT ;  /* 0x000000033e037209 */ /* 0x000fc60007810000 */
[----:B------:R2:W-:Y:S01]  /*2e60*/  MUFU.EX2 R104, R13 ;  /* 0x0000000d00687308 */ /* 0x0005e20000000800 */
[----:B0-----:R-:W-:Y:S02]  /*2e70*/  FSEL R64, R69, -INF , P1 ;  /* 0xff80000045407808 */ /* 0x001fe40000800000 */
[----:B------:R-:W-:-:S04]  /*2e80*/  FMNMX.FTZ R3, R24, R3, !PT ;  /* 0x0000000318037209 */ /* 0x000fc80007810000 */
[----:B------:R-:W-:Y:S01]  /*2e90*/  FMNMX.FTZ R3, R64, R3, !PT ;  /* 0x0000000340037209 */ /* 0x000fe20007810000 */
[----:B------:R-:W-:Y:S04]  /*2ea0*/  MUFU.EX2 R68, R23 ;  /* 0x0000001700447308 */ /* 0x000fe80000000800 */
[----:B-1----:R-:W2:Y:S04]  /*2eb0*/  SHFL.BFLY PT, R12, R3, 0x2, 0x1f ;  /* 0x0c401f00030c7f89 */ /* 0x002ea800000e0000 */
[----:B------:R-:W-:Y:S08]  /*2ec0*/  MUFU.EX2 R72, R72 ;  /* 0x0000004800487308 */ /* 0x000ff00000000800 */
[----:B------:R-:W-:Y:S08]  /*2ed0*/  MUFU.EX2 R74, R74 ;  /* 0x0000004a004a7308 */ /* 0x000ff00000000800 */
[----:B------:R0:W-:Y:S01]  /*2ee0*/  MUFU.EX2 R155, R76 ;  /* 0x0000004c009b7308 */ /* 0x0001e20000000800 */
[----:B--2---:R-:W-:-:S07]  /*2ef0*/  FMNMX.FTZ R13, R3, R12, !PT ;  /* 0x0000000c030d7209 */ /* 0x004fce0007810000 */
[----:B------:R-:W-:Y:S01]  /*2f00*/  MUFU.EX2 R78, R78 ;  /* 0x0000004e004e7308 */ /* 0x000fe20000000800 */
[----:B------:R-:W1:Y:S01]  /*2f10*/  SHFL.BFLY PT, R12, R13, 0x1, 0x1f ;  /* 0x0c201f000d0c7f89 */ /* 0x000e6200000e0000 */
[----:B0-----:R-:W-:-:S06]  /*2f20*/  CS2R R76, SRZ ;  /* 0x00000000004c7805 */ /* 0x001fcc000001ff00 */
[----:B------:R0:W-:Y:S08]  /*2f30*/  MUFU.EX2 R149, R80 ;  /* 0x0000005000957308 */ /* 0x0001f00000000800 */
[----:B------:R-:W-:Y:S01]  /*2f40*/  MUFU.EX2 R82, R82 ;  /* 0x0000005200527308 */ /* 0x000fe20000000800 */
[----:B0-----:R-:W-:-:S07]  /*2f50*/  CS2R R80, SRZ ;  /* 0x0000000000507805 */ /* 0x001fce000001ff00 */
[----:B------:R0:W-:Y:S01]  /*2f60*/  MUFU.EX2 R151, R84 ;  /* 0x0000005400977308 */ /* 0x0001e20000000800 */
[----:B-1----:R-:W-:-:S04]  /*2f70*/  FMNMX.FTZ R12, R13, R12, !PT ;  /* 0x0000000c0d0c7209 */ /* 0x002fc80007810000 */
[C---:B------:R-:W-:Y:S01]  /*2f80*/  FSETP.NEU.FTZ.AND P1, PT, R12.reuse, -INF , PT ;  /* 0xff8000000c00780b */ /* 0x040fe20003f3d000 */
[----:B------:R-:W-:Y:S02]  /*2f90*/  FMUL.FTZ R3, R12, R11 ;  /* 0x0000000b0c037220 */ /* 0x000fe40000410000 */
[----:B------:R-:W-:Y:S01]  /*2fa0*/  MUFU.EX2 R86, R86 ;  /* 0x0000005600567308 */ /* 0x000fe20000000800 */
[----:B0-----:R-:W-:Y:S02]  /*2fb0*/  CS2R R84, SRZ ;  /* 0x0000000000547805 */ /* 0x001fe4000001ff00 */
[----:B------:R-:W-:-:S05]  /*2fc0*/  FSEL R3, R3, RZ, P1 ;  /* 0x000000ff03037208 */ /* 0x000fca0000800000 */
        /* <DEDUP_REMOVED lines=26> */
[----:B------:R-:W-:-:S04]  /*3170*/  FFMA.FTZ R64, R64, R11, -R3 ;  /* 0x0000000b40407223 */ /* 0x000fc80000010803 */
[----:B------:R1:W2:Y:S01]  /*3180*/  MUFU.EX2 R13, R28 ;  /* 0x0000001c000d7308 */ /* 0x0002a20000000800 */
[----:B0-----:R-:W-:Y:S01]  /*3190*/  FADD.FTZ R31, R26, R5 ;  /* 0x000000051a1f7221 */ /* 0x001fe20000010000 */
[----:B------:R-:W-:-:S06]  /*31a0*/  F2FP.F16.F32.PACK_AB R156, R5, R26 ;  /* 0x0000001a059c723e */ /* 0x000fcc00000000ff */
[----:B------:R-:W-:Y:S01]  /*31b0*/  MUFU.EX2 R30, R30 ;  /* 0x0000001e001e7308 */ /* 0x000fe20000000800 */
[----:B-1----:R-:W-:-:S04]  /*31c0*/  IMAD.HI R28, R0, 0x2aaaaaab, RZ ;  /* 0x2aaaaaab001c7827 */ /* 0x002fc800078e02ff */
[----:B------:R-:W-:Y:S01]  /*31d0*/  FADD.FTZ R0, R157, R68 ;  /* 0x000000449d007221 */ /* 0x000fe20000010000 */
[----:B------:R-:W-:Y:S02]  /*31e0*/  F2FP.F16.F32.PACK_AB R157, R68, R157 ;  /* 0x0000009d449d723e */ /* 0x000fe400000000ff */
[----:B------:R-:W-:Y:S02]  /*31f0*/  CS2R R68, SRZ ;  /* 0x0000000000447805 */ /* 0x000fe4000001ff00 */
[----:B------:R-:W-:Y:S01]  /*3200*/  SHF.R.U32.HI R35, RZ, 0x1f, R28 ;  /* 0x0000001fff237819 */ /* 0x000fe2000001161c */
[----:B------:R-:W0:Y:S01]  /*3210*/  MUFU.EX2 R15, R32 ;  /* 0x00000020000f7308 */ /* 0x000e220000000800 */
[----:B--2---:R-:W-:Y:S02]  /*3220*/  F2FP.F16.F32.PACK_AB R158, R13, R6 ;  /* 0x000000060d9e723e */ /* 0x004fe400000000ff */
[----:B------:R-:W-:-:S05]  /*3230*/  LEA.HI.SX32 R28, R28, R35, 0x1c ;  /* 0x000000231c1c7211 */ /* 0x000fca00078fe2ff */
[----:B------:R1:W-:Y:S08]  /*3240*/  MUFU.EX2 R21, R20 ;  /* 0x0000001400157308 */ /* 0x0003f00000000800 */
[----:B------:R-:W2:Y:S01]  /*3250*/  MUFU.EX2 R34, R34 ;  /* 0x0000002200227308 */ /* 0x000ea20000000800 */
[----:B-1----:R-:W-:Y:S01]  /*3260*/  FADD.FTZ R20, R6, R31 ;  /* 0x0000001f06147221 */ /* 0x002fe20000010000 */
[----:B------:R-:W-:Y:S01]  /*3270*/  FADD.FTZ R31, R159, R0 ;  /* 0x000000009f1f7221 */ /* 0x000fe20000010000 */
[----:B0-----:R-:W-:-:S02]  /*3280*/  F2FP.F16.F32.PACK_AB R152, R15, R30 ;  /* 0x0000001e0f98723e */ /* 0x001fc400000000ff */
[----:B------:R-:W-:Y:S01]  /*3290*/  FADD.FTZ R33, R13, R20 ;  /* 0x000000140d217221 */ /* 0x000fe20000010000 */
[C---:B------:R-:W-:Y:S01]  /*32a0*/  FADD.FTZ R0, R104.reuse, R31 ;  /* 0x0000001f68007221 */ /* 0x040fe20000010000 */
[----:B------:R-:W-:Y:S01]  /*32b0*/  F2FP.F16.F32.PACK_AB R159, R104, R159 ;  /* 0x0000009f689f723e */ /* 0x000fe200000000ff */
[----:B------:R-:W0:Y:S01]  /*32c0*/  MUFU.EX2 R36, R36 ;  /* 0x0000002400247308 */ /* 0x000e220000000800 */
[----:B------:R-:W-:Y:S01]  /*32d0*/  FADD.FTZ R20, R30, R33 ;  /* 0x000000211e147221 */ /* 0x000fe20000010000 */
[----:B------:R-:W-:Y:S01]  /*32e0*/  FADD.FTZ R31, R153, R0 ;  /* 0x00000000991f7221 */ /* 0x000fe20000010000 */
[C---:B------:R-:W-:Y:S02]  /*32f0*/  F2FP.F16.F32.PACK_AB R153, R72.reuse, R153 ;  /* 0x000000994899723e */ /* 0x040fe400000000ff */
[----:B------:R-:W-:Y:S01]  /*3300*/  FADD.FTZ R33, R15, R20 ;  /* 0x000000140f217221 */ /* 0x000fe20000010000 */
[----:B------:R-:W-:Y:S01]  /*3310*/  FADD.FTZ R31, R72, R31 ;  /* 0x0000001f481f7221 */ /* 0x000fe20000010000 */
[----:B------:R-:W-:Y:S01]  /*3320*/  CS2R R72, SRZ ;  /* 0x0000000000487805 */ /* 0x000fe2000001ff00 */
[----:B------:R1:W3:Y:S01]  /*3330*/  MUFU.EX2 R23, R38 ;  /* 0x0000002600177308 */ /* 0x0002e20000000800 */
[----:B--2---:R-:W-:Y:S01]  /*3340*/  FADD.FTZ R0, R34, R33 ;  /* 0x0000002122007221 */ /* 0x004fe20000010000 */
[----:B------:R-:W-:Y:S01]  /*3350*/  FADD.FTZ R20, R74, R31 ;  /* 0x0000001f4a147221 */ /* 0x000fe20000010000 */
[----:B------:R-:W-:-:S02]  /*3360*/  F2FP.F16.F32.PACK_AB R154, R21, R34 ;  /* 0x00000022159a723e */ /* 0x000fc400000000ff */
[----:B------:R-:W-:Y:S01]  /*3370*/  FADD.FTZ R31, R21, R0 ;  /* 0x00000000151f7221 */ /* 0x000fe20000010000 */
[C---:B------:R-:W-:Y:S01]  /*3380*/  FADD.FTZ R33, R155.reuse, R20 ;  /* 0x000000149b217221 */ /* 0x040fe20000010000 */
[----:B------:R-:W-:Y:S01]  /*3390*/  F2FP.F16.F32.PACK_AB R155, R155, R74 ;  /* 0x0000004a9b9b723e */ /* 0x000fe200000000ff */
[----:B------:R-:W2:Y:S01]  /*33a0*/  MUFU.EX2 R40, R40 ;  /* 0x0000002800287308 */ /* 0x000ea20000000800 */
[----:B0-----:R-:W-:Y:S01]  /*33b0*/  FADD.FTZ R0, R36, R31 ;  /* 0x0000001f24007221 */ /* 0x001fe20000010000 */
[----:B------:R-:W-:Y:S01]  /*33c0*/  FADD.FTZ R20, R78, R33 ;  /* 0x000000214e147221 */ /* 0x000fe20000010000 */
[----:B------:R-:W-:Y:S02]  /*33d0*/  CS2R R74, SRZ ;  /* 0x00000000004a7805 */ /* 0x000fe4000001ff00 */
[----:B-1----:R-:W-:Y:S01]  /*33e0*/  CS2R R38, SRZ ;  /* 0x0000000000267805 */ /* 0x002fe2000001ff00 */
[C---:B------:R-:W-:Y:S01]  /*33f0*/  FADD.FTZ R33, R149.reuse, R20 ;  /* 0x0000001495217221 */ /* 0x040fe20000010000 */
[----:B------:R-:W-:Y:S01]  /*3400*/  F2FP.F16.F32.PACK_AB R149, R149, R78 ;  /* 0x0000004e9595723e */ /* 0x000fe200000000ff */
[----:B------:R0:W1:Y:S01]  /*3410*/  MUFU.EX2 R25, R42 ;  /* 0x0000002a00197308 */ /* 0x0000620000000800 */
[C---:B---3--:R-:W-:Y:S01]  /*3420*/  FADD.FTZ R31, R23.reuse, R0 ;  /* 0x00000000171f7221 */ /* 0x048fe20000010000 */
[----:B------:R-:W-:Y:S01]  /*3430*/  FADD.FTZ R20, R82, R33 ;  /* 0x0000002152147221 */ /* 0x000fe20000010000 */
[----:B------:R-:W-:-:S02]  /*3440*/  F2FP.F16.F32.PACK_AB R148, R23, R36 ;  /* 0x000000241794723e */ /* 0x000fc400000000ff */
[----:B------:R-:W-:Y:S02]  /*3450*/  CS2R R78, SRZ ;  /* 0x00000000004e7805 */ /* 0x000fe4000001ff00 */
[----:B------:R-:W-:Y:S01]  /*3460*/  CS2R R36, SRZ ;  /* 0x0000000000247805 */ /* 0x000fe2000001ff00 */
[C---:B------:R-:W-:Y:S01]  /*3470*/  FADD.FTZ R33, R151.reuse, R20 ;  /* 0x0000001497217221 */ /* 0x040fe20000010000 */
[----:B------:R-:W-:Y:S01]  /*3480*/  F2FP.F16.F32.PACK_AB R151, R151, R82 ;  /* 0x000000529797723e */ /* 0x000fe200000000ff */
[----:B------:R-:W3:Y:S01]  /*3490*/  MUFU.EX2 R145, R88 ;  /* 0x0000005800917308 */ /* 0x000ee20000000800 */
[----:B--2---:R-:W-:Y:S01]  /*34a0*/  FADD.FTZ R0, R40, R31 ;  /* 0x0000001f28007221 */ /* 0x004fe20000010000 */
[----:B------:R-:W-:Y:S01]  /*34b0*/  FADD.FTZ R20, R86, R33 ;  /* 0x0000002156147221 */ /* 0x000fe20000010000 */
[----:B------:R-:W-:Y:S02]  /*34c0*/  CS2R R82, SRZ ;  /* 0x0000000000527805 */ /* 0x000fe4000001ff00 */
[----:B0-----:R-:W-:-:S03]  /*34d0*/  CS2R R42, SRZ ;  /* 0x00000000002a7805 */ /* 0x001fc6000001ff00 */
[----:B------:R-:W0:Y:S01]  /*34e0*/  MUFU.EX2 R44, R44 ;  /* 0x0000002c002c7308 */ /* 0x000e220000000800 */
[C---:B-1----:R-:W-:Y:S01]  /*34f0*/  FADD.FTZ R31, R25.reuse, R0 ;  /* 0x00000000191f7221 */ /* 0x042fe20000010000 */
[----:B------:R-:W-:Y:S02]  /*3500*/  F2FP.F16.F32.PACK_AB R150, R25, R40 ;  /* 0x000000281996723e */ /* 0x000fe400000000ff */
[----:B------:R-:W-:-:S04]  /*3510*/  CS2R R40, SRZ ;  /* 0x0000000000287805 */ /* 0x000fc8000001ff00 */
[----:B------:R-:W1:Y:S01]  /*3520*/  MUFU.EX2 R90, R90 ;  /* 0x0000005a005a7308 */ /* 0x000e620000000800 */
[C---:B---3--:R-:W-:Y:S01]  /*3530*/  FADD.FTZ R35, R145.reuse, R20 ;  /* 0x0000001491237221 */ /* 0x048fe20000010000 */
[----:B------:R-:W-:Y:S02]  /*3540*/  IADD3 R20, R22, -0x2, RZ ;  /* 0xfffffffe16147810 */ /* 0x000fe40007ffe0ff */
[----:B------:R-:W-:Y:S02]  /*3550*/  F2FP.F16.F32.PACK_AB R145, R145, R86 ;  /* 0x000000569191723e */ /* 0x000fe400000000ff */
[----:B------:R-:W-:Y:S02]  /*3560*/  CS2R R86, SRZ ;  /* 0x0000000000567805 */ /* 0x000fe4000001ff00 */
[----:B------:R2:W3:Y:S01]  /*3570*/  MUFU.EX2 R27, R46 ;  /* 0x0000002e001b7308 */ /* 0x0004e20000000800 */
[----:B0-----:R-:W-:-:S07]  /*3580*/  FADD.FTZ R0, R44, R31 ;  /* 0x0000001f2c007221 */ /* 0x001fce0000010000 */
[----:B------:R-:W0:Y:S01]  /*3590*/  MUFU.EX2 R147, R92 ;  /* 0x0000005c00937308 */ /* 0x000e220000000800 */
[----:B-1----:R-:W-:Y:S01]  /*35a0*/  FADD.FTZ R6, R90, R35 ;  /* 0x000000235a067221 */ /* 0x002fe20000010000 */
[----:B--2---:R-:W-:Y:S02]  /*35b0*/  CS2R R46, SRZ ;  /* 0x00000000002e7805 */ /* 0x004fe4000001ff00 */
[----:B------:R-:W-:-:S04]  /*35c0*/  CS2R R34, SRZ ;  /* 0x0000000000227805 */ /* 0x000fc8000001ff00 */
[----:B------:R-:W1:Y:S01]  /*35d0*/  MUFU.EX2 R48, R48 ;  /* 0x0000003000307308 */ /* 0x000e620000000800 */
[C---:B---3--:R-:W-:Y:S01]  /*35e0*/  FADD.FTZ R33, R27.reuse, R0 ;  /* 0x000000001b217221 */ /* 0x048fe20000010000 */
[----:B------:R-:W-:Y:S02]  /*35f0*/  F2FP.F16.F32.PACK_AB R144, R27, R44 ;  /* 0x0000002c1b90723e */ /* 0x000fe400000000ff */
[----:B------:R-:W-:Y:S02]  /*3600*/  CS2R R44, SRZ ;  /* 0x00000000002c7805 */ /* 0x000fe4000001ff00 */
[----:B------:R-:W-:Y:S02]  /*3610*/  CS2R R26, SRZ ;  /* 0x00000000001a7805 */ /* 0x000fe4000001ff00 */
[----:B------:R-:W2:Y:S01]  /*3620*/  MUFU.EX2 R66, R66 ;  /* 0x0000004200427308 */ /* 0x000ea20000000800 */
[C---:B0-----:R-:W-:Y:S01]  /*3630*/  FADD.FTZ R13, R147.reuse, R6 ;  /* 0x00000006930d7221 */ /* 0x041fe20000010000 */
[----:B------:R-:W-:-:S06]  /*3640*/  F2FP.F16.F32.PACK_AB R147, R147, R90 ;  /* 0x0000005a9393723e */ /* 0x000fcc00000000ff */
[----:B------:R0:W3:Y:S01]  /*3650*/  MUFU.EX2 R19, R50 ;  /* 0x0000003200137308 */ /* 0x0000e20000000800 */
[----:B-1----:R-:W-:Y:S01]  /*3660*/  FADD.FTZ R0, R48, R33 ;  /* 0x0000002130007221 */ /* 0x002fe20000010000 */
[----:B------:R-:W-:-:S06]  /*3670*/  CS2R R32, SRZ ;  /* 0x0000000000207805 */ /* 0x000fcc000001ff00 */
[----:B------:R-:W1:Y:S01]  /*3680*/  MUFU.EX2 R141, R94 ;  /* 0x0000005e008d7308 */ /* 0x000e620000000800 */
[----:B--2---:R-:W-:Y:S01]  /*3690*/  FADD.FTZ R6, R66, R13 ;  /* 0x0000000d42067221 */ /* 0x004fe20000010000 */
[----:B0-----:R-:W-:-:S06]  /*36a0*/  CS2R R50, SRZ ;  /* 0x0000000000327805 */ /* 0x001fcc000001ff00 */
[----:B------:R-:W0:Y:S01]  /*36b0*/  MUFU.EX2 R52, R52 ;  /* 0x0000003400347308 */ /* 0x000e220000000800 */
[C---:B---3--:R-:W-:Y:S01]  /*36c0*/  FADD.FTZ R5, R19.reuse, R0 ;  /* 0x0000000013057221 */ /* 0x048fe20000010000 */
[----:B------:R-:W-:Y:S02]  /*36d0*/  F2FP.F16.F32.PACK_AB R146, R19, R48 ;  /* 0x000000301392723e */ /* 0x000fe400000000ff */
[----:B------:R-:W-:-:S04]  /*36e0*/  CS2R R48, SRZ ;  /* 0x0000000000307805 */ /* 0x000fc8000001ff00 */
[----:B------:R-:W2:Y:S01]  /*36f0*/  MUFU.EX2 R96, R96 ;  /* 0x0000006000607308 */ /* 0x000ea20000000800 */
[C---:B-1----:R-:W-:Y:S01]  /*3700*/  FADD.FTZ R15, R141.reuse, R6 ;  /* 0x000000068d0f7221 */ /* 0x042fe20000010000 */
[----:B------:R-:W-:Y:S02]  /*3710*/  F2FP.F16.F32.PACK_AB R141, R141, R66 ;  /* 0x000000428d8d723e */ /* 0x000fe400000000ff */
[----:B------:R-:W-:-:S04]  /*3720*/  CS2R R66, SRZ ;  /* 0x0000000000427805 */ /* 0x000fc8000001ff00 */
[----:B------:R1:W3:Y:S01]  /*3730*/  MUFU.EX2 R29, R54 ;  /* 0x00000036001d7308 */ /* 0x0002e20000000800 */
[----:B0-----:R-:W-:-:S07]  /*3740*/  FADD.FTZ R0, R52, R5 ;  /* 0x0000000534007221 */ /* 0x001fce0000010000 */
[----:B------:R-:W0:Y:S01]  /*3750*/  MUFU.EX2 R143, R98 ;  /* 0x00000062008f7308 */ /* 0x000e220000000800 */
[----:B--2---:R-:W-:Y:S01]  /*3760*/  FADD.FTZ R6, R96, R15 ;  /* 0x0000000f60067221 */ /* 0x004fe20000010000 */
[----:B-1----:R-:W-:-:S06]  /*3770*/  CS2R R54, SRZ ;  /* 0x0000000000367805 */ /* 0x002fcc000001ff00 */
[----:B------:R-:W1:Y:S01]  /*3780*/  MUFU.EX2 R56, R56 ;  /* 0x0000003800387308 */ /* 0x000e620000000800 */
[C---:B---3--:R-:W-:Y:S01]  /*3790*/  FADD.FTZ R13, R29.reuse, R0 ;  /* 0x000000001d0d7221 */ /* 0x048fe20000010000 */
[----:B------:R-:W-:Y:S02]  /*37a0*/  F2FP.F16.F32.PACK_AB R140, R29, R52 ;  /* 0x000000341d8c723e */ /* 0x000fe400000000ff */
[----:B------:R-:W-:-:S04]  /*37b0*/  CS2R R52, SRZ ;  /* 0x0000000000347805 */ /* 0x000fc8000001ff00 */
[----:B------:R-:W2:Y:S01]  /*37c0*/  MUFU.EX2 R70, R70 ;  /* 0x0000004600467308 */ /* 0x000ea20000000800 */
[C---:B0-----:R-:W-:Y:S01]  /*37d0*/  FADD.FTZ R15, R143.reuse, R6 ;  /* 0x000000068f0f7221 */ /* 0x041fe20000010000 */
[----:B------:R-:W-:-:S06]  /*37e0*/  F2FP.F16.F32.PACK_AB R143, R143, R96 ;  /* 0x000000608f8f723e */ /* 0x000fcc00000000ff */
[----:B------:R0:W3:Y:S01]  /*37f0*/  MUFU.EX2 R3, R58 ;  /* 0x0000003a00037308 */ /* 0x0000e20000000800 */
[----:B-1----:R-:W-:-:S07]  /*3800*/  FADD.FTZ R0, R56, R13 ;  /* 0x0000000d38007221 */ /* 0x002fce0000010000 */
[----:B------:R-:W1:Y:S01]  /*3810*/  MUFU.EX2 R60, R60 ;  /* 0x0000003c003c7308 */ /* 0x000e620000000800 */
[----:B--2---:R-:W-:Y:S01]  /*3820*/  FADD.FTZ R6, R70, R15 ;  /* 0x0000000f46067221 */ /* 0x004fe20000010000 */
[----:B------:R-:W-:Y:S02]  /*3830*/  VIMNMX R15, R17, R28, !PT ;  /* 0x0000001c110f7248 */ /* 0x000fe40007fe0100 */
[----:B0-----:R-:W-:Y:S02]  /*3840*/  CS2R R58, SRZ ;  /* 0x00000000003a7805 */ /* 0x001fe4000001ff00 */
[----:B------:R-:W-:Y:S02]  /*3850*/  CS2R R28, SRZ ;  /* 0x00000000001c7805 */ /* 0x000fe4000001ff00 */
[----:B------:R-:W-:Y:S01]  /*3860*/  ISETP.GE.AND P1, PT, R20, R15, PT ;  /* 0x0000000f1400720c */ /* 0x000fe20003f26270 */
[----:B------:R-:W0:Y:S01]  /*3870*/  MUFU.EX2 R137, R100 ;  /* 0x0000006400897308 */ /* 0x000e220000000800 */
[C---:B---3--:R-:W-:Y:S01]  /*3880*/  FADD.FTZ R13, R3.reuse, R0 ;  /* 0x00000000030d7221 */ /* 0x048fe20000010000 */
[----:B------:R-:W-:-:S02]  /*3890*/  F2FP.F16.F32.PACK_AB R142, R3, R56 ;  /* 0x00000038038e723e */ /* 0x000fc400000000ff */
[----:B------:R-:W-:-:S04]  /*38a0*/  CS2R R56, SRZ ;  /* 0x0000000000387805 */ /* 0x000fc8000001ff00 */
[----:B------:R2:W3:Y:S01]  /*38b0*/  MUFU.EX2 R31, R62 ;  /* 0x0000003e001f7308 */ /* 0x0004e20000000800 */
[----:B-1----:R-:W-:-:S07]  /*38c0*/  FADD.FTZ R0, R60, R13 ;  /* 0x0000000d3c007221 */ /* 0x002fce0000010000 */
[----:B------:R-:W1:Y:S01]  /*38d0*/  MUFU.EX2 R102, R102 ;  /* 0x0000006600667308 */ /* 0x000e620000000800 */
[C---:B0-----:R-:W-:Y:S01]  /*38e0*/  FADD.FTZ R3, R137.reuse, R6 ;  /* 0x0000000689037221 */ /* 0x041fe20000010000 */
[----:B------:R-:W-:Y:S01]  /*38f0*/  F2FP.F16.F32.PACK_AB R137, R137, R70 ;  /* 0x000000468989723e */ /* 0x000fe200000000ff */
[----:B------:R-:W-:Y:S01]  /*3900*/  IMAD.MOV.U32 R6, RZ, RZ, 0x3f800000 ;  /* 0x3f800000ff067424 */ /* 0x000fe200078e00ff */
[----:B------:R-:W-:Y:S02]  /*3910*/  CS2R R70, SRZ ;  /* 0x0000000000467805 */ /* 0x000fe4000001ff00 */
[----:B--2---:R-:W-:Y:S02]  /*3920*/  CS2R R62, SRZ ;  /* 0x00000000003e7805 */ /* 0x004fe4000001ff00 */
[----:B------:R-:W0:Y:S01]  /*3930*/  MUFU.EX2 R24, R24 ;  /* 0x0000001800187308 */ /* 0x000e220000000800 */
[C---:B---3--:R-:W-:Y:S01]  /*3940*/  FADD.FTZ R13, R31.reuse, R0 ;  /* 0x000000001f0d7221 */ /* 0x048fe20000010000 */
[----:B------:R-:W-:-:S02]  /*3950*/  F2FP.F16.F32.PACK_AB R136, R31, R60 ;  /* 0x0000003c1f88723e */ /* 0x000fc400000000ff */
[----:B------:R-:W-:Y:S02]  /*3960*/  CS2R R60, SRZ ;  /* 0x00000000003c7805 */ /* 0x000fe4000001ff00 */
[----:B------:R-:W-:Y:S02]  /*3970*/  CS2R R30, SRZ ;  /* 0x00000000001e7805 */ /* 0x000fe4000001ff00 */
[----:B------:R2:W3:Y:S01]  /*3980*/  MUFU.EX2 R5, R64 ;  /* 0x0000004000057308 */ /* 0x0004e20000000800 */
[----:B-1----:R-:W-:-:S07]  /*3990*/  FADD.FTZ R0, R102, R3 ;  /* 0x0000000366007221 */ /* 0x002fce0000010000 */
[----:B------:R0:W1:Y:S01]  /*39a0*/  MUFU.EX2 R139, R4 ;  /* 0x00000004008b7308 */ /* 0x0000620000000800 */
[----:B--2---:R-:W-:Y:S01]  /*39b0*/  CS2R R64, SRZ ;  /* 0x0000000000407805 */ /* 0x004fe2000001ff00 */
[----:B0-----:R-:W-:Y:S01]  /*39c0*/  FADD.FTZ R4, R24, R13 ;  /* 0x0000000d18047221 */ /* 0x001fe20000010000 */
[C---:B---3--:R-:W-:Y:S02]  /*39d0*/  F2FP.F16.F32.PACK_AB R138, R5.reuse, R24 ;  /* 0x00000018058a723e */ /* 0x048fe400000000ff */
[----:B------:R-:W-:Y:S01]  /*39e0*/  CS2R R24, SRZ ;  /* 0x0000000000187805 */ /* 0x000fe2000001ff00 */
[----:B------:R-:W-:Y:S01]  /*39f0*/  FADD.FTZ R4, R5, R4 ;  /* 0x0000000405047221 */ /* 0x000fe20000010000 */
[----:B------:R-:W-:Y:S02]  /*3a00*/  IMAD.MOV.U32 R5, RZ, RZ, 0x3f800000 ;  /* 0x3f800000ff057424 */ /* 0x000fe400078e00ff */
[C---:B-1----:R-:W-:Y:S01]  /*3a10*/  FADD.FTZ R3, R139.reuse, R0 ;  /* 0x000000008b037221 */ /* 0x042fe20000010000 */
[----:B------:R-:W-:-:S02]  /*3a20*/  F2FP.F16.F32.PACK_AB R139, R139, R102 ;  /* 0x000000668b8b723e */ /* 0x000fc400000000ff */
[----:B------:R-:W-:Y:S01]  /*3a30*/  MOV R0, RZ ;  /* 0x000000ff00007202 */ /* 0x000fe20000000f00 */
[----:B------:R-:W-:Y:S06]  /*3a40*/  @!P1 BRA `(.L_x_2195) ;  /* 0x0000002800509947 */ /* 0x000fec0003800000 */
[----:B------:R-:W-:Y:S01]  /*3a50*/  IMAD.MOV.U32 R13, RZ, RZ, R14 ;  /* 0x000000ffff0d7224 */ /* 0x000fe200078e000e */
[----:B------:R-:W-:Y:S01]  /*3a60*/  MOV R21, RZ ;  /* 0x000000ff00157202 */ /* 0x000fe20000000f00 */
[----:B------:R-:W-:Y:S01]  /*3a70*/  IMAD.MOV.U32 R19, RZ, RZ, R12 ;  /* 0x000000ffff137224 */ /* 0x000fe200078e000c */
[----:B------:R-:W-:Y:S01]  /*3a80*/  UMOV UR5, URZ ;  /* 0x0000003f00057c82 */ /* 0x000fe20008000000 */
[----:B------:R-:W-:Y:S01]  /*3a90*/  IMAD.MOV.U32 R6, RZ, RZ, 0x3f800000 ;  /* 0x3f800000ff067424 */ /* 0x000fe200078e00ff */
[----:B------:R-:W-:Y:S01]  /*3aa0*/  ULDC UR6, c[0x0][0x9d8] ;  /* 0x0002760000067ab9 */ /* 0x000fe20000000800 */
[----:B------:R-:W-:-:S07]  /*3ab0*/  IMAD.MOV.U32 R87, RZ, RZ, RZ ;  /* 0x000000ffff577224 */ /* 0x000fce00078e00ff */
.L_x_2206:
[----:B------:R-:W-:-:S04]  /*3ac0*/  UISETP.NE.AND UP0, UPT, UR5, 0x1, UPT ;  /* 0x000000010500788c */ /* 0x000fc8000bf05270 */
[----:B------:R-:W-:-:S06]  /*3ad0*/  USEL UR4, URZ, 0x1, UP0 ;  /* 0x000000013f047887 */ /* 0x000fcc0008000000 */
[----:B------:R-:W-:Y:S01]  /*3ae0*/  LOP3.LUT R0, R21, UR4, RZ, 0x3c, !PT ;  /* 0x0000000415007c12 */ /* 0x000fe2000f8e3cff */
[----:B------:R-:W-:Y:S06]  /*3af0*/  @!P0 BRA `(.L_x_2196) ;  /* 0x0000000000048947 */ /* 0x000fec0003800000 */
[----:B------:R-:W-:Y:S01]  /*3b00*/  BPT.TRAP 0x1 ;  /* 0x000000040000795c */ /* 0x000fe20000300000 */
.L_x_2196:
        /* <DEDUP_REMOVED lines=8> */
.L_x_2197:
[----:B-1----:R-:W-:Y:S05]  /*3b90*/  @P1 BRA `(.L_x_2198) ;  /* 0x0000000000081947 */ /* 0x002fea0003800000 */
[----:B------:R-:W1:Y:S02]  /*3ba0*/  SYNCS.PHASECHK.TRANS64.TRYWAIT P1, [UR7+0x2a830], R11 ;  /* 0x02a8300bff0075a7 */ /* 0x000e640008020147 */
[----:B-1----:R-:W-:Y:S05]  /*3bb0*/  @!P1 BRA `(.L_x_2199) ;  /* 0x000000a800949947 */ /* 0x002fea0003800000 */
.L_x_2198:
        /* <DEDUP_REMOVED lines=129> */
.L_x_2200:
[----:B------:R-:W-:Y:S01]  /*43d0*/  ULEA UR10, UR5, UR39, 0x3 ;  /* 0x00000027050a7291 */ /* 0x000fe2000f8e183f */
[----:B------:R-:W-:-:S08]  /*43e0*/  SHF.L.U32 R5, R21, 0x1f, RZ ;  /* 0x0000001f15057819 */ /* 0x000fd000000006ff */
[----:B------:R2:W3:Y:S01]  /*43f0*/  SYNCS.PHASECHK.TRANS64.TRYWAIT P1, [UR10+0x2a850], R5 ;  /* 0x02a85005ff0075a7 */ /* 0x0004e2000802014a */
[----:B------:R-:W-:Y:S05]  /*4400*/  @!P0 BRA `(.L_x_2201) ;  /* 0x0000000000048947 */ /* 0x000fea0003800000 */
[----:B------:R-:W-:Y:S01]  /*4410*/  BPT.TRAP 0x1 ;  /* 0x000000040000795c */ /* 0x000fe20000300000 */
.L_x_2201:
[----:B---3--:R-:W-:Y:S05]  /*4420*/  @P1 BRA `(.L_x_2202) ;  /* 0x0000000000081947 */ /* 0x008fea0003800000 */
[----:B------:R-:W3:Y:S02]  /*4430*/  SYNCS.PHASECHK.TRANS64.TRYWAIT P1, [UR10+0x2a850], R5 ;  /* 0x02a85005ff0075a7 */ /* 0x000ee4000802014a */
[----:B---3--:R-:W-:Y:S05]  /*4440*/  @!P1 BRA `(.L_x_2203) ;  /* 0x000000a000889947 */ /* 0x008fea0003800000 */
.L_x_2202:
        /* <DEDUP_REMOVED lines=36> */
.L_x_2204:
[----:B------:R-:W-:Y:S01]  /*4690*/  UISETP.NE.AND UP0, UPT, UR38, URZ, UPT ;  /* 0x0000003f2600728c */ /* 0x000fe2000bf05270 */
[----:B------:R-:W-:Y:S01]  /*46a0*/  FMUL.FTZ R88, R88, UR6 ;  /* 0x0000000658587c20 */ /* 0x000fe20008410000 */
[----:B-1----:R-:W-:Y:S01]  /*46b0*/  MOV R12, R7 ;  /* 0x00000007000c7202 */ /* 0x002fe20000000f00 */
[----:B------:R-:W-:Y:S01]  /*46c0*/  FMUL.FTZ R101, R101, UR6 ;  /* 0x0000000665657c20 */ /* 0x000fe20008410000 */
[----:B------:R-:W-:Y:S01]  /*46d0*/  FMUL.FTZ R89, R89, UR6 ;  /* 0x0000000659597c20 */ /* 0x000fe20008410000 */
[----:B------:R1:W4:Y:S01]  /*46e0*/  MUFU.TANH R148, R88 ;  /* 0x0000005800947308 */ /* 0x0003220000002400 */
[----:B------:R-:W-:Y:S01]  /*46f0*/  PLOP3.LUT P1, PT, PT, PT, UP0, 0x80, 0x0 ;  /* 0x000000000000781c */ /* 0x000fe20003f2f008 */
[----:B--23--:R-:W-:Y:S01]  /*4700*/  FMUL.FTZ R5, R90, UR6 ;  /* 0x000000065a057c20 */ /* 0x00cfe20008410000 */
[----:B------:R-:W-:Y:S01]  /*4710*/  PLOP3.LUT P2, PT, PT, PT, UP0, 0x80, 0x0 ;  /* 0x000000000000781c */ /* 0x000fe20003f4f008 */
[----:B------:R-:W-:Y:S01]  /*4720*/  FMUL.FTZ R92, R92, UR6 ;  /* 0x000000065c5c7c20 */ /* 0x000fe20008410000 */
[----:B------:R-:W-:Y:S01]  /*4730*/  ULDC UR14, c[0x0][0x2f0] ;  /* 0x0000bc00000e7ab9 */ /* 0x000fe20000000800 */
[----:B------:R-:W-:Y:S01]  /*4740*/  @UP0 ULDC UR5, c[0x0][0x44c] ;  /* 0x0001130000050ab9 */ /* 0x000fe20000000800 */
[----:B------:R-:W-:Y:S01]  /*4750*/  ULDC UR11, c[0x0][0x288] ;  /* 0x0000a200000b7ab9 */ /* 0x000fe20000000800 */
[----:B------:R-:W-:Y:S01]  /*4760*/  MUFU.TANH R90, R101 ;  /* 0x00000065005a7308 */ /* 0x000fe20000002400 */
[----:B------:R-:W-:Y:S01]  /*4770*/  FMUL.FTZ R93, R93, UR6 ;  /* 0x000000065d5d7c20 */ /* 0x000fe20008410000 */
[----:B------:R-:W-:Y:S01]  /*4780*/  FMUL.FTZ R96, R96, UR6 ;  /* 0x0000000660607c20 */ /* 0x000fe20008410000 */
[----:B------:R-:W-:Y:S01]  /*4790*/  FMUL.FTZ R97, R97, UR6 ;  /* 0x0000000661617c20 */ /* 0x000fe20008410000 */
[----:B------:R-:W-:Y:S01]  /*47a0*/  FMUL.FTZ R100, R100, UR6 ;  /* 0x0000000664647c20 */ /* 0x000fe20008410000 */
[----:B------:R-:W-:Y:S01]  /*47b0*/  FMUL.FTZ R105, R105, UR6 ;  /* 0x0000000669697c20 */ /* 0x000fe20008410000 */
[----:B0-----:R-:W-:Y:S01]  /*47c0*/  @P1 IMAD.HI.U32 R11, R7, UR5, RZ ;  /* 0x00000005070b1c27 */ /* 0x001fe2000f8e00ff */
[----:B------:R-:W-:Y:S01]  /*47d0*/  @UP0 ULDC UR5, c[0x0][0x450] ;  /* 0x0001140000050ab9 */ /* 0x000fe20000000800 */
[----:B------:R0:W2:Y:S02]  /*47e0*/  MUFU.TANH R146, R89 ;  /* 0x0000005900927308 */ /* 0x0000a40000002400 */
[----:B------:R-:W-:Y:S01]  /*47f0*/  FMUL.FTZ R104, R104, UR6 ;  /* 0x0000000668687c20 */ /* 0x000fe20008410000 */
[----:B------:R-:W-:Y:S01]  /*4800*/  FMUL.FTZ R23, R98, UR6 ;  /* 0x0000000662177c20 */ /* 0x000fe20008410000 */
[----:B------:R-:W-:Y:S01]  /*4810*/  @P2 SHF.R.U32.HI R12, RZ, UR5, R11 ;  /* 0x00000005ff0c2c19 */ /* 0x000fe2000801160b */
[----:B------:R-:W-:-:S02]  /*4820*/  IMAD.MOV.U32 R11, RZ, RZ, -0x60 ;  /* 0xffffffa0ff0b7424 */ /* 0x000fc400078e00ff */
[----:B------:R-:W-:Y:S01]  /*4830*/  FMUL.FTZ R108, R108, UR6 ;  /* 0x000000066c6c7c20 */ /* 0x000fe20008410000 */
[----:B------:R-:W-:Y:S01]  /*4840*/  FMUL.FTZ R109, R109, UR6 ;  /* 0x000000066d6d7c20 */ /* 0x000fe20008410000 */
[----:B------:R-:W-:Y:S01]  /*4850*/  FMUL.FTZ R112, R112, UR6 ;  /* 0x0000000670707c20 */ /* 0x000fe20008410000 */
[----:B-1----:R-:W1:Y:S01]  /*4860*/  SHFL.IDX PT, R88, R12, RZ, 0x1c1f ;  /* 0x001c1fff0c587589 */ /* 0x002e6200000e0000 */
[----:B------:R-:W-:Y:S01]  /*4870*/  IMAD R11, R20, R11, 0x1 ;  /* 0x00000001140b7424 */ /* 0x000fe200078e020b */
[----:B------:R-:W3:Y:S01]  /*4880*/  MUFU.TANH R92, R92 ;  /* 0x0000005c005c7308 */ /* 0x000ee20000002400 */
[----:B0-----:R-:W-:Y:S01]  /*4890*/  FMUL.FTZ R89, R103, UR6 ;  /* 0x0000000667597c20 */ /* 0x001fe20008410000 */
[----:B------:R-:W-:Y:S01]  /*48a0*/  FMUL.FTZ R22, R99, UR6 ;  /* 0x0000000663167c20 */ /* 0x000fe20008410000 */
[----:B------:R-:W-:Y:S02]  /*48b0*/  IMAD R11, R10, -0x2, R11 ;  /* 0xfffffffe0a0b7824 */ /* 0x000fe400078e020b */
[----:B------:R-:W-:Y:S01]  /*48c0*/  FMUL.FTZ R99, R110, UR6 ;  /* 0x000000066e637c20 */ /* 0x000fe20008410000 */
[----:B------:R-:W-:Y:S01]  /*48d0*/  FMUL.FTZ R113, R113, UR6 ;  /* 0x0000000671717c20 */ /* 0x000fe20008410000 */
[----:B------:R-:W-:Y:S01]  /*48e0*/  FMUL.FTZ R116, R116, UR6 ;  /* 0x0000000674747c20 */ /* 0x000fe20008410000 */
[----:B------:R-:W-:Y:S01]  /*48f0*/  IMAD R101, R18, UR14, R11 ;  /* 0x0000000e12657c24 */ /* 0x000fe2000f8e020b */
[----:B------:R0:W5:Y:S01]  /*4900*/  MUFU.TANH R142, R93 ;  /* 0x0000005d008e7308 */ /* 0x0001620000002400 */
        /* <DEDUP_REMOVED lines=8> */
[----:B------:R-:W-:Y:S01]  /*4990*/  FMUL.FTZ R95, R106, UR6 ;  /* 0x000000066a5f7c20 */ /* 0x000fe20008410000 */
[----:B------:R-:W-:Y:S01]  /*49a0*/  FMUL.FTZ R125, R125, UR6 ;  /* 0x000000067d7d7c20 */ /* 0x000fe20008410000 */
[----:B------:R-:W-:Y:S01]  /*49b0*/  FMUL.FTZ R128, R128, UR6 ;  /* 0x0000000680807c20 */ /* 0x000fe20008410000 */
[----:B------:R-:W-:Y:S01]  /*49c0*/  FMUL.FTZ R129, R129, UR6 ;  /* 0x0000000681817c20 */ /* 0x000fe20008410000 */
[----:B------:R-:W-:Y:S01]  /*49d0*/  FMUL.FTZ R132, R132, UR6 ;  /* 0x0000000684847c20 */ /* 0x000fe20008410000 */
[----:B-1----:R-:W-:Y:S01]  /*49e0*/  IADD3 R103, R88, -UR11, R101 ;  /* 0x8000000b58677c10 */ /* 0x002fe2000fffe065 */
[----:B------:R-:W-:Y:S01]  /*49f0*/  FMUL.FTZ R133, R133, UR6 ;  /* 0x0000000685857c20 */ /* 0x000fe20008410000 */
[----:B------:R1:W5:Y:S01]  /*4a00*/  MUFU.TANH R138, R97 ;  /* 0x00000061008a7308 */ /* 0x0003620000002400 */
[----:B------:R-:W5:Y:S01]  /*4a10*/  SHFL.IDX PT, R12, R12, 0x1, 0x1c1f ;  /* 0x003c1f000c0c7f89 */ /* 0x000f6200000e0000 */
[C---:B------:R-:W-:Y:S01]  /*4a20*/  ISETP.GT.AND P1, PT, R103.reuse, RZ, PT ;  /* 0x000000ff6700720c */ /* 0x040fe20003f24270 */
[----:B------:R-:W-:Y:S01]  /*4a30*/  FMUL.FTZ R122, R122, UR6 ;  /* 0x000000067a7a7c20 */ /* 0x000fe20008410000 */
[C---:B------:R-:W-:Y:S01]  /*4a40*/  ISETP.GT.AND P2, PT, R103.reuse, 0x1, PT ;  /* 0x000000016700780c */ /* 0x040fe20003f44270 */
[----:B------:R-:W-:Y:S01]  /*4a50*/  FMUL.FTZ R126, R126, UR6 ;  /* 0x000000067e7e7c20 */ /* 0x000fe20008410000 */
[----:B----4-:R-:W-:Y:S01]  /*4a60*/  FSEL R148, R148, -INF , P1 ;  /* 0xff80000094947808 */ /* 0x010fe20000800000 */
[----:B------:R-:W-:Y:S01]  /*4a70*/  FMUL.FTZ R130, R130, UR6 ;  /* 0x0000000682827c20 */ /* 0x000fe20008410000 */
[----:B------:R-:W-:Y:S01]  /*4a80*/  ISETP.GT.AND P1, PT, R103, 0x8, PT ;  /* 0x000000086700780c */ /* 0x000fe20003f24270 */
[----:B------:R-:W4:Y:S01]  /*4a90*/  MUFU.TANH R100, R100 ;  /* 0x0000006400647308 */ /* 0x000f220000002400 */
[----:B--2---:R-:W-:Y:S01]  /*4aa0*/  FSEL R146, R146, -INF , P2 ;  /* 0xff80000092927808 */ /* 0x004fe20001000000 */
[----:B0-----:R-:W-:Y:S01]  /*4ab0*/  FMUL.FTZ R93, R107, UR6 ;  /* 0x000000066b5d7c20 */ /* 0x001fe20008410000 */
[----:B------:R-:W-:Y:S01]  /*4ac0*/  FMNMX.FTZ R11, R148, R19, !PT ;  /* 0x00000013940b7209 */ /* 0x000fe20007810000 */
[----:B------:R-:W-:Y:S01]  /*4ad0*/  FMUL.FTZ R134, R134, UR6 ;  /* 0x0000000686867c20 */ /* 0x000fe20008410000 */
[----:B------:R-:W-:Y:S01]  /*4ae0*/  ISETP.GT.AND P2, PT, R103, 0x9, PT ;  /* 0x000000096700780c */ /* 0x000fe20003f44270 */
[----:B-1----:R-:W-:Y:S01]  /*4af0*/  FMUL.FTZ R97, R111, UR6 ;  /* 0x000000066f617c20 */ /* 0x002fe20008410000 */
[----:B---3--:R-:W-:Y:S01]  /*4b00*/  FSEL R144, R92, -INF , P1 ;  /* 0xff8000005c907808 */ /* 0x008fe20000800000 */
[----:B------:R0:W-:Y:S01]  /*4b10*/  MUFU.TANH R98, R105 ;  /* 0x0000006900627308 */ /* 0x0001e20000002400 */
[----:B------:R-:W-:Y:S01]  /*4b20*/  FMNMX.FTZ R11, R146, R11, !PT ;  /* 0x0000000b920b7209 */ /* 0x000fe20007810000 */
[----:B------:R-:W-:Y:S01]  /*4b30*/  FMUL.FTZ R115, R115, UR6 ;  /* 0x0000000673737c20 */ /* 0x000fe20008410000 */
[----:B------:R-:W-:Y:S01]  /*4b40*/  ISETP.GT.AND P1, PT, R103, 0x10, PT ;  /* 0x000000106700780c */ /* 0x000fe20003f24270 */
[----:B------:R-:W-:Y:S01]  /*4b50*/  FMUL.FTZ R118, R118, UR6 ;  /* 0x0000000676767c20 */ /* 0x000fe20008410000 */
[----:B-----5:R-:W-:Y:S01]  /*4b60*/  FSEL R142, R142, -INF , P2 ;  /* 0xff8000008e8e7808 */ /* 0x020fe20001000000 */
[----:B------:R-:W-:Y:S01]  /*4b70*/  FMUL.FTZ R119, R119, UR6 ;  /* 0x0000000677777c20 */ /* 0x000fe20008410000 */
[----:B------:R-:W-:Y:S01]  /*4b80*/  ISETP.GT.AND P2, PT, R103, 0x11, PT ;  /* 0x000000116700780c */ /* 0x000fe20003f44270 */
[----:B------:R-:W1:Y:S01]  /*4b90*/  MUFU.TANH R104, R104 ;  /* 0x0000006800687308 */ /* 0x000e620000002400 */
[----:B0-----:R-:W-:Y:S01]  /*4ba0*/  FMNMX.FTZ R105, R144, R11, !PT ;  /* 0x0000000b90697209 */ /* 0x001fe20007810000 */
[----:B------:R-:W-:Y:S01]  /*4bb0*/  FMUL.FTZ R11, R120, UR6 ;  /* 0x00000006780b7c20 */ /* 0x000fe20008410000 */
[----:B------:R-:W-:Y:S01]  /*4bc0*/  FSEL R140, R96, -INF , P1 ;  /* 0xff800000608c7808 */ /* 0x000fe20000800000 */
[----:B------:R-:W-:Y:S01]  /*4bd0*/  FMUL.FTZ R123, R123, UR6 ;  /* 0x000000067b7b7c20 */ /* 0x000fe20008410000 */
[----:B------:R-:W-:Y:S01]  /*4be0*/  FMNMX.FTZ R105, R142, R105, !PT ;  /* 0x000000698e697209 */ /* 0x000fe20007810000 */
[----:B------:R-:W-:Y:S01]  /*4bf0*/  FMUL.FTZ R127, R127, UR6 ;  /* 0x000000067f7f7c20 */ /* 0x000fe20008410000 */
[----:B------:R-:W-:Y:S01]  /*4c00*/  ISETP.GT.AND P1, PT, R103, 0x18, PT ;  /* 0x000000186700780c */ /* 0x000fe20003f24270 */
[----:B------:R-:W0:Y:S01]  /*4c10*/  MUFU.TANH R108, R108 ;  /* 0x0000006c006c7308 */ /* 0x000e220000002400 */
[----:B------:R-:W-:Y:S01]  /*4c20*/  FSEL R138, R138, -INF , P2 ;  /* 0xff8000008a8a7808 */ /* 0x000fe20001000000 */
[----:B------:R-:W-:Y:S01]  /*4c30*/  FMUL.FTZ R131, R131, UR6 ;  /* 0x0000000683837c20 */ /* 0x000fe20008410000 */
[----:B------:R-:W-:Y:S01]  /*4c40*/  FMNMX.FTZ R105, R140, R105, !PT ;  /* 0x000000698c697209 */ /* 0x000fe20007810000 */
[----:B------:R-:W-:Y:S01]  /*4c50*/  FMUL.FTZ R135, R135, UR6 ;  /* 0x0000000687877c20 */ /* 0x000fe20008410000 */
[C---:B------:R-:W-:Y:S01]  /*4c60*/  ISETP.GT.AND P2, PT, R103.reuse, 0x19, PT ;  /* 0x000000196700780c */ /* 0x040fe20003f44270 */
[----:B------:R-:W-:Y:S01]  /*4c70*/  UIADD3 UR7, UR7, 0x2a840, URZ ;  /* 0x0002a84007077890 */ /* 0x000fe2000fffe03f */
[----:B----4-:R-:W-:Y:S01]  /*4c80*/  FSEL R136, R100, -INF , P1 ;  /* 0xff80000064887808 */ /* 0x010fe20000800000 */
[----:B------:R-:W2:Y:S01]  /*4c90*/  MUFU.TANH R109, R109 ;  /* 0x0000006d006d7308 */ /* 0x000ea20000002400 */
[----:B------:R-:W-:Y:S01]  /*4ca0*/  FMNMX.FTZ R105, R138, R105, !PT ;  /* 0x000000698a697209 */ /* 0x000fe20007810000 */
[----:B------:R-:W-:Y:S01]  /*4cb0*/  UPRMT UR7, UR61, 0x654, UR7 ;  /* 0x000006543d077896 */ /* 0x000fe20008000007 */
[----:B------:R-:W-:-:S02]  /*4cc0*/  ISETP.GT.AND P1, PT, R103, 0x20, PT ;  /* 0x000000206700780c */ /* 0x000fc40003f24270 */
[----:B------:R-:W-:Y:S02]  /*4cd0*/  FSEL R120, R90, -INF , P2 ;  /* 0xff8000005a787808 */ /* 0x000fe40001000000 */
[----:B------:R-:W-:Y:S01]  /*4ce0*/  FMNMX.FTZ R105, R136, R105, !PT ;  /* 0x0000006988697209 */ /* 0x000fe20007810000 */
[----:B------:R-:W3:Y:S01]  /*4cf0*/  MUFU.TANH R112, R112 ;  /* 0x0000007000707308 */ /* 0x000ee20000002400 */
[C---:B------:R-:W-:Y:S02]  /*4d00*/  ISETP.GT.AND P2, PT, R103.reuse, 0x21, PT ;  /* 0x000000216700780c */ /* 0x040fe40003f44270 */
[----:B-1----:R-:W-:Y:S01]  /*4d10*/  FSEL R110, R104, -INF , P1 ;  /* 0xff800000686e7808 */ /* 0x002fe20000800000 */
[----:B------:R-:W-:Y:S01]  /*4d20*/  SYNCS.ARRIVE.TRANS64.RED.A1T0 RZ, [UR7], RZ ;  /* 0x000000ffffff79a7 */ /* 0x000fe20008100407 */
[----:B------:R-:W-:Y:S02]  /*4d30*/  FMNMX.FTZ R105, R120, R105, !PT ;  /* 0x0000006978697209 */ /* 0x000fe40007810000 */
[----:B------:R-:W-:Y:S01]  /*4d40*/  ISETP.GT.AND P1, PT, R103, 0x28, PT ;  /* 0x000000286700780c */ /* 0x000fe20003f24270 */
[----:B------:R-:W1:Y:S01]  /*4d50*/  MUFU.TANH R94, R113 ;  /* 0x00000071005e7308 */ /* 0x000e620000002400 */
[----:B------:R-:W-:-:S02]  /*4d60*/  FSEL R98, R98, -INF , P2 ;  /* 0xff80000062627808 */ /* 0x000fc40001000000 */
[----:B------:R-:W-:Y:S02]  /*4d70*/  FMNMX.FTZ R105, R110, R105, !PT ;  /* 0x000000696e697209 */ /* 0x000fe40007810000 */
[C---:B------:R-:W-:Y:S02]  /*4d80*/  ISETP.GT.AND P2, PT, R103.reuse, 0x29, PT ;  /* 0x000000296700780c */ /* 0x040fe40003f44270 */
[----:B0-----:R-:W-:Y:S01]  /*4d90*/  FSEL R90, R108, -INF , P1 ;  /* 0xff8000006c5a7808 */ /* 0x001fe20000800000 */
[----:B------:R-:W0:Y:S01]  /*4da0*/  MUFU.TANH R116, R116 ;  /* 0x0000007400747308 */ /* 0x000e220000002400 */
[----:B------:R-:W-:Y:S02]  /*4db0*/  FMNMX.FTZ R105, R98, R105, !PT ;  /* 0x0000006962697209 */ /* 0x000fe40007810000 */
[----:B------:R-:W-:Y:S02]  /*4dc0*/  ISETP.GT.AND P1, PT, R103, 0x30, PT ;  /* 0x000000306700780c */ /* 0x000fe40003f24270 */
[----:B--2---:R-:W-:-:S02]  /*4dd0*/  FSEL R88, R109, -INF , P2 ;  /* 0xff8000006d587808 */ /* 0x004fc40001000000 */
[----:B------:R-:W-:Y:S01]  /*4de0*/  FMNMX.FTZ R105, R90, R105, !PT ;  /* 0x000000695a697209 */ /* 0x000fe20007810000 */
[----:B------:R-:W2:Y:S01]  /*4df0*/  MUFU.TANH R102, R117 ;  /* 0x0000007500667308 */ /* 0x000ea20000002400 */
[C---:B------:R-:W-:Y:S02]  /*4e00*/  ISETP.GT.AND P2, PT, R103.reuse, 0x31, PT ;  /* 0x000000316700780c */ /* 0x040fe40003f44270 */
[----:B---3--:R-:W-:Y:S02]  /*4e10*/  FSEL R92, R112, -INF , P1 ;  /* 0xff800000705c7808 */ /* 0x008fe40000800000 */
[----:B------:R-:W-:Y:S02]  /*4e20*/  FMNMX.FTZ R105, R88, R105, !PT ;  /* 0x0000006958697209 */ /* 0x000fe40007810000 */
[----:B------:R-:W-:Y:S01]  /*4e30*/  ISETP.GT.AND P1, PT, R103, 0x38, PT ;  /* 0x000000386700780c */ /* 0x000fe20003f24270 */
[----:B------:R-:W3:Y:S01]  /*4e40*/  MUFU.TANH R11, R11 ;  /* 0x0000000b000b7308 */ /* 0x000ee20000002400 */
[----:B-1----:R-:W-:-:S02]  /*4e50*/  FSEL R94, R94, -INF , P2 ;  /* 0xff8000005e5e7808 */ /* 0x002fc40001000000 */
        /* <DEDUP_REMOVED lines=8> */
[----:B------:R-:W1:Y:S01]  /*4ee0*/  MUFU.TANH R106, R124 ;  /* 0x0000007c006a7308 */ /* 0x000e620000002400 */
[----:B------:R-:W-:Y:S02]  /*4ef0*/  ISETP.GT.AND P2, PT, R103, 0x41, PT ;  /* 0x000000416700780c */ /* 0x000fe40003f44270 */
[----:B---3--:R-:W-:Y:S01]  /*4f00*/  FSEL R104, R11, -INF , P1 ;  /* 0xff8000000b687808 */ /* 0x008fe20000800000 */
[----:B------:R-:W-:Y:S01]  /*4f10*/  FMUL.FTZ R11, R114, UR6 ;  /* 0x00000006720b7c20 */ /* 0x000fe20008410000 */
[----:B------:R-:W-:Y:S02]  /*4f20*/  FMNMX.FTZ R105, R102, R105, !PT ;  /* 0x0000006966697209 */ /* 0x000fe40007810000 */
[----:B------:R-:W-:Y:S01]  /*4f30*/  ISETP.GT.AND P1, PT, R103, 0x48, PT ;  /* 0x000000486700780c */ /* 0x000fe20003f24270 */
[----:B------:R-:W2:Y:S01]  /*4f40*/  MUFU.TANH R108, R125 ;  /* 0x0000007d006c7308 */ /* 0x000ea20000002400 */
[----:B0-----:R-:W-:-:S02]  /*4f50*/  FSEL R100, R100, -INF , P2 ;  /* 0xff80000064647808 */ /* 0x001fc40001000000 */
[----:B------:R-:W-:Y:S02]  /*4f60*/  FMNMX.FTZ R105, R104, R105, !PT ;  /* 0x0000006968697209 */ /* 0x000fe40007810000 */
[C---:B------:R-:W-:Y:S02]  /*4f70*/  ISETP.GT.AND P2, PT, R103.reuse, 0x49, PT ;  /* 0x000000496700780c */ /* 0x040fe40003f44270 */
[----:B------:R-:W-:Y:S01]  /*4f80*/  FMNMX.FTZ R105, R100, R105, !PT ;  /* 0x0000006964697209 */ /* 0x000fe20007810000 */
[----:B------:R-:W0:Y:S01]  /*4f90*/  MUFU.TANH R112, R128 ;  /* 0x0000008000707308 */ /* 0x000e220000002400 */
[----:B-1----:R-:W-:Y:S02]  /*4fa0*/  FSEL R106, R106, -INF , P1 ;  /* 0xff8000006a6a7808 */ /* 0x002fe40000800000 */
[----:B------:R-:W-:Y:S02]  /*4fb0*/  ISETP.GT.AND P1, PT, R103, 0x50, PT ;  /* 0x000000506700780c */ /* 0x000fe40003f24270 */
[----:B------:R-:W-:-:S02]  /*4fc0*/  FMNMX.FTZ R105, R106, R105, !PT ;  /* 0x000000696a697209 */ /* 0x000fc40007810000 */
[----:B------:R-:W-:Y:S01]  /*4fd0*/  IADD3 R101, R12, -UR11, R101 ;  /* 0x8000000b0c657c10 */ /* 0x000fe2000fffe065 */
[----:B------:R-:W1:Y:S01]  /*4fe0*/  MUFU.TANH R129, R129 ;  /* 0x0000008100817308 */ /* 0x000e620000002400 */
[----:B--2---:R-:W-:Y:S02]  /*4ff0*/  FSEL R108, R108, -INF , P2 ;  /* 0xff8000006c6c7808 */ /* 0x004fe40001000000 */
[----:B------:R-:W-:Y:S02]  /*5000*/  ISETP.GT.AND P2, PT, R103, 0x51, PT ;  /* 0x000000516700780c */ /* 0x000fe40003f44270 */
[----:B------:R-:W-:Y:S02]  /*5010*/  FMNMX.FTZ R105, R108, R105, !PT ;  /* 0x000000696c697209 */ /* 0x000fe40007810000 */
[----:B------:R-:W-:Y:S01]  /*5020*/  ISETP.GT.AND P3, PT, R101, 0x8, PT ;  /* 0x000000086500780c */ /* 0x000fe20003f64270 */
[----:B------:R-:W2:Y:S01]  /*5030*/  MUFU.TANH R116, R132 ;  /* 0x0000008400747308 */ /* 0x000ea20000002400 */
[----:B0-----:R-:W-:-:S02]  /*5040*/  FSEL R112, R112, -INF , P1 ;  /* 0xff80000070707808 */ /* 0x001fc40000800000 */
[----:B------:R-:W-:Y:S02]  /*5050*/  ISETP.GT.AND P1, PT, R103, 0x58, PT ;  /* 0x000000586700780c */ /* 0x000fe40003f24270 */
[----:B------:R-:W-:Y:S02]  /*5060*/  FMNMX.FTZ R105, R112, R105, !PT ;  /* 0x0000006970697209 */ /* 0x000fe40007810000 */
[----:B------:R-:W-:Y:S01]  /*5070*/  ISETP.GT.AND P4, PT, R101, 0x9, PT ;  /* 0x000000096500780c */ /* 0x000fe20003f84270 */
[----:B------:R-:W0:Y:S01]  /*5080*/  MUFU.TANH R124, R133 ;  /* 0x00000085007c7308 */ /* 0x000e220000002400 */
[----:B-1----:R-:W-:Y:S02]  /*5090*/  FSEL R114, R129, -INF , P2 ;  /* 0xff80000081727808 */ /* 0x002fe40001000000 */
[----:B------:R-:W-:Y:S02]  /*50a0*/  ISETP.GT.AND P2, PT, R103, 0x59, PT ;  /* 0x000000596700780c */ /* 0x000fe40003f44270 */
[----:B------:R-:W-:-:S03]  /*50b0*/  FMNMX.FTZ R105, R114, R105, !PT ;  /* 0x0000006972697209 */ /* 0x000fc60007810000 */
[----:B------:R-:W-:Y:S01]  /*50c0*/  MUFU.TANH R5, R5 ;  /* 0x0000000500057308 */ /* 0x000fe20000002400 */
[----:B--2---:R-:W-:Y:S02]  /*50d0*/  FSEL R116, R116, -INF , P1 ;  /* 0xff80000074747808 */ /* 0x004fe40000800000 */
[----:B------:R-:W-:Y:S02]  /*50e0*/  ISETP.GT.AND P1, PT, R101, RZ, PT ;  /* 0x000000ff6500720c */ /* 0x000fe40003f24270 */
[----:B------:R-:W-:-:S03]  /*50f0*/  FMNMX.FTZ R105, R116, R105, !PT ;  /* 0x0000006974697209 */ /* 0x000fc60007810000 */
[----:B------:R-:W1:Y:S01]  /*5100*/  MUFU.TANH R6, R6 ;  /* 0x0000000600067308 */ /* 0x000e620000002400 */
[----:B0-----:R-:W-:Y:S02]  /*5110*/  FSEL R124, R124, -INF , P2 ;  /* 0xff8000007c7c7808 */ /* 0x001fe40001000000 */
[----:B------:R-:W-:Y:S02]  /*5120*/  ISETP.GT.AND P2, PT, R101, 0x1, PT ;  /* 0x000000016500780c */ /* 0x000fe40003f44270 */
[----:B------:R-:W-:-:S03]  /*5130*/  FMNMX.FTZ R105, R124, R105, !PT ;  /* 0x000000697c697209 */ /* 0x000fc60007810000 */
[----:B------:R-:W0:Y:S02]  /*5140*/  MUFU.TANH R21, R21 ;  /* 0x0000001500157308 */ /* 0x000e240000002400 */
[----:B------:R-:W2:Y:S06]  /*5150*/  SHFL.BFLY PT, R128, R105, 0x2, 0x1f ;  /* 0x0c401f0069807f89 */ /* 0x000eac00000e0000 */
[----:B------:R-:W-:Y:S08]  /*5160*/  MUFU.TANH R14, R14 ;  /* 0x0000000e000e7308 */ /* 0x000ff00000002400 */
[----:B------:R-:W-:Y:S08]  /*5170*/  MUFU.TANH R23, R23 ;  /* 0x0000001700177308 */ /* 0x000ff00000002400 */
[----:B------:R-:W3:Y:S01]  /*5180*/  MUFU.TANH R22, R22 ;  /* 0x0000001600167308 */ /* 0x000ee20000002400 */
[----:B--2---:R-:W-:-:S05]  /*5190*/  FMNMX.FTZ R128, R105, R128, !PT ;  /* 0x0000008069807209 */ /* 0x004fca0007810000 */
[----:B------:R-:W2:Y:S02]  /*51a0*/  SHFL.BFLY PT, R103, R128, 0x1, 0x1f ;  /* 0x0c201f0080677f89 */ /* 0x000ea400000e0000 */
[----:B------:R1:W-:Y:S08]  /*51b0*/  MUFU.TANH R172, R122 ;  /* 0x0000007a00ac7308 */ /* 0x0003f00000002400 */
[----:B------:R-:W-:Y:S01]  /*51c0*/  MUFU.TANH R91, R91 ;  /* 0x0000005b005b7308 */ /* 0x000fe20000002400 */
[----:B-1----:R-:W-:-:S02]  /*51d0*/  FSEL R122, R6, -INF , P2 ;  /* 0xff800000067a7808 */ /* 0x002fc40001000000 */
[----:B0-----:R-:W-:Y:S02]  /*51e0*/  FSEL R6, R21, -INF , P3 ;  /* 0xff80000015067808 */ /* 0x001fe40001800000 */
[C---:B------:R-:W-:Y:S02]  /*51f0*/  ISETP.GT.AND P2, PT, R101.reuse, 0x10, PT ;  /* 0x000000106500780c */ /* 0x040fe40003f44270 */
[C---:B------:R-:W-:Y:S01]  /*5200*/  ISETP.GT.AND P3, PT, R101.reuse, 0x11, PT ;  /* 0x000000116500780c */ /* 0x040fe20003f64270 */
[----:B------:R-:W0:Y:S03]  /*5210*/  MUFU.TANH R89, R89 ;  /* 0x0000005900597308 */ /* 0x000e260000002400 */
[----:B---3--:R-:W-:Y:S02]  /*5220*/  FSEL R132, R22, -INF , P3 ;  /* 0xff80000016847808 */ /* 0x008fe40001800000 */
[----:B------:R-:W-:-:S02]  /*5230*/  ISETP.GT.AND P3, PT, R101, 0x19, PT ;  /* 0x000000196500780c */ /* 0x000fc40003f64270 */
[----:B--2---:R-:W-:Y:S01]  /*5240*/  FMNMX.FTZ R12, R128, R103, !PT ;  /* 0x00000067800c7209 */ /* 0x004fe20007810000 */
[----:B------:R1:W-:Y:S01]  /*5250*/  MUFU.TANH R160, R126 ;  /* 0x0000007e00a07308 */ /* 0x0003e20000002400 */
[----:B------:R-:W-:Y:S02]  /*5260*/  FSEL R128, R5, -INF , P1 ;  /* 0xff80000005807808 */ /* 0x000fe40000800000 */
[----:B------:R-:W-:Y:S02]  /*5270*/  FSETP.NEU.FTZ.AND P1, PT, R12, -INF , PT ;  /* 0xff8000000c00780b */ /* 0x000fe40003f3d000 */
[----:B------:R-:W-:-:S03]  /*5280*/  FMNMX.FTZ R5, R128, R13, !PT ;  /* 0x0000000d80057209 */ /* 0x000fc60007810000 */
[----:B------:R-:W-:Y:S01]  /*5290*/  MUFU.TANH R95, R95 ;  /* 0x0000005f005f7308 */ /* 0x000fe20000002400 */
[----:B------:R-:W-:Y:S02]  /*52a0*/  FMNMX.FTZ R5, R122, R5, !PT ;  /* 0x000000057a057209 */ /* 0x000fe40007810000 */
[----:B-1----:R-:W-:Y:S02]  /*52b0*/  FSEL R126, R14, -INF , P4 ;  /* 0xff8000000e7e7808 */ /* 0x002fe40002000000 */
[----:B------:R-:W-:Y:S02]  /*52c0*/  FMNMX.FTZ R5, R6, R5, !PT ;  /* 0x0000000506057209 */ /* 0x000fe40007810000 */
[----:B0-----:R-:W-:Y:S01]  /*52d0*/  FSEL R162, R89, -INF , P3 ;  /* 0xff80000059a27808 */ /* 0x001fe20001800000 */
[----:B------:R0:W-:Y:S01]  /*52e0*/  MUFU.TANH R105, R130 ;  /* 0x0000008200697308 */ /* 0x0001e20000002400 */
[----:B------:R-:W-:Y:S02]  /*52f0*/  FMNMX.FTZ R5, R126, R5, !PT ;  /* 0x000000057e057209 */ /* 0x000fe40007810000 */
[----:B------:R-:W-:-:S05]  /*5300*/  ISETP.GT.AND P3, PT, R101, 0x21, PT ;  /* 0x000000216500780c */ /* 0x000fca0003f64270 */
[----:B------:R-:W1:Y:S01]  /*5310*/  MUFU.TANH R93, R93 ;  /* 0x0000005d005d7308 */ /* 0x000e620000002400 */
[----:B0-----:R-:W-:Y:S02]  /*5320*/  FSEL R130, R23, -INF , P2 ;  /* 0xff80000017827808 */ /* 0x001fe40001000000 */
[----:B------:R-:W-:Y:S02]  /*5330*/  ISETP.GT.AND P2, PT, R101, 0x18, PT ;  /* 0x000000186500780c */ /* 0x000fe40003f44270 */
[----:B------:R-:W-:-:S03]  /*5340*/  FMNMX.FTZ R5, R130, R5, !PT ;  /* 0x0000000582057209 */ /* 0x000fc60007810000 */
[----:B------:R-:W0:Y:S01]  /*5350*/  MUFU.TANH R99, R99 ;  /* 0x0000006300637308 */ /* 0x000e220000002400 */
[----:B------:R-:W-:-:S07]  /*5360*/  FMNMX.FTZ R5, R132, R5, !PT ;  /* 0x0000000584057209 */ /* 0x000fce0007810000 */
[----:B------:R2:W-:Y:S01]  /*5370*/  MUFU.TANH R109, R134 ;  /* 0x00000086006d7308 */ /* 0x0005e20000002400 */
[----:B-1----:R-:W-:Y:S02]  /*5380*/  FSEL R174, R93, -INF , P3 ;  /* 0xff8000005dae7808 */ /* 0x002fe40001800000 */
[----:B------:R-:W-:-:S05]  /*5390*/  ISETP.GT.AND P3, PT, R101, 0x29, PT ;  /* 0x000000296500780c */ /* 0x000fca0003f64270 */
[----:B------:R-:W1:Y:S01]  /*53a0*/  MUFU.TANH R97, R97 ;  /* 0x0000006100617308 */ /* 0x000e620000002400 */
[----:B--2---:R-:W-:Y:S02]  /*53b0*/  FSEL R134, R91, -INF , P2 ;  /* 0xff8000005b867808 */ /* 0x004fe40001000000 */
[----:B------:R-:W-:Y:S02]  /*53c0*/  ISETP.GT.AND P2, PT, R101, 0x20, PT ;  /* 0x000000206500780c */ /* 0x000fe40003f44270 */
[----:B------:R-:W-:Y:S02]  /*53d0*/  FMNMX.FTZ R5, R134, R5, !PT ;  /* 0x0000000586057209 */ /* 0x000fe40007810000 */
[----:B------:R-:W-:Y:S01]  /*53e0*/  FSEL R168, R95, -INF , P2 ;  /* 0xff8000005fa87808 */ /* 0x000fe20001000000 */
[----:B------:R2:W3:Y:S01]  /*53f0*/  MUFU.TANH R170, R11 ;  /* 0x0000000b00aa7308 */ /* 0x0004e20000002400 */
[----:B------:R-:W-:Y:S02]  /*5400*/  FMNMX.FTZ R5, R162, R5, !PT ;  /* 0x00000005a2057209 */ /* 0x000fe40007810000 */
[----:B------:R-:W-:-:S02]  /*5410*/  ISETP.GT.AND P2, PT, R101, 0x28, PT ;  /* 0x000000286500780c */ /* 0x000fc40003f44270 */
[----:B------:R-:W-:Y:S02]  /*5420*/  FMNMX.FTZ R5, R168, R5, !PT ;  /* 0x00000005a8057209 */ /* 0x000fe40007810000 */
[----:B0-----:R-:W-:Y:S01]  /*5430*/  FSEL R176, R99, -INF , P2 ;  /* 0xff80000063b07808 */ /* 0x001fe20001000000 */
[----:B------:R-:W0:Y:S01]  /*5440*/  MUFU.TANH R115, R115 ;  /* 0x0000007300737308 */ /* 0x000e220000002400 */
[----:B------:R-:W-:Y:S01]  /*5450*/  FMNMX.FTZ R5, R174, R5, !PT ;  /* 0x00000005ae057209 */ /* 0x000fe20007810000 */
[----:B--2---:R-:W2:Y:S01]  /*5460*/  LDC R11, c[0x0][0x988] ;  /* 0x00026200ff0b7b82 */ /* 0x004ea20000000800 */
[----:B------:R-:W-:Y:S02]  /*5470*/  ISETP.GT.AND P2, PT, R101, 0x30, PT ;  /* 0x000000306500780c */ /* 0x000fe40003f44270 */
[----:B-1----:R-:W-:Y:S02]  /*5480*/  FSEL R164, R97, -INF , P3 ;  /* 0xff80000061a47808 */ /* 0x002fe40001800000 */
[----:B------:R-:W-:Y:S01]  /*5490*/  FMNMX.FTZ R5, R176, R5, !PT ;  /* 0x00000005b0057209 */ /* 0x000fe20007810000 */
[----:B------:R-:W1:Y:S01]  /*54a0*/  MUFU.TANH R118, R118 ;  /* 0x0000007600767308 */ /* 0x000e620000002400 */
[----:B------:R-:W-:-:S02]  /*54b0*/  ISETP.GT.AND P3, PT, R101, 0x31, PT ;  /* 0x000000316500780c */ /* 0x000fc40003f64270 */
[----:B---3--:R-:W-:Y:S02]  /*54c0*/  FSEL R170, R170, -INF , P2 ;  /* 0xff800000aaaa7808 */ /* 0x008fe40001000000 */
[----:B------:R-:W-:Y:S02]  /*54d0*/  FMNMX.FTZ R5, R164, R5, !PT ;  /* 0x00000005a4057209 */ /* 0x000fe40007810000 */
[----:B------:R-:W-:Y:S01]  /*54e0*/  ISETP.GT.AND P2, PT, R101, 0x38, PT ;  /* 0x000000386500780c */ /* 0x000fe20003f44270 */
[----:B------:R-:W3:Y:S01]  /*54f0*/  MUFU.TANH R119, R119 ;  /* 0x0000007700777308 */ /* 0x000ee20000002400 */
[----:B0-----:R-:W-:Y:S02]  /*5500*/  FSEL R178, R115, -INF , P3 ;  /* 0xff80000073b27808 */ /* 0x001fe40001800000 */
[----:B------:R-:W-:Y:S02]  /*5510*/  FMNMX.FTZ R5, R170, R5, !PT ;  /* 0x00000005aa057209 */ /* 0x000fe40007810000 */
[----:B------:R-:W-:-:S02]  /*5520*/  ISETP.GT.AND P3, PT, R101, 0x39, PT ;  /* 0x000000396500780c */ /* 0x000fc40003f64270 */
[----:B------:R-:W-:Y:S01]  /*5530*/  FMNMX.FTZ R5, R178, R5, !PT ;  /* 0x00000005b2057209 */ /* 0x000fe20007810000 */
[----:B------:R-:W0:Y:S01]  /*5540*/  MUFU.TANH R123, R123 ;  /* 0x0000007b007b7308 */ /* 0x000e220000002400 */
[----:B-1----:R-:W-:Y:S01]  /*5550*/  FSEL R182, R118, -INF , P2 ;  /* 0xff80000076b67808 */ /* 0x002fe20001000000 */
[----:B--2---:R-:W-:Y:S01]  /*5560*/  FMUL.FTZ R103, R12, R11 ;  /* 0x0000000b0c677220 */ /* 0x004fe20000410000 */
[----:B------:R-:W-:Y:S02]  /*5570*/  ISETP.GT.AND P2, PT, R101, 0x40, PT ;  /* 0x000000406500780c */ /* 0x000fe40003f44270 */
[----:B------:R-:W-:Y:S02]  /*5580*/  FMNMX.FTZ R5, R182, R5, !PT ;  /* 0x00000005b6057209 */ /* 0x000fe40007810000 */
[----:B------:R-:W-:Y:S01]  /*5590*/  FSEL R172, R172, -INF , P2 ;  /* 0xff800000acac7808 */ /* 0x000fe20001000000 */
[----:B------:R-:W1:Y:S01]  /*55a0*/  MUFU.TANH R127, R127 ;  /* 0x0000007f007f7308 */ /* 0x000e620000002400 */
[----:B---3--:R-:W-:-:S02]  /*55b0*/  FSEL R180, R119, -INF , P3 ;  /* 0xff80000077b47808 */ /* 0x008fc40001800000 */
[C---:B------:R-:W-:Y:S02]  /*55c0*/  ISETP.GT.AND P3, PT, R101.reuse, 0x41, PT ;  /* 0x000000416500780c */ /* 0x040fe40003f64270 */
[----:B------:R-:W-:Y:S02]  /*55d0*/  FMNMX.FTZ R5, R180, R5, !PT ;  /* 0x00000005b4057209 */ /* 0x000fe40007810000 */
[----:B------:R-:W-:Y:S01]  /*55e0*/  ISETP.GT.AND P2, PT, R101, 0x48, PT ;  /* 0x000000486500780c */ /* 0x000fe20003f44270 */
[----:B------:R-:W2:Y:S01]  /*55f0*/  MUFU.TANH R131, R131 ;  /* 0x0000008300837308 */ /* 0x000ea20000002400 */
[----:B0-----:R-:W-:Y:S02]  /*5600*/  FSEL R166, R123, -INF , P3 ;  /* 0xff8000007ba67808 */ /* 0x001fe40001800000 */
[----:B------:R-:W-:Y:S02]  /*5610*/  FMNMX.FTZ R5, R172, R5, !PT ;  /* 0x00000005ac057209 */ /* 0x000fe40007810000 */
[----:B------:R-:W-:-:S02]  /*5620*/  FSEL R107, R103, RZ, P1 ;  /* 0x000000ff676b7208 */ /* 0x000fc40000800000 */
[C---:B------:R-:W-:Y:S01]  /*5630*/  ISETP.GT.AND P3, PT, R101.reuse, 0x49, PT ;  /* 0x000000496500780c */ /* 0x040fe20003f64270 */
[----:B------:R-:W0:Y:S01]  /*5640*/  MUFU.TANH R135, R135 ;  /* 0x0000008700877308 */ /* 0x000e220000002400 */
[----:B------:R-:W-:Y:S01]  /*5650*/  FSEL R160, R160, -INF , P2 ;  /* 0xff800000a0a07808 */ /* 0x000fe20001000000 */
[--C-:B------:R-:W-:Y:S01]  /*5660*/  FFMA.FTZ R91, R120, R11, -R107.reuse ;  /* 0x0000000b785b7223 */ /* 0x100fe2000001086b */
[----:B------:R-:W-:Y:S01]  /*5670*/  FMNMX.FTZ R5, R166, R5, !PT ;  /* 0x00000005a6057209 */ /* 0x000fe20007810000 */
[-CC-:B------:R-:W-:Y:S01]  /*5680*/  FFMA.FTZ R156, R148, R11.reuse, -R107.reuse ;  /* 0x0000000b949c7223 */ /* 0x180fe2000001086b */
[----:B------:R-:W-:Y:S01]  /*5690*/  ISETP.GT.AND P2, PT, R101, 0x50, PT ;  /* 0x000000506500780c */ /* 0x000fe20003f44270 */
[-CC-:B------:R-:W-:Y:S01]  /*56a0*/  FFMA.FTZ R148, R110, R11.reuse, -R107.reuse ;  /* 0x0000000b6e947223 */ /* 0x180fe2000001086b */
[----:B-1----:R-:W-:Y:S01]  /*56b0*/  FSEL R120, R127, -INF , P3 ;  /* 0xff8000007f787808 */ /* 0x002fe20001800000 */
[--C-:B------:R-:W-:Y:S01]  /*56c0*/  FFMA.FTZ R93, R98, R11, -R107.reuse ;  /* 0x0000000b625d7223 */ /* 0x100fe2000001086b */
[----:B------:R-:W-:Y:S01]  /*56d0*/  FMNMX.FTZ R5, R160, R5, !PT ;  /* 0x00000005a0057209 */ /* 0x000fe20007810000 */
[-CC-:B------:R-:W-:Y:S01]  /*56e0*/  FFMA.FTZ R95, R88, R11.reuse, -R107.reuse ;  /* 0x0000000b585f7223 */ /* 0x180fe2000001086b */
[----:B------:R-:W-:Y:S01]  /*56f0*/  ISETP.GT.AND P3, PT, R101, 0x51, PT ;  /* 0x000000516500780c */ /* 0x000fe20003f64270 */
[-CC-:B------:R-:W-:Y:S01]  /*5700*/  FFMA.FTZ R150, R90, R11.reuse, -R107.reuse ;  /* 0x0000000b5a967223 */ /* 0x180fe2000001086b */
[----:B------:R-:W-:Y:S01]  /*5710*/  FSEL R22, R105, -INF , P2 ;  /* 0xff80000069167808 */ /* 0x000fe20001000000 */
[--C-:B------:R-:W-:Y:S01]  /*5720*/  FFMA.FTZ R21, R146, R11, -R107.reuse ;  /* 0x0000000b92157223 */ /* 0x100fe2000001086b */
[----:B------:R-:W-:Y:S01]  /*5730*/  FMNMX.FTZ R5, R120, R5, !PT ;  /* 0x0000000578057209 */ /* 0x000fe20007810000 */
[----:B------:R-:W-:Y:S01]  /*5740*/  MUFU.EX2 R156, R156 ;  /* 0x0000009c009c7308 */ /* 0x000fe20000000800 */
[----:B------:R-:W-:Y:S01]  /*5750*/  ISETP.GT.AND P2, PT, R101, 0x58, PT ;  /* 0x000000586500780c */ /* 0x000fe20003f44270 */
[-CC-:B------:R-:W-:Y:S01]  /*5760*/  FFMA.FTZ R158, R144, R11.reuse, -R107.reuse ;  /* 0x0000000b909e7223 */ /* 0x180fe2000001086b */
[----:B--2---:R-:W-:Y:S01]  /*5770*/  FSEL R110, R131, -INF , P3 ;  /* 0xff800000836e7808 */ /* 0x004fe20001800000 */
[--C-:B------:R-:W-:Y:S01]  /*5780*/  FFMA.FTZ R23, R142, R11, -R107.reuse ;  /* 0x0000000b8e177223 */ /* 0x100fe2000001086b */
[----:B------:R-:W-:Y:S01]  /*5790*/  FMNMX.FTZ R5, R22, R5, !PT ;  /* 0x0000000516057209 */ /* 0x000fe20007810000 */
[-CC-:B------:R-:W-:Y:S01]  /*57a0*/  FFMA.FTZ R152, R140, R11.reuse, -R107.reuse ;  /* 0x0000000b8c987223 */ /* 0x180fe2000001086b */
[----:B------:R-:W-:Y:S01]  /*57b0*/  ISETP.GT.AND P3, PT, R101, 0x59, PT ;  /* 0x000000596500780c */ /* 0x000fe20003f64270 */
[----:B------:R-:W-:Y:S01]  /*57c0*/  MUFU.EX2 R21, R21 ;  /* 0x0000001500157308 */ /* 0x000fe20000000800 */
[----:B------:R-:W-:Y:S01]  /*57d0*/  FSEL R118, R109, -INF , P2 ;  /* 0xff8000006d767808 */ /* 0x000fe20001000000 */
[--C-:B------:R-:W-:Y:S01]  /*57e0*/  FFMA.FTZ R89, R138, R11, -R107.reuse ;  /* 0x0000000b8a597223 */ /* 0x100fe2000001086b */
[----:B------:R-:W-:Y:S01]  /*57f0*/  FMNMX.FTZ R5, R110, R5, !PT ;  /* 0x000000056e057209 */ /* 0x000fe20007810000 */
[-CC-:B------:R-:W-:Y:S01]  /*5800*/  FFMA.FTZ R154, R136, R11.reuse, -R107.reuse ;  /* 0x0000000b889a7223 */ /* 0x180fe2000001086b */
[----:B0-----:R-:W-:Y:S01]  /*5810*/  FSEL R98, R135, -INF , P3 ;  /* 0xff80000087627808 */ /* 0x001fe20001800000 */
[--C-:B------:R-:W-:Y:S01]  /*5820*/  FFMA.FTZ R144, R92, R11, -R107.reuse ;  /* 0x0000000b5c907223 */ /* 0x100fe2000001086b */
[----:B------:R-:W-:Y:S01]  /*5830*/  FMNMX.FTZ R5, R118, R5, !PT ;  /* 0x0000000576057209 */ /* 0x000fe20007810000 */
[----:B------:R-:W-:Y:S01]  /*5840*/  MUFU.EX2 R158, R158 ;  /* 0x0000009e009e7308 */ /* 0x000fe20000000800 */
[-CC-:B------:R-:W-:Y:S01]  /*5850*/  FFMA.FTZ R97, R94, R11.reuse, -R107.reuse ;  /* 0x0000000b5e617223 */ /* 0x180fe2000001086b */
[--C-:B------:R-:W-:Y:S01]  /*5860*/  FFMA.FTZ R146, R96, R11, -R107.reuse ;  /* 0x0000000b60927223 */ /* 0x100fe2000001086b */
[----:B------:R-:W-:Y:S01]  /*5870*/  FMNMX.FTZ R5, R98, R5, !PT ;  /* 0x0000000562057209 */ /* 0x000fe20007810000 */
[-CC-:B------:R-:W-:Y:S01]  /*5880*/  FFMA.FTZ R99, R102, R11.reuse, -R107.reuse ;  /* 0x0000000b66637223 */ /* 0x180fe2000001086b */
[-CC-:B------:R-:W-:Y:S01]  /*5890*/  FFMA.FTZ R140, R104, R11.reuse, -R107.reuse ;  /* 0x0000000b688c7223 */ /* 0x180fe2000001086b */
[-CC-:B------:R-:W-:Y:S01]  /*58a0*/  FFMA.FTZ R101, R100, R11.reuse, -R107.reuse ;  /* 0x0000000b64657223 */ /* 0x180fe2000001086b */
[-CC-:B------:R-:W-:Y:S01]  /*58b0*/  FFMA.FTZ R142, R106, R11.reuse, -R107.reuse ;  /* 0x0000000b6a8e7223 */ /* 0x180fe2000001086b */
[----:B------:R-:W0:Y:S01]  /*58c0*/  SHFL.BFLY PT, R14, R5, 0x2, 0x1f ;  /* 0x0c401f00050e7f89 */ /* 0x000e2200000e0000 */
[----:B------:R-:W-:Y:S01]  /*58d0*/  MUFU.EX2 R23, R23 ;  /* 0x0000001700177308 */ /* 0x000fe20000000800 */
[-CC-:B------:R-:W-:Y:S01]  /*58e0*/  FFMA.FTZ R103, R108, R11.reuse, -R107.reuse ;  /* 0x0000000b6c677223 */ /* 0x180fe2000001086b */
[-CC-:B------:R-:W-:Y:S01]  /*58f0*/  FFMA.FTZ R136, R112, R11.reuse, -R107.reuse ;  /* 0x0000000b70887223 */ /* 0x180fe2000001086b */
[-CC-:B------:R-:W-:Y:S01]  /*5900*/  FFMA.FTZ R105, R114, R11.reuse, -R107.reuse ;  /* 0x0000000b72697223 */ /* 0x180fe2000001086b */
[-CC-:B------:R-:W-:Y:S01]  /*5910*/  FFMA.FTZ R138, R116, R11.reuse, -R107.reuse ;  /* 0x0000000b748a7223 */ /* 0x180fe2000001086b */
[----:B------:R-:W-:-:S03]  /*5920*/  FFMA.FTZ R107, R124, R11, -R107 ;  /* 0x0000000b7c6b7223 */ /* 0x000fc6000001086b */
[----:B------:R-:W-:Y:S08]  /*5930*/  MUFU.EX2 R152, R152 ;  /* 0x0000009800987308 */ /* 0x000ff00000000800 */
[----:B------:R-:W-:Y:S01]  /*5940*/  MUFU.EX2 R89, R89 ;  /* 0x0000005900597308 */ /* 0x000fe20000000800 */
[----:B0-----:R-:W-:-:S07]  /*5950*/  FMNMX.FTZ R88, R5, R14, !PT ;  /* 0x0000000e05587209 */ /* 0x001fce0007810000 */
[----:B------:R-:W-:Y:S01]  /*5960*/  MUFU.EX2 R154, R154 ;  /* 0x0000009a009a7308 */ /* 0x000fe20000000800 */
[----:B------:R-:W0:Y:S07]  /*5970*/  SHFL.BFLY PT, R5, R88, 0x1, 0x1f ;  /* 0x0c201f0058057f89 */ /* 0x000e2e00000e0000 */
[----:B------:R-:W-:Y:S08]  /*5980*/  MUFU.EX2 R91, R91 ;  /* 0x0000005b005b7308 */ /* 0x000ff00000000800 */
[----:B------:R-:W-:Y:S08]  /*5990*/  MUFU.EX2 R148, R148 ;  /* 0x0000009400947308 */ /* 0x000ff00000000800 */
[----:B------:R-:W-:Y:S01]  /*59a0*/  MUFU.EX2 R93, R93 ;  /* 0x0000005d005d7308 */ /* 0x000fe20000000800 */
[----:B0-----:R-:W-:-:S04]  /*59b0*/  FMNMX.FTZ R14, R88, R5, !PT ;  /* 0x00000005580e7209 */ /* 0x001fc80007810000 */
[C---:B------:R-:W-:Y:S01]  /*59c0*/  FSETP.NEU.FTZ.AND P2, PT, R14.reuse, -INF , PT ;  /* 0xff8000000e00780b */ /* 0x040fe20003f5d000 */
[C---:B------:R-:W-:Y:S02]  /*59d0*/  FMUL.FTZ R5, R14.reuse, R11 ;  /* 0x0000000b0e057220 */ /* 0x040fe40000410000 */
[----:B------:R-:W-:Y:S01]  /*59e0*/  MUFU.EX2 R150, R150 ;  /* 0x0000009600967308 */ /* 0x000fe20000000800 */
[----:B------:R-:W-:Y:S02]  /*59f0*/  FSEL R90, R14, RZ, P2 ;  /* 0x000000ff0e5a7208 */ /* 0x000fe40001000000 */
[----:B------:R-:W-:-:S03]  /*5a00*/  FSEL R109, R5, RZ, P2 ;  /* 0x000000ff056d7208 */ /* 0x000fc60001000000 */
[----:B------:R-:W-:Y:S02]  /*5a10*/  FADD.FTZ R90, -R90, R13 ;  /* 0x0000000d5a5a7221 */ /* 0x000fe40000010100 */
[----:B------:R-:W-:Y:S01]  /*5a20*/  MUFU.EX2 R95, R95 ;  /* 0x0000005f005f7308 */ /* 0x000fe20000000800 */
[-CC-:B------:R-:W-:Y:S01]  /*5a30*/  FFMA.FTZ R159, R6, R11.reuse, -R109.reuse ;  /* 0x0000000b069f7223 */ /* 0x180fe2000001086d */
[----:B------:R-:W-:Y:S01]  /*5a40*/  FSEL R6, R12, RZ, P1 ;  /* 0x000000ff0c067208 */ /* 0x000fe20000800000 */
[-CC-:B------:R-:W-:Y:S01]  /*5a50*/  FFMA.FTZ R157, R128, R11.reuse, -R109.reuse ;  /* 0x0000000b809d7223 */ /* 0x180fe2000001086d */
[-C--:B------:R-:W-:Y:S01]  /*5a60*/  FMUL.FTZ R90, R90, R11.reuse ;  /* 0x0000000b5a5a7220 */ /* 0x080fe20000410000 */
[-CC-:B------:R-:W-:Y:S01]  /*5a70*/  FFMA.FTZ R88, R122, R11.reuse, -R109.reuse ;  /* 0x0000000b7a587223 */ /* 0x180fe2000001086d */
[-C--:B------:R-:W-:Y:S01]  /*5a80*/  FFMA.FTZ R126, R126, R11.reuse, -R109 ;  /* 0x0000000b7e7e7223 */ /* 0x080fe2000001086d */
        /* <DEDUP_REMOVED lines=27> */
[----:B0-----:R-:W-:-:S04]  /*5c40*/  FFMA.FTZ R4, R5, R4, R156 ;  /* 0x0000000405047223 */ /* 0x001fc8000001009c */
[----:B------:R-:W-:-:S03]  /*5c50*/  FADD.FTZ R13, R21, R4 ;  /* 0x00000004150d7221 */ /* 0x000fc60000010000 */
[----:B------:R-:W0:Y:S01]  /*5c60*/  MUFU.EX2 R126, R126 ;  /* 0x0000007e007e7308 */ /* 0x000e220000000800 */
[----:B-1----:R-:W-:Y:S01]  /*5c70*/  FFMA.FTZ R3, R6, R3, R157 ;  /* 0x0000000306037223 */ /* 0x002fe2000001009d */
[----:B------:R-:W-:-:S06]  /*5c80*/  FADD.FTZ R90, R158, R13 ;  /* 0x0000000d9e5a7221 */ /* 0x000fcc0000010000 */
[----:B------:R-:W1:Y:S01]  /*5c90*/  MUFU.EX2 R153, R130 ;  /* 0x0000008200997308 */ /* 0x000e620000000800 */
[----:B--2---:R-:W-:Y:S01]  /*5ca0*/  FADD.FTZ R4, R88, R3 ;  /* 0x0000000358047221 */ /* 0x004fe20000010000 */
[----:B------:R-:W-:-:S03]  /*5cb0*/  FADD.FTZ R3, R23, R90 ;  /* 0x0000005a17037221 */ /* 0x000fc60000010000 */
[----:B------:R-:W-:Y:S01]  /*5cc0*/  FADD.FTZ R4, R159, R4 ;  /* 0x000000049f047221 */ /* 0x000fe20000010000 */
        /* <DEDUP_REMOVED lines=15> */
[----:B------:R-:W-:-:S06]  /*5dc0*/  FADD.FTZ R3, R95, R90 ;  /* 0x0000005a5f037221 */ /* 0x000fcc0000010000 */
        /* <DEDUP_REMOVED lines=32> */
[----:B------:R-:W-:Y:S08]  /*5fd0*/  MUFU.EX2 R103, R103 ;  /* 0x0000006700677308 */ /* 0x000ff00000000800 */
[----:B------:R-:W1:Y:S01]  /*5fe0*/  MUFU.EX2 R120, R120 ;  /* 0x0000007800787308 */ /* 0x000e620000000800 */
[----:B0-----:R-:W-:-:S07]  /*5ff0*/  FADD.FTZ R4, R143, R4 ;  /* 0x000000048f047221 */ /* 0x001fce0000010000 */
[----:B------:R-:W-:Y:S08]  /*6000*/  MUFU.EX2 R136, R136 ;  /* 0x0000008800887308 */ /* 0x000ff00000000800 */
[----:B------:R0:W2:Y:S01]  /*6010*/  MUFU.EX2 R137, R22 ;  /* 0x0000001600897308 */ /* 0x0000a20000000800 */
[----:B-1----:R-:W-:-:S07]  /*6020*/  FADD.FTZ R4, R120, R4 ;  /* 0x0000000478047221 */ /* 0x002fce0000010000 */
[----:B------:R-:W1:Y:S01]  /*6030*/  MUFU.EX2 R105, R105 ;  /* 0x0000006900697308 */ /* 0x000e620000000800 */
[----:B0-----:R-:W-:-:S04]  /*6040*/  FADD.FTZ R22, R140, R3 ;  /* 0x000000038c167221 */ /* 0x001fc80000010000 */
[----:B------:R-:W-:-:S03]  /*6050*/  FADD.FTZ R3, R101, R22 ;  /* 0x0000001665037221 */ /* 0x000fc60000010000 */
[----:B------:R-:W0:Y:S01]  /*6060*/  MUFU.EX2 R110, R110 ;  /* 0x0000006e006e7308 */ /* 0x000e220000000800 */
[----:B------:R-:W-:Y:S01]  /*6070*/  FADD.FTZ R22, R142, R3 ;  /* 0x000000038e167221 */ /* 0x000fe20000010000 */
[----:B--2---:R-:W-:-:S03]  /*6080*/  FADD.FTZ R4, R137, R4 ;  /* 0x0000000489047221 */ /* 0x004fc60000010000 */
[----:B------:R-:W-:-:S03]  /*6090*/  FADD.FTZ R3, R103, R22 ;  /* 0x0000001667037221 */ /* 0x000fc60000010000 */
[----:B------:R-:W2:Y:S01]  /*60a0*/  MUFU.EX2 R138, R138 ;  /* 0x0000008a008a7308 */ /* 0x000ea20000000800 */
[----:B------:R-:W-:-:S04]  /*60b0*/  FADD.FTZ R22, R136, R3 ;  /* 0x0000000388167221 */ /* 0x000fc80000010000 */
[----:B-1----:R-:W-:-:S03]  /*60c0*/  FADD.FTZ R3, R105, R22 ;  /* 0x0000001669037221 */ /* 0x002fc60000010000 */
[----:B------:R-:W1:Y:S01]  /*60d0*/  MUFU.EX2 R139, R118 ;  /* 0x00000076008b7308 */ /* 0x000e620000000800 */
[----:B0-----:R-:W-:-:S07]  /*60e0*/  FADD.FTZ R4, R110, R4 ;  /* 0x000000046e047221 */ /* 0x001fce0000010000 */
[----:B------:R-:W0:Y:S01]  /*60f0*/  MUFU.EX2 R107, R107 ;  /* 0x0000006b006b7308 */ /* 0x000e220000000800 */
[----:B--2---:R-:W-:-:S07]  /*6100*/  FADD.FTZ R22, R138, R3 ;  /* 0x000000038a167221 */ /* 0x004fce0000010000 */
[----:B------:R-:W2:Y:S01]  /*6110*/  MUFU.EX2 R98, R98 ;  /* 0x0000006200627308 */ /* 0x000ea20000000800 */
[----:B-1----:R-:W-:Y:S01]  /*6120*/  FADD.FTZ R3, R139, R4 ;  /* 0x000000048b037221 */ /* 0x002fe20000010000 */
[----:B0-----:R-:W-:-:S03]  /*6130*/  FADD.FTZ R4, R107, R22 ;  /* 0x000000166b047221 */ /* 0x001fc60000010000 */
[----:B--2---:R-:W-:Y:S01]  /*6140*/  FADD.FTZ R3, R98, R3 ;  /* 0x0000000362037221 */ /* 0x004fe20000010000 */
[----:B------:R-:W-:Y:S06]  /*6150*/  @!P0 BRA `(.L_x_2205) ;  /* 0x0000000000048947 */ /* 0x000fec0003800000 */
[----:B------:R-:W-:Y:S01]  /*6160*/  BPT.TRAP 0x1 ;  /* 0x000000040000795c */ /* 0x000fe20000300000 */
.L_x_2205:
[----:B------:R-:W-:Y:S01]  /*6170*/  UIADD3 UR10, UR10, 0x2a860, URZ ;  /* 0x0002a8600a0a7890 */ /* 0x000fe2000fffe03f */
[----:B------:R-:W-:Y:S01]  /*6180*/  ISETP.GT.AND P1, PT, R20, R15, PT ;  /* 0x0000000f1400720c */ /* 0x000fe20003f24270 */
[----:B------:R-:W-:Y:S01]  /*6190*/  UMOV UR5, UR4 ;  /* 0x0000000400057c82 */ /* 0x000fe20008000000 */
[----:B------:R-:W-:Y:S01]  /*61a0*/  F2FP.F16.F32.PACK_AB R156, R21, R156 ;  /* 0x0000009c159c723e */ /* 0x000fe200000000ff */
[----:B------:R-:W-:Y:S01]  /*61b0*/  UPRMT UR10, UR61, 0x654, UR10 ;  /* 0x000006543d0a7896 */ /* 0x000fe2000800000a */
[----:B------:R-:W-:Y:S01]  /*61c0*/  F2FP.F16.F32.PACK_AB R157, R88, R157 ;  /* 0x0000009d589d723e */ /* 0x000fe200000000ff */
[----:B------:R-:W-:Y:S01]  /*61d0*/  VIADD R20, R20, 0xffffffff ;  /* 0xffffffff14147836 */ /* 0x000fe20000000000 */
[----:B------:R-:W-:Y:S01]  /*61e0*/  F2FP.F16.F32.PACK_AB R158, R23, R158 ;  /* 0x0000009e179e723e */ /* 0x000fe200000000ff */
[----:B------:R-:W-:Y:S01]  /*61f0*/  IMAD.MOV.U32 R19, RZ, RZ, R12 ;  /* 0x000000ffff137224 */ /* 0x000fe200078e000c */
[----:B------:R-:W-:Y:S01]  /*6200*/  F2FP.F16.F32.PACK_AB R159, R126, R159 ;  /* 0x0000009f7e9f723e */ /* 0x000fe200000000ff */
[----:B------:R-:W-:Y:S01]  /*6210*/  IMAD.MOV.U32 R21, RZ, RZ, R0 ;  /* 0x000000ffff157224 */ /* 0x000fe200078e0000 */
        /* <DEDUP_REMOVED lines=21> */
[----:B------:R-:W-:Y:S01]  /*6370*/  MOV R13, R14 ;  /* 0x0000000e000d7202 */ /* 0x000fe20000000f00 */
[----:B------:R-:W-:Y:S06]  /*6380*/  @P1 BRA `(.L_x_2206) ;  /* 0xffffffd400cc1947 */ /* 0x000fec000383ffff */
.L_x_2195:
[----:B------:R-:W-:-:S13]  /*6390*/  ISETP.GE.AND P1, PT, R20, R17, PT ;  /* 0x000000111400720c */ /* 0x000fda0003f26270 */
[----:B------:R-:W-:Y:S05]  /*63a0*/  @!P1 BRA `(.L_x_2207) ;  /* 0x0000002000649947 */ /* 0x000fea0003800000 */
[----:B------:R-:W-:Y:S01]  /*63b0*/  MOV R13, R14 ;  /* 0x0000000e000d7202 */ /* 0x000fe20000000f00 */
[----:B------:R-:W-:Y:S01]  /*63c0*/  IMAD.MOV.U32 R7, RZ, RZ, R12 ;  /* 0x000000ffff077224 */ /* 0x000fe200078e000c */
[----:B------:R-:W-:Y:S01]  /*63d0*/  UMOV UR7, UR4 ;  /* 0x0000000400077c82 */ /* 0x000fe20008000000 */
[----:B------:R-:W-:Y:S01]  /*63e0*/  IMAD.MOV.U32 R10, RZ, RZ, R0 ;  /* 0x000000ffff0a7224 */ /* 0x000fe200078e0000 */
[----:B------:R-:W-:-:S06]  /*63f0*/  ULDC UR6, c[0x0][0x9d8] ;  /* 0x0002760000067ab9 */ /* 0x000fcc0000000800 */
.L_x_2218:
[----:B------:R-:W-:-:S04]  /*6400*/  UIADD3 UR4, UR7, 0x1, URZ ;  /* 0x0000000107047890 */ /* 0x000fc8000fffe03f */
[----:B------:R-:W-:-:S04]  /*6410*/  UISETP.NE.AND UP0, UPT, UR4, 0x2, UPT ;  /* 0x000000020400788c */ /* 0x000fc8000bf05270 */
[----:B------:R-:W-:Y:S02]  /*6420*/  USEL UR5, URZ, 0x1, UP0 ;  /* 0x000000013f057887 */ /* 0x000fe40008000000 */
[----:B------:R-:W-:-:S04]  /*6430*/  USEL UR4, UR4, URZ, UP0 ;  /* 0x0000003f04047287 */ /* 0x000fc80008000000 */
[----:B------:R-:W-:Y:S01]  /*6440*/  LOP3.LUT R0, R10, UR5, RZ, 0x3c, !PT ;  /* 0x000000050a007c12 */ /* 0x000fe2000f8e3cff */
[----:B------:R-:W-:Y:S07]  /*6450*/  @!P0 BRA `(.L_x_2208) ;  /* 0x0000000000048947 */ /* 0x000fee0003800000 */
[----:B------:R-:W-:Y:S01]  /*6460*/  BPT.TRAP 0x1 ;  /* 0x000000040000795c */ /* 0x000fe20000300000 */
.L_x_2208:
[----:B------:R-:W-:Y:S01]  /*6470*/  ULEA UR38, UR4, UR39, 0x3 ;  /* 0x0000002704267291 */ /* 0x000fe2000f8e183f */
[----:B------:R-:W-:-:S08]  /*6480*/  SHF.L.U32 R11, R0, 0x1f, RZ ;  /* 0x0000001f000b7819 */ /* 0x000fd000000006ff */
[----:B------:R0:W1:Y:S01]  /*6490*/  SYNCS.PHASECHK.TRANS64.TRYWAIT P1, [UR38+0x2a830], R11 ;  /* 0x02a8300bff0075a7 */ /* 0x0000620008020166 */
[----:B------:R-:W-:Y:S05]  /*64a0*/  @!P0 BRA `(.L_x_2209) ;  /* 0x0000000000048947 */ /* 0x000fea0003800000 */
[----:B------:R-:W-:Y:S01]  /*64b0*/  BPT.TRAP 0x1 ;  /* 0x000000040000795c */ /* 0x000fe20000300000 */
.L_x_2209:
[----:B-1----:R-:W-:Y:S05]  /*64c0*/  @P1 BRA `(.L_x_2210) ;  /* 0x0000000000081947 */ /* 0x002fea0003800000 */
[----:B------:R-:W1:Y:S02]  /*64d0*/  SYNCS.PHASECHK.TRANS64.TRYWAIT P1, [UR38+0x2a830], R11 ;  /* 0x02a8300bff0075a7 */ /* 0x000e640008020166 */
[----:B-1----:R-:W-:Y:S05]  /*64e0*/  @!P1 BRA `(.L_x_2211) ;  /* 0x0000008000789947 */ /* 0x002fea0003800000 */
.L_x_2210:
        /* <DEDUP_REMOVED lines=129> */
.L_x_2212:
[----:B------:R-:W-:Y:S01]  /*6d00*/  ULEA UR5, UR7, UR39, 0x3 ;  /* 0x0000002707057291 */ /* 0x000fe2000f8e183f */
[----:B------:R-:W-:-:S08]  /*6d10*/  SHF.L.U32 R5, R10, 0x1f, RZ ;  /* 0x0000001f0a057819 */ /* 0x000fd000000006ff */
[----:B------:R2:W3:Y:S01]  /*6d20*/  SYNCS.PHASECHK.TRANS64.TRYWAIT P1, [UR5+0x2a850], R5 ;  /* 0x02a85005ff0075a7 */ /* 0x0004e20008020145 */
[----:B------:R-:W-:Y:S05]  /*6d30*/  @!P0 BRA `(.L_x_2213) ;  /* 0x0000000000048947 */ /* 0x000fea0003800000 */
[----:B------:R-:W-:Y:S01]  /*6d40*/  BPT.TRAP 0x1 ;  /* 0x000000040000795c */ /* 0x000fe20000300000 */
.L_x_2213:
[----:B---3--:R-:W-:Y:S05]  /*6d50*/  @P1 BRA `(.L_x_2214) ;  /* 0x0000000000081947 */ /* 0x008fea0003800000 */
[----:B------:R-:W3:Y:S02]  /*6d60*/  SYNCS.PHASECHK.TRANS64.TRYWAIT P1, [UR5+0x2a850], R5 ;  /* 0x02a85005ff0075a7 */ /* 0x000ee40008020145 */
[----:B---3--:R-:W-:Y:S05]  /*6d70*/  @!P1 BRA `(.L_x_2215) ;  /* 0x00000078006c9947 */ /* 0x008fea0003800000 */
.L_x_2214:
        /* <DEDUP_REMOVED lines=36> */
.L_x_2216:
        /* <DEDUP_REMOVED lines=23> */
[----:B--23--:R-:W-:Y:S01]  /*7130*/  FMNMX.FTZ R5, R136, R7, !PT ;  /* 0x0000000788057209 */ /* 0x00cfe20007810000 */
        /* <DEDUP_REMOVED lines=34> */
[----:B------:R-:W-:-:S04]  /*7360*/  UIADD3 UR38, UR38, 0x2a840, URZ ;  /* 0x0002a84026267890 */ /* 0x000fc8000fffe03f */
[----:B------:R-:W2:Y:S01]  /*7370*/  MUFU.TANH R144, R144 ;  /* 0x0000009000907308 */ /* 0x000ea20000002400 */
[----:B0-----:R-:W-:Y:S01]  /*7380*/  FMNMX.FTZ R5, R142, R5, !PT ;  /* 0x000000058e057209 */ /* 0x001fe20007810000 */
[----:B------:R-:W-:-:S06]  /*7390*/  UPRMT UR38, UR61, 0x654, UR38 ;  /* 0x000006543d267896 */ /* 0x000fcc0008000026 */
[----:B------:R-:W0:Y:S01]  /*73a0*/  MUFU.TANH R88, R88 ;  /* 0x0000005800587308 */ /* 0x000e220000002400 */
[----:B-1----:R-:W-:Y:S02]  /*73b0*/  FMNMX.FTZ R11, R22, R11, !PT ;  /* 0x0000000b160b7209 */ /* 0x002fe40007810000 */
[----:B------:R-:W-:Y:S05]  /*73c0*/  SYNCS.ARRIVE.TRANS64.RED.A1T0 RZ, [UR38], RZ ;  /* 0x000000ffffff79a7 */ /* 0x000fea0008100426 */
        /* <DEDUP_REMOVED lines=49> */
[----:B--2---:R-:W-:Y:S01]  /*76e0*/  FMNMX.FTZ R15, R164, R5, !PT ;  /* 0x00000005a40f7209 */ /* 0x004fe20007810000 */
[----:B------:R-:W-:Y:S01]  /*76f0*/  FMUL.FTZ R5, R134, UR6 ;  /* 0x0000000686057c20 */ /* 0x000fe20008410000 */
[----:B------:R-:W-:-:S05]  /*7700*/  FMUL.FTZ R134, R135, UR6 ;  /* 0x0000000687867c20 */ /* 0x000fca0008410000 */
        /* <DEDUP_REMOVED lines=27> */
[----:B-1----:R-:W-:-:S05]  /*78c0*/  FMNMX.FTZ R15, R176, R15, !PT ;  /* 0x0000000fb00f7209 */ /* 0x002fca0007810000 */
[----:B------:R-:W1:Y:S01]  /*78d0*/  SHFL.BFLY PT, R6, R15, 0x2, 0x1f ;  /* 0x0c401f000f067f89 */ /* 0x000e6200000e0000 */
[----:B--2---:R-:W-:-:S04]  /*78e0*/  FMNMX.FTZ R11, R132, R11, !PT ;  /* 0x0000000b840b7209 */ /* 0x004fc80007810000 */
[----:B0-----:R-:W-:Y:S02]  /*78f0*/  FMNMX.FTZ R5, R134, R11, !PT ;  /* 0x0000000b86057209 */ /* 0x001fe40007810000 */
[----:B------:R-:W0:Y:S03]  /*7900*/  LDC R11, c[0x0][0x988] ;  /* 0x00026200ff0b7b82 */ /* 0x000e260000000800 */
[----:B------:R-:W2:Y:S01]  /*7910*/  SHFL.BFLY PT, R12, R5, 0x2, 0x1f ;  /* 0x0c401f00050c7f89 */ /* 0x000ea200000e0000 */
[----:B-1----:R-:W-:-:S05]  /*7920*/  FMNMX.FTZ R6, R15, R6, !PT ;  /* 0x000000060f067209 */ /* 0x002fca0007810000 */
[----:B------:R-:W1:Y:S01]  /*7930*/  SHFL.BFLY PT, R19, R6, 0x1, 0x1f ;  /* 0x0c201f0006137f89 */ /* 0x000e6200000e0000 */
[----:B--2---:R-:W-:-:S05]  /*7940*/  FMNMX.FTZ R21, R5, R12, !PT ;  /* 0x0000000c05157209 */ /* 0x004fca0007810000 */
[----:B------:R-:W2:Y:S01]  /*7950*/  SHFL.BFLY PT, R14, R21, 0x1, 0x1f ;  /* 0x0c201f00150e7f89 */ /* 0x000ea200000e0000 */
[----:B-1----:R-:W-:-:S05]  /*7960*/  FMNMX.FTZ R12, R6, R19, !PT ;  /* 0x00000013060c7209 */ /* 0x002fca0007810000 */
        /* <DEDUP_REMOVED lines=9> */
[----:B--2---:R-:W-:Y:S01]  /*7a00*/  FMNMX.FTZ R14, R21, R14, !PT ;  /* 0x0000000e150e7209 */ /* 0x004fe20007810000 */
        /* <DEDUP_REMOVED lines=145> */
.L_x_2217:
[----:B------:R-:W-:Y:S01]  /*8320*/  UIADD3 UR5, UR5, 0x2a860, URZ ;  /* 0x0002a86005057890 */ /* 0x000fe2000fffe03f */
[----:B------:R-:W-:Y:S01]  /*8330*/  ISETP.GT.AND P1, PT, R20, R17, PT ;  /* 0x000000111400720c */ /* 0x000fe20003f24270 */
[----:B------:R-:W-:Y:S01]  /*8340*/  UMOV UR7, UR4 ;  /* 0x0000000400077c82 */ /* 0x000fe20008000000 */
[----:B------:R-:W-:Y:S01]  /*8350*/  F2FP.F16.F32.PACK_AB R156, R7, R136 ;  /* 0x00000088079c723e */ /* 0x000fe200000000ff */
        /* <DEDUP_REMOVED lines=27> */
[----:B------:R-:W-:Y:S02]  /*8510*/  IADD3 R20, R20, -0x1, RZ ;  /* 0xffffffff14147810 */ /* 0x000fe40007ffe0ff */
[----:B------:R-:W-:Y:S01]  /*8520*/  MOV R10, R0 ;  /* 0x00000000000a7202 */ /* 0x000fe20000000f00 */
[----:B------:R-:W-:Y:S06]  /*8530*/  @P1 BRA `(.L_x_2218) ;  /* 0xffffffdc00b01947 */ /* 0x000fec000383ffff */
.L_x_2207:
        /* <DEDUP_REMOVED lines=67> */
.L_x_2219:
[----:B------:R-:W-:Y:S01]  /*8970*/  ULEA UR5, UR4, UR39, 0x3 ;  /* 0x0000002704057291 */ /* 0x000fe2000f8e183f */
[----:B------:R-:W-:-:S08]  /*8980*/  SHF.L.U32 R0, R0, 0x1f, RZ ;  /* 0x0000001f00007819 */ /* 0x000fd000000006ff */
[----:B------:R0:W1:Y:S01]  /*8990*/  SYNCS.PHASECHK.TRANS64.TRYWAIT P1, [UR5+0x2a850], R0 ;  /* 0x02a85000ff0075a7 */ /* 0x0000620008020145 */
[----:B------:R-:W-:Y:S05]  /*89a0*/  @!P0 BRA `(.L_x_2220) ;  /* 0x0000000000048947 */ /* 0x000fea0003800000 */
[----:B------:R-:W-:Y:S01]  /*89b0*/  BPT.TRAP 0x1 ;  /* 0x000000040000795c */ /* 0x000fe20000300000 */
.L_x_2220:
[----:B-1----:R-:W-:Y:S05]  /*89c0*/  @P1 BRA `(.L_x_2221) ;  /* 0x0000000000081947 */ /* 0x002fea0003800000 */
[----:B------:R-:W1:Y:S02]  /*89d0*/  SYNCS.PHASECHK.TRANS64.TRYWAIT P1, [UR5+0x2a850], R0 ;  /* 0x02a85000ff0075a7 */ /* 0x000e640008020145 */
[----:B-1----:R-:W-:Y:S05]  /*89e0*/  @!P1 BRA `(.L_x_2222) ;  /* 0x0000005c00689947 */ /* 0x002fea0003800000 */
.L_x_2221:
[----:B------:R-:W-:Y:S01]  /*89f0*/  UIADD3 UR39, UR39, 0x400, URZ ;  /* 0x0000040027277890 */ /* 0x000fe2000fffe03f */
[----:B------:R-:W-:Y:S01]  /*8a00*/  WARPGROUP.ARRIVE ;  /* 0x00000000000079c5 */ /* 0x000fe20000000000 */
[----:B------:R-:W-:Y:S01]  /*8a10*/  UMOV UR7, 0x40000040 ;  /* 0x4000004000077882 */ /* 0x000fe20000000000 */
[----:B-1----:R-:W1:Y:S01]  /*8a20*/  SHFL.BFLY PT, R5, R4, 0x2, 0x1f ;  /* 0x0c401f0004057f89 */ /* 0x002e6200000e0000 */
[----:B------:R-:W-:Y:S01]  /*8a30*/  USHF.R.U32.HI UR39, URZ, 0x4, UR39 ;  /* 0x000000043f277899 */ /* 0x000fe20008011627 */
[----:B------:R-:W-:Y:S02]  /*8a40*/  IMAD.MOV.U32 R8, RZ, RZ, RZ ;  /* 0x000000ffff087224 */ /* 0x000fe400078e00ff */
        /* <DEDUP_REMOVED lines=11> */
[----:B------:R-:W-:Y:S01]  /*8b00*/  MOV R3, 0xff800000 ;  /* 0xff80000000037802 */ /* 0x000fe20000000f00 */
        /* <DEDUP_REMOVED lines=44> */
.L_x_2223:
        /* <DEDUP_REMOVED lines=68> */
.L_x_2187:
[----:B------:R-:W-:Y:S05]  /*9210*/  @P0 BRA `(.L_x_2224) ;  /* 0x0000001400340947 */ /* 0x000fea0003800000 */
[----:B------:R-:W1:Y:S01]  /*9220*/  S2R R4, SR_TID.X ;  /* 0x0000000000047919 */ /* 0x000e620000002100 */
[----:B------:R-:W2:Y:S01]  /*9230*/  LDC R18, c[0x0][0xbe8] ;  /* 0x0002fa00ff127b82 */ /* 0x000ea20000000800 */
[----:B------:R-:W-:Y:S01]  /*9240*/  ULDC.64 UR4, c[0x0][0xbd0] ;  /* 0x0002f40000047ab9 */ /* 0x000fe20000000a00 */
[----:B------:R-:W-:Y:S01]  /*9250*/  ULDC.64 UR6, c[0x0][0xb38] ;  /* 0x0002ce0000067ab9 */ /* 0x000fe20000000a00 */
[----:B------:R-:W3:Y:S01]  /*9260*/  S2R R19, SR_CTAID.X ;  /* 0x0000000000137919 */ /* 0x000ee20000002500 */
[----:B------:R-:W-:Y:S04]  /*9270*/  BSSY B0, `(.L_x_2225) ;  /* 0x00000e3000007945 */ /* 0x000fe80003800000 */
[----:B------:R-:W4:Y:S08]  /*9280*/  S2UR UR9, SR_CTAID.Z ;  /* 0x00000000000979c3 */ /* 0x000f300000002700 */
[----:B------:R-:W5:Y:S08]  /*9290*/  LDC.64 R20, c[0x0][0xbd8] ;  /* 0x0002f600ff147b82 */ /* 0x000f700000000a00 */
[----:B------:R-:W-:Y:S01]  /*92a0*/  BAR.SYNC.DEFER_BLOCKING 0x1, 0x100 ;  /* 0x0044000000007b1d */ /* 0x000fe20000010000 */
[----:B--2---:R-:W-:-:S07]  /*92b0*/  ISETP.NE.AND P0, PT, R18, 0x1, PT ;  /* 0x000000011200780c */ /* 0x004fce0003f05270 */
[----:B------:R-:W2:Y:S01]  /*92c0*/  S2UR UR8, SR_CTAID.Y ;  /* 0x00000000000879c3 */ /* 0x000ea20000002600 */
[----:B-1----:R-:W-:-:S07]  /*92d0*/  VIADD R4, R4, 0xffffff80 ;  /* 0xffffff8004047836 */ /* 0x002fce0000000000 */
[----:B------:R-:W2:Y:S01]  /*92e0*/  LDC R17, c[0x0][0xc50] ;  /* 0x00031400ff117b82 */ /* 0x000ea20000000800 */
[----:B------:R-:W-:-:S04]  /*92f0*/  SHF.R.S32.HI R5, RZ, 0x1f, R4 ;  /* 0x0000001fff057819 */ /* 0x000fc80000011404 */
[----:B0-----:R-:W-:-:S03]  /*9300*/  LEA.HI R6, R5, R4, RZ, 0x7 ;  /* 0x0000000405067211 */ /* 0x001fc600078f38ff */
[----:B------:R-:W0:Y:S01]  /*9310*/  @P0 LDC R12, c[0x0][0xbec] ;  /* 0x0002fb00ff0c0b82 */ /* 0x000e220000000800 */
[----:B------:R-:W-:Y:S02]  /*9320*/  LEA.HI R5, R5, R4, RZ, 0x2 ;  /* 0x0000000405057211 */ /* 0x000fe400078f10ff */
[----:B------:R-:W-:Y:S02]  /*9330*/  LOP3.LUT R7, R6, 0xffffff80, RZ, 0xc0, !PT ;  /* 0xffffff8006077812 */ /* 0x000fe400078ec0ff */
[----:B------:R-:W-:Y:S02]  /*9340*/  LOP3.LUT R11, R5, 0xfffffffc, RZ, 0xc0, !PT ;  /* 0xfffffffc050b7812 */ /* 0x000fe400078ec0ff */
[C---:B------:R-:W-:Y:S01]  /*9350*/  IADD3 R88, R4.reuse, -R7, RZ ;  /* 0x8000000704587210 */ /* 0x040fe20007ffe0ff */
[----:B------:R-:W1:Y:S02]  /*9360*/  LDC.64 R22, c[0x0][0xb40] ;  /* 0x0002d000ff167b82 */ /* 0x000e640000000a00 */
[----:B------:R-:W-:Y:S01]  /*9370*/  IMAD.IADD R11, R4, 0x1, -R11 ;  /* 0x00000001040b7824 */ /* 0x000fe200078e0a0b */
[----:B------:R-:W-:-:S04]  /*9380*/  SHF.R.S32.HI R9, RZ, 0x1f, R88 ;  /* 0x0000001fff097819 */ /* 0x000fc80000011458 */
[CC--:B------:R-:W-:Y:S01]  /*9390*/  LEA.HI R89, R9.reuse, R88.reuse, RZ, 0x2 ;  /* 0x0000005809597211 */ /* 0x0c0fe200078f10ff */
[----:B------:R-:W1:Y:S01]  /*93a0*/  @P0 LDC R90, c[0x0][0xbec] ;  /* 0x0002fb00ff5a0b82 */ /* 0x000e620000000800 */
[----:B------:R-:W-:Y:S02]  /*93b0*/  LEA.HI R9, R9, R88, RZ, 0x5 ;  /* 0x0000005809097211 */ /* 0x000fe400078f28ff */
[--C-:B------:R-:W-:Y:S02]  /*93c0*/  SHF.R.S32.HI R8, RZ, 0x2, R89.reuse ;  /* 0x00000002ff087819 */ /* 0x100fe40000011459 */
[----:B------:R-:W-:Y:S02]  /*93d0*/  SHF.R.S32.HI R7, RZ, 0x1f, R89 ;  /* 0x0000001fff077819 */ /* 0x000fe40000011459 */
[----:B------:R-:W-:Y:S01]  /*93e0*/  LOP3.LUT R89, R89, 0x7ffffffc, RZ, 0xc0, !PT ;  /* 0x7ffffffc59597812 */ /* 0x000fe200078ec0ff */
[----:B------:R-:W1:Y:S01]  /*93f0*/  @P0 LDC R15, c[0x0][0xbf0] ;  /* 0x0002fc00ff0f0b82 */ /* 0x000e620000000800 */
[----:B------:R-:W-:-:S04]  /*9400*/  LEA.HI R7, R7, R8, RZ, 0x3 ;  /* 0x0000000807077211 */ /* 0x000fc800078f18ff */
[----:B------:R-:W-:Y:S02]  /*9410*/  LOP3.LUT R5, R7, 0xfffffff8, RZ, 0xc0, !PT ;  /* 0xfffffff807057812 */ /* 0x000fe400078ec0ff */
[----:B------:R-:W-:Y:S01]  /*9420*/  SHF.R.S32.HI R7, RZ, 0x7, R6 ;  /* 0x00000007ff077819 */ /* 0x000fe20000011406 */
[----:B------:R-:W1:Y:S02]  /*9430*/  @P0 LDC R91, c[0x0][0xbf0] ;  /* 0x0002fc00ff5b0b82 */ /* 0x000e640000000800 */
[----:B------:R-:W-:Y:S01]  /*9440*/  IMAD.IADD R5, R8, 0x1, -R5 ;  /* 0x0000000108057824 */ /* 0x000fe200078e0a05 */
[----:B------:R-:W-:Y:S02]  /*9450*/  LEA.HI R8, R11, R11, RZ, 0x1 ;  /* 0x0000000b0b087211 */ /* 0x000fe400078f08ff */
[----:B------:R-:W-:Y:S02]  /*9460*/  LEA.HI R4, R6, R7, RZ, 0x1 ;  /* 0x0000000706047211 */ /* 0x000fe400078f08ff */
[----:B------:R-:W-:-:S02]  /*9470*/  LOP3.LUT R8, R8, 0x1ffffffe, RZ, 0xc0, !PT ;  /* 0x1ffffffe08087812 */ /* 0x000fc400078ec0ff */
[----:B------:R-:W-:Y:S02]  /*9480*/  SHF.R.S32.HI R6, RZ, 0x5, R9 ;  /* 0x00000005ff067819 */ /* 0x000fe40000011409 */
[----:B------:R-:W-:Y:S01]  /*9490*/  LOP3.LUT R4, R4, 0x3fffffe, RZ, 0xc0, !PT ;  /* 0x03fffffe04047812 */ /* 0x000fe200078ec0ff */
[----:B------:R-:W-:Y:S01]  /*94a0*/  IMAD.IADD R13, R11, 0x1, -R8 ;  /* 0x000000010b0d7824 */ /* 0x000fe200078e0a08 */
[----:B------:R-:W-:Y:S01]  /*94b0*/  SHF.R.S32.HI R11, RZ, 0x1f, R16 ;  /* 0x0000001fff0b7819 */ /* 0x000fe20000011410 */
[----:B------:R-:W-:Y:S01]  /*94c0*/  IMAD R5, R6, 0x10, R5 ;  /* 0x0000001006057824 */ /* 0x000fe200078e0205 */
[----:B------:R-:W-:-:S03]  /*94d0*/  IADD3 R4, R7, -R4, RZ ;  /* 0x8000000407047210 */ /* 0x000fc60007ffe0ff */
[----:B------:R-:W-:Y:S01]  /*94e0*/  IMAD R7, R11, UR4, RZ ;  /* 0x000000040b077c24 */ /* 0x000fe2000f8e02ff */
[----:B------:R-:W-:Y:S01]  /*94f0*/  LEA R8, R4, R5, 0x6 ;  /* 0x0000000504087211 */ /* 0x000fe200078e30ff */
[----:B------:R-:W-:Y:S01]  /*9500*/  IMAD.WIDE.U32 R4, R16, UR4, RZ ;  /* 0x0000000410047c25 */ /* 0x000fe2000f8e00ff */
[----:B----4-:R-:W-:-:S03]  /*9510*/  USHF.R.S32.HI UR4, URZ, 0x1f, UR9 ;  /* 0x0000001f3f047899 */ /* 0x010fc60008011409 */
[C---:B------:R-:W-:Y:S02]  /*9520*/  IMAD R9, R16.reuse, UR5, R7 ;  /* 0x0000000510097c24 */ /* 0x040fe4000f8e0207 */
[----:B------:R-:W-:Y:S02]  /*9530*/  IMAD R11, R11, UR6, RZ ;  /* 0x000000060b0b7c24 */ /* 0x000fe4000f8e02ff */
[----:B------:R-:W-:Y:S02]  /*9540*/  IMAD.IADD R5, R5, 0x1, R9 ;  /* 0x0000000105057824 */ /* 0x000fe400078e0209 */
[----:B------:R-:W-:Y:S02]  /*9550*/  IMAD R9, R13, 0x8, R8 ;  /* 0x000000080d097824 */ /* 0x000fe400078e0208 */
[----:B------:R-:W-:-:S03]  /*9560*/  IMAD.WIDE.U32 R6, R16, UR6, RZ ;  /* 0x0000000610067c25 */ /* 0x000fc6000f8e00ff */
[----:B---3--:R-:W-:Y:S01]  /*9570*/  LEA R9, R19, R9, 0x7 ;  /* 0x0000000913097211 */ /* 0x008fe200078e38ff */
[----:B------:R-:W-:Y:S01]  /*9580*/  IMAD R11, R16, UR7, R11 ;  /* 0x00000007100b7c24 */ /* 0x000fe2000f8e020b */
[----:B------:R-:W-:Y:S01]  /*9590*/  ULDC.64 UR6, c[0x0][0xb48] ;  /* 0x0002d20000067ab9 */ /* 0x000fe20000000a00 */
[C---:B-----5:R-:W-:Y:S02]  /*95a0*/  IMAD R10, R20.reuse, UR4, RZ ;  /* 0x00000004140a7c24 */ /* 0x060fe4000f8e02ff */
[----:B------:R-:W-:Y:S02]  /*95b0*/  IMAD.MOV R16, RZ, RZ, -R16 ;  /* 0x000000ffff107224 */ /* 0x000fe400078e0a10 */
[----:B------:R-:W-:Y:S02]  /*95c0*/  IMAD R13, R21, UR9, R10 ;  /* 0x00000009150d7c24 */ /* 0x000fe4000f8e020a */
[----:B--2---:R-:W-:Y:S02]  /*95d0*/  IMAD R21, R17, R16, UR8 ;  /* 0x0000000811157e24 */ /* 0x004fe4000f8e0210 */
[----:B------:R-:W-:-:S03]  /*95e0*/  IMAD.WIDE.U32 R4, R20, UR9, R4 ;  /* 0x0000000914047c25 */ /* 0x000fc6000f8e0004 */
[----:B------:R-:W-:Y:S01]  /*95f0*/  SHF.R.S32.HI R14, RZ, 0x1f, R21 ;  /* 0x0000001fff0e7819 */ /* 0x000fe20000011415 */
[----:B0-----:R-:W-:-:S04]  /*9600*/  @P0 IMAD.HI.U32 R10, R9, R12, RZ ;  /* 0x0000000c090a0227 */ /* 0x001fc800078e00ff */
[----:B------:R-:W-:Y:S01]  /*9610*/  IMAD.IADD R7, R7, 0x1, R11 ;  /* 0x0000000107077824 */ /* 0x000fe200078e020b */
[----:B------:R-:W-:Y:S01]  /*9620*/  MOV R11, R9 ;  /* 0x00000009000b7202 */ /* 0x000fe20000000f00 */
[----:B-1----:R-:W-:Y:S01]  /*9630*/  IMAD R12, R22, UR4, RZ ;  /* 0x00000004160c7c24 */ /* 0x002fe2000f8e02ff */
[----:B------:R-:W-:Y:S01]  /*9640*/  @P0 SHF.R.U32.HI R11, RZ, R15, R10 ;  /* 0x0000000fff0b0219 */ /* 0x000fe2000001160a */
[----:B------:R-:W-:Y:S01]  /*9650*/  IMAD.IADD R5, R5, 0x1, R13 ;  /* 0x0000000105057824 */ /* 0x000fe200078e020d */
[----:B------:R-:W-:Y:S01]  /*9660*/  ULDC.64 UR4, c[0x0][0xbe0] ;  /* 0x0002f80000047ab9 */ /* 0x000fe20000000a00 */
[----:B------:R-:W-:-:S04]  /*9670*/  @P0 IMAD.HI.U32 R90, R9, R90, RZ ;  /* 0x0000005a095a0227 */ /* 0x000fc800078e00ff */
[----:B------:R-:W-:Y:S02]  /*9680*/  IMAD R15, R23, UR9, R12 ;  /* 0x00000009170f7c24 */ /* 0x000fe4000f8e020c */
[----:B------:R-:W-:Y:S01]  /*9690*/  IMAD.WIDE.U32 R6, R22, UR9, R6 ;  /* 0x0000000916067c25 */ /* 0x000fe2000f8e0006 */
[----:B------:R-:W-:-:S03]  /*96a0*/  ULDC.64 UR8, c[0x0][0xb28] ;  /* 0x0002ca0000087ab9 */ /* 0x000fc60000000a00 */
[----:B------:R-:W-:Y:S01]  /*96b0*/  IMAD.MOV.U32 R13, RZ, RZ, R9 ;  /* 0x000000ffff0d7224 */ /* 0x000fe200078e0009 */
[----:B------:R-:W-:Y:S01]  /*96c0*/  @P0 SHF.R.U32.HI R13, RZ, R91, R90 ;  /* 0x0000005bff0d0219 */ /* 0x000fe2000001165a */
[----:B------:R-:W-:Y:S01]  /*96d0*/  IMAD R10, R14, UR4, RZ ;  /* 0x000000040e0a7c24 */ /* 0x000fe2000f8e02ff */
[----:B------:R-:W-:Y:S01]  /*96e0*/  IADD3 R7, R7, R15, RZ ;  /* 0x0000000f07077210 */ /* 0x000fe20007ffe0ff */
[----:B------:R-:W-:Y:S01]  /*96f0*/  IMAD.WIDE.U32 R4, R21, UR4, R4 ;  /* 0x0000000415047c25 */ /* 0x000fe2000f8e0004 */
[----:B------:R-:W-:-:S03]  /*9700*/  SHF.R.S32.HI R15, RZ, 0x1f, R11 ;  /* 0x0000001fff0f7819 */ /* 0x000fc6000001140b */
[----:B------:R-:W-:Y:S01]  /*9710*/  IMAD R14, R14, UR6, RZ ;  /* 0x000000060e0e7c24 */ /* 0x000fe2000f8e02ff */
[----:B------:R-:W-:Y:S01]  /*9720*/  IADD3 R4, P0, R11, R4, RZ ;  /* 0x000000040b047210 */ /* 0x000fe20007f1e0ff */
[C---:B------:R-:W-:Y:S01]  /*9730*/  IMAD R12, R21.reuse, UR5, R10 ;  /* 0x00000005150c7c24 */ /* 0x040fe2000f8e020a */
[----:B------:R-:W-:Y:S01]  /*9740*/  SHF.R.S32.HI R10, RZ, 0x1f, R13 ;  /* 0x0000001fff0a7819 */ /* 0x000fe2000001140d */
[----:B------:R-:W-:Y:S01]  /*9750*/  IMAD.MOV R11, RZ, RZ, -R11 ;  /* 0x000000ffff0b7224 */ /* 0x000fe200078e0a0b */
[----:B------:R-:W-:Y:S01]  /*9760*/  ULDC.64 UR4, c[0x0][0xb30] ;  /* 0x0002cc0000047ab9 */ /* 0x000fe20000000a00 */
[----:B------:R-:W-:Y:S01]  /*9770*/  IMAD R17, R21, UR7, R14 ;  /* 0x0000000715117c24 */ /* 0x000fe2000f8e020e */
[----:B------:R-:W-:Y:S01]  /*9780*/  IADD3.X R5, R15, R5, R12, P0, !PT ;  /* 0x000000050f057210 */ /* 0x000fe200007fe40c */
[----:B------:R-:W-:Y:S01]  /*9790*/  IMAD.WIDE.U32 R6, R21, UR6, R6 ;  /* 0x0000000615067c25 */ /* 0x000fe2000f8e0006 */
[----:B------:R-:W-:Y:S01]  /*97a0*/  ULDC.64 UR6, c[0x0][0xbc8] ;  /* 0x0002f20000067ab9 */ /* 0x000fe20000000a00 */
[----:B------:R-:W-:-:S02]  /*97b0*/  IADD3 R21, R88, -R89, RZ ;  /* 0x8000005958157210 */ /* 0x000fc40007ffe0ff */
[----:B------:R-:W-:Y:S01]  /*97c0*/  IMAD.MOV R14, RZ, RZ, -R13 ;  /* 0x000000ffff0e7224 */ /* 0x000fe200078e0a0d */
[----:B------:R-:W-:Y:S01]  /*97d0*/  IADD3 R7, R7, R17, RZ ;  /* 0x0000001107077210 */ /* 0x000fe20007ffe0ff */
[----:B------:R-:W-:Y:S02]  /*97e0*/  IMAD R10, R10, UR4, RZ ;  /* 0x000000040a0a7c24 */ /* 0x000fe4000f8e02ff */
[C-C-:B------:R-:W-:Y:S02]  /*97f0*/  IMAD R11, R18.reuse, R11, R9.reuse ;  /* 0x0000000b120b7224 */ /* 0x140fe400078e0209 */
[----:B------:R-:W-:Y:S02]  /*9800*/  IMAD R9, R18, R14, R9 ;  /* 0x0000000e12097224 */ /* 0x000fe400078e0209 */
[C---:B------:R-:W-:Y:S01]  /*9810*/  IMAD R15, R13.reuse, UR5, R10 ;  /* 0x000000050d0f7c24 */ /* 0x040fe2000f8e020a */
[----:B------:R-:W-:Y:S01]  /*9820*/  SHF.R.S32.HI R10, RZ, 0x1f, R11 ;  /* 0x0000001fff0a7819 */ /* 0x000fe2000001140b */
[----:B------:R-:W-:Y:S01]  /*9830*/  IMAD.WIDE.U32 R6, R13, UR4, R6 ;  /* 0x000000040d067c25 */ /* 0x000fe2000f8e0006 */
[----:B------:R-:W-:Y:S01]  /*9840*/  SHF.R.S32.HI R12, RZ, 0x1f, R9 ;  /* 0x0000001fff0c7819 */ /* 0x000fe20000011409 */
[----:B------:R-:W0:Y:S01]  /*9850*/  S2UR UR5, SR_CgaCtaId ;  /* 0x00000000000579c3 */ /* 0x000e220000008800 */
[----:B------:R-:W-:Y:S01]  /*9860*/  UMOV UR4, 0x400 ;  /* 0x0000040000047882 */ /* 0x000fe20000000000 */
[----:B------:R-:W-:-:S02]  /*9870*/  IMAD R10, R10, UR6, RZ ;  /* 0x000000060a0a7c24 */ /* 0x000fc4000f8e02ff */
        /* <DEDUP_REMOVED lines=11> */
[----:B------:R-:W-:Y:S01]  /*9930*/  IADD3 R5, R7, R11, RZ ;  /* 0x0000000b07057210 */ /* 0x000fe20007ffe0ff */
[----:B------:R-:W-:Y:S01]  /*9940*/  IMAD R8, R19, 0x80, R8 ;  /* 0x0000008013087824 */ /* 0x000fe200078e0208 */
[----:B------:R-:W-:Y:S01]  /*9950*/  LEA R20, P1, R6, UR8, 0x2 ;  /* 0x0000000806147c11 */ /* 0x000fe2000f8210ff */
[----:B0-----:R-:W-:Y:S01]  /*9960*/  ULEA UR4, UR5, UR4, 0x18 ;  /* 0x0000000405047291 */ /* 0x001fe2000f8ec03f */
        /* <DEDUP_REMOVED lines=8> */
[-C--:B------:R-:W-:Y:S01]  /*99f0*/  ISETP.GE.OR P1, PT, R8, R19.reuse, P0 ;  /* 0x000000130800720c */ /* 0x080fe20000726670 */
[----:B------:R-:W-:Y:S01]  /*9a00*/  IMAD.SHL.U32 R21, R21, 0x2, RZ ;  /* 0x0000000215157824 */ /* 0x000fe200078e00ff */
[-C--:B------:R-:W-:Y:S01]  /*9a10*/  ISETP.GE.OR P0, PT, R18, R19.reuse, P0 ;  /* 0x000000131200720c */ /* 0x080fe20000706670 */
[----:B------:R-:W-:Y:S01]  /*9a20*/  SHFL.IDX PT, R6, R10, 0x1, 0x1c1f ;  /* 0x003c1f000a067f89 */ /* 0x000fe200000e0000 */
[----:B------:R-:W-:Y:S01]  /*9a30*/  UPRMT UR4, URZ, 0x654, UR4 ;  /* 0x000006543f047896 */ /* 0x000fe20008000004 */
[----:B------:R-:W-:-:S02]  /*9a40*/  ISETP.GE.AND P2, PT, R8, R19, PT ;  /* 0x000000130800720c */ /* 0x000fc40003f46270 */
[----:B------:R-:W1:Y:S04]  /*9a50*/  SHFL.IDX PT, R7, R9, 0x1, 0x1c1f ;  /* 0x003c1f0009077f89 */ /* 0x000e6800000e0000 */
[----:B------:R2:W3:Y:S02]  /*9a60*/  SHFL.IDX PT, R16, R20, RZ, 0x1c1f ;  /* 0x001c1fff14107589 */ /* 0x0004e400000e0000 */
[----:B------:R-:W-:Y:S02]  /*9a70*/  SYNCS.ARRIVE.TRANS64.RED.A1T0 RZ, [UR4], RZ ;  /* 0x000000ffffff79a7 */ /* 0x000fe40008100404 */
[----:B------:R2:W4:Y:S04]  /*9a80*/  SHFL.IDX PT, R17, R22, RZ, 0x1c1f ;  /* 0x001c1fff16117589 */ /* 0x00052800000e0000 */
[----:B0-----:R2:W-:Y:S04]  /*9a90*/  @!P1 ST.E desc[UR36][R4.64], R3 ;  /* 0x0000000304009985 */ /* 0x0015e8000c101924 */
[----:B-1----:R2:W-:Y:S01]  /*9aa0*/  @!P0 ST.E desc[UR36][R6.64], R0 ;  /* 0x0000000006008985 */ /* 0x0025e2000c101924 */
[----:B------:R-:W-:Y:S05]  /*9ab0*/  @P2 BRA `(.L_x_2226) ;  /* 0x0000000400782947 */ /* 0x000fea0003800000 */
[C---:B--2---:R-:W-:Y:S01]  /*9ac0*/  VIADD R0, R21.reuse, 0x8 ;  /* 0x0000000815007836 */ /* 0x044fe20000000000 */
[----:B------:R-:W-:Y:S01]  /*9ad0*/  ULDC UR4, c[0x0][0xac8] ;  /* 0x0002b20000047ab9 */ /* 0x000fe20000000800 */
[C---:B------:R-:W-:Y:S01]  /*9ae0*/  IADD3 R3, R21.reuse, 0x10, RZ ;  /* 0x0000001015037810 */ /* 0x040fe20007ffe0ff */
[C---:B------:R-:W-:Y:S01]  /*9af0*/  VIADD R8, R21.reuse, 0x18 ;  /* 0x0000001815087836 */ /* 0x040fe20000000000 */
[C---:B------:R-:W-:Y:S01]  /*9b00*/  ISETP.GE.AND P2, PT, R21.reuse, UR4, PT ;  /* 0x0000000415007c0c */ /* 0x040fe2000bf46270 */
[C---:B------:R-:W-:Y:S01]  /*9b10*/  VIADD R10, R21.reuse, 0x30 ;  /* 0x00000030150a7836 */ /* 0x040fe20000000000 */
[----:B------:R-:W-:Y:S01]  /*9b20*/  ISETP.GE.AND P3, PT, R0, UR4, PT ;  /* 0x0000000400007c0c */ /* 0x000fe2000bf66270 */
[----:B------:R-:W-:Y:S01]  /*9b30*/  VIADD R11, R21, 0x38 ;  /* 0x00000038150b7836 */ /* 0x000fe20000000000 */
[----:B------:R-:W-:Y:S01]  /*9b40*/  ISETP.GE.AND P0, PT, R3, UR4, PT ;  /* 0x0000000403007c0c */ /* 0x000fe2000bf06270 */
[C---:B------:R-:W-:Y:S01]  /*9b50*/  VIADD R15, R21.reuse, 0x60 ;  /* 0x00000060150f7836 */ /* 0x040fe20000000000 */
[----:B------:R-:W-:-:S02]  /*9b60*/  IADD3 R9, R21, 0x28, RZ ;  /* 0x0000002815097810 */ /* 0x000fc40007ffe0ff */
[----:B------:R-:W-:Y:S02]  /*9b70*/  ISETP.GE.AND P1, PT, R8, UR4, PT ;  /* 0x0000000408007c0c */ /* 0x000fe4000bf26270 */
[C---:B------:R-:W-:Y:S02]  /*9b80*/  IADD3 R12, R21.reuse, 0x40, RZ ;  /* 0x00000040150c7810 */ /* 0x040fe40007ffe0ff */
[----:B------:R-:W-:Y:S01]  /*9b90*/  ISETP.GE.AND P4, PT, R10, UR4, PT ;  /* 0x000000040a007c0c */ /* 0x000fe2000bf86270 */
[----:B---34-:R-:W-:Y:S01]  /*9ba0*/  @!P2 IMAD.WIDE R4, R21, 0x4, R16 ;  /* 0x000000041504a825 */ /* 0x018fe200078e0210 */
[----:B------:R-:W-:Y:S02]  /*9bb0*/  ISETP.GE.AND P5, PT, R11, UR4, PT ;  /* 0x000000040b007c0c */ /* 0x000fe4000bfa6270 */
[----:B------:R-:W-:Y:S02]  /*9bc0*/  @!P3 LEA.HI R0, R0, R0, RZ, 0x1 ;  /* 0x000000000000b211 */ /* 0x000fe400078f08ff */
[----:B------:R0:W-:Y:S01]  /*9bd0*/  @!P2 ST.E.64 desc[UR36][R4.64], R24 ;  /* 0x000000180400a985 */ /* 0x0001e2000c101b24 */
[----:B------:R-:W-:-:S02]  /*9be0*/  @!P0 LEA.HI R3, R3, R3, RZ, 0x1 ;  /* 0x0000000303038211 */ /* 0x000fc400078f08ff */
[----:B------:R-:W-:Y:S01]  /*9bf0*/  @!P3 LOP3.LUT R7, R0, 0xfffffffe, RZ, 0xc0, !PT ;  /* 0xfffffffe0007b812 */ /* 0x000fe200078ec0ff */
[----:B------:R-:W-:Y:S01]  /*9c00*/  VIADD R0, R21, 0x20 ;  /* 0x0000002015007836 */ /* 0x000fe20000000000 */
[----:B------:R-:W-:Y:S02]  /*9c10*/  ISETP.GE.AND P6, PT, R12, UR4, PT ;  /* 0x000000040c007c0c */ /* 0x000fe4000bfc6270 */
[----:B------:R-:W-:Y:S01]  /*9c20*/  @!P0 LOP3.LUT R3, R3, 0xfffffffe, RZ, 0xc0, !PT ;  /* 0xfffffffe03038812 */ /* 0x000fe200078ec0ff */
[--C-:B------:R-:W-:Y:S01]  /*9c30*/  @!P3 IMAD.WIDE R6, R7, 0x4, R16.reuse ;  /* 0x000000040706b825 */ /* 0x100fe200078e0210 */
[----:B------:R-:W-:Y:S02]  /*9c40*/  ISETP.GE.AND P2, PT, R0, UR4, PT ;  /* 0x0000000400007c0c */ /* 0x000fe4000bf46270 */
[----:B------:R-:W-:Y:S02]  /*9c50*/  @!P1 LEA.HI R8, R8, R8, RZ, 0x1 ;  /* 0x0000000808089211 */ /* 0x000fe400078f08ff */
[----:B------:R1:W-:Y:S01]  /*9c60*/  @!P3 ST.E.64 desc[UR36][R6.64], R28 ;  /* 0x0000001c0600b985 */ /* 0x0003e2000c101b24 */
[----:B------:R-:W-:Y:S01]  /*9c70*/  ISETP.GE.AND P3, PT, R9, UR4, PT ;  /* 0x0000000409007c0c */ /* 0x000fe2000bf66270 */
[----:B0-----:R-:W-:Y:S01]  /*9c80*/  @!P0 IMAD.WIDE R4, R3, 0x4, R16 ;  /* 0x0000000403048825 */ /* 0x001fe200078e0210 */
[----:B------:R-:W-:-:S02]  /*9c90*/  @!P4 LEA.HI R10, R10, R10, RZ, 0x1 ;  /* 0x0000000a0a0ac211 */ /* 0x000fc400078f08ff */
[----:B------:R-:W-:Y:S02]  /*9ca0*/  @!P6 LEA.HI R12, R12, R12, RZ, 0x1 ;  /* 0x0000000c0c0ce211 */ /* 0x000fe400078f08ff */
[----:B------:R0:W-:Y:S01]  /*9cb0*/  @!P0 ST.E.64 desc[UR36][R4.64], R32 ;  /* 0x0000002004008985 */ /* 0x0001e2000c101b24 */
[----:B------:R-:W-:Y:S02]  /*9cc0*/  IADD3 R14, R21, 0x58, RZ ;  /* 0x00000058150e7810 */ /* 0x000fe40007ffe0ff */
[----:B------:R-:W-:-:S04]  /*9cd0*/  @!P2 LEA.HI R0, R0, R0, RZ, 0x1 ;  /* 0x000000000000a211 */ /* 0x000fc800078f08ff */
[----:B------:R-:W-:Y:S02]  /*9ce0*/  @!P3 LEA.HI R3, R9, R9, RZ, 0x1 ;  /* 0x000000090903b211 */ /* 0x000fe400078f08ff */
[----:B-1----:R-:W-:Y:S02]  /*9cf0*/  @!P1 LOP3.LUT R7, R8, 0xfffffffe, RZ, 0xc0, !PT ;  /* 0xfffffffe08079812 */ /* 0x002fe400078ec0ff */
[----:B------:R-:W-:Y:S02]  /*9d00*/  @!P2 LOP3.LUT R9, R0, 0xfffffffe, RZ, 0xc0, !PT ;  /* 0xfffffffe0009a812 */ /* 0x000fe400078ec0ff */
[----:B------:R-:W-:Y:S01]  /*9d10*/  @!P3 LOP3.LUT R3, R3, 0xfffffffe, RZ, 0xc0, !PT ;  /* 0xfffffffe0303b812 */ /* 0x000fe200078ec0ff */
[--C-:B------:R-:W-:Y:S01]  /*9d20*/  @!P1 IMAD.WIDE R6, R7, 0x4, R16.reuse ;  /* 0x0000000407069825 */ /* 0x100fe200078e0210 */
[----:B------:R-:W-:Y:S02]  /*9d30*/  @!P5 LEA.HI R0, R11, R11, RZ, 0x1 ;  /* 0x0000000b0b00d211 */ /* 0x000fe400078f08ff */
[----:B------:R-:W-:Y:S01]  /*9d40*/  @!P4 LOP3.LUT R11, R10, 0xfffffffe, RZ, 0xc0, !PT ;  /* 0xfffffffe0a0bc812 */ /* 0x000fe200078ec0ff */
[--C-:B0-----:R-:W-:Y:S01]  /*9d50*/  @!P3 IMAD.WIDE R4, R3, 0x4, R16.reuse ;  /* 0x000000040304b825 */ /* 0x101fe200078e0210 */
[----:B------:R-:W-:Y:S01]  /*9d60*/  @!P5 LOP3.LUT R13, R0, 0xfffffffe, RZ, 0xc0, !PT ;  /* 0xfffffffe000dd812 */ /* 0x000fe200078ec0ff */
[----:B------:R0:W-:Y:S01]  /*9d70*/  @!P1 ST.E.64 desc[UR36][R6.64], R36 ;  /* 0x0000002406009985 */ /* 0x0001e2000c101b24 */
[----:B------:R-:W-:Y:S01]  /*9d80*/  @!P6 LOP3.LUT R3, R12, 0xfffffffe, RZ, 0xc0, !PT ;  /* 0xfffffffe0c03e812 */ /* 0x000fe200078ec0ff */
[----:B------:R-:W-:-:S04]  /*9d90*/  @!P2 IMAD.WIDE R8, R9, 0x4, R16 ;  /* 0x000000040908a825 */ /* 0x000fc800078e0210 */
[----:B------:R-:W-:Y:S01]  /*9da0*/  VIADD R0, R21, 0x48 ;  /* 0x0000004815007836 */ /* 0x000fe20000000000 */
[----:B------:R1:W-:Y:S01]  /*9db0*/  @!P2 ST.E.64 desc[UR36][R8.64], R40 ;  /* 0x000000280800a985 */ /* 0x0003e2000c101b24 */
[----:B------:R-:W-:-:S03]  /*9dc0*/  ISETP.GE.AND P2, PT, R14, UR4, PT ;  /* 0x000000040e007c0c */ /* 0x000fc6000bf46270 */
[----:B------:R2:W-:Y:S01]  /*9dd0*/  @!P3 ST.E.64 desc[UR36][R4.64], R44 ;  /* 0x0000002c0400b985 */ /* 0x0005e2000c101b24 */
[----:B------:R-:W-:Y:S01]  /*9de0*/  ISETP.GE.AND P0, PT, R0, UR4, PT ;  /* 0x0000000400007c0c */ /* 0x000fe2000bf06270 */
[----:B0-----:R-:W-:Y:S01]  /*9df0*/  @!P4 IMAD.WIDE R6, R11, 0x4, R16 ;  /* 0x000000040b06c825 */ /* 0x001fe200078e0210 */
[----:B------:R-:W-:-:S03]  /*9e00*/  ISETP.GE.AND P3, PT, R15, UR4, PT ;  /* 0x000000040f007c0c */ /* 0x000fc6000bf66270 */
[--C-:B------:R-:W-:Y:S01]  /*9e10*/  @!P5 IMAD.WIDE R10, R13, 0x4, R16.reuse ;  /* 0x000000040d0ad825 */ /* 0x100fe200078e0210 */
[----:B------:R0:W-:Y:S01]  /*9e20*/  @!P4 ST.E.64 desc[UR36][R6.64], R48 ;  /* 0x000000300600c985 */ /* 0x0001e2000c101b24 */
[----:B-1----:R-:W-:Y:S02]  /*9e30*/  IADD3 R9, R21, 0x70, RZ ;  /* 0x0000007015097810 */ /* 0x002fe40007ffe0ff */
[----:B------:R-:W-:Y:S01]  /*9e40*/  @!P6 IMAD.WIDE R12, R3, 0x4, R16 ;  /* 0x00000004030ce825 */ /* 0x000fe200078e0210 */
[----:B------:R1:W-:Y:S01]  /*9e50*/  @!P5 ST.E.64 desc[UR36][R10.64], R52 ;  /* 0x000000340a00d985 */ /* 0x0003e2000c101b24 */
[----:B------:R-:W-:Y:S02]  /*9e60*/  @!P2 LEA.HI R14, R14, R14, RZ, 0x1 ;  /* 0x0000000e0e0ea211 */ /* 0x000fe400078f08ff */
[C---:B------:R-:W-:Y:S01]  /*9e70*/  VIADD R3, R21.reuse, 0x50 ;  /* 0x0000005015037836 */ /* 0x040fe20000000000 */
[----:B------:R3:W-:Y:S01]  /*9e80*/  @!P6 ST.E.64 desc[UR36][R12.64], R56 ;  /* 0x000000380c00e985 */ /* 0x0007e2000c101b24 */
[----:B--2---:R-:W-:Y:S01]  /*9e90*/  VIADD R5, R21, 0x78 ;  /* 0x0000007815057836 */ /* 0x004fe20000000000 */
[----:B------:R-:W-:Y:S01]  /*9ea0*/  ISETP.GE.AND P5, PT, R9, UR4, PT ;  /* 0x0000000409007c0c */ /* 0x000fe2000bfa6270 */
[----:B------:R-:W-:Y:S01]  /*9eb0*/  VIADD R8, R21, 0x68 ;  /* 0x0000006815087836 */ /* 0x000fe20000000000 */
[----:B------:R-:W-:-:S02]  /*9ec0*/  ISETP.GE.AND P1, PT, R3, UR4, PT ;  /* 0x0000000403007c0c */ /* 0x000fc4000bf26270 */
[----:B------:R-:W-:Y:S02]  /*9ed0*/  ISETP.GE.AND P6, PT, R5, UR4, PT ;  /* 0x0000000405007c0c */ /* 0x000fe4000bfc6270 */
[----:B------:R-:W-:Y:S02]  /*9ee0*/  ISETP.GE.AND P4, PT, R8, UR4, PT ;  /* 0x0000000408007c0c */ /* 0x000fe4000bf86270 */
[----:B------:R-:W-:Y:S02]  /*9ef0*/  @!P0 LEA.HI R0, R0, R0, RZ, 0x1 ;  /* 0x0000000000008211 */ /* 0x000fe400078f08ff */
[----:B------:R-:W-:-:S03]  /*9f00*/  @!P3 LEA.HI R15, R15, R15, RZ, 0x1 ;  /* 0x0000000f0f0fb211 */ /* 0x000fc600078f08ff */
[----:B------:R-:W-:Y:S02]  /*9f10*/  @!P5 LEA.HI R4, R9, R9, RZ, 0x1 ;  /* 0x000000090904d211 */ /* 0x000fe400078f08ff */
[----:B------:R-:W-:Y:S02]  /*9f20*/  @!P1 LEA.HI R3, R3, R3, RZ, 0x1 ;  /* 0x0000000303039211 */ /* 0x000fe400078f08ff */
[----:B0-----:R-:W-:Y:S02]  /*9f30*/  @!P6 LEA.HI R6, R5, R5, RZ, 0x1 ;  /* 0x000000050506e211 */ /* 0x001fe400078f08ff */
[----:B------:R-:W-:Y:S02]  /*9f40*/  @!P4 LEA.HI R8, R8, R8, RZ, 0x1 ;  /* 0x000000080808c211 */ /* 0x000fe400078f08ff */
[----:B------:R-:W-:Y:S02]  /*9f50*/  @!P0 LOP3.LUT R5, R0, 0xfffffffe, RZ, 0xc0, !PT ;  /* 0xfffffffe00058812 */ /* 0x000fe400078ec0ff */
[----:B------:R-:W-:-:S02]  /*9f60*/  @!P1 LOP3.LUT R3, R3, 0xfffffffe, RZ, 0xc0, !PT ;  /* 0xfffffffe03039812 */ /* 0x000fc400078ec0ff */
[----:B------:R-:W-:Y:S02]  /*9f70*/  @!P2 LOP3.LUT R9, R14, 0xfffffffe, RZ, 0xc0, !PT ;  /* 0xfffffffe0e09a812 */ /* 0x000fe400078ec0ff */
[----:B-1----:R-:W-:Y:S02]  /*9f80*/  @!P3 LOP3.LUT R11, R15, 0xfffffffe, RZ, 0xc0, !PT ;  /* 0xfffffffe0f0bb812 */ /* 0x002fe400078ec0ff */
[----:B---3--:R-:W-:Y:S01]  /*9f90*/  @!P4 LOP3.LUT R13, R8, 0xfffffffe, RZ, 0xc0, !PT ;  /* 0xfffffffe080dc812 */ /* 0x008fe200078ec0ff */
        /* <DEDUP_REMOVED lines=16> */
.L_x_2226:
[----:B------:R-:W-:Y:S05]  /*a0a0*/  BSYNC B0 ;  /* 0x0000000000007941 */ /* 0x000fea0003800000 */
.L_x_2225:
[----:B------:R-:W-:Y:S01]  /*a0b0*/  ISETP.GE.AND P0, PT, R18, R19, PT ;  /* 0x000000131200720c */ /* 0x000fe20003f06270 */
[----:B0-----:R0:W1:Y:S04]  /*a0c0*/  SHFL.IDX PT, R15, R22, 0x1, 0x1c1f ;  /* 0x003c1f00160f7f89 */ /* 0x00106800000e0000 */
[----:B------:R0:W0:Y:S08]  /*a0d0*/  SHFL.IDX PT, R14, R20, 0x1, 0x1c1f ;  /* 0x003c1f00140e7f89 */ /* 0x00003000000e0000 */
[----:B------:R-:W-:Y:S05]  /*a0e0*/  @P0 BRA `(.L_x_2185) ;  /* 0x0000004400100947 */ /* 0x000fea0003800000 */
[----:B------:R-:W-:Y:S01]  /*a0f0*/  ULDC UR4, c[0x0][0xac8] ;  /* 0x0002b20000047ab9 */ /* 0x000fe20000000800 */
[C---:B--2---:R-:W-:Y:S01]  /*a100*/  VIADD R0, R21.reuse, 0x8 ;  /* 0x0000000815007836 */ /* 0x044fe20000000000 */
[C---:B------:R-:W-:Y:S01]  /*a110*/  ISETP.GE.AND P0, PT, R21.reuse, UR4, PT ;  /* 0x0000000415007c0c */ /* 0x040fe2000bf06270 */
[C---:B------:R-:W-:Y:S01]  /*a120*/  VIADD R8, R21.reuse, 0x18 ;  /* 0x0000001815087836 */ /* 0x040fe20000000000 */
[C---:B------:R-:W-:Y:S01]  /*a130*/  IADD3 R3, R21.reuse, 0x10, RZ ;  /* 0x0000001015037810 */ /* 0x040fe20007ffe0ff */
[C---:B------:R-:W-:Y:S01]  /*a140*/  VIADD R9, R21.reuse, 0x20 ;  /* 0x0000002015097836 */ /* 0x040fe20000000000 */
[----:B------:R-:W-:Y:S01]  /*a150*/  ISETP.GE.AND P5, PT, R0, UR4, PT ;  /* 0x0000000400007c0c */ /* 0x000fe2000bfa6270 */
[----:B------:R-:W-:Y:S01]  /*a160*/  VIADD R11, R21, 0x30 ;  /* 0x00000030150b7836 */ /* 0x000fe20000000000 */
[----:B------:R-:W-:Y:S01]  /*a170*/  ISETP.GE.AND P6, PT, R3, UR4, PT ;  /* 0x0000000403007c0c */ /* 0x000fe2000bfc6270 */
[C---:B------:R-:W-:Y:S01]  /*a180*/  VIADD R12, R21.reuse, 0x38 ;  /* 0x00000038150c7836 */ /* 0x040fe20000000000 */
[C---:B------:R-:W-:Y:S01]  /*a190*/  IADD3 R10, R21.reuse, 0x28, RZ ;  /* 0x00000028150a7810 */ /* 0x040fe20007ffe0ff */
[----:B------:R-:W-:Y:S01]  /*a1a0*/  VIADD R18, R21, 0x48 ;  /* 0x0000004815127836 */ /* 0x000fe20000000000 */
[----:B------:R-:W-:Y:S01]  /*a1b0*/  ISETP.GE.AND P4, PT, R9, UR4, PT ;  /* 0x0000000409007c0c */ /* 0x000fe2000bf86270 */
[C---:B------:R-:W-:Y:S01]  /*a1c0*/  VIADD R19, R21.reuse, 0x68 ;  /* 0x0000006815137836 */ /* 0x040fe20000000000 */
[----:B------:R-:W-:Y:S01]  /*a1d0*/  ISETP.GE.AND P3, PT, R10, UR4, PT ;  /* 0x000000040a007c0c */ /* 0x000fe2000bf66270 */
[----:B01----:R-:W-:Y:S01]  /*a1e0*/  @!P0 IMAD.WIDE R4, R21, 0x4, R14 ;  /* 0x0000000415048825 */ /* 0x003fe200078e020e */
        /* <DEDUP_REMOVED lines=14> */
[----:B------:R-:W-:Y:S01]  /*a2d0*/  @!P1 LEA.HI R12, R12, R12, RZ, 0x1 ;  /* 0x0000000c0c0c9211 */ /* 0x000fe200078f08ff */
[----:B------:R0:W-:Y:S01]  /*a2e0*/  @!P5 ST.E.64 desc[UR36][R4.64], R30 ;  /* 0x0000001e0400d985 */ /* 0x0001e2000c101b24 */
[----:B------:R-:W-:-:S02]  /*a2f0*/  @!P0 LOP3.LUT R3, R8, 0xfffffffe, RZ, 0xc0, !PT ;  /* 0xfffffffe08038812 */ /* 0x000fc400078ec0ff */
[----:B------:R-:W-:Y:S01]  /*a300*/  @!P4 LOP3.LUT R9, R9, 0xfffffffe, RZ, 0xc0, !PT ;  /* 0xfffffffe0909c812 */ /* 0x000fe200078ec0ff */
[----:B------:R1:W-:Y:S01]  /*a310*/  @!P6 ST.E.64 desc[UR36][R6.64], R34 ;  /* 0x000000220600e985 */ /* 0x0003e2000c101b24 */
[----:B------:R-:W-:Y:S02]  /*a320*/  @!P3 LOP3.LUT R11, R10, 0xfffffffe, RZ, 0xc0, !PT ;  /* 0xfffffffe0a0bb812 */ /* 0x000fe400078ec0ff */
[----:B------:R-:W-:Y:S01]  /*a330*/  @!P2 LOP3.LUT R13, R0, 0xfffffffe, RZ, 0xc0, !PT ;  /* 0xfffffffe000da812 */ /* 0x000fe200078ec0ff */
[C---:B------:R-:W-:Y:S01]  /*a340*/  VIADD R0, R21.reuse, 0x50 ;  /* 0x0000005015007836 */ /* 0x040fe20000000000 */
[----:B---3--:R-:W-:Y:S02]  /*a350*/  IADD3 R16, R21, 0x40, RZ ;  /* 0x0000004015107810 */ /* 0x008fe40007ffe0ff */
[----:B----4-:R-:W-:Y:S02]  /*a360*/  @!P1 LOP3.LUT R17, R12, 0xfffffffe, RZ, 0xc0, !PT ;  /* 0xfffffffe0c119812 */ /* 0x010fe400078ec0ff */
[----:B------:R-:W-:Y:S01]  /*a370*/  ISETP.GE.AND P5, PT, R16, UR4, PT ;  /* 0x0000000410007c0c */ /* 0x000fe2000bfa6270 */
[----:B0-----:R-:W-:Y:S01]  /*a380*/  @!P0 IMAD.WIDE R4, R3, 0x4, R14 ;  /* 0x0000000403048825 */ /* 0x001fe200078e020e */
[----:B------:R-:W-:-:S02]  /*a390*/  ISETP.GE.AND P6, PT, R18, UR4, PT ;  /* 0x0000000412007c0c */ /* 0x000fc4000bfc6270 */
[----:B------:R-:W-:Y:S01]  /*a3a0*/  IADD3 R3, R21, 0x58, RZ ;  /* 0x0000005815037810 */ /* 0x000fe20007ffe0ff */
[--C-:B-1----:R-:W-:Y:S01]  /*a3b0*/  @!P4 IMAD.WIDE R6, R9, 0x4, R14.reuse ;  /* 0x000000040906c825 */ /* 0x102fe200078e020e */
[----:B------:R0:W-:Y:S01]  /*a3c0*/  @!P0 ST.E.64 desc[UR36][R4.64], R38 ;  /* 0x0000002604008985 */ /* 0x0001e2000c101b24 */
[----:B------:R-:W-:Y:S02]  /*a3d0*/  IADD3 R20, R21, 0x70, RZ ;  /* 0x0000007015147810 */ /* 0x000fe40007ffe0ff */
[--C-:B------:R-:W-:Y:S01]  /*a3e0*/  @!P3 IMAD.WIDE R8, R11, 0x4, R14.reuse ;  /* 0x000000040b08b825 */ /* 0x100fe200078e020e */
[----:B------:R1:W-:Y:S01]  /*a3f0*/  @!P4 ST.E.64 desc[UR36][R6.64], R42 ;  /* 0x0000002a0600c985 */ /* 0x0003e2000c101b24 */
[----:B------:R-:W-:Y:S02]  /*a400*/  ISETP.GE.AND P0, PT, R0, UR4, PT ;  /* 0x0000000400007c0c */ /* 0x000fe4000bf06270 */
[----:B------:R-:W-:Y:S01]  /*a410*/  @!P2 IMAD.WIDE R10, R13, 0x4, R14 ;  /* 0x000000040d0aa825 */ /* 0x000fe200078e020e */
[----:B------:R2:W-:Y:S01]  /*a420*/  @!P3 ST.E.64 desc[UR36][R8.64], R46 ;  /* 0x0000002e0800b985 */ /* 0x0005e2000c101b24 */
[----:B------:R-:W-:-:S02]  /*a430*/  ISETP.GE.AND P3, PT, R19, UR4, PT ;  /* 0x0000000413007c0c */ /* 0x000fc4000bf66270 */
[----:B------:R-:W-:Y:S01]  /*a440*/  @!P1 IMAD.WIDE R12, R17, 0x4, R14 ;  /* 0x00000004110c9825 */ /* 0x000fe200078e020e */
[----:B------:R3:W-:Y:S01]  /*a450*/  @!P2 ST.E.64 desc[UR36][R10.64], R50 ;  /* 0x000000320a00a985 */ /* 0x0007e2000c101b24 */
[----:B------:R-:W-:Y:S02]  /*a460*/  ISETP.GE.AND P4, PT, R20, UR4, PT ;  /* 0x0000000414007c0c */ /* 0x000fe4000bf86270 */
[----:B------:R-:W-:Y:S01]  /*a470*/  VIADD R17, R21, 0x60 ;  /* 0x0000006015117836 */ /* 0x000fe20000000000 */
[----:B------:R4:W-:Y:S01]  /*a480*/  @!P1 ST.E.64 desc[UR36][R12.64], R54 ;  /* 0x000000360c009985 */ /* 0x0009e2000c101b24 */
[----:B------:R-:W-:Y:S01]  /*a490*/  ISETP.GE.AND P1, PT, R3, UR4, PT ;  /* 0x0000000403007c0c */ /* 0x000fe2000bf26270 */
[----:B------:R-:W-:Y:S01]  /*a4a0*/  VIADD R21, R21, 0x78 ;  /* 0x0000007815157836 */ /* 0x000fe20000000000 */
[----:B------:R-:W-:Y:S02]  /*a4b0*/  @!P5 LEA.HI R16, R16, R16, RZ, 0x1 ;  /* 0x000000101010d211 */ /* 0x000fe400078f08ff */
[----:B------:R-:W-:-:S02]  /*a4c0*/  ISETP.GE.AND P2, PT, R17, UR4, PT ;  /* 0x0000000411007c0c */ /* 0x000fc4000bf46270 */
[----:B------:R-:W-:Y:S02]  /*a4d0*/  @!P6 LEA.HI R18, R18, R18, RZ, 0x1 ;  /* 0x000000121212e211 */ /* 0x000fe400078f08ff */
[----:B0-----:R-:W-:Y:S02]  /*a4e0*/  @!P5 LOP3.LUT R5, R16, 0xfffffffe, RZ, 0xc0, !PT ;  /* 0xfffffffe1005d812 */ /* 0x001fe400078ec0ff */
[----:B-1----:R-:W-:Y:S02]  /*a4f0*/  @!P6 LOP3.LUT R7, R18, 0xfffffffe, RZ, 0xc0, !PT ;  /* 0xfffffffe1207e812 */ /* 0x002fe400078ec0ff */
[----:B------:R-:W-:Y:S01]  /*a500*/  @!P0 LEA.HI R0, R0, R0, RZ, 0x1 ;  /* 0x0000000000008211 */ /* 0x000fe200078f08ff */
[--C-:B------:R-:W-:Y:S01]  /*a510*/  @!P5 IMAD.WIDE R4, R5, 0x4, R14.reuse ;  /* 0x000000040504d825 */ /* 0x100fe200078e020e */
[----:B--2---:R-:W-:Y:S02]  /*a520*/  @!P1 LEA.HI R8, R3, R3, RZ, 0x1 ;  /* 0x0000000303089211 */ /* 0x004fe400078f08ff */
[----:B------:R-:W-:Y:S01]  /*a530*/  @!P3 LEA.HI R19, R19, R19, RZ, 0x1 ;  /* 0x000000131313b211 */ /* 0x000fe200078f08ff */
[----:B------:R-:W-:Y:S01]  /*a540*/  @!P6 IMAD.WIDE R6, R7, 0x4, R14 ;  /* 0x000000040706e825 */ /* 0x000fe200078e020e */
[----:B------:R-:W-:Y:S01]  /*a550*/  @!P2 LEA.HI R17, R17, R17, RZ, 0x1 ;  /* 0x000000111111a211 */ /* 0x000fe200078f08ff */
[----:B------:R0:W-:Y:S01]  /*a560*/  @!P5 ST.E.64 desc[UR36][R4.64], R58 ;  /* 0x0000003a0400d985 */ /* 0x0001e2000c101b24 */
[----:B------:R-:W-:-:S02]  /*a570*/  @!P4 LEA.HI R20, R20, R20, RZ, 0x1 ;  /* 0x000000141414c211 */ /* 0x000fc400078f08ff */
[----:B------:R-:W-:Y:S01]  /*a580*/  @!P0 LOP3.LUT R3, R0, 0xfffffffe, RZ, 0xc0, !PT ;  /* 0xfffffffe00038812 */ /* 0x000fe200078ec0ff */
[----:B------:R1:W-:Y:S01]  /*a590*/  @!P6 ST.E.64 desc[UR36][R6.64], R62 ;  /* 0x0000003e0600e985 */ /* 0x0003e2000c101b24 */
[----:B------:R-:W-:Y:S02]  /*a5a0*/  @!P1 LOP3.LUT R9, R8, 0xfffffffe, RZ, 0xc0, !PT ;  /* 0xfffffffe08099812 */ /* 0x000fe400078ec0ff */
[----:B------:R-:W-:Y:S02]  /*a5b0*/  @!P2 LOP3.LUT R17, R17, 0xfffffffe, RZ, 0xc0, !PT ;  /* 0xfffffffe1111a812 */ /* 0x000fe400078ec0ff */
[----:B---3--:R-:W-:Y:S02]  /*a5c0*/  @!P3 LOP3.LUT R11, R19, 0xfffffffe, RZ, 0xc0, !PT ;  /* 0xfffffffe130bb812 */ /* 0x008fe400078ec0ff */
        /* <DEDUP_REMOVED lines=18> */
.L_x_2224:
[----:B------:R-:W1:Y:S02]  /*a6f0*/  S2R R0, SR_TID.X ;  /* 0x0000000000007919 */ /* 0x000e640000002100 */
[----:B-1----:R-:W-:-:S05]  /*a700*/  VIADD R3, R0, 0xffffff80 ;  /* 0xffffff8000037836 */ /* 0x002fca0000000000 */
[----:B------:R-:W-:-:S13]  /*a710*/  ISETP.GT.AND P0, PT, R3, 0x7f, PT ;  /* 0x0000007f0300780c */ /* 0x000fda0003f04270 */
[----:B------:R-:W-:Y:S05]  /*a720*/  @P0 BRA `(.L_x_2185) ;  /* 0x0000003c00800947 */ /* 0x000fea0003800000 */
[----:B------:R-:W1:Y:S01]  /*a730*/  S2R R3, SR_CTAID.X ;  /* 0x0000000000037919 */ /* 0x000e620000002500 */
[----:B------:R-:W2:Y:S01]  /*a740*/  LDC R8, c[0x0][0xbe8] ;  /* 0x0002fa00ff087b82 */ /* 0x000ea20000000800 */
[----:B------:R-:W-:Y:S01]  /*a750*/  ULDC UR4, c[0x0][0xa88] ;  /* 0x0002a20000047ab9 */ /* 0x000fe20000000800 */
[----:B-1----:R-:W-:Y:S01]  /*a760*/  LEA R0, R3, R0, 0x7 ;  /* 0x0000000003007211 */ /* 0x002fe200078e38ff */
[----:B--2---:R-:W-:-:S04]  /*a770*/  IMAD R3, R8, UR4, RZ ;  /* 0x0000000408037c24 */ /* 0x004fc8000f8e02ff */
[----:B------:R-:W-:-:S05]  /*a780*/  VIADD R0, R0, 0xffffff80 ;  /* 0xffffff8000007836 */ /* 0x000fca0000000000 */
[----:B------:R-:W-:-:S13]  /*a790*/  ISETP.GE.AND P0, PT, R0, R3, PT ;  /* 0x000000030000720c */ /* 0x000fda0003f06270 */
[----:B------:R-:W-:Y:S05]  /*a7a0*/  @P0 BRA `(.L_x_2185) ;  /* 0x0000003c00600947 */ /* 0x000fea0003800000 */
[----:B------:R-:W-:Y:S01]  /*a7b0*/  ISETP.NE.AND P0, PT, R8, 0x1, PT ;  /* 0x000000010800780c */ /* 0x000fe20003f05270 */
[----:B------:R-:W1:Y:S01]  /*a7c0*/  S2UR UR4, SR_CTAID.Z ;  /* 0x00000000000479c3 */ /* 0x000e620000002700 */
[----:B------:R-:W-:Y:S01]  /*a7d0*/  SHF.R.S32.HI R3, RZ, 0x1f, R16 ;  /* 0x0000001fff037819 */ /* 0x000fe20000011410 */
[----:B------:R-:W-:Y:S02]  /*a7e0*/  ULDC.64 UR6, c[0x0][0xbd0] ;  /* 0x0002f40000067ab9 */ /* 0x000fe40000000a00 */
[----:B------:R-:W-:-:S04]  /*a7f0*/  IMAD.WIDE.U32 R4, R16, UR6, RZ ;  /* 0x0000000610047c25 */ /* 0x000fc8000f8e00ff */
[----:B------:R-:W2:Y:S01]  /*a800*/  LDC.64 R12, c[0x0][0xbd8] ;  /* 0x0002f600ff0c7b82 */ /* 0x000ea20000000a00 */
[----:B------:R-:W-:-:S04]  /*a810*/  IMAD R3, R3, UR6, RZ ;  /* 0x0000000603037c24 */ /* 0x000fc8000f8e02ff */
[----:B------:R-:W-:Y:S02]  /*a820*/  IMAD R3, R16, UR7, R3 ;  /* 0x0000000710037c24 */ /* 0x000fe4000f8e0203 */
[----:B------:R-:W-:Y:S01]  /*a830*/  IMAD.MOV R16, RZ, RZ, -R16 ;  /* 0x000000ffff107224 */ /* 0x000fe200078e0a10 */
[----:B------:R-:W0:Y:S02]  /*a840*/  @P0 LDC R9, c[0x0][0xbec] ;  /* 0x0002fb00ff090b82 */ /* 0x000e240000000800 */
[----:B------:R-:W-:Y:S01]  /*a850*/  IADD3 R5, R5, R3, RZ ;  /* 0x0000000305057210 */ /* 0x000fe20007ffe0ff */
[----:B------:R-:W-:-:S05]  /*a860*/  IMAD.MOV.U32 R3, RZ, RZ, R0 ;  /* 0x000000ffff037224 */ /* 0x000fca00078e0000 */
[----:B------:R-:W3:Y:S01]  /*a870*/  S2UR UR8, SR_CTAID.Y ;  /* 0x00000000000879c3 */ /* 0x000ee20000002600 */
[----:B-1----:R-:W-:-:S07]  /*a880*/  USHF.R.S32.HI UR5, URZ, 0x1f, UR4 ;  /* 0x0000001f3f057899 */ /* 0x002fce0008011404 */
[----:B------:R-:W3:Y:S01]  /*a890*/  LDC R7, c[0x0][0xc50] ;  /* 0x00031400ff077b82 */ /* 0x000ee20000000800 */
[C---:B--2---:R-:W-:Y:S02]  /*a8a0*/  IMAD R10, R12.reuse, UR5, RZ ;  /* 0x000000050c0a7c24 */ /* 0x044fe4000f8e02ff */
[----:B------:R-:W-:-:S04]  /*a8b0*/  IMAD.WIDE.U32 R4, R12, UR4, R4 ;  /* 0x000000040c047c25 */ /* 0x000fc8000f8e0004 */
[----:B------:R-:W-:Y:S01]  /*a8c0*/  IMAD R13, R13, UR4, R10 ;  /* 0x000000040d0d7c24 */ /* 0x000fe2000f8e020a */
[----:B------:R-:W1:Y:S01]  /*a8d0*/  @P0 LDC R11, c[0x0][0xbf0] ;  /* 0x0002fc00ff0b0b82 */ /* 0x000e620000000800 */
[----:B0-----:R-:W-:Y:S01]  /*a8e0*/  @P0 IMAD.HI.U32 R6, R0, R9, RZ ;  /* 0x0000000900060227 */ /* 0x001fe200078e00ff */
[----:B------:R-:W-:Y:S02]  /*a8f0*/  ULDC.64 UR4, c[0x0][0xbe0] ;  /* 0x0002f80000047ab9 */ /* 0x000fe40000000a00 */
[----:B------:R-:W-:Y:S01]  /*a900*/  IADD3 R5, R13, R5, RZ ;  /* 0x000000050d057210 */ /* 0x000fe20007ffe0ff */
[----:B---3--:R-:W-:-:S04]  /*a910*/  IMAD R9, R7, R16, UR8 ;  /* 0x0000000807097e24 */ /* 0x008fc8000f8e0210 */
[----:B------:R-:W-:Y:S01]  /*a920*/  IMAD.WIDE.U32 R4, R9, UR4, R4 ;  /* 0x0000000409047c25 */ /* 0x000fe2000f8e0004 */
[----:B-1----:R-:W-:Y:S02]  /*a930*/  @P0 SHF.R.U32.HI R3, RZ, R11, R6 ;  /* 0x0000000bff030219 */ /* 0x002fe40000011606 */
[----:B------:R-:W-:Y:S02]  /*a940*/  SHF.R.S32.HI R6, RZ, 0x1f, R9 ;  /* 0x0000001fff067819 */ /* 0x000fe40000011409 */
[----:B------:R-:W-:Y:S01]  /*a950*/  IADD3 R4, P0, R3, R4, RZ ;  /* 0x0000000403047210 */ /* 0x000fe20007f1e0ff */
[----:B------:R-:W-:Y:S02]  /*a960*/  IMAD.MOV R7, RZ, RZ, -R3 ;  /* 0x000000ffff077224 */ /* 0x000fe400078e0a03 */
[----:B------:R-:W-:Y:S02]  /*a970*/  IMAD R6, R6, UR4, RZ ;  /* 0x0000000406067c24 */ /* 0x000fe4000f8e02ff */
[----:B------:R-:W-:-:S02]  /*a980*/  IMAD R7, R8, R7, R0 ;  /* 0x0000000708077224 */ /* 0x000fc400078e0200 */
[----:B------:R-:W-:Y:S01]  /*a990*/  IMAD R6, R9, UR5, R6 ;  /* 0x0000000509067c24 */ /* 0x000fe2000f8e0206 */
[----:B------:R-:W-:Y:S01]  /*a9a0*/  SHF.R.S32.HI R9, RZ, 0x1f, R3 ;  /* 0x0000001fff097819 */ /* 0x000fe20000011403 */
[----:B------:R-:W-:Y:S01]  /*a9b0*/  ULDC.64 UR4, c[0x0][0xbc8] ;  /* 0x0002f20000047ab9 */ /* 0x000fe20000000a00 */
        /* <DEDUP_REMOVED lines=12> */
.L_x_2183:
        /* <DEDUP_REMOVED lines=18> */
.L_x_2227:
[----:B------:R-:W-:Y:S01]  /*aba0*/  ULDC UR44, c[0x0][0xc50] ;  /* 0x00031400002c7ab9 */ /* 0x000fe20000000800 */
[----:B------:R-:W-:Y:S01]  /*abb0*/  UMOV UR41, UR6 ;  /* 0x0000000600297c82 */ /* 0x000fe20008000000 */
[----:B------:R-:W-:-:S11]  /*abc0*/  UISETP.NE.AND UP0, UPT, UR44, 0x1, UPT ;  /* 0x000000012c00788c */ /* 0x000fd6000bf05270 */
[----:B------:R-:W-:Y:S01]  /*abd0*/  @UP0 ULDC UR4, c[0x0][0xc54] ;  /* 0x0003150000040ab9 */ /* 0x000fe20000000800 */
[----:B------:R-:W-:Y:S01]  /*abe0*/  @UP0 ULDC UR7, c[0x0][0xc58] ;  /* 0x0003160000070ab9 */ /* 0x000fe20000000800 */
[----:B------:R-:W-:-:S04]  /*abf0*/  UIMAD.WIDE.U32 UR4, UR6, UR4, URZ ;  /* 0x00000004060472a5 */ /* 0x000fc8000f8e003f */
[----:B------:R-:W-:-:S12]  /*ac00*/  @UP0 USHF.R.U32.HI UR41, URZ, UR7, UR5 ;  /* 0x000000073f290299 */ /* 0x000fd80008011605 */
.L_x_2228:
[----:B------:R-:W-:Y:S01]  /*ac10*/  ISETP.GE.AND P0, PT, R31, RZ, PT ;  /* 0x000000ff1f00720c */ /* 0x000fe20003f06270 */
[----:B------:R-:W-:Y:S01]  /*ac20*/  UIADD3 UR4, -UR41, URZ, URZ ;  /* 0x0000003f29047290 */ /* 0x000fe2000fffe13f */
[----:B------:R-:W-:Y:S01]  /*ac30*/  MOV R9, 0x1 ;  /* 0x0000000100097802 */ /* 0x000fe20000000f00 */
[----:B------:R-:W-:Y:S02]  /*ac40*/  IMAD.MOV.U32 R0, RZ, RZ, RZ ;  /* 0x000000ffff007224 */ /* 0x000fe400078e00ff */
[----:B------:R-:W-:Y:S01]  /*ac50*/  UIMAD UR44, UR44, UR4, UR6 ;  /* 0x000000042c2c72a4 */ /* 0x000fe2000f8e0206 */
[----:B------:R-:W-:-:S07]  /*ac60*/  IMAD.MOV.U32 R10, RZ, RZ, 0x1 ;  /* 0x00000001ff0a7424 */ /* 0x000fce00078e00ff */
[----:B------:R-:W-:Y:S05]  /*ac70*/  @!P0 BRA `(.L_x_2229) ;  /* 0x0000003400748947 */ /* 0x000fea0003800000 */
[----:B------:R-:W0:Y:S01]  /*ac80*/  LDC.64 R4, c[0x0][0xa28] ;  /* 0x00028a00ff047b82 */ /* 0x000e220000000a00 */
[----:B------:R-:W-:Y:S01]  /*ac90*/  ULDC UR4, c[0x0][0x448] ;  /* 0x0001120000047ab9 */ /* 0x000fe20000000800 */
[----:B------:R-:W-:Y:S01]  /*aca0*/  ULDC UR7, c[0x0][0x2f0] ;  /* 0x0000bc0000077ab9 */ /* 0x000fe20000000800 */
[----:B------:R-:W-:-:S05]  /*acb0*/  MOV R30, RZ ;  /* 0x000000ff001e7202 */ /* 0x000fca0000000f00 */
[----:B------:R-:W1:Y:S01]  /*acc0*/  S2UR UR48, SR_CTAID.X ;  /* 0x00000000003079c3 */ /* 0x000e620000002500 */
[----:B------:R-:W-:Y:S01]  /*acd0*/  UISETP.NE.AND UP1, UPT, UR4, 0x1, UPT ;  /* 0x000000010400788c */ /* 0x000fe2000bf25270 */
[----:B------:R-:W-:Y:S02]  /*ace0*/  ULDC UR8, c[0x0][0x288] ;  /* 0x0000a20000087ab9 */ /* 0x000fe40000000800 */
[----:B------:R-:W-:Y:S02]  /*acf0*/  ULDC.64 UR4, c[0x0][0x418] ;  /* 0x0001060000047ab9 */ /* 0x000fe40000000a00 */
[----:B------:R-:W-:-:S03]  /*ad00*/  UISETP.NE.U32.AND UP0, UPT, UR4, URZ, UPT ;  /* 0x0000003f0400728c */ /* 0x000fc6000bf05070 */
[----:B------:R-:W-:Y:S01]  /*ad10*/  ULDC UR4, c[0x0][0x424] ;  /* 0x0001090000047ab9 */ /* 0x000fe20000000800 */
[----:B------:R-:W-:-:S03]  /*ad20*/  UISETP.NE.AND.EX UP0, UPT, UR5, URZ, UPT, UP0 ;  /* 0x0000003f0500728c */ /* 0x000fc6000bf05300 */
[----:B------:R-:W-:Y:S01]  /*ad30*/  @UP1 ULDC UR5, c[0x0][0x44c] ;  /* 0x0001130000051ab9 */ /* 0x000fe20000000800 */
[----:B0-----:R-:W-:Y:S01]  /*ad40*/  ISETP.NE.U32.AND P0, PT, R4, RZ, PT ;  /* 0x000000ff0400720c */ /* 0x001fe20003f05070 */
[----:B------:R-:W-:-:S03]  /*ad50*/  USEL UR42, UR4, 0x1, UP0 ;  /* 0x00000001042a7887 */ /* 0x000fc60008000000 */
[----:B------:R-:W-:Y:S01]  /*ad60*/  ISETP.NE.AND.EX P0, PT, R5, RZ, PT, P0 ;  /* 0x000000ff0500720c */ /* 0x000fe20003f05300 */
[----:B-1----:R-:W-:Y:S02]  /*ad70*/  ULEA UR6, UR48, 0x7f, 0x7 ;  /* 0x0000007f30067891 */ /* 0x002fe4000f8e383f */
[----:B------:R-:W-:Y:S02]  /*ad80*/  UIMAD UR42, UR42, UR7, URZ ;  /* 0x000000072a2a72a4 */ /* 0x000fe4000f8e023f */
[----:B------:R-:W-:Y:S01]  /*ad90*/  UIMAD.WIDE.U32 UR4, UR6, UR5, URZ ;  /* 0x00000005060472a5 */ /* 0x000fe2000f8e003f */
[----:B------:R-:W-:-:S03]  /*ada0*/  @UP1 ULDC UR7, c[0x0][0x450] ;  /* 0x0001140000071ab9 */ /* 0x000fc60000000800 */
[----:B------:R-:W-:-:S04]  /*adb0*/  @UP1 USHF.R.U32.HI UR6, URZ, UR7, UR5 ;  /* 0x000000073f061299 */ /* 0x000fc80008011605 */
[----:B------:R-:W0:Y:S01]  /*adc0*/  @P0 LDC.64 R4, c[0x0][0xa28] ;  /* 0x00028a00ff040b82 */ /* 0x000e220000000a00 */
[----:B------:R-:W-:Y:S02]  /*add0*/  UIADD3 UR5, UR42, 0x60, -UR8 ;  /* 0x000000602a057890 */ /* 0x000fe4000fffe808 */
[----:B------:R-:W-:Y:S02]  /*ade0*/  UIADD3 UR4, UR42, 0x5f, URZ ;  /* 0x0000005f2a047890 */ /* 0x000fe4000fffe03f */
[----:B------:R-:W-:Y:S02]  /*adf0*/  UIADD3 UR6, UR5, UR6, URZ ;  /* 0x0000000605067290 */ /* 0x000fe4000fffe03f */
[----:B------:R-:W-:Y:S02]  /*ae00*/  UIMAD.WIDE UR4, UR4, 0x2aaaaaab, URZ ;  /* 0x2aaaaaab040478a5 */ /* 0x000fe4000f8e023f */
[----:B------:R-:W-:Y:S02]  /*ae10*/  UIMAD.WIDE UR6, UR6, 0x2aaaaaab, URZ ;  /* 0x2aaaaaab060678a5 */ /* 0x000fe4000f8e023f */
[----:B------:R-:W-:-:S02]  /*ae20*/  USHF.R.U32.HI UR43, URZ, 0x1f, UR5 ;  /* 0x0000001f3f2b7899 */ /* 0x000fc40008011605 */
[----:B------:R-:W-:Y:S02]  /*ae30*/  USHF.R.U32.HI UR45, URZ, 0x1f, UR7 ;  /* 0x0000001f3f2d7899 */ /* 0x000fe40008011607 */
[----:B------:R-:W-:Y:S02]  /*ae40*/  ULEA.HI.SX32 UR43, UR5, UR43, 0x1c ;  /* 0x0000002b052b7291 */ /* 0x000fe4000f8fe23f */
[----:B------:R-:W-:-:S04]  /*ae50*/  ULEA.HI.SX32 UR45, UR7, UR45, 0x1c ;  /* 0x0000002d072d7291 */ /* 0x000fc8000f8fe23f */
[----:B------:R-:W-:Y:S02]  /*ae60*/  UISETP.LT.AND UP0, UPT, UR43, UR45, UPT ;  /* 0x0000002d2b00728c */ /* 0x000fe4000bf01270 */
[----:B------:R-:W-:Y:S01]  /*ae70*/  UP2UR UR49, UPR, URZ, 0x2 ;  /* 0x000000023f317883 */ /* 0x000fe20008000000 */
[----:B0-----:R-:W-:Y:S01]  /*ae80*/  @P0 IMAD.WIDE R4, R31, 0x4, R4 ;  /* 0x000000041f040825 */ /* 0x001fe200078e0204 */
[----:B------:R-:W-:-:S04]  /*ae90*/  USEL UR11, UR43, UR45, UP0 ;  /* 0x0000002d2b0b7287 */ /* 0x000fc80008000000 */
[----:B------:R-:W-:Y:S01]  /*aea0*/  UISETP.GE.AND UP1, UPT, UR11, 0x1, UPT ;  /* 0x000000010b00788c */ /* 0x000fe2000bf26270 */
[----:B------:R0:W5:Y:S01]  /*aeb0*/  @P0 LDG.E R30, desc[UR36][R4.64] ;  /* 0x00000024041e0981 */ /* 0x000162000c1e1900 */
[----:B------:R-:W-:Y:S02]  /*aec0*/  USHF.R.U32.HI UR9, URZ, 0x10, UR44 ;  /* 0x000000103f097899 */ /* 0x000fe4000801162c */
[----:B------:R-:W-:Y:S02]  /*aed0*/  ULOP3.LUT UR44, UR44, 0xffff, URZ, 0xc0, !UPT ;  /* 0x0000ffff2c2c7892 */ /* 0x000fe4000f8ec03f */
[----:B------:R-:W-:Y:S01]  /*aee0*/  PLOP3.LUT P0, PT, PT, PT, UP1, 0x80, 0x0 ;  /* 0x000000000000781c */ /* 0x000fe20003f0f018 */
[----:B------:R-:W-:Y:S01]  /*aef0*/  UISETP.NE.AND UP0, UPT, UR9, URZ, UPT ;  /* 0x0000003f0900728c */ /* 0x000fe2000bf05270 */
[----:B------:R-:W-:-:S10]  /*af00*/  UMOV UR40, URZ ;  /* 0x0000003f00287c82 */ /* 0x000fd40008000000 */
[----:B------:R-:W-:Y:S01]  /*af10*/  @!UP0 ULDC UR9, c[0x0][0x9f0] ;  /* 0x00027c0000098ab9 */ /* 0x000fe20000000800 */
[----:B0-----:R-:W-:Y:S05]  /*af20*/  @!P0 BRA `(.L_x_2230) ;  /* 0x0000000000788947 */ /* 0x001fea0003800000 */
[----:B------:R-:W-:Y:S01]  /*af30*/  IABS R0, UR9 ;  /* 0x0000000900007c13 */ /* 0x000fe20008000000 */
[----:B------:R-:W-:Y:S02]  /*af40*/  UIADD3 UR6, UR9, -0x1, UR11 ;  /* 0xffffffff09067890 */ /* 0x000fe4000fffe00b */
[----:B------:R-:W-:Y:S01]  /*af50*/  IABS R5, UR9 ;  /* 0x0000000900057c13 */ /* 0x000fe20008000000 */
[----:B------:R-:W-:Y:S01]  /*af60*/  UMOV UR4, URZ ;  /* 0x0000003f00047c82 */ /* 0x000fe20008000000 */
[----:B------:R-:W-:Y:S02]  /*af70*/  R2UR UR10, R0 ;  /* 0x00000000000a72ca */ /* 0x000fe400000e0000 */
[----:B------:R-:W-:Y:S01]  /*af80*/  IABS R4, UR6 ;  /* 0x0000000600047c13 */ /* 0x000fe20008000000 */
[----:B------:R-:W-:-:S03]  /*af90*/  ULOP3.LUT UR6, UR6, UR9, URZ, 0x3c, !UPT ;  /* 0x0000000906067292 */ /* 0x000fc6000f8e3c3f */
[----:B------:R-:W-:-:S07]  /*afa0*/  R2UR UR8, R4 ;  /* 0x00000000040872ca */ /* 0x000fce00000e0000 */
        /* <DEDUP_REMOVED lines=22> */
.L_x_2230:
[----:B------:R-:W-:Y:S02]  /*b110*/  UIMAD UR50, UR44, UR40, URZ ;  /* 0x000000282c3272a4 */ /* 0x000fe4000f8e023f */
[----:B------:R-:W-:Y:S02]  /*b120*/  MOV R3, UR40 ;  /* 0x0000002800037c02 */ /* 0x000fe40008000f00 */
[----:B------:R-:W-:Y:S02]  /*b130*/  MOV R10, 0x1 ;  /* 0x00000001000a7802 */ /* 0x000fe40000000f00 */
[----:B------:R-:W-:-:S05]  /*b140*/  IMAD.U32 R0, RZ, RZ, UR50 ;  /* 0x00000032ff007e24 */ /* 0x000fca000f8e00ff */
        /* <DEDUP_REMOVED lines=22> */
[----:B------:R-:W-:Y:S01]  /*b2b0*/  MOV R11, UR5 ;  /* 0x00000005000b7c02 */ /* 0x000fe20008000f00 */
[----:B------:R-:W-:Y:S01]  /*b2c0*/  IMAD.U32 R10, RZ, RZ, UR4 ;  /* 0x00000004ff0a7e24 */ /* 0x000fe2000f8e00ff */
[----:B------:R-:W-:Y:S01]  /*b2d0*/  MOV R13, RZ ;  /* 0x000000ff000d7202 */ /* 0x000fe20000000f00 */
[----:B------:R-:W-:-:S02]  /*b2e0*/  IMAD.MOV.U32 R8, RZ, RZ, 0x70 ;  /* 0x00000070ff087424 */ /* 0x000fc400078e00ff */
[----:B------:R-:W-:-:S07]  /*b2f0*/  IMAD.MOV.U32 R12, RZ, RZ, 0x1 ;  /* 0x00000001ff0c7424 */ /* 0x000fce00078e00ff */
[----:B------:R-:W-:-:S07]  /*b300*/  LEPC R20, `(.L_x_2231) ;  /* 0x000000001014794e */ /* 0x000fce0000000000 */
[----:B0----5:R-:W-:Y:S05]  /*b310*/  CALL.ABS.NOINC R14 ;  /* 0x000000000e007343 */ /* 0x021fea0003c00000 */
.L_x_2231:
        /* <DEDUP_REMOVED lines=12> */
[----:B------:R-:W-:Y:S01]  /*b3e0*/  IMAD.U32 R7, RZ, RZ, UR7 ;  /* 0x00000007ff077e24 */ /* 0x000fe2000f8e00ff */
[----:B------:R-:W-:Y:S01]  /*b3f0*/  MOV R11, UR5 ;  /* 0x00000005000b7c02 */ /* 0x000fe20008000f00 */
[----:B------:R-:W-:Y:S01]  /*b400*/  IMAD.U32 R10, RZ, RZ, UR4 ;  /* 0x00000004ff0a7e24 */ /* 0x000fe2000f8e00ff */
[----:B------:R-:W-:Y:S01]  /*b410*/  MOV R13, RZ ;  /* 0x000000ff000d7202 */ /* 0x000fe20000000f00 */
[----:B------:R-:W-:-:S02]  /*b420*/  IMAD.MOV.U32 R8, RZ, RZ, 0x70 ;  /* 0x00000070ff087424 */ /* 0x000fc400078e00ff */
[----:B0-----:R-:W-:-:S07]  /*b430*/  IMAD.MOV.U32 R12, RZ, RZ, 0x1 ;  /* 0x00000001ff0c7424 */ /* 0x001fce00078e00ff */
[----:B------:R-:W-:-:S07]  /*b440*/  LEPC R20, `(.L_x_2233) ;  /* 0x000000001014794e */ /* 0x000fce0000000000 */
[----:B-1---5:R-:W-:Y:S05]  /*b450*/  CALL.ABS.NOINC R14 ;  /* 0x000000000e007343 */ /* 0x022fea0003c00000 */
.L_x_2233:
[----:B------:R0:W1:Y:S01]  /*b460*/  LDC.64 R14, c[0x4][R17] ;  /* 0x01000000110e7b82 */ /* 0x0000620000000a00 */
[----:B------:R-:W-:Y:S01]  /*b470*/  ULDC.64 UR4, c[0x4][0x90] ;  /* 0x0100240000047ab9 */ /* 0x000fe20000000a00 */
[----:B------:R-:W-:Y:S01]  /*b480*/  ULDC.64 UR6, c[0x4][0x98] ;  /* 0x0100260000067ab9 */ /* 0x000fe20000000a00 */
[----:B------:R-:W-:Y:S01]  /*b490*/  IMAD.U32 R4, RZ, RZ, UR4 ;  /* 0x00000004ff047e24 */ /* 0x000fe2000f8e00ff */
[----:B------:R-:W-:Y:S01]  /*b4a0*/  MOV R6, UR6 ;  /* 0x0000000600067c02 */ /* 0x000fe20008000f00 */
[----:B------:R-:W-:Y:S01]  /*b4b0*/  IMAD.U32 R5, RZ, RZ, UR5 ;  /* 0x00000005ff057e24 */ /* 0x000fe2000f8e00ff */
[----:B------:R-:W-:Y:S01]  /*b4c0*/  ULDC.64 UR4, c[0x4][0x18] ;  /* 0x0100060000047ab9 */ /* 0x000fe20000000a00 */
[----:B------:R-:W-:Y:S01]  /*b4d0*/  IMAD.U32 R7, RZ, RZ, UR7 ;  /* 0x00000007ff077e24 */ /* 0x000fe2000f8e00ff */
[----:B------:R-:W-:Y:S01]  /*b4e0*/  MOV R11, UR5 ;  /* 0x00000005000b7c02 */ /* 0x000fe20008000f00 */
[----:B------:R-:W-:Y:S01]  /*b4f0*/  IMAD.U32 R10, RZ, RZ, UR4 ;  /* 0x00000004ff0a7e24 */ /* 0x000fe2000f8e00ff */
[----:B------:R-:W-:Y:S01]  /*b500*/  MOV R13, RZ ;  /* 0x000000ff000d7202 */ /* 0x000fe20000000f00 */
[----:B------:R-:W-:-:S02]  /*b510*/  IMAD.MOV.U32 R8, RZ, RZ, 0x70 ;  /* 0x00000070ff087424 */ /* 0x000fc400078e00ff */
[----:B0-----:R-:W-:-:S07]  /*b520*/  IMAD.MOV.U32 R12, RZ, RZ, 0x1 ;  /* 0x00000001ff0c7424 */ /* 0x001fce00078e00ff */
[----:B------:R-:W-:-:S07]  /*b530*/  LEPC R20, `(.L_x_2232) ;  /* 0x000000001014794e */ /* 0x000fce0000000000 */
[----:B-1----:R-:W-:Y:S05]  /*b540*/  CALL.ABS.NOINC R14 ;  /* 0x000000000e007343 */ /* 0x002fea0003c00000 */
.L_x_2232:
[----:B------:R-:W0:Y:S01]  /*b550*/  LDC.64 R4, c[0x0][0x9f8] ;  /* 0x00027e00ff047b82 */ /* 0x000e220000000a00 */
[----:B------:R-:W-:Y:S01]  /*b560*/  IMAD.SHL.U32 R6, R19, 0x8, RZ ;  /* 0x0000000813067824 */ /* 0x000fe200078e00ff */
[----:B------:R-:W-:Y:S01]  /*b570*/  ULDC UR4, c[0x0][0x2f4] ;  /* 0x0000bd0000047ab9 */ /* 0x000fe20000000800 */
[----:B------:R-:W-:Y:S01]  /*b580*/  IMAD.MOV.U32 R29, RZ, RZ, R31 ;  /* 0x000000ffff1d7224 */ /* 0x000fe200078e001f */
        /* <DEDUP_REMOVED lines=12> */
[----:B------:R-:W-:Y:S01]  /*b650*/  UMOV UR6, 0xffffffff ;  /* 0xffffffff00067882 */ /* 0x000fe20000000000 */
[----:B------:R-:W-:Y:S02]  /*b660*/  LOP3.LUT R24, R27, 0x80, RZ, 0xfc, !PT ;  /* 0x000000801b187812 */ /* 0x000fe400078efcff */
[----:B------:R-:W-:Y:S02]  /*b670*/  SHF.L.U32 R26, R19, 0x4, RZ ;  /* 0x00000004131a7819 */ /* 0x000fe400000006ff */
[----:B------:R-:W-:Y:S02]  /*b680*/  ISETP.GE.AND P1, PT, R24, UR4, PT ;  /* 0x0000000418007c0c */ /* 0x000fe4000bf26270 */
[----:B------:R-:W-:Y:S02]  /*b690*/  ISETP.GE.AND P3, PT, R27, UR5, PT ;  /* 0x000000051b007c0c */ /* 0x000fe4000bf66270 */
[----:B------:R-:W-:-:S02]  /*b6a0*/  LOP3.LUT R7, R19, 0x7f, RZ, 0xc0, !PT ;  /* 0x0000007f13077812 */ /* 0x000fc400078ec0ff */
[----:B------:R-:W-:Y:S02]  /*b6b0*/  LOP3.LUT R26, R26, 0x70, RZ, 0xc0, !PT ;  /* 0x000000701a1a7812 */ /* 0x000fe400078ec0ff */
[----:B------:R-:W-:Y:S02]  /*b6c0*/  @P0 LOP3.LUT R36, R36, 0x4, RZ, 0xfc, !PT ;  /* 0x0000000424240812 */ /* 0x000fe400078efcff */
[----:B------:R-:W-:Y:S02]  /*b6d0*/  ISETP.GE.AND P0, PT, R25, UR5, PT ;  /* 0x0000000519007c0c */ /* 0x000fe4000bf06270 */
[----:B------:R-:W-:-:S04]  /*b6e0*/  LOP3.LUT R36, R36, 0xfffffffd, RZ, 0xc0, !PT ;  /* 0xfffffffd24247812 */ /* 0x000fc800078ec0ff */
[----:B------:R-:W-:-:S04]  /*b6f0*/  @P2 LOP3.LUT R36, R36, 0x2, RZ, 0xfc, !PT ;  /* 0x0000000224242812 */ /* 0x000fc800078efcff */
[----:B------:R-:W-:-:S04]  /*b700*/  LOP3.LUT R36, R36, 0xfffffffe, RZ, 0xc0, !PT ;  /* 0xfffffffe24247812 */ /* 0x000fc800078ec0ff */
[----:B------:R-:W-:Y:S01]  /*b710*/  @P1 LOP3.LUT R36, R36, 0x1, RZ, 0xfc, !PT ;  /* 0x0000000124241812 */ /* 0x000fe200078efcff */
[----:B01----:R-:W-:Y:S06]  /*b720*/  BRA.DIV UR6, `(.L_x_2234) ;  /* 0x0000003206307947 */ /* 0x003fec000b800000 */
.L_x_2276:
[----:B------:R-:W-:Y:S01]  /*b730*/  UIADD3 UR4, UR51, -0x1, URZ ;  /* 0xffffffff33047890 */ /* 0x000fe2000fffe03f */
[----:B------:R-:W-:Y:S02]  /*b740*/  SHF.R.U32.HI R23, RZ, 0x3, R7 ;  /* 0x00000003ff177819 */ /* 0x000fe40000011607 */
[----:B------:R-:W-:Y:S02]  /*b750*/  ISETP.NE.AND P2, PT, R28, 0x1, PT ;  /* 0x000000011c00780c */ /* 0x000fe40003f45270 */
[----:B------:R-:W-:Y:S01]  /*b760*/  LOP3.LUT R22, R26, R23, RZ, 0xfc, !PT ;  /* 0x000000171a167212 */ /* 0x000fe200078efcff */
[----:B------:R-:W-:Y:S01]  /*b770*/  IMAD.U32 R13, RZ, RZ, UR4 ;  /* 0x00000004ff0d7e24 */ /* 0x000fe2000f8e00ff */
[----:B-----5:R-:W-:Y:S02]  /*b780*/  SHF.R.S32.HI R33, RZ, 0x1f, R29 ;  /* 0x0000001fff217819 */ /* 0x020fe4000001141d */
[----:B------:R-:W-:Y:S01]  /*b790*/  LOP3.LUT R36, R36, 0xffffffdf, RZ, 0xc0, !PT ;  /* 0xffffffdf24247812 */ /* 0x000fe200078ec0ff */
[----:B------:R-:W-:Y:S01]  /*b7a0*/  IMAD R13, R13, 0x60, R22 ;  /* 0x000000600d0d7824 */ /* 0x000fe200078e0216 */
[----:B------:R-:W-:-:S04]  /*b7b0*/  R2UR UR5, R2 ;  /* 0x00000000020572ca */ /* 0x000fc800000e0000 */
[C---:B------:R-:W-:Y:S01]  /*b7c0*/  ISETP.GE.AND P1, PT, R13.reuse, UR42, PT ;  /* 0x0000002a0d007c0c */ /* 0x040fe2000bf26270 */
[----:B------:R-:W0:Y:S01]  /*b7d0*/  @P2 LDC R0, c[0x0][0x434] ;  /* 0x00010d00ff002b82 */ /* 0x000e220000000800 */
[----:B------:R-:W-:Y:S01]  /*b7e0*/  IMAD.IADD R13, R13, 0x1, R30 ;  /* 0x000000010d0d7824 */ /* 0x000fe200078e021e */
[----:B------:R-:W-:Y:S02]  /*b7f0*/  @P2 LOP3.LUT R36, R36, 0x20, RZ, 0xfc, !PT ;  /* 0x0000002024242812 */ /* 0x000fe400078efcff */
[----:B------:R-:W-:Y:S02]  /*b800*/  ISETP.GT.U32.OR P1, PT, R22, 0x5f, P1 ;  /* 0x0000005f1600780c */ /* 0x000fe40000f24470 */
[----:B------:R-:W-:Y:S02]  /*b810*/  MOV R10, R13 ;  /* 0x0000000d000a7202 */ /* 0x000fe40000000f00 */
[----:B------:R-:W1:Y:S09]  /*b820*/  @P2 LDC R3, c[0x0][0x438] ;  /* 0x00010e00ff032b82 */ /* 0x000e720000000800 */
[----:B------:R-:W2:Y:S01]  /*b830*/  @!P1 LDC.64 R4, c[0x0][0x428] ;  /* 0x00010a00ff049b82 */ /* 0x000ea20000000a00 */
[----:B0-----:R-:W-:-:S07]  /*b840*/  @P2 IMAD.HI.U32 R0, R13, R0, RZ ;  /* 0x000000000d002227 */ /* 0x001fce00078e00ff */
[----:B------:R-:W0:Y:S01]  /*b850*/  @!P1 LDC.64 R8, c[0x0][0x418] ;  /* 0x00010600ff089b82 */ /* 0x000e220000000a00 */
[----:B-1----:R-:W-:-:S04]  /*b860*/  @P2 SHF.R.U32.HI R10, RZ, R3, R0 ;  /* 0x00000003ff0a2219 */ /* 0x002fc80000011600 */
[----:B------:R-:W-:Y:S01]  /*b870*/  @!P1 SHF.R.S32.HI R11, RZ, 0x1f, R10 ;  /* 0x0000001fff0b9819 */ /* 0x000fe2000001140a */
[----:B--2---:R-:W-:-:S04]  /*b880*/  @!P1 IMAD R0, R33, R4, RZ ;  /* 0x0000000421009224 */ /* 0x004fc800078e02ff */
[C---:B------:R-:W-:Y:S02]  /*b890*/  @!P1 IMAD R3, R29.reuse, R5, R0 ;  /* 0x000000051d039224 */ /* 0x040fe400078e0200 */
[----:B------:R-:W-:-:S04]  /*b8a0*/  @!P1 IMAD.WIDE.U32 R4, R29, R4, R10 ;  /* 0x000000041d049225 */ /* 0x000fc800078e000a */
[----:B------:R-:W-:Y:S01]  /*b8b0*/  @!P1 IMAD.IADD R0, R5, 0x1, R3 ;  /* 0x0000000105009824 */ /* 0x000fe200078e0203 */
[----:B0-----:R-:W-:Y:S01]  /*b8c0*/  @!P1 LEA R8, P2, R4, R8, 0x2 ;  /* 0x0000000804089211 */ /* 0x001fe200078410ff */
[----:B------:R-:W-:-:S03]  /*b8d0*/  IMAD.MOV.U32 R3, RZ, RZ, RZ ;  /* 0x000000ffff037224 */ /* 0x000fc600078e00ff */
[----:B------:R-:W-:-:S05]  /*b8e0*/  @!P1 LEA.HI.X R9, R4, R9, R0, 0x2, P2 ;  /* 0x0000000904099211 */ /* 0x000fca00010f1400 */
[----:B------:R0:W5:Y:S01]  /*b8f0*/  @!P1 LDG.E R3, desc[UR36][R8.64] ;  /* 0x0000002408039981 */ /* 0x000162000c1e1900 */
[----:B------:R-:W-:Y:S01]  /*b900*/  ULOP3.LUT UR5, UR5, 0x2, URZ, 0xfc, !UPT ;  /* 0x0000000205057892 */ /* 0x000fe2000f8efc3f */
[----:B------:R-:W-:Y:S01]  /*b910*/  SEL R0, RZ, 0xffffffff, P0 ;  /* 0xffffffffff007807 */ /* 0x000fe20000000000 */
[----:B------:R-:W-:Y:S01]  /*b920*/  IMAD.MOV R10, RZ, RZ, -R10 ;  /* 0x000000ffff0a7224 */ /* 0x000fe200078e0a0a */
[----:B------:R-:W-:Y:S01]  /*b930*/  ISETP.GT.U32.AND P0, PT, R22, 0x5f, PT ;  /* 0x0000005f1600780c */ /* 0x000fe20003f04070 */
[----:B------:R-:W-:Y:S01]  /*b940*/  IMAD.U32 R35, RZ, RZ, UR4 ;  /* 0x00000004ff237e24 */ /* 0x000fe2000f8e00ff */
[----:B------:R-:W-:Y:S01]  /*b950*/  LOP3.LUT R36, R36, 0xffffffef, RZ, 0xc0, !PT ;  /* 0xffffffef24247812 */ /* 0x000fe200078ec0ff */
[----:B------:R-:W-:Y:S01]  /*b960*/  IMAD.SHL.U32 R5, R0, 0x2, RZ ;  /* 0x0000000200057824 */ /* 0x000fe200078e00ff */
[----:B------:R-:W-:Y:S01]  /*b970*/  MOV R4, UR5 ;  /* 0x0000000500047c02 */ /* 0x000fe20008000f00 */
[----:B------:R-:W-:Y:S01]  /*b980*/  IMAD R10, R28, R10, R13 ;  /* 0x0000000a1c0a7224 */ /* 0x000fe200078e020d */
[----:B------:R-:W-:-:S02]  /*b990*/  SEL R32, RZ, 0x1, P3 ;  /* 0x00000001ff207807 */ /* 0x000fc40001800000 */
[----:B------:R-:W-:Y:S02]  /*b9a0*/  ISETP.NE.AND P4, PT, R4, 0x3, PT ;  /* 0x000000030400780c */ /* 0x000fe40003f85270 */
[----:B------:R-:W-:Y:S02]  /*b9b0*/  MOV R34, UR41 ;  /* 0x0000002900227c02 */ /* 0x000fe40008000f00 */
[----:B------:R-:W-:Y:S02]  /*b9c0*/  LOP3.LUT R32, R5, 0x2, R32, 0xe2, !PT ;  /* 0x0000000205207812 */ /* 0x000fe400078ee220 */
[----:B------:R-:W-:-:S07]  /*b9d0*/  SHF.R.S32.HI R34, RZ, 0x1f, R34 ;  /* 0x0000001fff227819 */ /* 0x000fce0000011422 */
[----:B------:R-:W-:-:S04]  /*b9e0*/  @P4 LOP3.LUT R36, R36, 0x10, RZ, 0xfc, !PT ;  /* 0x0000001024244812 */ /* 0x000fc800078efcff */
[----:B------:R-:W-:-:S04]  /*b9f0*/  LOP3.LUT R36, R36, 0xfffffff7, RZ, 0xc0, !PT ;  /* 0xfffffff724247812 */ /* 0x000fc800078ec0ff */
[----:B------:R-:W-:Y:S01]  /*ba00*/  @P0 LOP3.LUT R36, R36, 0x8, RZ, 0xfc, !PT ;  /* 0x0000000824240812 */ /* 0x000fe200078efcff */
[----:B0-----:R-:W-:Y:S06]  /*ba10*/  @!P4 BRA `(.L_x_2235) ;  /* 0x000000000004c947 */ /* 0x001fec0003800000 */
[----:B------:R-:W-:Y:S01]  /*ba20*/  BPT.TRAP 0x1 ;  /* 0x000000040000795c */ /* 0x000fe20000300000 */
.L_x_2235:
        /* <DEDUP_REMOVED lines=26> */
.L_x_2277:
[----:B------:R-:W-:Y:S01]  /*bbd0*/  ULDC.64 UR4, c[0x0][0x300] ;  /* 0x0000c00000047ab9 */ /* 0x000fe20000000a00 */
[----:B------:R-:W-:Y:S01]  /*bbe0*/  R2UR UR6, R34 ;  /* 0x00000000220672ca */ /* 0x000fe200000e0000 */
[----:B0-----:R-:W-:Y:S01]  /*bbf0*/  IMAD R5, R8, UR4, RZ ;  /* 0x0000000408057c24 */ /* 0x001fe2000f8e02ff */
[C---:B------:R-:W-:Y:S01]  /*bc00*/  LOP3.LUT P3, RZ, R36.reuse, 0x4, RZ, 0xc0, !PT ;  /* 0x0000000424ff7812 */ /* 0x040fe2000786c0ff */
[----:B------:R-:W-:Y:S01]  /*bc10*/  IMAD.MOV.U32 R8, RZ, RZ, -0x60 ;  /* 0xffffffa0ff087424 */ /* 0x000fe200078e00ff */
[----:B------:R-:W-:Y:S01]  /*bc20*/  LOP3.LUT P2, RZ, R36, 0x2, RZ, 0xc0, !PT ;  /* 0x0000000224ff7812 */ /* 0x000fe2000784c0ff */
[----:B------:R-:W-:Y:S01]  /*bc30*/  IMAD R9, R10, UR5, R5 ;  /* 0x000000050a097c24 */ /* 0x000fe2000f8e0205 */
[----:B------:R-:W-:Y:S01]  /*bc40*/  LOP3.LUT P1, RZ, R36, 0x1, RZ, 0xc0, !PT ;  /* 0x0000000124ff7812 */ /* 0x000fe2000782c0ff */
[----:B------:R-:W-:Y:S01]  /*bc50*/  IMAD.WIDE.U32 R4, R10, UR4, RZ ;  /* 0x000000040a047c25 */ /* 0x000fe2000f8e00ff */
[----:B------:R-:W-:-:S03]  /*bc60*/  ULDC.64 UR4, c[0x0][0x310] ;  /* 0x0000c40000047ab9 */ /* 0x000fc60000000a00 */
[----:B------:R-:W-:Y:S02]  /*bc70*/  IMAD.IADD R5, R5, 0x1, R9 ;  /* 0x0000000105057824 */ /* 0x000fe400078e0209 */
[----:B------:R-:W-:Y:S02]  /*bc80*/  IMAD R0, R0, UR4, RZ ;  /* 0x0000000400007c24 */ /* 0x000fe4000f8e02ff */
[----:B------:R-:W-:-:S04]  /*bc90*/  IMAD.WIDE.U32 R4, R3, UR4, R4 ;  /* 0x0000000403047c25 */ /* 0x000fc8000f8e0004 */
[----:B------:R-:W-:Y:S01]  /*bca0*/  IMAD R9, R3, UR5, R0 ;  /* 0x0000000503097c24 */ /* 0x000fe2000f8e0200 */
[----:B------:R-:W-:Y:S01]  /*bcb0*/  ULDC.64 UR4, c[0x0][0x308] ;  /* 0x0000c20000047ab9 */ /* 0x000fe20000000a00 */
[----:B------:R-:W-:Y:S01]  /*bcc0*/  IMAD R8, R35, R8, UR42 ;  /* 0x0000002a23087e24 */ /* 0x000fe2000f8e0208 */
[----:B------:R-:W-:Y:S01]  /*bcd0*/  MOV R3, UR4 ;  /* 0x0000000400037c02 */ /* 0x000fe20008000f00 */
[----:B------:R-:W-:Y:S01]  /*bce0*/  UIMAD UR4, UR6, UR4, URZ ;  /* 0x00000004060472a4 */ /* 0x000fe2000f8e023f */
[----:B------:R-:W-:Y:S02]  /*bcf0*/  IMAD.IADD R5, R5, 0x1, R9 ;  /* 0x0000000105057824 */ /* 0x000fe400078e0209 */
[----:B------:R-:W-:Y:S01]  /*bd00*/  ULDC.64 UR6, c[0x0][0x2e8] ;  /* 0x0000ba0000067ab9 */ /* 0x000fe20000000a00 */
[----:B------:R-:W-:Y:S02]  /*bd10*/  UIMAD UR4, UR41, UR5, UR4 ;  /* 0x00000005290472a4 */ /* 0x000fe4000f8e0204 */
[----:B------:R-:W-:-:S04]  /*bd20*/  IMAD.WIDE.U32 R4, R3, UR41, R4 ;  /* 0x0000002903047c25 */ /* 0x000fc8000f8e0004 */
[----:B------:R-:W-:Y:S01]  /*bd30*/  IMAD.SHL.U32 R37, R7, 0x8, RZ ;  /* 0x0000000807257824 */ /* 0x000fe200078e00ff */
[----:B------:R-:W-:Y:S01]  /*bd40*/  LEA R0, P0, R4, UR6, 0x1 ;  /* 0x0000000604007c11 */ /* 0x000fe2000f8008ff */
[----:B------:R-:W-:Y:S01]  /*bd50*/  VIADD R3, R5, UR4 ;  /* 0x0000000405037c36 */ /* 0x000fe20008000000 */
[----:B------:R-:W-:Y:S01]  /*bd60*/  LOP3.LUT R5, R6, 0x1c0, RZ, 0xc0, !PT ;  /* 0x000001c006057812 */ /* 0x000fe200078ec0ff */
[----:B------:R-:W-:-:S03]  /*bd70*/  UMOV UR4, 0xffffffff ;  /* 0xffffffff00047882 */ /* 0x000fc60000000000 */
[----:B------:R-:W-:Y:S02]  /*bd80*/  LEA.HI.X R3, R4, UR7, R3, 0x1, P0 ;  /* 0x0000000704037c11 */ /* 0x000fe400080f0c03 */
[----:B------:R-:W-:Y:S02]  /*bd90*/  LOP3.LUT R4, R5, 0x38, R6, 0xf8, !PT ;  /* 0x0000003805047812 */ /* 0x000fe400078ef806 */
[----:B------:R-:W-:Y:S02]  /*bda0*/  IADD3 R6, -R23, R8, RZ ;  /* 0x0000000817067210 */ /* 0x000fe40007ffe1ff */
[----:B------:R-:W-:Y:S02]  /*bdb0*/  LOP3.LUT R4, R4, 0x38, R19, 0x78, !PT ;  /* 0x0000003804047812 */ /* 0x000fe400078e7813 */
[----:B------:R-:W-:Y:S02]  /*bdc0*/  ISETP.GE.AND P0, PT, R6, 0x1, PT ;  /* 0x000000010600780c */ /* 0x000fe40003f06270 */
[----:B------:R-:W-:Y:S01]  /*bdd0*/  LOP3.LUT R37, R4, 0x200, R37, 0xf8, !PT ;  /* 0x0000020004257812 */ /* 0x000fe200078ef825 */
[----:B------:R-:W-:Y:S10]  /*bde0*/  BRA.DIV UR4, `(.L_x_2237) ;  /* 0x0000002a04b87947 */ /* 0x000ff4000b800000 */
[----:B------:R-:W-:Y:S01]  /*bdf0*/  SHFL.IDX PT, R5, R3, RZ, 0x181f ;  /* 0x00181fff03057589 */ /* 0x000fe200000e0000 */
[----:B------:R-:W-:-:S03]  /*be00*/  @P0 LEA R19, R37, UR46, 0x1 ;  /* 0x0000002e25130c11 */ /* 0x000fc6000f8e08ff */
[----:B------:R-:W0:Y:S04]  /*be10*/  SHFL.IDX PT, R4, R0, RZ, 0x181f ;  /* 0x00181fff00047589 */ /* 0x000e2800000e0000 */
[----:B------:R-:W1:Y:S04]  /*be20*/  SHFL.IDX PT, R7, R3, 0x1, 0x181f ;  /* 0x00381f0003077f89 */ /* 0x000e6800000e0000 */
[----:B------:R-:W2:Y:S04]  /*be30*/  SHFL.IDX PT, R14, R0, 0x1, 0x181f ;  /* 0x00381f00000e7f89 */ /* 0x000ea800000e0000 */
[----:B------:R-:W-:Y:S04]  /*be40*/  SHFL.IDX PT, R10, R3, 0x2, 0x181f ;  /* 0x00581f00030a7f89 */ /* 0x000fe800000e0000 */
[----:B------:R-:W3:Y:S01]  /*be50*/  SHFL.IDX PT, R21, R0, 0x2, 0x181f ;  /* 0x00581f0000157f89 */ /* 0x000ee200000e0000 */
[----:B0-----:R-:W-:-:S05]  /*be60*/  @P0 IMAD.WIDE.U32 R4, R27, 0x2, R4 ;  /* 0x000000021b040825 */ /* 0x001fca00078e0004 */
[----:B------:R-:W-:Y:S04]  /*be70*/  @P0 LDGSTS.E.BYPASS.LTC128B.128 [R19+0x18400], desc[UR36][R4.64], !P3 ;  /* 0x1840000004130fae */ /* 0x000fe8000d901d64 */
[----:B------:R-:W-:Y:S04]  /*be80*/  @P0 LDGSTS.E.BYPASS.LTC128B.128 [R19+0x1b400], desc[UR36][R4.64+0x80], !P2 ;  /* 0x1b40008004130fae */ /* 0x000fe8000d101d64 */
[----:B------:R1:W-:Y:S01]  /*be90*/  @P0 LDGSTS.E.BYPASS.LTC128B.128 [R19+0x1e400], desc[UR36][R4.64+0x100], !P1 ;  /* 0x1e40010004130fae */ /* 0x0003e2000c901d64 */
[----:B------:R-:W-:Y:S02]  /*bea0*/  ISETP.GE.AND P0, PT, R6, 0x11, PT ;  /* 0x000000110600780c */ /* 0x000fe40003f06270 */
[----:B-1----:R-:W-:Y:S01]  /*beb0*/  MOV R5, R7 ;  /* 0x0000000700057202 */ /* 0x002fe20000000f00 */
[----:B--2---:R-:W-:-:S10]  /*bec0*/  IMAD.MOV.U32 R4, RZ, RZ, R14 ;  /* 0x000000ffff047224 */ /* 0x004fd400078e000e */
[----:B------:R-:W-:Y:S01]  /*bed0*/  @P0 LEA R20, R37, UR46, 0x1 ;  /* 0x0000002e25140c11 */ /* 0x000fe2000f8e08ff */
[----:B------:R-:W0:Y:S01]  /*bee0*/  SHFL.IDX PT, R14, R0, 0x3, 0x181f ;  /* 0x00781f00000e7f89 */ /* 0x000e2200000e0000 */
[----:B------:R-:W-:-:S03]  /*bef0*/  @P0 IMAD.WIDE.U32 R8, R27, 0x2, R4 ;  /* 0x000000021b080825 */ /* 0x000fc600078e0004 */
[----:B------:R-:W1:Y:S01]  /*bf00*/  SHFL.IDX PT, R7, R3, 0x3, 0x181f ;  /* 0x00781f0003077f89 */ /* 0x000e6200000e0000 */
[----:B---3--:R-:W-:-:S03]  /*bf10*/  IMAD.MOV.U32 R4, RZ, RZ, R21 ;  /* 0x000000ffff047224 */ /* 0x008fc600078e0015 */
[----:B------:R-:W-:Y:S01]  /*bf20*/  @P0 LDGSTS.E.BYPASS.LTC128B.128 [R20+0x18c00], desc[UR36][R8.64], !P3 ;  /* 0x18c0000008140fae */ /* 0x000fe2000d901d64 */
[----:B------:R-:W-:-:S03]  /*bf30*/  IMAD.MOV.U32 R5, RZ, RZ, R10 ;  /* 0x000000ffff057224 */ /* 0x000fc600078e000a */
[----:B------:R-:W-:Y:S04]  /*bf40*/  @P0 LDGSTS.E.BYPASS.LTC128B.128 [R20+0x1bc00], desc[UR36][R8.64+0x80], !P2 ;  /* 0x1bc0008008140fae */ /* 0x000fe8000d101d64 */
[----:B------:R-:W-:Y:S01]  /*bf50*/  @P0 LDGSTS.E.BYPASS.LTC128B.128 [R20+0x1ec00], desc[UR36][R8.64+0x100], !P1 ;  /* 0x1ec0010008140fae */ /* 0x000fe2000c901d64 */
[----:B------:R-:W-:-:S03]  /*bf60*/  ISETP.GE.AND P0, PT, R6, 0x21, PT ;  /* 0x000000210600780c */ /* 0x000fc60003f06270 */
[----:B------:R-:W2:Y:S04]  /*bf70*/  SHFL.IDX PT, R10, R3, 0x4, 0x181f ;  /* 0x00981f00030a7f89 */ /* 0x000ea800000e0000 */
[----:B------:R-:W3:Y:S04]  /*bf80*/  SHFL.IDX PT, R19, R0, 0x4, 0x181f ;  /* 0x00981f0000137f89 */ /* 0x000ee800000e0000 */
[----:B------:R-:W4:Y:S02]  /*bf90*/  SHFL.IDX PT, R3, R3, 0x5, 0x181f ;  /* 0x00b81f0003037f89 */ /* 0x000f2400000e0000 */
[----:B------:R-:W-:Y:S01]  /*bfa0*/  @P0 IMAD.WIDE.U32 R4, R27, 0x2, R4 ;  /* 0x000000021b040825 */ /* 0x000fe200078e0004 */
[----:B------:R-:W-:-:S05]  /*bfb0*/  @P0 LEA R21, R37, UR46, 0x1 ;  /* 0x0000002e25150c11 */ /* 0x000fca000f8e08ff */
[----:B------:R-:W-:Y:S04]  /*bfc0*/  @P0 LDGSTS.E.BYPASS.LTC128B.128 [R21+0x19400], desc[UR36][R4.64], !P3 ;  /* 0x1940000004150fae */ /* 0x000fe8000d901d64 */
[----:B------:R-:W-:Y:S04]  /*bfd0*/  @P0 LDGSTS.E.BYPASS.LTC128B.128 [R21+0x1c400], desc[UR36][R4.64+0x80], !P2 ;  /* 0x1c40008004150fae */ /* 0x000fe8000d101d64 */
[----:B------:R0:W-:Y:S01]  /*bfe0*/  @P0 LDGSTS.E.BYPASS.LTC128B.128 [R21+0x1f400], desc[UR36][R4.64+0x100], !P1 ;  /* 0x1f40010004150fae */ /* 0x0001e2000c901d64 */
[----:B------:R-:W-:Y:S02]  /*bff0*/  ISETP.GE.AND P0, PT, R6, 0x31, PT ;  /* 0x000000310600780c */ /* 0x000fe40003f06270 */
[----:B0-----:R-:W-:Y:S01]  /*c000*/  MOV R4, R14 ;  /* 0x0000000e00047202 */ /* 0x001fe20000000f00 */
[----:B-1----:R-:W-:-:S10]  /*c010*/  IMAD.MOV.U32 R5, RZ, RZ, R7 ;  /* 0x000000ffff057224 */ /* 0x002fd400078e0007 */
[----:B------:R-:W-:Y:S01]  /*c020*/  @P0 LEA R7, R37, UR46, 0x1 ;  /* 0x0000002e25070c11 */ /* 0x000fe2000f8e08ff */
[----:B------:R0:W1:Y:S01]  /*c030*/  SHFL.IDX PT, R14, R0, 0x5, 0x181f ;  /* 0x00b81f00000e7f89 */ /* 0x00006200000e0000 */
[----:B------:R-:W-:Y:S01]  /*c040*/  @P0 IMAD.WIDE.U32 R8, R27, 0x2, R4 ;  /* 0x000000021b080825 */ /* 0x000fe200078e0004 */
[----:B--2---:R-:W-:-:S03]  /*c050*/  MOV R5, R10 ;  /* 0x0000000a00057202 */ /* 0x004fc60000000f00 */
[----:B---3--:R-:W-:Y:S01]  /*c060*/  IMAD.MOV.U32 R4, RZ, RZ, R19 ;  /* 0x000000ffff047224 */ /* 0x008fe200078e0013 */
        /* <DEDUP_REMOVED lines=9> */
.L_x_2291:
        /* <DEDUP_REMOVED lines=18> */
.L_x_2238:
        /* <DEDUP_REMOVED lines=18> */
[----:B------:R-:W-:Y:S01]  /*c340*/  MOV R4, UR6 ;  /* 0x0000000600047c02 */ /* 0x000fe20008000f00 */
[----:B------:R-:W-:Y:S01]  /*c350*/  IMAD.U32 R5, RZ, RZ, UR7 ;  /* 0x00000007ff057e24 */ /* 0x000fe2000f8e00ff */
        /* <DEDUP_REMOVED lines=9> */
[----:B0-----:R-:W-:Y:S05]  /*c3f0*/  CALL.ABS.NOINC R14 ;  /* 0x000000000e007343 */ /* 0x001fea0003c00000 */
.L_x_2239:
[----:B------:R-:W-:Y:S01]  /*c400*/  UISETP.NE.AND UP0, UPT, UR49, URZ, UPT ;  /* 0x0000003f3100728c */ /* 0x000fe2000bf05270 */
[----:B------:R-:W-:Y:S01]  /*c410*/  MOV R3, UR48 ;  /* 0x0000003000037c02 */ /* 0x000fe20008000f00 */
[----:B------:R-:W0:Y:S01]  /*c420*/  LDC R8, c[0x0][0x448] ;  /* 0x00011200ff087b82 */ /* 0x000e220000000800 */
[----:B------:R-:W-:Y:S01]  /*c430*/  MOV R4, UR38 ;  /* 0x0000002600047c02 */ /* 0x000fe20008000f00 */
[----:B------:R-:W-:Y:S01]  /*c440*/  IMAD.U32 R7, RZ, RZ, UR47 ;  /* 0x0000002fff077e24 */ /* 0x000fe2000f8e00ff */
[----:B------:R-:W-:Y:S01]  /*c450*/  ULDC.64 UR4, c[0x0][0x2e0] ;  /* 0x0000b80000047ab9 */ /* 0x000fe20000000a00 */
[----:B------:R-:W-:Y:S01]  /*c460*/  PLOP3.LUT P0, PT, PT, PT, UP0, 0x80, 0x0 ;  /* 0x000000000000781c */ /* 0x000fe20003f0f008 */
[----:B------:R-:W-:Y:S02]  /*c470*/  IMAD R3, R3, 0x80, R22 ;  /* 0x0000008003037824 */ /* 0x000fe400078e0216 */
[----:B------:R-:W-:Y:S02]  /*c480*/  IMAD.MOV.U32 R6, RZ, RZ, R4 ;  /* 0x000000ffff067224 */ /* 0x000fe400078e0004 */
[----:B------:R-:W-:Y:S01]  /*c490*/  @UP0 ULDC UR6, c[0x0][0x44c] ;  /* 0x0001130000060ab9 */ /* 0x000fe20000000800 */
[----:B------:R-:W-:Y:S01]  /*c4a0*/  IMAD R0, R19, UR4, RZ ;  /* 0x0000000413007c24 */ /* 0x000fe2000f8e02ff */
[----:B------:R-:W-:Y:S01]  /*c4b0*/  MOV R9, R3 ;  /* 0x0000000300097202 */ /* 0x000fe20000000f00 */
[----:B------:R-:W-:Y:S01]  /*c4c0*/  IMAD.WIDE.U32 R6, R31, UR4, R6 ;  /* 0x000000041f067c25 */ /* 0x000fe2000f8e0006 */
[----:B------:R-:W-:-:S03]  /*c4d0*/  @UP0 ULDC UR4, c[0x0][0x450] ;  /* 0x0001140000040ab9 */ /* 0x000fc60000000800 */
[----:B------:R-:W-:Y:S02]  /*c4e0*/  IMAD.U32 R5, RZ, RZ, UR39 ;  /* 0x00000027ff057e24 */ /* 0x000fe4000f8e00ff */
        /* <DEDUP_REMOVED lines=29> */
[----:B------:R-:W-:Y:S01]  /*c6c0*/  IMAD.U32 R10, RZ, RZ, UR48 ;  /* 0x00000030ff0a7e24 */ /* 0x000fe2000f8e00ff */
[----:B------:R-:W-:Y:S02]  /*c6d0*/  ULDC UR4, c[0x0][0x288] ;  /* 0x0000a20000047ab9 */ /* 0x000fe40000000800 */
[----:B------:R-:W0:Y:S01]  /*c6e0*/  SHFL.IDX PT, R4, R3, RZ, 0x181f ;  /* 0x00181fff03047589 */ /* 0x000e2200000e0000 */
[----:B------:R-:W-:Y:S01]  /*c6f0*/  IMAD R6, R8, UR4, RZ ;  /* 0x0000000408067c24 */ /* 0x000fe2000f8e02ff */
[----:B------:R-:W-:Y:S02]  /*c700*/  LEA R7, R10, R23, 0x7 ;  /* 0x000000170a077211 */ /* 0x000fe400078e38ff */
[----:B------:R-:W-:Y:S02]  /*c710*/  SHFL.IDX PT, R8, R0, 0x1, 0x181f ;  /* 0x00381f0000087f89 */ /* 0x000fe400000e0000 */
[C---:B------:R-:W-:Y:S01]  /*c720*/  ISETP.GE.AND P1, PT, R7.reuse, R6, PT ;  /* 0x000000060700720c */ /* 0x040fe20003f26270 */
[C---:B------:R-:W-:Y:S01]  /*c730*/  VIADD R9, R7.reuse, 0x10 ;  /* 0x0000001007097836 */ /* 0x040fe20000000000 */
[----:B------:R-:W1:Y:S01]  /*c740*/  SHFL.IDX PT, R14, R3, 0x1, 0x181f ;  /* 0x00381f00030e7f89 */ /* 0x000e6200000e0000 */
[----:B------:R-:W-:-:S10]  /*c750*/  VIADD R11, R7, 0x20 ;  /* 0x00000020070b7836 */ /* 0x000fd40000000000 */
[----:B------:R-:W-:Y:S01]  /*c760*/  @!P1 LEA R19, R37, UR46, 0x1 ;  /* 0x0000002e25139c11 */ /* 0x000fe2000f8e08ff */
[----:B0-----:R-:W-:-:S05]  /*c770*/  @!P1 IMAD.WIDE.U32 R4, R27, 0x2, R4 ;  /* 0x000000021b049825 */ /* 0x001fca00078e0004 */
[----:B------:R-:W-:Y:S04]  /*c780*/  @!P1 LDGSTS.E.BYPASS.LTC128B.128 [R19+0xc400], desc[UR36][R4.64], !P3 ;  /* 0x0c40000004139fae */ /* 0x000fe8000d901d64 */
[----:B------:R-:W-:Y:S04]  /*c790*/  @!P1 LDGSTS.E.BYPASS.LTC128B.128 [R19+0x10400], desc[UR36][R4.64+0x80], !P2 ;  /* 0x1040008004139fae */ /* 0x000fe8000d101d64 */
[----:B------:R1:W-:Y:S01]  /*c7a0*/  @!P1 LDGSTS.E.BYPASS.LTC128B.128 [R19+0x14400], desc[UR36][R4.64+0x100], !P0 ;  /* 0x1440010004139fae */ /* 0x0003e2000c101d64 */
[----:B------:R-:W-:Y:S01]  /*c7b0*/  ISETP.GE.AND P1, PT, R9, R6, PT ;  /* 0x000000060900720c */ /* 0x000fe20003f26270 */
[----:B-1----:R-:W-:Y:S01]  /*c7c0*/  IMAD.MOV.U32 R4, RZ, RZ, R14 ;  /* 0x000000ffff047224 */ /* 0x002fe200078e000e */
[----:B------:R-:W-:Y:S01]  /*c7d0*/  MOV R5, R8 ;  /* 0x0000000800057202 */ /* 0x000fe20000000f00 */
[----:B------:R-:W-:Y:S10]  /*c7e0*/  SHFL.IDX PT, R14, R3, 0x3, 0x181f ;  /* 0x00781f00030e7f89 */ /* 0x000ff400000e0000 */
[----:B------:R-:W-:Y:S01]  /*c7f0*/  @!P1 LEA R21, R37, UR46, 0x1 ;  /* 0x0000002e25159c11 */ /* 0x000fe2000f8e08ff */
[----:B------:R-:W-:-:S02]  /*c800*/  @!P1 IMAD.WIDE.U32 R8, R27, 0x2, R4 ;  /* 0x000000021b089825 */ /* 0x000fc400078e0004 */
[----:B------:R-:W-:Y:S04]  /*c810*/  SHFL.IDX PT, R5, R0, 0x2, 0x181f ;  /* 0x00581f0000057f89 */ /* 0x000fe800000e0000 */
[----:B------:R-:W0:Y:S04]  /*c820*/  SHFL.IDX PT, R4, R3, 0x2, 0x181f ;  /* 0x00581f0003047f89 */ /* 0x000e2800000e0000 */
[----:B------:R-:W-:Y:S04]  /*c830*/  @!P1 LDGSTS.E.BYPASS.LTC128B.128 [R21+0xcc00], desc[UR36][R8.64], !P3 ;  /* 0x0cc0000008159fae */ /* 0x000fe8000d901d64 */
[----:B------:R-:W-:Y:S04]  /*c840*/  @!P1 LDGSTS.E.BYPASS.LTC128B.128 [R21+0x10c00], desc[UR36][R8.64+0x80], !P2 ;  /* 0x10c0008008159fae */ /* 0x000fe8000d101d64 */
[----:B------:R1:W-:Y:S01]  /*c850*/  @!P1 LDGSTS.E.BYPASS.LTC128B.128 [R21+0x14c00], desc[UR36][R8.64+0x100], !P0 ;  /* 0x14c0010008159fae */ /* 0x0003e2000c101d64 */
[----:B------:R-:W-:Y:S01]  /*c860*/  ISETP.GE.AND P1, PT, R11, R6, PT ;  /* 0x000000060b00720c */ /* 0x000fe20003f26270 */
[----:B------:R-:W-:-:S02]  /*c870*/  VIADD R11, R7, 0x40 ;  /* 0x00000040070b7836 */ /* 0x000fc40000000000 */
[----:B-1----:R-:W1:Y:S01]  /*c880*/  SHFL.IDX PT, R8, R0, 0x3, 0x181f ;  /* 0x00781f0000087f89 */ /* 0x002e6200000e0000 */
[----:B------:R-:W-:-:S09]  /*c890*/  VIADD R9, R7, 0x30 ;  /* 0x0000003007097836 */ /* 0x000fd20000000000 */
[----:B------:R-:W-:Y:S01]  /*c8a0*/  @!P1 LEA R19, R37, UR46, 0x1 ;  /* 0x0000002e25139c11 */ /* 0x000fe2000f8e08ff */
[----:B0-----:R-:W-:-:S05]  /*c8b0*/  @!P1 IMAD.WIDE.U32 R4, R27, 0x2, R4 ;  /* 0x000000021b049825 */ /* 0x001fca00078e0004 */
[----:B------:R-:W-:Y:S04]  /*c8c0*/  @!P1 LDGSTS.E.BYPASS.LTC128B.128 [R19+0xd400], desc[UR36][R4.64], !P3 ;  /* 0x0d40000004139fae */ /* 0x000fe8000d901d64 */
[----:B------:R-:W-:Y:S04]  /*c8d0*/  @!P1 LDGSTS.E.BYPASS.LTC128B.128 [R19+0x11400], desc[UR36][R4.64+0x80], !P2 ;  /* 0x1140008004139fae */ /* 0x000fe8000d101d64 */
[----:B------:R0:W-:Y:S01]  /*c8e0*/  @!P1 LDGSTS.E.BYPASS.LTC128B.128 [R19+0x15400], desc[UR36][R4.64+0x100], !P0 ;  /* 0x1540010004139fae */ /* 0x0001e2000c101d64 */
[----:B------:R-:W-:Y:S02]  /*c8f0*/  ISETP.GE.AND P1, PT, R9, R6, PT ;  /* 0x000000060900720c */ /* 0x000fe40003f26270 */
[----:B0-----:R-:W-:Y:S01]  /*c900*/  MOV R4, R14 ;  /* 0x0000000e00047202 */ /* 0x001fe20000000f00 */
[----:B-1----:R-:W-:-:S10]  /*c910*/  IMAD.MOV.U32 R5, RZ, RZ, R8 ;  /* 0x000000ffff057224 */ /* 0x002fd400078e0008 */
[----:B------:R-:W-:Y:S01]  /*c920*/  @!P1 LEA R21, R37, UR46, 0x1 ;  /* 0x0000002e25159c11 */ /* 0x000fe2000f8e08ff */
[----:B------:R-:W-:Y:S01]  /*c930*/  SHFL.IDX PT, R14, R3, 0x5, 0x181f ;  /* 0x00b81f00030e7f89 */ /* 0x000fe200000e0000 */
[----:B------:R-:W-:-:S03]  /*c940*/  @!P1 IMAD.WIDE.U32 R8, R27, 0x2, R4 ;  /* 0x000000021b089825 */ /* 0x000fc600078e0004 */
[----:B------:R-:W-:Y:S04]  /*c950*/  SHFL.IDX PT, R5, R0, 0x4, 0x181f ;  /* 0x00981f0000057f89 */ /* 0x000fe800000e0000 */
[----:B------:R-:W0:Y:S04]  /*c960*/  SHFL.IDX PT, R4, R3, 0x4, 0x181f ;  /* 0x00981f0003047f89 */ /* 0x000e2800000e0000 */
[----:B------:R-:W-:Y:S04]  /*c970*/  @!P1 LDGSTS.E.BYPASS.LTC128B.128 [R21+0xdc00], desc[UR36][R8.64], !P3 ;  /* 0x0dc0000008159fae */ /* 0x000fe8000d901d64 */
[----:B------:R-:W-:Y:S04]  /*c980*/  @!P1 LDGSTS.E.BYPASS.LTC128B.128 [R21+0x11c00], desc[UR36][R8.64+0x80], !P2 ;  /* 0x11c0008008159fae */ /* 0x000fe8000d101d64 */
[----:B------:R1:W-:Y:S01]  /*c990*/  @!P1 LDGSTS.E.BYPASS.LTC128B.128 [R21+0x15c00], desc[UR36][R8.64+0x100], !P0 ;  /* 0x15c0010008159fae */ /* 0x0003e2000c101d64 */
[----:B------:R-:W-:-:S02]  /*c9a0*/  ISETP.GE.AND P1, PT, R11, R6, PT ;  /* 0x000000060b00720c */ /* 0x000fc40003f26270 */
[C---:B------:R-:W-:Y:S01]  /*c9b0*/  IADD3 R11, R7.reuse, 0x60, RZ ;  /* 0x00000060070b7810 */ /* 0x040fe20007ffe0ff */
[----:B-1----:R-:W1:Y:S01]  /*c9c0*/  SHFL.IDX PT, R8, R0, 0x5, 0x181f ;  /* 0x00b81f0000087f89 */ /* 0x002e6200000e0000 */
[----:B------:R-:W-:-:S09]  /*c9d0*/  IADD3 R9, R7, 0x50, RZ ;  /* 0x0000005007097810 */ /* 0x000fd20007ffe0ff */
[----:B0-----:R-:W-:Y:S01]  /*c9e0*/  @!P1 IMAD.WIDE.U32 R4, R27, 0x2, R4 ;  /* 0x000000021b049825 */ /* 0x001fe200078e0004 */
[----:B------:R-:W-:-:S05]  /*c9f0*/  @!P1 LEA R19, R37, UR46, 0x1 ;  /* 0x0000002e25139c11 */ /* 0x000fca000f8e08ff */
[----:B------:R-:W-:Y:S04]  /*ca00*/  @!P1 LDGSTS.E.BYPASS.LTC128B.128 [R19+0xe400], desc[UR36][R4.64], !P3 ;  /* 0x0e40000004139fae */ /* 0x000fe8000d901d64 */
[----:B------:R-:W-:Y:S04]  /*ca10*/  @!P1 LDGSTS.E.BYPASS.LTC128B.128 [R19+0x12400], desc[UR36][R4.64+0x80], !P2 ;  /* 0x1240008004139fae */ /* 0x000fe8000d101d64 */
[----:B------:R0:W-:Y:S01]  /*ca20*/  @!P1 LDGSTS.E.BYPASS.LTC128B.128 [R19+0x16400], desc[UR36][R4.64+0x100], !P0 ;  /* 0x1640010004139fae */ /* 0x0001e2000c101d64 */
[----:B------:R-:W-:Y:S01]  /*ca30*/  ISETP.GE.AND P1, PT, R9, R6, PT ;  /* 0x000000060900720c */ /* 0x000fe20003f26270 */
[----:B0-----:R-:W-:-:S02]  /*ca40*/  IMAD.MOV.U32 R4, RZ, RZ, R14 ;  /* 0x000000ffff047224 */ /* 0x001fc400078e000e */
        /* <DEDUP_REMOVED lines=16> */
.L_x_2308:
[----:B------:R-:W-:Y:S01]  /*cb50*/  VIADD R7, R7, 0x70 ;  /* 0x0000007007077836 */ /* 0x000fe20000000000 */
[----:B------:R-:W-:Y:S01]  /*cb60*/  BSSY B0, `(.L_x_2241) ;  /* 0x000000d000007945 */ /* 0x000fe20003800000 */
[----:B-1----:R-:W-:Y:S01]  /*cb70*/  IMAD.MOV.U32 R4, RZ, RZ, R14 ;  /* 0x000000ffff047224 */ /* 0x002fe200078e000e */
[----:B--2---:R-:W-:Y:S02]  /*cb80*/  MOV R5, R8 ;  /* 0x0000000800057202 */ /* 0x004fe40000000f00 */
        /* <DEDUP_REMOVED lines=10> */
.L_x_2242:
[----:B------:R-:W-:Y:S05]  /*cc30*/  BSYNC B0 ;  /* 0x0000000000007941 */ /* 0x000fea0003800000 */
.L_x_2241:
[----:B------:R-:W-:Y:S01]  /*cc40*/  NOP ;  /* 0x0000000000007918 */ /* 0x000fe20000000000 */
[----:B------:R-:W-:Y:S01]  /*cc50*/  SYNCS.ARRIVE.TRANS64.RED.A0T1 RZ, [UR46+0x2a800], RZ ;  /* 0x02a800ffffff79a7 */ /* 0x000fe2000820042e */
[----:B------:R-:W-:Y:S01]  /*cc60*/  IMAD.MOV.U32 R0, RZ, RZ, 0x1 ;  /* 0x00000001ff007424 */ /* 0x000fe200078e00ff */
[----:B------:R-:W-:Y:S04]  /*cc70*/  ARRIVES.LDGSTSBAR.64.TRANSCNT [UR46+0x2a800] ;  /* 0x02a80000ff0079b0 */ /* 0x000fe80008000aae */
[----:B------:R-:W-:Y:S01]  /*cc80*/  SHF.L.U32 R0, R0, 0x1f, RZ ;  /* 0x0000001f00007819 */ /* 0x000fe200000006ff */
[----:B------:R-:W-:Y:S01]  /*cc90*/  NOP ;  /* 0x0000000000007918 */ /* 0x000fe20000000000 */
[----:B------:R-:W-:Y:S02]  /*cca0*/  SYNCS.ARRIVE.TRANS64.A1T0 RZ, [UR46+0x2a800], RZ ;  /* 0x02a800ffffff79a7 */ /* 0x000fe4000810002e */
[----:B------:R-:W1:Y:S02]  /*ccb0*/  SYNCS.PHASECHK.TRANS64.TRYWAIT P0, [UR46+0x2a820], R0 ;  /* 0x02a82000ff0075a7 */ /* 0x000e64000800016e */
[----:B-1----:R-:W-:Y:S05]  /*ccc0*/  @!P0 BRA `(.L_x_2243) ;  /* 0x0000002c00848947 */ /* 0x002fea0003800000 */
.L_x_2309:
[----:B------:R-:W-:Y:S01]  /*ccd0*/  UIADD3 UR4, UR51, -0x2, URZ ;  /* 0xfffffffe33047890 */ /* 0x000fe2000fffe03f */
[----:B------:R-:W-:Y:S01]  /*cce0*/  IMAD.MOV.U32 R9, RZ, RZ, 0x1 ;  /* 0x00000001ff097424 */ /* 0x000fe200078e00ff */
[----:B------:R-:W-:Y:S02]  /*ccf0*/  MOV R8, RZ ;  /* 0x000000ff00087202 */ /* 0x000fe40000000f00 */
[----:B------:R-:W-:-:S06]  /*cd00*/  UISETP.GE.AND UP0, UPT, UR4, UR50, UPT ;  /* 0x000000320400728c */ /* 0x000fcc000bf06270 */
[----:B------:R-:W-:-:S13]  /*cd10*/  PLOP3.LUT P0, PT, PT, PT, UP0, 0x80, 0x0 ;  /* 0x000000000000781c */ /* 0x000fda0003f0f008 */
[----:B------:R-:W-:Y:S05]  /*cd20*/  @!P0 BRA `(.L_x_2244) ;  /* 0x0000000c00dc8947 */ /* 0x000fea0003800000 */
[----:B------:R-:W-:Y:S01]  /*cd30*/  UIADD3 UR4, UR44, 0x1, URZ ;  /* 0x000000012c047890 */ /* 0x000fe2000fffe03f */
[----:B0-----:R-:W-:Y:S01]  /*cd40*/  LOP3.LUT R0, RZ, UR43, RZ, 0x33, !PT ;  /* 0x0000002bff007c12 */ /* 0x001fe2000f8e33ff */
[----:B------:R-:W-:Y:S01]  /*cd50*/  ULOP3.LUT UR5, URZ, UR45, URZ, 0x33, !UPT ;  /* 0x0000002d3f057292 */ /* 0x000fe2000f8e333f */
[----:B------:R-:W-:Y:S01]  /*cd60*/  IADD3 R26, R26, R30, R23 ;  /* 0x0000001e1a1a7210 */ /* 0x000fe20007ffe017 */
[----:B------:R-:W-:Y:S01]  /*cd70*/  UIMAD UR4, UR4, UR40, URZ ;  /* 0x00000028040472a4 */ /* 0x000fe2000f8e023f */
[----:B------:R-:W-:Y:S01]  /*cd80*/  IADD3 R5, -R23, UR42, RZ ;  /* 0x0000002a17057c10 */ /* 0x000fe2000fffe1ff */
[----:B------:R-:W-:Y:S01]  /*cd90*/  BSSY B0, `(.L_x_2244) ;  /* 0x00000f0000007945 */ /* 0x000fe20003800000 */
[----:B------:R-:W-:Y:S01]  /*cda0*/  IMAD.SHL.U32 R20, R27, 0x2, RZ ;  /* 0x000000021b147824 */ /* 0x000fe200078e00ff */
[----:B------:R-:W-:Y:S01]  /*cdb0*/  MOV R19, 0x1 ;  /* 0x0000000100137802 */ /* 0x000fe20000000f00 */
[----:B------:R-:W-:Y:S01]  /*cdc0*/  VIADD R7, R26, 0xfffffee0 ;  /* 0xfffffee01a077836 */ /* 0x000fe20000000000 */
[----:B------:R-:W-:Y:S01]  /*cdd0*/  LOP3.LUT R3, RZ, UR4, RZ, 0x33, !PT ;  /* 0x00000004ff037c12 */ /* 0x000fe2000f8e33ff */
[----:B------:R-:W-:-:S03]  /*cde0*/  IMAD.MOV.U32 R10, RZ, RZ, RZ ;  /* 0x000000ffff0a7224 */ /* 0x000fc600078e00ff */
[----:B------:R-:W-:-:S04]  /*cdf0*/  VIMNMX3 R0, R0, UR5, R3, !PT ;  /* 0x0000000500007c0f */ /* 0x000fc8000f800103 */
[C---:B------:R-:W-:Y:S01]  /*ce00*/  IADD3 R35, -R0.reuse, -0x2, RZ ;  /* 0xfffffffe00237810 */ /* 0x040fe20007ffe1ff */
[C---:B------:R-:W-:Y:S02]  /*ce10*/  IMAD R5, R0.reuse, 0x60, R5 ;  /* 0x0000006000057824 */ /* 0x040fe400078e0205 */
[----:B------:R-:W-:Y:S02]  /*ce20*/  IMAD R7, R0, -0x60, R7 ;  /* 0xffffffa000077824 */ /* 0x000fe400078e0207 */
[----:B------:R-:W-:-:S07]  /*ce30*/  VIADD R6, R5, 0xc0 ;  /* 0x000000c005067836 */ /* 0x000fce0000000000 */
.L_x_2257:
[----:B------:R-:W-:Y:S02]  /*ce40*/  ISETP.NE.AND P0, PT, R28, 0x1, PT ;  /* 0x000000011c00780c */ /* 0x000fe40003f05270 */
[----:B------:R-:W-:Y:S02]  /*ce50*/  ISETP.GT.U32.AND P2, PT, R22, 0x5f, PT ;  /* 0x0000005f1600780c */ /* 0x000fe40003f44070 */
[----:B------:R-:W-:Y:S02]  /*ce60*/  MOV R30, RZ ;  /* 0x000000ff001e7202 */ /* 0x000fe40000000f00 */
[----:B------:R-:W-:-:S07]  /*ce70*/  LOP3.LUT P1, RZ, R36, 0x10, RZ, 0xc0, !PT ;  /* 0x0000001024ff7812 */ /* 0x000fce000782c0ff */
[----:B------:R-:W0:Y:S08]  /*ce80*/  @P0 LDC R0, c[0x0][0x434] ;  /* 0x00010d00ff000b82 */ /* 0x000e300000000800 */
[----:B-1----:R-:W1:Y:S08]  /*ce90*/  @P0 LDC R12, c[0x0][0x438] ;  /* 0x00010e00ff0c0b82 */ /* 0x002e700000000800 */
[----:B------:R-:W2:Y:S08]  /*cea0*/  @!P2 LDC.64 R4, c[0x0][0x428] ;  /* 0x00010a00ff04ab82 */ /* 0x000eb00000000a00 */
[----:B------:R-:W3:Y:S01]  /*ceb0*/  @!P2 LDC.64 R8, c[0x0][0x418] ;  /* 0x00010600ff08ab82 */ /* 0x000ee20000000a00 */
[----:B0-----:R-:W-:Y:S01]  /*cec0*/  @P0 IMAD.HI.U32 R3, R7, R0, RZ ;  /* 0x0000000007030227 */ /* 0x001fe200078e00ff */
[----:B------:R-:W-:-:S04]  /*ced0*/  MOV R0, R7 ;  /* 0x0000000700007202 */ /* 0x000fc80000000f00 */
[----:B-1----:R-:W-:-:S04]  /*cee0*/  @P0 SHF.R.U32.HI R0, RZ, R12, R3 ;  /* 0x0000000cff000219 */ /* 0x002fc80000011603 */
[----:B------:R-:W-:Y:S01]  /*cef0*/  @!P2 SHF.R.S32.HI R13, RZ, 0x1f, R0 ;  /* 0x0000001fff0da819 */ /* 0x000fe20000011400 */
[----:B--2---:R-:W-:-:S04]  /*cf00*/  @!P2 IMAD R12, R33, R4, RZ ;  /* 0x00000004210ca224 */ /* 0x004fc800078e02ff */
[----:B------:R-:W-:Y:S02]  /*cf10*/  @!P2 IMAD R3, R29, R5, R12 ;  /* 0x000000051d03a224 */ /* 0x000fe400078e020c */
[----:B------:R-:W-:-:S04]  /*cf20*/  @!P2 IMAD.MOV.U32 R12, RZ, RZ, R0 ;  /* 0x000000ffff0ca224 */ /* 0x000fc800078e0000 */
[----:B------:R-:W-:-:S04]  /*cf30*/  @!P2 IMAD.WIDE.U32 R12, R29, R4, R12 ;  /* 0x000000041d0ca225 */ /* 0x000fc800078e000c */
[----:B------:R-:W-:Y:S01]  /*cf40*/  @!P2 IMAD.IADD R3, R3, 0x1, R13 ;  /* 0x000000010303a824 */ /* 0x000fe200078e020d */
[----:B---3--:R-:W-:-:S04]  /*cf50*/  @!P2 LEA R4, P0, R12, R8, 0x2 ;  /* 0x000000080c04a211 */ /* 0x008fc800078010ff */
        /* <DEDUP_REMOVED lines=9> */
.L_x_2245:
[----:B------:R-:W-:Y:S01]  /*cff0*/  LEA R26, R8, UR46, 0x3 ;  /* 0x0000002e081a7c11 */ /* 0x000fe2000f8e18ff */
[----:B------:R-:W-:Y:S01]  /*d000*/  BSSY B1, `(.L_x_2246) ;  /* 0x0000004000017945 */ /* 0x000fe20003800000 */
[----:B------:R-:W-:-:S04]  /*d010*/  SHF.L.U32 R3, R9, 0x1f, RZ ;  /* 0x0000001f09037819 */ /* 0x000fc800000006ff */
[----:B------:R-:W0:Y:S02]  /*d020*/  SYNCS.PHASECHK.TRANS64.TRYWAIT P0, [R26+URZ+0x2a840], R3 ;  /* 0x02a840031a0075a7 */ /* 0x000e24000800017f */
[----:B0-----:R-:W-:Y:S05]  /*d030*/  @!P0 BRA `(.L_x_2247) ;  /* 0x0000002800c08947 */ /* 0x001fea0003800000 */
.L_x_2310:
[----:B------:R-:W-:Y:S05]  /*d040*/  BSYNC B1 ;  /* 0x0000000000017941 */ /* 0x000fea0003800000 */
.L_x_2246:
[----:B------:R-:W-:Y:S01]  /*d050*/  ULDC UR4, c[0x0][0x430] ;  /* 0x00010c0000047ab9 */ /* 0x000fe20000000800 */
[----:B-----5:R-:W-:Y:S01]  /*d060*/  SHF.R.S32.HI R21, RZ, 0x1f, R30 ;  /* 0x0000001fff157819 */ /* 0x020fe2000001141e */
[----:B------:R-:W-:Y:S01]  /*d070*/  UIADD3 UR4, -UR4, URZ, URZ ;  /* 0x0000003f04047290 */ /* 0x000fe2000fffe13f */
[----:B------:R-:W-:Y:S02]  /*d080*/  R2UR UR6, R34 ;  /* 0x00000000220672ca */ /* 0x000fe400000e0000 */
[C---:B------:R-:W-:Y:S02]  /*d090*/  LOP3.LUT P3, RZ, R36.reuse, 0x4, RZ, 0xc0, !PT ;  /* 0x0000000424ff7812 */ /* 0x040fe4000786c0ff */
[----:B------:R-:W-:Y:S01]  /*d0a0*/  LOP3.LUT P2, RZ, R36, 0x2, RZ, 0xc0, !PT ;  /* 0x0000000224ff7812 */ /* 0x000fe2000784c0ff */
[----:B------:R-:W-:Y:S01]  /*d0b0*/  IMAD R25, R0, UR4, R7 ;  /* 0x0000000400197c24 */ /* 0x000fe2000f8e0207 */
[----:B------:R-:W-:Y:S01]  /*d0c0*/  ULDC.64 UR4, c[0x0][0x300] ;  /* 0x0000c00000047ab9 */ /* 0x000fe20000000a00 */
[----:B------:R-:W-:-:S02]  /*d0d0*/  LOP3.LUT P1, RZ, R36, 0x1, RZ, 0xc0, !PT ;  /* 0x0000000124ff7812 */ /* 0x000fc4000782c0ff */
[----:B------:R-:W-:Y:S01]  /*d0e0*/  IMAD.WIDE.U32 R4, R25, UR4, RZ ;  /* 0x0000000419047c25 */ /* 0x000fe2000f8e00ff */
[----:B------:R-:W-:-:S05]  /*d0f0*/  SHF.R.S32.HI R24, RZ, 0x1f, R25 ;  /* 0x0000001fff187819 */ /* 0x000fca0000011419 */
[----:B------:R-:W-:-:S04]  /*d100*/  IMAD R0, R24, UR4, RZ ;  /* 0x0000000418007c24 */ /* 0x000fc8000f8e02ff */
[----:B0-----:R-:W-:Y:S01]  /*d110*/  IMAD R3, R25, UR5, R0 ;  /* 0x0000000519037c24 */ /* 0x001fe2000f8e0200 */
        /* <DEDUP_REMOVED lines=16> */
[----:B------:R-:W-:Y:S01]  /*d220*/  IMAD R5, R8, 0x4800, R37 ;  /* 0x0000480008057824 */ /* 0x000fe200078e0225 */
[----:B------:R-:W-:Y:S06]  /*d230*/  BRA.DIV UR4, `(.L_x_2248) ;  /* 0x0000002a04547947 */ /* 0x000fec000b800000 */
[----:B------:R-:W0:Y:S01]  /*d240*/  SHFL.IDX PT, R14, R3, RZ, 0x181f ;  /* 0x00181fff030e7589 */ /* 0x000e2200000e0000 */
[----:B------:R-:W-:-:S03]  /*d250*/  LEA R5, R5, UR46, 0x1 ;  /* 0x0000002e05057c11 */ /* 0x000fc6000f8e08ff */
[----:B------:R-:W1:Y:S04]  /*d260*/  SHFL.IDX PT, R4, R0, RZ, 0x181f ;  /* 0x00181fff00047589 */ /* 0x000e6800000e0000 */
[----:B------:R-:W-:Y:S04]  /*d270*/  SHFL.IDX PT, R11, R3, 0x2, 0x181f ;  /* 0x00581f00030b7f89 */ /* 0x000fe800000e0000 */
[----:B------:R-:W-:Y:S01]  /*d280*/  SHFL.IDX PT, R31, R0, 0x2, 0x181f ;  /* 0x00581f00001f7f89 */ /* 0x000fe200000e0000 */
[----:B0-----:R-:W-:-:S03]  /*d290*/  IADD3 R12, P0, R14, R20, RZ ;  /* 0x000000140e0c7210 */ /* 0x001fc60007f1e0ff */
[----:B------:R-:W0:Y:S01]  /*d2a0*/  SHFL.IDX PT, R14, R3, 0x1, 0x181f ;  /* 0x00381f00030e7f89 */ /* 0x000e2200000e0000 */
[----:B-1----:R-:W-:-:S03]  /*d2b0*/  IADD3.X R13, RZ, R4, RZ, P0, !PT ;  /* 0x00000004ff0d7210 */ /* 0x002fc600007fe4ff */
[----:B------:R-:W1:Y:S04]  /*d2c0*/  SHFL.IDX PT, R4, R0, 0x1, 0x181f ;  /* 0x00381f0000047f89 */ /* 0x000e6800000e0000 */
[----:B------:R-:W-:Y:S04]  /*d2d0*/  LDGSTS.E.BYPASS.LTC128B.128 [R5+0x18400], desc[UR36][R12.64], !P3 ;  /* 0x184000000c057fae */ /* 0x000fe8000d901d64 */
[----:B------:R-:W-:Y:S04]  /*d2e0*/  LDGSTS.E.BYPASS.LTC128B.128 [R5+0x1b400], desc[UR36][R12.64+0x80], !P2 ;  /* 0x1b4000800c057fae */ /* 0x000fe8000d101d64 */
[----:B------:R-:W-:Y:S01]  /*d2f0*/  LDGSTS.E.BYPASS.LTC128B.128 [R5+0x1e400], desc[UR36][R12.64+0x100], !P1 ;  /* 0x1e4001000c057fae */ /* 0x000fe2000c901d64 */
[----:B0-----:R-:W-:-:S05]  /*d300*/  IADD3 R14, P0, R14, R20, RZ ;  /* 0x000000140e0e7210 */ /* 0x001fca0007f1e0ff */
[----:B-1----:R-:W-:Y:S02]  /*d310*/  IMAD.X R15, RZ, RZ, R4, P0 ;  /* 0x000000ffff0f7224 */ /* 0x002fe400000e0604 */
[----:B------:R-:W-:Y:S04]  /*d320*/  SHFL.IDX PT, R4, R0, 0x4, 0x181f ;  /* 0x00981f0000047f89 */ /* 0x000fe800000e0000 */
[----:B------:R-:W-:Y:S04]  /*d330*/  LDGSTS.E.BYPASS.LTC128B.128 [R5+0x18c00], desc[UR36][R14.64], !P3 ;  /* 0x18c000000e057fae */ /* 0x000fe8000d901d64 */
[----:B------:R-:W-:Y:S04]  /*d340*/  LDGSTS.E.BYPASS.LTC128B.128 [R5+0x1bc00], desc[UR36][R14.64+0x80], !P2 ;  /* 0x1bc000800e057fae */ /* 0x000fe8000d101d64 */
[----:B------:R0:W-:Y:S02]  /*d350*/  LDGSTS.E.BYPASS.LTC128B.128 [R5+0x1ec00], desc[UR36][R14.64+0x100], !P1 ;  /* 0x1ec001000e057fae */ /* 0x0001e4000c901d64 */
[----:B0-----:R-:W-:-:S02]  /*d360*/  IADD3 R14, P0, R11, R20, RZ ;  /* 0x000000140b0e7210 */ /* 0x001fc40007f1e0ff */
[----:B------:R-:W0:Y:S03]  /*d370*/  SHFL.IDX PT, R11, R3, 0x3, 0x181f ;  /* 0x00781f00030b7f89 */ /* 0x000e2600000e0000 */
[----:B------:R-:W-:Y:S02]  /*d380*/  IMAD.X R15, RZ, RZ, R31, P0 ;  /* 0x000000ffff0f7224 */ /* 0x000fe400000e061f */
[----:B------:R-:W1:Y:S04]  /*d390*/  SHFL.IDX PT, R31, R0, 0x3, 0x181f ;  /* 0x00781f00001f7f89 */ /* 0x000e6800000e0000 */
[----:B------:R-:W-:Y:S04]  /*d3a0*/  LDGSTS.E.BYPASS.LTC128B.128 [R5+0x19400], desc[UR36][R14.64], !P3 ;  /* 0x194000000e057fae */ /* 0x000fe8000d901d64 */
[----:B------:R-:W-:Y:S04]  /*d3b0*/  LDGSTS.E.BYPASS.LTC128B.128 [R5+0x1c400], desc[UR36][R14.64+0x80], !P2 ;  /* 0x1c4000800e057fae */ /* 0x000fe8000d101d64 */
[----:B------:R2:W-:Y:S04]  /*d3c0*/  LDGSTS.E.BYPASS.LTC128B.128 [R5+0x1f400], desc[UR36][R14.64+0x100], !P1 ;  /* 0x1f4001000e057fae */ /* 0x0005e8000c901d64 */
[----:B------:R-:W-:Y:S01]  /*d3d0*/  SHFL.IDX PT, R0, R0, 0x5, 0x181f ;  /* 0x00b81f0000007f89 */ /* 0x000fe200000e0000 */
[----:B0-----:R-:W-:-:S03]  /*d3e0*/  IADD3 R12, P0, R11, R20, RZ ;  /* 0x000000140b0c7210 */ /* 0x001fc60007f1e0ff */
[----:B--2---:R-:W0:Y:S01]  /*d3f0*/  SHFL.IDX PT, R14, R3, 0x4, 0x181f ;  /* 0x00981f00030e7f89 */ /* 0x004e2200000e0000 */
[----:B-1----:R-:W-:-:S03]  /*d400*/  IADD3.X R13, RZ, R31, RZ, P0, !PT ;  /* 0x0000001fff0d7210 */ /* 0x002fc600007fe4ff */
[----:B------:R-:W1:Y:S04]  /*d410*/  SHFL.IDX PT, R3, R3, 0x5, 0x181f ;  /* 0x00b81f0003037f89 */ /* 0x000e6800000e0000 */
[----:B------:R2:W-:Y:S04]  /*d420*/  LDGSTS.E.BYPASS.LTC128B.128 [R5+0x19c00], desc[UR36][R12.64], !P3 ;  /* 0x19c000000c057fae */ /* 0x0005e8000d901d64 */
[----:B------:R2:W-:Y:S04]  /*d430*/  LDGSTS.E.BYPASS.LTC128B.128 [R5+0x1cc00], desc[UR36][R12.64+0x80], !P2 ;  /* 0x1cc000800c057fae */ /* 0x0005e8000d101d64 */
[----:B------:R2:W-:Y:S01]  /*d440*/  LDGSTS.E.BYPASS.LTC128B.128 [R5+0x1fc00], desc[UR36][R12.64+0x100], !P1 ;  /* 0x1fc001000c057fae */ /* 0x0005e2000c901d64 */
[----:B0-----:R-:W-:-:S05]  /*d450*/  IADD3 R14, P0, R14, R20, RZ ;  /* 0x000000140e0e7210 */ /* 0x001fca0007f1e0ff */
[----:B------:R-:W-:-:S05]  /*d460*/  IMAD.X R15, RZ, RZ, R4, P0 ;  /* 0x000000ffff0f7224 */ /* 0x000fca00000e0604 */
[----:B------:R2:W-:Y:S04]  /*d470*/  LDGSTS.E.BYPASS.LTC128B.128 [R5+0x1a400], desc[UR36][R14.64], !P3 ;  /* 0x1a4000000e057fae */ /* 0x0005e8000d901d64 */
[----:B------:R2:W-:Y:S04]  /*d480*/  LDGSTS.E.BYPASS.LTC128B.128 [R5+0x1d400], desc[UR36][R14.64+0x80], !P2 ;  /* 0x1d4000800e057fae */ /* 0x0005e8000d101d64 */
[----:B-1----:R2:W-:Y:S02]  /*d490*/  LDGSTS.E.BYPASS.LTC128B.128 [R5+0x20400], desc[UR36][R14.64+0x100], !P1 ;  /* 0x204001000e057fae */ /* 0x0025e4000c901d64 */
.L_x_2324:
        /* <DEDUP_REMOVED lines=10> */
.L_x_2249:
        /* <DEDUP_REMOVED lines=10> */
.L_x_2250:
[----:B------:R1:W-:Y:S01]  /*d5e0*/  SYNCS.ARRIVE.TRANS64.A1T0 RZ, [R26+URZ+0x2a830], RZ ;  /* 0x02a830ff1aff79a7 */ /* 0x0003e2000810003f */
[----:B------:R-:W-:Y:S05]  /*d5f0*/  @!P2 BRA `(.L_x_2251) ;  /* 0x000000000004a947 */ /* 0x000fea0003800000 */
[----:B------:R-:W-:Y:S01]  /*d600*/  BPT.TRAP 0x1 ;  /* 0x000000040000795c */ /* 0x000fe20000300000 */
.L_x_2251:
[----:B------:R-:W-:Y:S01]  /*d610*/  SHF.L.U32 R3, R19, 0x1f, RZ ;  /* 0x0000001f13037819 */ /* 0x000fe200000006ff */
[----:B------:R-:W-:Y:S01]  /*d620*/  BSSY B1, `(.L_x_2252) ;  /* 0x0000004000017945 */ /* 0x000fe20003800000 */
[----:B------:R-:W-:-:S04]  /*d630*/  LEA R0, R10, UR46, 0x3 ;  /* 0x0000002e0a007c11 */ /* 0x000fc8000f8e18ff */
[----:B------:R-:W2:Y:S02]  /*d640*/  SYNCS.PHASECHK.TRANS64.TRYWAIT P0, [R0+URZ+0x2a860], R3 ;  /* 0x02a86003000075a7 */ /* 0x000ea4000800017f */
[----:B--2---:R-:W-:Y:S05]  /*d650*/  @!P0 BRA `(.L_x_2253) ;  /* 0x0000002c00288947 */ /* 0x004fea0003800000 */
.L_x_2325:
[----:B------:R-:W-:Y:S05]  /*d660*/  BSYNC B1 ;  /* 0x0000000000017941 */ /* 0x000fea0003800000 */
.L_x_2252:
[----:B------:R-:W-:Y:S01]  /*d670*/  UMOV UR4, 0xffffffff ;  /* 0xffffffff00047882 */ /* 0x000fe20000000000 */
[----:B------:R-:W-:Y:S01]  /*d680*/  LOP3.LUT P0, RZ, R32, 0x2, RZ, 0xc0, !PT ;  /* 0x0000000220ff7812 */ /* 0x000fe2000780c0ff */
[----:B------:R-:W-:Y:S01]  /*d690*/  IMAD R10, R10, 0x3000, R37 ;  /* 0x000030000a0a7824 */ /* 0x000fe200078e0225 */
[----:B------:R-:W-:Y:S11]  /*d6a0*/  BRA.DIV UR4, `(.L_x_2254) ;  /* 0x0000002e04287947 */ /* 0x000ff6000b800000 */
[----:B------:R-:W3:Y:S04]  /*d6b0*/  SHFL.IDX PT, R14, R17, RZ, 0x181f ;  /* 0x00181fff110e7589 */ /* 0x000ee800000e0000 */
[----:B--2---:R-:W0:Y:S04]  /*d6c0*/  SHFL.IDX PT, R3, R18, RZ, 0x181f ;  /* 0x00181fff12037589 */ /* 0x004e2800000e0000 */
[----:B------:R-:W-:Y:S01]  /*d6d0*/  SHFL.IDX PT, R19, R18, 0x1, 0x181f ;  /* 0x00381f0012137f89 */ /* 0x000fe200000e0000 */
[----:B---3--:R-:W-:-:S03]  /*d6e0*/  IADD3 R4, P1, R14, R20, RZ ;  /* 0x000000140e047210 */ /* 0x008fc60007f3e0ff */
[----:B------:R-:W2:Y:S01]  /*d6f0*/  SHFL.IDX PT, R14, R17, 0x1, 0x181f ;  /* 0x00381f00110e7f89 */ /* 0x000ea200000e0000 */
[----:B0-----:R-:W-:Y:S02]  /*d700*/  IADD3.X R5, RZ, R3, RZ, P1, !PT ;  /* 0x00000003ff057210 */ /* 0x001fe40000ffe4ff */
[----:B------:R-:W-:Y:S02]  /*d710*/  LOP3.LUT P1, RZ, R32, 0x1, RZ, 0xc0, !PT ;  /* 0x0000000120ff7812 */ /* 0x000fe4000782c0ff */
[----:B------:R-:W-:Y:S02]  /*d720*/  LEA R3, R10, UR46, 0x1 ;  /* 0x0000002e0a037c11 */ /* 0x000fe4000f8e08ff */
[----:B------:R-:W-:-:S13]  /*d730*/  ISETP.LT.OR P2, PT, R6, 0x1, !P1 ;  /* 0x000000010600780c */ /* 0x000fda0004f41670 */
[----:B------:R-:W-:Y:S01]  /*d740*/  LDGSTS.E.BYPASS.LTC128B.128 [R3+0x400], desc[UR36][R4.64], !P2 ;  /* 0x0040000004037fae */ /* 0x000fe2000d101d64 */
[----:B------:R-:W-:-:S13]  /*d750*/  ISETP.LT.OR P2, PT, R6, 0x1, !P0 ;  /* 0x000000010600780c */ /* 0x000fda0004741670 */
[----:B------:R0:W-:Y:S01]  /*d760*/  LDGSTS.E.BYPASS.LTC128B.128 [R3+0x3400], desc[UR36][R4.64+0x80], !P2 ;  /* 0x0340008004037fae */ /* 0x0001e2000d101d64 */
[----:B--2---:R-:W-:-:S03]  /*d770*/  IADD3 R10, P2, R14, R20, RZ ;  /* 0x000000140e0a7210 */ /* 0x004fc60007f5e0ff */
[----:B------:R-:W0:Y:S02]  /*d780*/  SHFL.IDX PT, R14, R17, 0x2, 0x181f ;  /* 0x00581f00110e7f89 */ /* 0x000e2400000e0000 */
[----:B------:R-:W-:Y:S01]  /*d790*/  IMAD.X R11, RZ, RZ, R19, P2 ;  /* 0x000000ffff0b7224 */ /* 0x000fe200010e0613 */
[----:B------:R-:W-:Y:S01]  /*d7a0*/  ISETP.LT.OR P2, PT, R6, 0x11, !P1 ;  /* 0x000000110600780c */ /* 0x000fe20004f41670 */
[----:B------:R-:W2:-:S12]  /*d7b0*/  SHFL.IDX PT, R19, R18, 0x2, 0x181f ;  /* 0x00581f0012137f89 */ /* 0x000e9800000e0000 */
[----:B------:R-:W-:Y:S01]  /*d7c0*/  LDGSTS.E.BYPASS.LTC128B.128 [R3+0xc00], desc[UR36][R10.64], !P2 ;  /* 0x00c000000a037fae */ /* 0x000fe2000d101d64 */
[----:B------:R-:W-:-:S13]  /*d7d0*/  ISETP.LT.OR P2, PT, R6, 0x11, !P0 ;  /* 0x000000110600780c */ /* 0x000fda0004741670 */
[----:B------:R3:W-:Y:S01]  /*d7e0*/  LDGSTS.E.BYPASS.LTC128B.128 [R3+0x3c00], desc[UR36][R10.64+0x80], !P2 ;  /* 0x03c000800a037fae */ /* 0x0007e2000d101d64 */
[----:B0-----:R-:W-:-:S03]  /*d7f0*/  IADD3 R4, P2, R14, R20, RZ ;  /* 0x000000140e047210 */ /* 0x001fc60007f5e0ff */
[----:B------:R-:W3:Y:S02]  /*d800*/  SHFL.IDX PT, R14, R17, 0x3, 0x181f ;  /* 0x00781f00110e7f89 */ /* 0x000ee400000e0000 */
[----:B--2---:R-:W-:Y:S01]  /*d810*/  IMAD.X R5, RZ, RZ, R19, P2 ;  /* 0x000000ffff057224 */ /* 0x004fe200010e0613 */
[----:B------:R-:W-:Y:S01]  /*d820*/  ISETP.LT.OR P2, PT, R6, 0x21, !P1 ;  /* 0x000000210600780c */ /* 0x000fe20004f41670 */
[----:B------:R-:W0:-:S12]  /*d830*/  SHFL.IDX PT, R19, R18, 0x3, 0x181f ;  /* 0x00781f0012137f89 */ /* 0x000e1800000e0000 */
[----:B------:R-:W-:Y:S01]  /*d840*/  LDGSTS.E.BYPASS.LTC128B.128 [R3+0x1400], desc[UR36][R4.64], !P2 ;  /* 0x0140000004037fae */ /* 0x000fe2000d101d64 */
[----:B------:R-:W-:-:S13]  /*d850*/  ISETP.LT.OR P2, PT, R6, 0x21, !P0 ;  /* 0x000000210600780c */ /* 0x000fda0004741670 */
[----:B------:R2:W-:Y:S01]  /*d860*/  LDGSTS.E.BYPASS.LTC128B.128 [R3+0x4400], desc[UR36][R4.64+0x80], !P2 ;  /* 0x0440008004037fae */ /* 0x0005e2000d101d64 */
[----:B---3--:R-:W-:-:S03]  /*d870*/  IADD3 R10, P2, R14, R20, RZ ;  /* 0x000000140e0a7210 */ /* 0x008fc60007f5e0ff */
[----:B------:R-:W2:Y:S01]  /*d880*/  SHFL.IDX PT, R14, R17, 0x4, 0x181f ;  /* 0x00981f00110e7f89 */ /* 0x000ea200000e0000 */
[----:B0-----:R-:W-:Y:S02]  /*d890*/  IADD3.X R11, RZ, R19, RZ, P2, !PT ;  /* 0x00000013ff0b7210 */ /* 0x001fe400017fe4ff */
[----:B------:R-:W-:Y:S01]  /*d8a0*/  ISETP.LT.OR P2, PT, R6, 0x31, !P1 ;  /* 0x000000310600780c */ /* 0x000fe20004f41670 */
[----:B------:R-:W0:-:S12]  /*d8b0*/  SHFL.IDX PT, R19, R18, 0x4, 0x181f ;  /* 0x00981f0012137f89 */ /* 0x000e1800000e0000 */
[----:B------:R3:W-:Y:S01]  /*d8c0*/  LDGSTS.E.BYPASS.LTC128B.128 [R3+0x1c00], desc[UR36][R10.64], !P2 ;  /* 0x01c000000a037fae */ /* 0x0007e2000d101d64 */
[----:B------:R-:W-:-:S13]  /*d8d0*/  ISETP.LT.OR P2, PT, R6, 0x31, !P0 ;  /* 0x000000310600780c */ /* 0x000fda0004741670 */
[----:B------:R3:W-:Y:S01]  /*d8e0*/  LDGSTS.E.BYPASS.LTC128B.128 [R3+0x4c00], desc[UR36][R10.64+0x80], !P2 ;  /* 0x04c000800a037fae */ /* 0x0007e2000d101d64 */
[----:B--2---:R-:W-:-:S03]  /*d8f0*/  IADD3 R4, P2, R14, R20, RZ ;  /* 0x000000140e047210 */ /* 0x004fc60007f5e0ff */
[----:B------:R3:W2:Y:S02]  /*d900*/  SHFL.IDX PT, R14, R17, 0x5, 0x181f ;  /* 0x00b81f00110e7f89 */ /* 0x0006a400000e0000 */
[----:B0-----:R-:W-:Y:S01]  /*d910*/  IMAD.X R5, RZ, RZ, R19, P2 ;  /* 0x000000ffff057224 */ /* 0x001fe200010e0613 */
[----:B------:R-:W-:Y:S01]  /*d920*/  ISETP.LT.OR P2, PT, R6, 0x41, !P1 ;  /* 0x000000410600780c */ /* 0x000fe20004f41670 */
[----:B------:R3:W4:-:S12]  /*d930*/  SHFL.IDX PT, R19, R18, 0x5, 0x181f ;  /* 0x00b81f0012137f89 */ /* 0x00071800000e0000 */
[----:B------:R3:W-:Y:S01]  /*d940*/  LDGSTS.E.BYPASS.LTC128B.128 [R3+0x2400], desc[UR36][R4.64], !P2 ;  /* 0x0240000004037fae */ /* 0x0007e2000d101d64 */
[----:B------:R-:W-:-:S13]  /*d950*/  ISETP.LT.OR P2, PT, R6, 0x41, !P0 ;  /* 0x000000410600780c */ /* 0x000fda0004741670 */
[----:B--2-4-:R3:W-:Y:S02]  /*d960*/  LDGSTS.E.BYPASS.LTC128B.128 [R3+0x5400], desc[UR36][R4.64+0x80], !P2 ;  /* 0x0540008004037fae */ /* 0x0147e4000d101d64 */
.L_x_2339:
[C---:B------:R-:W-:Y:S01]  /*d970*/  ISETP.LT.OR P1, PT, R6.reuse, 0x51, !P1 ;  /* 0x000000510600780c */ /* 0x040fe20004f21670 */
[----:B------:R-:W-:Y:S01]  /*d980*/  ULDC.64 UR4, c[0x0][0x328] ;  /* 0x0000ca0000047ab9 */ /* 0x000fe20000000a00 */
[----:B------:R-:W-:Y:S01]  /*d990*/  ISETP.LT.OR P0, PT, R6, 0x51, !P0 ;  /* 0x000000510600780c */ /* 0x000fe20004701670 */
[----:B------:R-:W-:Y:S01]  /*d9a0*/  IMAD R24, R24, UR4, RZ ;  /* 0x0000000418187c24 */ /* 0x000fe2000f8e02ff */
[----:B0--3--:R-:W-:Y:S01]  /*d9b0*/  IADD3 R4, P2, R14, R20, RZ ;  /* 0x000000140e047210 */ /* 0x009fe20007f5e0ff */
[----:B------:R-:W-:-:S04]  /*d9c0*/  IMAD.WIDE.U32 R10, R25, UR4, RZ ;  /* 0x00000004190a7c25 */ /* 0x000fc8000f8e00ff */
[----:B------:R-:W-:Y:S02]  /*d9d0*/  IMAD.X R5, RZ, RZ, R19, P2 ;  /* 0x000000ffff057224 */ /* 0x000fe400010e0613 */
[----:B------:R-:W-:Y:S01]  /*d9e0*/  IMAD R13, R25, UR5, R24 ;  /* 0x00000005190d7c24 */ /* 0x000fe2000f8e0218 */
[----:B------:R-:W-:Y:S02]  /*d9f0*/  ULDC.64 UR4, c[0x0][0x338] ;  /* 0x0000ce0000047ab9 */ /* 0x000fe40000000a00 */
[----:B------:R-:W-:Y:S01]  /*da00*/  @!PT LDS RZ, [RZ] ;  /* 0x00000000fffff984 */ /* 0x000fe20000000800 */
[----:B------:R-:W-:Y:S01]  /*da10*/  @!PT LDS RZ, [RZ] ;  /* 0x00000000fffff984 */ /* 0x000fe20000000800 */
[----:B------:R-:W-:Y:S01]  /*da20*/  @!PT LDS RZ, [RZ] ;  /* 0x00000000fffff984 */ /* 0x000fe20000000800 */
[----:B------:R0:W-:Y:S01]  /*da30*/  LDGSTS.E.BYPASS.LTC128B.128 [R3+0x2c00], desc[UR36][R4.64], !P1 ;  /* 0x02c0000004037fae */ /* 0x0001e2000c901d64 */
[----:B------:R-:W-:Y:S01]  /*da40*/  IMAD R21, R21, UR4, RZ ;  /* 0x0000000415157c24 */ /* 0x000fe2000f8e02ff */
[----:B------:R-:W-:Y:S02]  /*da50*/  IADD3 R11, R11, R13, RZ ;  /* 0x0000000d0b0b7210 */ /* 0x000fe40007ffe0ff */
[----:B------:R0:W-:Y:S01]  /*da60*/  LDGSTS.E.BYPASS.LTC128B.128 [R3+0x5c00], desc[UR36][R4.64+0x80], !P0 ;  /* 0x05c0008004037fae */ /* 0x0001e2000c101d64 */
[C---:B------:R-:W-:Y:S01]  /*da70*/  IMAD R21, R30.reuse, UR5, R21 ;  /* 0x000000051e157c24 */ /* 0x040fe2000f8e0215 */
[----:B------:R-:W-:Y:S01]  /*da80*/  PLOP3.LUT P0, PT, PT, PT, PT, 0x80, 0x0 ;  /* 0x000000000000781c */ /* 0x000fe20003f0f070 */
[----:B------:R-:W-:Y:S01]  /*da90*/  IMAD.WIDE.U32 R10, R30, UR4, R10 ;  /* 0x000000041e0a7c25 */ /* 0x000fe2000f8e000a */
[----:B------:R-:W-:-:S03]  /*daa0*/  NOP ;  /* 0x0000000000007918 */ /* 0x000fc60000000000 */
[----:B------:R-:W-:-:S08]  /*dab0*/  IMAD.IADD R21, R11, 0x1, R21 ;  /* 0x000000010b157824 */ /* 0x000fd000078e0215 */
.L_x_2255:
        /* <DEDUP_REMOVED lines=10> */
.L_x_2256:
[----:B------:R-:W-:Y:S01]  /*db60*/  R2UR UR4, R34 ;  /* 0x00000000220472ca */ /* 0x000fe200000e0000 */
[----:B------:R-:W-:Y:S01]  /*db70*/  ULDC.64 UR6, c[0x0][0x330] ;  /* 0x0000cc0000067ab9 */ /* 0x000fe20000000a00 */
[----:B------:R-:W-:Y:S01]  /*db80*/  MOV R11, R21 ;  /* 0x00000015000b7202 */ /* 0x000fe20000000f00 */
[----:B0-----:R-:W-:Y:S01]  /*db90*/  IMAD.U32 R3, RZ, RZ, UR6 ;  /* 0x00000006ff037e24 */ /* 0x001fe2000f8e00ff */
[----:B------:R0:W-:Y:S01]  /*dba0*/  SYNCS.ARRIVE.TRANS64.A1T0 RZ, [R0+URZ+0x2a850], RZ ;  /* 0x02a850ff00ff79a7 */ /* 0x0001e2000810003f */
[----:B------:R-:W-:Y:S01]  /*dbb0*/  VIADD R35, R35, 0xffffffff ;  /* 0xffffffff23237836 */ /* 0x000fe20000000000 */
[----:B------:R-:W-:Y:S01]  /*dbc0*/  IADD3 R6, R6, 0x60, RZ ;  /* 0x0000006006067810 */ /* 0x000fe20007ffe0ff */
[----:B------:R-:W-:Y:S01]  /*dbd0*/  IMAD.WIDE.U32 R10, R3, UR41, R10 ;  /* 0x00000029030a7c25 */ /* 0x000fe2000f8e000a */
[----:B------:R-:W-:-:S03]  /*dbe0*/  MOV R19, R9 ;  /* 0x0000000900137202 */ /* 0x000fc60000000f00 */
[----:B------:R-:W-:Y:S02]  /*dbf0*/  VIADD R7, R7, 0xffffffa0 ;  /* 0xffffffa007077836 */ /* 0x000fe40000000000 */
[----:B------:R-:W-:-:S04]  /*dc00*/  UIMAD UR4, UR4, UR6, URZ ;  /* 0x00000006040472a4 */ /* 0x000fc8000f8e023f */
[----:B------:R-:W-:-:S03]  /*dc10*/  UIMAD UR4, UR41, UR7, UR4 ;  /* 0x00000007290472a4 */ /* 0x000fc6000f8e0204 */
[----:B------:R-:W-:Y:S02]  /*dc20*/  ULDC.64 UR6, c[0x0][0x318] ;  /* 0x0000c60000067ab9 */ /* 0x000fe40000000a00 */
[----:B------:R-:W-:Y:S01]  /*dc30*/  LEA R17, P0, R10, UR6, 0x1 ;  /* 0x000000060a117c11 */ /* 0x000fe2000f8008ff */
[----:B------:R-:W-:-:S05]  /*dc40*/  VIADD R3, R11, UR4 ;  /* 0x000000040b037c36 */ /* 0x000fca0008000000 */
[----:B------:R-:W-:Y:S01]  /*dc50*/  LEA.HI.X R18, R10, UR7, R3, 0x1, P0 ;  /* 0x000000070a127c11 */ /* 0x000fe200080f0c03 */
[----:B------:R-:W-:Y:S01]  /*dc60*/  IMAD.MOV.U32 R10, RZ, RZ, R8 ;  /* 0x000000ffff0a7224 */ /* 0x000fe200078e0008 */
[----:B------:R-:W-:-:S13]  /*dc70*/  ISETP.GT.AND P0, PT, R35, UR50, PT ;  /* 0x0000003223007c0c */ /* 0x000fda000bf04270 */
[----:B0-----:R-:W-:Y:S05]  /*dc80*/  @P0 BRA `(.L_x_2257) ;  /* 0xfffffff0006c0947 */ /* 0x001fea000383ffff */
[----:B------:R-:W-:Y:S05]  /*dc90*/  BSYNC B0 ;  /* 0x0000000000007941 */ /* 0x000fea0003800000 */
.L_x_2244:
[----:B------:R-:W-:-:S13]  /*dca0*/  LOP3.LUT P0, RZ, R36, 0x10, RZ, 0xc0, !PT ;  /* 0x0000001024ff7812 */ /* 0x000fda000780c0ff */
[----:B------:R-:W-:Y:S05]  /*dcb0*/  @!P0 BRA `(.L_x_2258) ;  /* 0x0000000000048947 */ /* 0x000fea0003800000 */
[----:B------:R-:W-:Y:S01]  /*dcc0*/  BPT.TRAP 0x1 ;  /* 0x000000040000795c */ /* 0x000fe20000300000 */
.L_x_2258:
[C---:B0-----:R-:W-:Y:S01]  /*dcd0*/  LEA R0, R8.reuse, UR46, 0x3 ;  /* 0x0000002e08007c11 */ /* 0x041fe2000f8e18ff */
        /* <DEDUP_REMOVED lines=8> */
.L_x_2340:
[----:B------:R-:W-:Y:S05]  /*dd60*/  BSYNC B0 ;  /* 0x0000000000007941 */ /* 0x000fea0003800000 */
.L_x_2259:
[----:B------:R-:W-:-:S03]  /*dd70*/  UMOV UR4, 0xffffffff ;  /* 0xffffffff00047882 */ /* 0x000fc60000000000 */
[----:B------:R-:W-:Y:S05]  /*dd80*/  BRA.DIV UR4, `(.L_x_2261) ;  /* 0x0000002e048c7947 */ /* 0x000fea000b800000 */
[----:B------:R-:W-:Y:S01]  /*dd90*/  SHFL.IDX PT, R5, R18, RZ, 0x181f ;  /* 0x00181fff12057589 */ /* 0x000fe200000e0000 */
[C---:B0-----:R-:W-:Y:S02]  /*dda0*/  LOP3.LUT R3, R32.reuse, 0x1, RZ, 0xc0, !PT ;  /* 0x0000000120037812 */ /* 0x041fe400078ec0ff */
[----:B------:R-:W-:Y:S01]  /*ddb0*/  LOP3.LUT P0, RZ, R32, 0x2, RZ, 0xc0, !PT ;  /* 0x0000000220ff7812 */ /* 0x000fe2000780c0ff */
[----:B------:R-:W0:Y:S01]  /*ddc0*/  SHFL.IDX PT, R4, R17, RZ, 0x181f ;  /* 0x00181fff11047589 */ /* 0x000e2200000e0000 */
[----:B------:R-:W-:Y:S02]  /*ddd0*/  ISETP.NE.U32.AND P1, PT, R3, 0x1, PT ;  /* 0x000000010300780c */ /* 0x000fe40003f25070 */
[C---:B------:R-:W-:Y:S01]  /*dde0*/  ISETP.LT.OR P3, PT, R23.reuse, 0x1, !P0 ;  /* 0x000000011700780c */ /* 0x040fe20004761670 */
[----:B------:R-:W2:Y:S01]  /*ddf0*/  SHFL.IDX PT, R14, R17, 0x1, 0x181f ;  /* 0x00381f00110e7f89 */ /* 0x000ea200000e0000 */
[----:B------:R-:W-:Y:S02]  /*de00*/  ISETP.LT.OR P2, PT, R23, 0x1, P1 ;  /* 0x000000011700780c */ /* 0x000fe40000f41670 */
[----:B------:R-:W-:Y:S01]  /*de10*/  LEA R3, R37, UR46, 0x1 ;  /* 0x0000002e25037c11 */ /* 0x000fe2000f8e08ff */
[----:B------:R-:W3:Y:S01]  /*de20*/  SHFL.IDX PT, R6, R18, 0x1, 0x181f ;  /* 0x00381f0012067f89 */ /* 0x000ee200000e0000 */
[----:B------:R-:W-:-:S02]  /*de30*/  ISETP.LT.OR P4, PT, R23, 0x11, P1 ;  /* 0x000000111700780c */ /* 0x000fc40000f81670 */
[----:B------:R-:W-:Y:S01]  /*de40*/  ISETP.LT.OR P5, PT, R23, 0x11, !P0 ;  /* 0x000000111700780c */ /* 0x000fe200047a1670 */
[----:B------:R-:W4:Y:S04]  /*de50*/  SHFL.IDX PT, R20, R18, 0x2, 0x181f ;  /* 0x00581f0012147f89 */ /* 0x000f2800000e0000 */
[----:B------:R-:W5:Y:S04]  /*de60*/  SHFL.IDX PT, R10, R17, 0x2, 0x181f ;  /* 0x00581f00110a7f89 */ /* 0x000f6800000e0000 */
[----:B------:R-:W1:Y:S01]  /*de70*/  SHFL.IDX PT, R22, R17, 0x3, 0x181f ;  /* 0x00781f0011167f89 */ /* 0x000e6200000e0000 */
[----:B0-----:R-:W-:-:S03]  /*de80*/  IMAD.WIDE.U32 R4, R27, 0x2, R4 ;  /* 0x000000021b047825 */ /* 0x001fc600078e0004 */
[----:B------:R-:W-:Y:S01]  /*de90*/  SHFL.IDX PT, R19, R18, 0x4, 0x181f ;  /* 0x00981f0012137f89 */ /* 0x000fe200000e0000 */
[----:B--2---:R-:W-:-:S03]  /*dea0*/  MOV R12, R14 ;  /* 0x0000000e000c7202 */ /* 0x004fc60000000f00 */
[----:B------:R-:W0:Y:S01]  /*deb0*/  SHFL.IDX PT, R24, R17, 0x4, 0x181f ;  /* 0x00981f0011187f89 */ /* 0x000e2200000e0000 */
[----:B---3--:R-:W-:-:S03]  /*dec0*/  IMAD.MOV.U32 R13, RZ, RZ, R6 ;  /* 0x000000ffff0d7224 */ /* 0x008fc600078e0006 */
[----:B------:R-:W2:Y:S01]  /*ded0*/  SHFL.IDX PT, R7, R18, 0x3, 0x181f ;  /* 0x00781f0012077f89 */ /* 0x000ea200000e0000 */
[----:B----4-:R-:W-:-:S03]  /*dee0*/  IMAD.MOV.U32 R11, RZ, RZ, R20 ;  /* 0x000000ffff0b7224 */ /* 0x010fc600078e0014 */
[----:B------:R-:W-:Y:S01]  /*def0*/  LDGSTS.E.BYPASS.LTC128B.128 [R3+0x400], desc[UR36][R4.64], !P2 ;  /* 0x0040000004037fae */ /* 0x000fe2000d101d64 */
[----:B------:R-:W-:Y:S01]  /*df00*/  ISETP.LT.OR P2, PT, R23, 0x21, P1 ;  /* 0x000000211700780c */ /* 0x000fe20000f41670 */
[----:B------:R-:W-:Y:S02]  /*df10*/  IMAD.WIDE.U32 R12, R27, 0x2, R12 ;  /* 0x000000021b0c7825 */ /* 0x000fe400078e000c */
[----:B------:R0:W-:Y:S01]  /*df20*/  LDGSTS.E.BYPASS.LTC128B.128 [R3+0x3400], desc[UR36][R4.64+0x80], !P3 ;  /* 0x0340008004037fae */ /* 0x0001e2000d901d64 */
[----:B------:R-:W-:Y:S01]  /*df30*/  ISETP.LT.OR P3, PT, R23, 0x21, !P0 ;  /* 0x000000211700780c */ /* 0x000fe20004761670 */
[----:B-----5:R-:W-:Y:S01]  /*df40*/  IMAD.WIDE.U32 R10, R27, 0x2, R10 ;  /* 0x000000021b0a7825 */ /* 0x020fe200078e000a */
[----:B-1----:R-:W-:Y:S01]  /*df50*/  MOV R6, R22 ;  /* 0x0000001600067202 */ /* 0x002fe20000000f00 */
[----:B------:R-:W-:Y:S01]  /*df60*/  LDGSTS.E.BYPASS.LTC128B.128 [R3+0xc00], desc[UR36][R12.64], !P4 ;  /* 0x00c000000c037fae */ /* 0x000fe2000e101d64 */
[----:B------:R-:W-:-:S03]  /*df70*/  ISETP.LT.OR P4, PT, R23, 0x31, P1 ;  /* 0x000000311700780c */ /* 0x000fc60000f81670 */
[----:B------:R-:W-:Y:S01]  /*df80*/  LDGSTS.E.BYPASS.LTC128B.128 [R3+0x3c00], desc[UR36][R12.64+0x80], !P5 ;  /* 0x03c000800c037fae */ /* 0x000fe2000e901d64 */
[----:B------:R-:W-:-:S03]  /*df90*/  ISETP.LT.OR P5, PT, R23, 0x31, !P0 ;  /* 0x000000311700780c */ /* 0x000fc600047a1670 */
[----:B------:R-:W-:Y:S01]  /*dfa0*/  LDGSTS.E.BYPASS.LTC128B.128 [R3+0x1400], desc[UR36][R10.64], !P2 ;  /* 0x014000000a037fae */ /* 0x000fe2000d101d64 */
[C---:B------:R-:W-:Y:S01]  /*dfb0*/  ISETP.LT.OR P2, PT, R23.reuse, 0x41, P1 ;  /* 0x000000411700780c */ /* 0x040fe20000f41670 */
[----:B0-----:R-:W-:Y:S02]  /*dfc0*/  IMAD.MOV.U32 R4, RZ, RZ, R24 ;  /* 0x000000ffff047224 */ /* 0x001fe400078e0018 */
[----:B------:R0:W-:Y:S01]  /*dfd0*/  LDGSTS.E.BYPASS.LTC128B.128 [R3+0x4400], desc[UR36][R10.64+0x80], !P3 ;  /* 0x044000800a037fae */ /* 0x0001e2000d901d64 */
[----:B------:R-:W-:Y:S01]  /*dfe0*/  ISETP.LT.OR P3, PT, R23, 0x41, !P0 ;  /* 0x000000411700780c */ /* 0x000fe20004761670 */
[----:B------:R-:W-:Y:S02]  /*dff0*/  IMAD.MOV.U32 R5, RZ, RZ, R19 ;  /* 0x000000ffff057224 */ /* 0x000fe400078e0013 */
[C---:B--2---:R-:W-:Y:S01]  /*e000*/  IMAD.WIDE.U32 R6, R27.reuse, 0x2, R6 ;  /* 0x000000021b067825 */ /* 0x044fe200078e0006 */
[----:B------:R-:W1:Y:S03]  /*e010*/  SHFL.IDX PT, R18, R18, 0x5, 0x181f ;  /* 0x00b81f0012127f89 */ /* 0x000e6600000e0000 */
[----:B------:R-:W-:Y:S01]  /*e020*/  IMAD.WIDE.U32 R4, R27, 0x2, R4 ;  /* 0x000000021b047825 */ /* 0x000fe200078e0004 */
[----:B------:R2:W-:Y:S01]  /*e030*/  LDGSTS.E.BYPASS.LTC128B.128 [R3+0x1c00], desc[UR36][R6.64], !P4 ;  /* 0x01c0000006037fae */ /* 0x0005e2000e101d64 */
[----:B0-----:R-:W-:-:S03]  /*e040*/  MOV R10, RZ ;  /* 0x000000ff000a7202 */ /* 0x001fc60000000f00 */
[----:B------:R2:W-:Y:S04]  /*e050*/  LDGSTS.E.BYPASS.LTC128B.128 [R3+0x4c00], desc[UR36][R6.64+0x80], !P5 ;  /* 0x04c0008006037fae */ /* 0x0005e8000e901d64 */
[----:B------:R2:W-:Y:S04]  /*e060*/  LDGSTS.E.BYPASS.LTC128B.128 [R3+0x2400], desc[UR36][R4.64], !P2 ;  /* 0x0240000004037fae */ /* 0x0005e8000d101d64 */
[----:B------:R2:W0:Y:S04]  /*e070*/  SHFL.IDX PT, R14, R17, 0x5, 0x181f ;  /* 0x00b81f00110e7f89 */ /* 0x00042800000e0000 */
[----:B------:R2:W-:Y:S02]  /*e080*/  LDGSTS.E.BYPASS.LTC128B.128 [R3+0x5400], desc[UR36][R4.64+0x80], !P3 ;  /* 0x0540008004037fae */ /* 0x0005e4000d901d64 */
.L_x_2354:
[C---:B------:R-:W-:Y:S01]  /*e090*/  ISETP.LT.OR P1, PT, R23.reuse, 0x51, P1 ;  /* 0x000000511700780c */ /* 0x040fe20000f21670 */
[----:B0-2---:R-:W-:Y:S01]  /*e0a0*/  IMAD.MOV.U32 R4, RZ, RZ, R14 ;  /* 0x000000ffff047224 */ /* 0x005fe200078e000e */
[----:B------:R-:W-:Y:S01]  /*e0b0*/  ISETP.LT.OR P0, PT, R23, 0x51, !P0 ;  /* 0x000000511700780c */ /* 0x000fe20004701670 */
[----:B-1----:R-:W-:Y:S02]  /*e0c0*/  IMAD.MOV.U32 R5, RZ, RZ, R18 ;  /* 0x000000ffff057224 */ /* 0x002fe400078e0012 */
        /* <DEDUP_REMOVED lines=8> */
.L_x_2262:
        /* <DEDUP_REMOVED lines=10> */
.L_x_2263:
[----:B------:R1:W-:Y:S02]  /*e1f0*/  SYNCS.ARRIVE.TRANS64.A1T0 RZ, [R0+URZ+0x2a850], RZ ;  /* 0x02a850ff00ff79a7 */ /* 0x0003e4000810003f */
[----:B-1----:R-:W-:-:S04]  /*e200*/  IADD3 R0, R8, 0x1, RZ ;  /* 0x0000000108007810 */ /* 0x002fc80007ffe0ff */
[----:B------:R-:W-:-:S04]  /*e210*/  ISETP.NE.AND P0, PT, R0, 0x2, PT ;  /* 0x000000020000780c */ /* 0x000fc80003f05270 */
[----:B0-----:R-:W-:Y:S02]  /*e220*/  SEL R4, RZ, 0x1, P0 ;  /* 0x00000001ff047807 */ /* 0x001fe40000000000 */
[----:B------:R-:W-:Y:S02]  /*e230*/  SEL R0, R0, RZ, P0 ;  /* 0x000000ff00007207 */ /* 0x000fe40000000000 */
[----:B------:R-:W-:-:S07]  /*e240*/  LOP3.LUT R9, R9, R4, RZ, 0x3c, !PT ;  /* 0x0000000409097212 */ /* 0x000fce00078e3cff */
.L_x_2229:
[----:B------:R-:W0:Y:S01]  /*e250*/  S2R R4, SR_CgaCtaId ;  /* 0x0000000000047919 */ /* 0x000e220000008800 */
[----:B------:R-:W-:Y:S02]  /*e260*/  MOV R3, 0x400 ;  /* 0x0000040000037802 */ /* 0x000fe40000000f00 */
[----:B------:R-:W-:Y:S02]  /*e270*/  SHF.L.U32 R10, R10, 0x1f, RZ ;  /* 0x0000001f0a0a7819 */ /* 0x000fe400000006ff */
[----:B0-----:R-:W-:-:S04]  /*e280*/  LEA R5, R4, R3, 0x18 ;  /* 0x0000000304057211 */ /* 0x001fc800078ec0ff */
[----:B------:R-:W0:Y:S02]  /*e290*/  SYNCS.PHASECHK.TRANS64.TRYWAIT P0, [R5+URZ+0x2a820], R10 ;  /* 0x02a8200a050075a7 */ /* 0x000e24000800017f */
[----:B0-----:R-:W-:Y:S05]  /*e2a0*/  @!P0 BRA `(.L_x_2264) ;  /* 0x0000003000388947 */ /* 0x001fea0003800000 */
.L_x_2355:
[----:B------:R-:W-:-:S03]  /*e2b0*/  UMOV UR4, 0xffffffff ;  /* 0xffffffff00047882 */ /* 0x000fc60000000000 */
[----:B------:R-:W-:Y:S05]  /*e2c0*/  BRA.DIV UR4, `(.L_x_2265) ;  /* 0x0000003204447947 */ /* 0x000fea000b800000 */
[----:B------:R1:W2:Y:S02]  /*e2d0*/  SHFL.IDX PT, R14, R16, RZ, 0x1f ;  /* 0x00001fff100e7589 */ /* 0x0002a400000e0000 */
.L_x_2358:
[----:B--2---:R-:W-:-:S13]  /*e2e0*/  ISETP.NE.AND P0, PT, R14, RZ, PT ;  /* 0x000000ff0e00720c */ /* 0x004fda0003f05270 */
[----:B------:R-:W-:Y:S05]  /*e2f0*/  @P0 BRA `(.L_x_2185) ;  /* 0x00000000008c0947 */ /* 0x000fea0003800000 */
[----:B------:R-:W-:-:S03]  /*e300*/  UMOV UR4, 0xffffffff ;  /* 0xffffffff00047882 */ /* 0x000fc60000000000 */
[----:B------:R-:W-:Y:S05]  /*e310*/  BRA.DIV UR4, `(.L_x_2266) ;  /* 0x0000003204587947 */ /* 0x000fea000b800000 */
[----:B------:R-:W-:-:S13]  /*e320*/  ELECT P6, URZ, PT ;  /* 0x00000000003f782f */ /* 0x000fda00038c0000 */
.L_x_2361:
[----:B------:R-:W-:Y:S05]  /*e330*/  @!P6 BRA `(.L_x_2185) ;  /* 0x00000000007ce947 */ /* 0x000fea0003800000 */
[----:B------:R-:W-:-:S13]  /*e340*/  R2UR UR4, R2 ;  /* 0x00000000020472ca */ /* 0x000fda00000e0000 */
[----:B------:R-:W-:-:S06]  /*e350*/  ULOP3.LUT UR4, UR4, 0x2, URZ, 0xfc, !UPT ;  /* 0x0000000204047892 */ /* 0x000fcc000f8efc3f */
[----:B------:R-:W-:-:S05]  /*e360*/  IMAD.U32 R3, RZ, RZ, UR4 ;  /* 0x00000004ff037e24 */ /* 0x000fca000f8e00ff */
[----:B------:R-:W-:-:S13]  /*e370*/  ISETP.NE.AND P0, PT, R3, 0x3, PT ;  /* 0x000000030300780c */ /* 0x000fda0003f05270 */
[----:B------:R-:W-:Y:S05]  /*e380*/  @!P0 BRA `(.L_x_2267) ;  /* 0x0000000000048947 */ /* 0x000fea0003800000 */
[----:B------:R-:W-:Y:S01]  /*e390*/  BPT.TRAP 0x1 ;  /* 0x000000040000795c */ /* 0x000fe20000300000 */
.L_x_2267:
[C---:B------:R-:W-:Y:S01]  /*e3a0*/  IMAD R6, R0.reuse, 0x8, R5 ;  /* 0x0000000800067824 */ /* 0x040fe200078e0205 */
[----:B------:R-:W-:Y:S02]  /*e3b0*/  SHF.L.U32 R3, R9, 0x1f, RZ ;  /* 0x0000001f09037819 */ /* 0x000fe400000006ff */
[----:B------:R-:W-:Y:S02]  /*e3c0*/  IADD3 R0, R0, 0x1, RZ ;  /* 0x0000000100007810 */ /* 0x000fe40007ffe0ff */
[----:B------:R-:W2:Y:S02]  /*e3d0*/  SYNCS.PHASECHK.TRANS64.TRYWAIT P1, [R6+URZ+0x2a840], R3 ;  /* 0x02a84003060075a7 */ /* 0x000ea4000802017f */
[----:B------:R-:W-:-:S04]  /*e3e0*/  ISETP.NE.AND P2, PT, R0, 0x2, PT ;  /* 0x000000020000780c */ /* 0x000fc80003f45270 */
[----:B------:R-:W-:Y:S01]  /*e3f0*/  SEL R4, RZ, 0x1, P2 ;  /* 0x00000001ff047807 */ /* 0x000fe20001000000 */
[----:B--2---:R-:W-:Y:S08]  /*e400*/  @!P1 BRA `(.L_x_2268) ;  /* 0x00000030003c9947 */ /* 0x004ff00003800000 */
.L_x_2362:
[----:B------:R-:W-:Y:S02]  /*e410*/  SEL R0, R0, RZ, P2 ;  /* 0x000000ff00007207 */ /* 0x000fe40001000000 */
[----:B------:R-:W-:Y:S01]  /*e420*/  LOP3.LUT R4, R9, R4, RZ, 0x3c, !PT ;  /* 0x0000000409047212 */ /* 0x000fe200078e3cff */
[----:B------:R-:W-:Y:S06]  /*e430*/  @!P0 BRA `(.L_x_2269) ;  /* 0x0000000000048947 */ /* 0x000fec0003800000 */
[----:B------:R-:W-:Y:S01]  /*e440*/  BPT.TRAP 0x1 ;  /* 0x000000040000795c */ /* 0x000fe20000300000 */
.L_x_2269:
[----:B0-----:R-:W-:Y:S01]  /*e450*/  IMAD R5, R0, 0x8, R5 ;  /* 0x0000000800057824 */ /* 0x001fe200078e0205 */
[----:B------:R-:W-:-:S04]  /*e460*/  SHF.L.U32 R0, R4, 0x1f, RZ ;  /* 0x0000001f04007819 */ /* 0x000fc800000006ff */
[----:B------:R-:W0:Y:S02]  /*e470*/  SYNCS.PHASECHK.TRANS64.TRYWAIT P1, [R5+URZ+0x2a840], R0 ;  /* 0x02a84000050075a7 */ /* 0x000e24000802017f */
[----:B0-----:R-:W-:Y:S05]  /*e480*/  @!P1 BRA `(.L_x_2270) ;  /* 0x0000003000309947 */ /* 0x001fea0003800000 */
.L_x_2363:
[----:B------:R-:W-:Y:S05]  /*e490*/  @!P0 BRA `(.L_x_2271) ;  /* 0x0000000000048947 */ /* 0x000fea0003800000 */
[----:B------:R-:W-:Y:S01]  /*e4a0*/  BPT.TRAP 0x1 ;  /* 0x000000040000795c */ /* 0x000fe20000300000 */
.L_x_2271:
[----:B------:R-:W3:Y:S02]  /*e4b0*/  SYNCS.PHASECHK.TRANS64.TRYWAIT P1, [R6+URZ+0x2a860], R3 ;  /* 0x02a86003060075a7 */ /* 0x000ee4000802017f */
[----:B---3--:R-:W-:Y:S05]  /*e4c0*/  @!P1 BRA `(.L_x_2272) ;  /* 0x0000003000349947 */ /* 0x008fea0003800000 */
.L_x_2364:
[----:B------:R-:W-:Y:S05]  /*e4d0*/  @!P0 BRA `(.L_x_2273) ;  /* 0x0000000000048947 */ /* 0x000fea0003800000 */
[----:B------:R-:W-:Y:S01]  /*e4e0*/  BPT.TRAP 0x1 ;  /* 0x000000040000795c */ /* 0x000fe20000300000 */
.L_x_2273:
[----:B----4-:R4:W0:Y:S02]  /*e4f0*/  SYNCS.PHASECHK.TRANS64.TRYWAIT P0, [R5+URZ+0x2a860], R0 ;  /* 0x02a86000050075a7 */ /* 0x010824000800017f */
[----:B0-----:R-:W-:Y:S05]  /*e500*/  @!P0 NANOSLEEP.SYNCS 0x989680 ;  /* 0x009896800000895d */ /* 0x001fea0003900000 */
[----:B------:R-:W0:Y:S02]  /*e510*/  @!P0 SYNCS.PHASECHK.TRANS64 P0, [R5+URZ+0x2a860], R0 ;  /* 0x02a86000050085a7 */ /* 0x000e24000800007f */
[----:B0-----:R-:W-:Y:S05]  /*e520*/  @!P0 BRA `(.L_x_2273) ;  /* 0xfffffffc00f08947 */ /* 0x001fea000383ffff */
.L_x_2185:
[----:B------:R-:W-:Y:S05]  /*e530*/  BSYNC B6 ;  /* 0x0000000000067941 */ /* 0x000fea0003800000 */
.L_x_2182:
[----:B------:R-:W-:Y:S05]  /*e540*/  EXIT ;  /* 0x000000000000794d */ /* 0x000fea0003800000 */
.L_x_2189:
[----:B-1----:R-:W-:-:S04]  /*e550*/  IMAD.U32 R3, RZ, RZ, UR39 ;  /* 0x00000027ff037e24 */ /* 0x002fc8000f8e00ff */
[----:B------:R1:W2:Y:S03]  /*e560*/  SYNCS.PHASECHK.TRANS64.TRYWAIT P0, [R3+URZ+0x2a800], R0 ;  /* 0x02a80000030075a7 */ /* 0x0002a6000800017f */
[----:B--2---:R-:W-:Y:S05]  /*e570*/  @!P0 NANOSLEEP.SYNCS 0x989680 ;  /* 0x009896800000895d */ /* 0x004fea0003900000 */
[----:B------:R-:W2:Y:S02]  /*e580*/  @!P0 SYNCS.PHASECHK.TRANS64 P0, [R3+URZ+0x2a800], R0 ;  /* 0x02a80000030085a7 */ /* 0x000ea4000800007f */
[----:B--2---:R-:W-:Y:S05]  /*e590*/  @!P0 BRA `(.L_x_2189) ;  /* 0xfffffffc00ec8947 */ /* 0x004fea000383ffff */
[----:B------:R-:W-:Y:S05]  /*e5a0*/  BRA `(.L_x_2274) ;  /* 0xffffff2c003c7947 */ /* 0x000fea000383ffff */
.L_x_2193:
[----:B--2---:R-:W-:-:S04]  /*e5b0*/  MOV R3, UR39 ;  /* 0x0000002700037c02 */ /* 0x004fc80008000f00 */
[----:B------:R2:W3:Y:S03]  /*e5c0*/  SYNCS.PHASECHK.TRANS64.TRYWAIT P1, [R3+URZ+0x2a830], R0 ;  /* 0x02a83000030075a7 */ /* 0x0004e6000802017f */
[----:B---3--:R-:W-:Y:S05]  /*e5d0*/  @!P1 NANOSLEEP.SYNCS 0x989680 ;  /* 0x009896800000995d */ /* 0x008fea0003900000 */
[----:B------:R-:W3:Y:S02]  /*e5e0*/  @!P1 SYNCS.PHASECHK.TRANS64 P1, [R3+URZ+0x2a830], R0 ;  /* 0x02a83000030095a7 */ /* 0x000ee4000802007f */
[----:B---3--:R-:W-:Y:S05]  /*e5f0*/  @!P1 BRA `(.L_x_2193) ;  /* 0xfffffffc00ec9947 */ /* 0x008fea000383ffff */
[----:B------:R-:W-:Y:S05]  /*e600*/  BRA `(.L_x_2192) ;  /* 0xffffff2c005c7947 */ /* 0x000fea000383ffff */
.L_x_2199:
[----:B-1----:R-:W-:-:S04]  /*e610*/  IMAD.U32 R12, RZ, RZ, UR7 ;  /* 0x00000007ff0c7e24 */ /* 0x002fc8000f8e00ff */
[----:B------:R1:W2:Y:S03]  /*e620*/  SYNCS.PHASECHK.TRANS64.TRYWAIT P1, [R12+URZ+0x2a830], R11 ;  /* 0x02a8300b0c0075a7 */ /* 0x0002a6000802017f */
[----:B--2---:R-:W-:Y:S05]  /*e630*/  @!P1 NANOSLEEP.SYNCS 0x989680 ;  /* 0x009896800000995d */ /* 0x004fea0003900000 */
[----:B------:R-:W2:Y:S02]  /*e640*/  @!P1 SYNCS.PHASECHK.TRANS64 P1, [R12+URZ+0x2a830], R11 ;  /* 0x02a8300b0c0095a7 */ /* 0x000ea4000802007f */
[----:B--2---:R-:W-:Y:S05]  /*e650*/  @!P1 BRA `(.L_x_2199) ;  /* 0xfffffffc00ec9947 */ /* 0x004fea000383ffff */
[----:B------:R-:W-:Y:S05]  /*e660*/  BRA `(.L_x_2198) ;  /* 0xffffff5400547947 */ /* 0x000fea000383ffff */
.L_x_2203:
[----:B---3--:R-:W-:-:S04]  /*e670*/  IMAD.U32 R6, RZ, RZ, UR10 ;  /* 0x0000000aff067e24 */ /* 0x008fc8000f8e00ff */
[----:B------:R3:W4:Y:S03]  /*e680*/  SYNCS.PHASECHK.TRANS64.TRYWAIT P1, [R6+URZ+0x2a850], R5 ;  /* 0x02a85005060075a7 */ /* 0x000726000802017f */
[----:B----4-:R-:W-:Y:S05]  /*e690*/  @!P1 NANOSLEEP.SYNCS 0x989680 ;  /* 0x009896800000995d */ /* 0x010fea0003900000 */
[----:B------:R-:W4:Y:S02]  /*e6a0*/  @!P1 SYNCS.PHASECHK.TRANS64 P1, [R6+URZ+0x2a850], R5 ;  /* 0x02a85005060095a7 */ /* 0x000f24000802007f */
[----:B----4-:R-:W-:Y:S05]  /*e6b0*/  @!P1 BRA `(.L_x_2203) ;  /* 0xfffffffc00ec9947 */ /* 0x010fea000383ffff */
[----:B------:R-:W-:Y:S05]  /*e6c0*/  BRA `(.L_x_2202) ;  /* 0xffffff5c00607947 */ /* 0x000fea000383ffff */
.L_x_2211:
[----:B-1----:R-:W-:-:S04]  /*e6d0*/  MOV R12, UR38 ;  /* 0x00000026000c7c02 */ /* 0x002fc80008000f00 */
[----:B------:R1:W2:Y:S03]  /*e6e0*/  SYNCS.PHASECHK.TRANS64.TRYWAIT P1, [R12+URZ+0x2a830], R11 ;  /* 0x02a8300b0c0075a7 */ /* 0x0002a6000802017f */
[----:B--2---:R-:W-:Y:S05]  /*e6f0*/  @!P1 NANOSLEEP.SYNCS 0x989680 ;  /* 0x009896800000995d */ /* 0x004fea0003900000 */
[----:B------:R-:W2:Y:S02]  /*e700*/  @!P1 SYNCS.PHASECHK.TRANS64 P1, [R12+URZ+0x2a830], R11 ;  /* 0x02a8300b0c0095a7 */ /* 0x000ea4000802007f */
[----:B--2---:R-:W-:Y:S05]  /*e710*/  @!P1 BRA `(.L_x_2211) ;  /* 0xfffffffc00ec9947 */ /* 0x004fea000383ffff */
[----:B------:R-:W-:Y:S05]  /*e720*/  BRA `(.L_x_2210) ;  /* 0xffffff7c00707947 */ /* 0x000fea000383ffff */
.L_x_2215:
[----:B---3--:R-:W-:-:S04]  /*e730*/  IMAD.U32 R6, RZ, RZ, UR5 ;  /* 0x00000005ff067e24 */ /* 0x008fc8000f8e00ff */
[----:B------:R3:W4:Y:S03]  /*e740*/  SYNCS.PHASECHK.TRANS64.TRYWAIT P1, [R6+URZ+0x2a850], R5 ;  /* 0x02a85005060075a7 */ /* 0x000726000802017f */
[----:B----4-:R-:W-:Y:S05]  /*e750*/  @!P1 NANOSLEEP.SYNCS 0x989680 ;  /* 0x009896800000995d */ /* 0x010fea0003900000 */
[----:B------:R-:W4:Y:S02]  /*e760*/  @!P1 SYNCS.PHASECHK.TRANS64 P1, [R6+URZ+0x2a850], R5 ;  /* 0x02a85005060095a7 */ /* 0x000f24000802007f */
[----:B----4-:R-:W-:Y:S05]  /*e770*/  @!P1 BRA `(.L_x_2215) ;  /* 0xfffffffc00ec9947 */ /* 0x010fea000383ffff */
[----:B------:R-:W-:Y:S05]  /*e780*/  BRA `(.L_x_2214) ;  /* 0xffffff84007c7947 */ /* 0x000fea000383ffff */
.L_x_2222:
[----:B-1----:R-:W-:-:S04]  /*e790*/  IMAD.U32 R5, RZ, RZ, UR5 ;  /* 0x00000005ff057e24 */ /* 0x002fc8000f8e00ff */
[----:B------:R1:W2:Y:S03]  /*e7a0*/  SYNCS.PHASECHK.TRANS64.TRYWAIT P1, [R5+URZ+0x2a850], R0 ;  /* 0x02a85000050075a7 */ /* 0x0002a6000802017f */
[----:B--2---:R-:W-:Y:S05]  /*e7b0*/  @!P1 NANOSLEEP.SYNCS 0x989680 ;  /* 0x009896800000995d */ /* 0x004fea0003900000 */
[----:B------:R-:W2:Y:S02]  /*e7c0*/  @!P1 SYNCS.PHASECHK.TRANS64 P1, [R5+URZ+0x2a850], R0 ;  /* 0x02a85000050095a7 */ /* 0x000ea4000802007f */
[----:B--2---:R-:W-:Y:S05]  /*e7d0*/  @!P1 BRA `(.L_x_2222) ;  /* 0xfffffffc00ec9947 */ /* 0x004fea000383ffff */
[----:B------:R-:W-:Y:S05]  /*e7e0*/  BRA `(.L_x_2221) ;  /* 0xffffffa000807947 */ /* 0x000fea000383ffff */
.L_x_2234:
[----:B------:R-:W-:Y:S01]  /*e7f0*/  MOV R13, R16 ;  /* 0x00000010000d7202 */ /* 0x000fe20000000f00 */
[----:B------:R-:W-:Y:S01]  /*e800*/  IMAD.MOV.U32 R12, RZ, RZ, RZ ;  /* 0x000000ffff0c7224 */ /* 0x000fe200078e00ff */
[----:B------:R-:W-:Y:S01]  /*e810*/  MOV R15, 0xffffffff ;  /* 0xffffffff000f7802 */ /* 0x000fe20000000f00 */
[----:B------:R-:W-:-:S07]  /*e820*/  IMAD.MOV.U32 R11, RZ, RZ, 0x1f ;  /* 0x0000001fff0b7424 */ /* 0x000fce00078e00ff */
[----:B-----5:R-:W-:Y:S05]  /*e830*/  WARPSYNC.COLLECTIVE R15, `(.L_x_2275) ;  /* 0x000000000f087348 */ /* 0x020fea0003c00000 */
[----:B------:R0:W1:Y:S02]  /*e840*/  SHFL.IDX P6, R14, R13, R12, R11 ;  /* 0x0000000c0d0e7389 */ /* 0x00006400000c000b */
[----:B01---5:R-:W-:Y:S01]  /*e850*/  ENDCOLLECTIVE ;  /* 0x000000000000791b */ /* 0x023fe20003800000 */
.L_x_2275:
[----:B------:R-:W-:Y:S05]  /*e860*/  BRA `(.L_x_2276) ;  /* 0xffffffcc00b07947 */ /* 0x000fea000383ffff */
.L_x_2236:
[----:B0-----:R-:W-:-:S04]  /*e870*/  IMAD.U32 R5, RZ, RZ, UR46 ;  /* 0x0000002eff057e24 */ /* 0x001fc8000f8e00ff */
[----:B------:R0:W1:Y:S03]  /*e880*/  SYNCS.PHASECHK.TRANS64.TRYWAIT P0, [R5+URZ+0x2a840], R4 ;  /* 0x02a84004050075a7 */ /* 0x000066000800017f */
[----:B-1----:R-:W-:Y:S05]  /*e890*/  @!P0 NANOSLEEP.SYNCS 0x989680 ;  /* 0x009896800000895d */ /* 0x002fea0003900000 */
[----:B------:R-:W1:Y:S02]  /*e8a0*/  @!P0 SYNCS.PHASECHK.TRANS64 P0, [R5+URZ+0x2a840], R4 ;  /* 0x02a84004050085a7 */ /* 0x000e64000800007f */
[----:B-1----:R-:W-:Y:S05]  /*e8b0*/  @!P0 BRA `(.L_x_2236) ;  /* 0xfffffffc00ec8947 */ /* 0x002fea000383ffff */
[----:B------:R-:W-:Y:S05]  /*e8c0*/  BRA `(.L_x_2277) ;  /* 0xffffffd000c07947 */ /* 0x000fea000383ffff */
.L_x_2237:
[----:B------:R-:W-:Y:S01]  /*e8d0*/  BSSY B0, `(.L_x_2278) ;  /* 0x0000008000007945 */ /* 0x000fe20003800000 */
[----:B------:R-:W-:Y:S01]  /*e8e0*/  IMAD.MOV.U32 R13, RZ, RZ, R3 ;  /* 0x000000ffff0d7224 */ /* 0x000fe200078e0003 */
[----:B------:R-:W-:Y:S01]  /*e8f0*/  MOV R12, RZ ;  /* 0x000000ff000c7202 */ /* 0x000fe20000000f00 */
[----:B------:R-:W-:Y:S02]  /*e900*/  IMAD.MOV.U32 R11, RZ, RZ, 0x181f ;  /* 0x0000181fff0b7424 */ /* 0x000fe400078e00ff */
[----:B------:R-:W-:-:S07]  /*e910*/  IMAD.MOV.U32 R15, RZ, RZ, -0x1 ;  /* 0xffffffffff0f7424 */ /* 0x000fce00078e00ff */
[----:B------:R-:W-:Y:S05]  /*e920*/  WARPSYNC.COLLECTIVE R15, `(.L_x_2279) ;  /* 0x000000000f087348 */ /* 0x000fea0003c00000 */
[----:B------:R0:W1:Y:S02]  /*e930*/  SHFL.IDX P6, R14, R13, R12, R11 ;  /* 0x0000000c0d0e7389 */ /* 0x00006400000c000b */
[----:B01----:R-:W-:Y:S01]  /*e940*/  ENDCOLLECTIVE ;  /* 0x000000000000791b */ /* 0x003fe20003800000 */
.L_x_2279:
[----:B------:R-:W-:Y:S05]  /*e950*/  BSYNC B0 ;  /* 0x0000000000007941 */ /* 0x000fea0003800000 */
.L_x_2278:
[----:B------:R-:W-:Y:S01]  /*e960*/  IMAD.MOV.U32 R13, RZ, RZ, R0 ;  /* 0x000000ffff0d7224 */ /* 0x000fe200078e0000 */
[----:B------:R-:W-:Y:S01]  /*e970*/  MOV R11, 0x181f ;  /* 0x0000181f000b7802 */ /* 0x000fe20000000f00 */
[----:B------:R-:W-:Y:S01]  /*e980*/  IMAD.MOV.U32 R12, RZ, RZ, RZ ;  /* 0x000000ffff0c7224 */ /* 0x000fe200078e00ff */
[----:B------:R-:W-:Y:S01]  /*e990*/  MOV R5, R14 ;  /* 0x0000000e00057202 */ /* 0x000fe20000000f00 */
[----:B------:R-:W-:Y:S01]  /*e9a0*/  IMAD.MOV.U32 R15, RZ, RZ, -0x1 ;  /* 0xffffffffff0f7424 */ /* 0x000fe200078e00ff */
[----:B------:R-:W-:-:S07]  /*e9b0*/  @P0 LEA R19, R37, UR46, 0x1 ;  /* 0x0000002e25130c11 */ /* 0x000fce000f8e08ff */
[----:B------:R-:W-:Y:S05]  /*e9c0*/  WARPSYNC.COLLECTIVE R15, `(.L_x_2280) ;  /* 0x000000000f087348 */ /* 0x000fea0003c00000 */
[----:B------:R0:W1:Y:S02]  /*e9d0*/  SHFL.IDX P6, R14, R13, R12, R11 ;  /* 0x0000000c0d0e7389 */ /* 0x00006400000c000b */
[----:B01----:R-:W-:Y:S01]  /*e9e0*/  ENDCOLLECTIVE ;  /* 0x000000000000791b */ /* 0x003fe20003800000 */
.L_x_2280:
[----:B------:R-:W-:Y:S01]  /*e9f0*/  MOV R13, R3 ;  /* 0x00000003000d7202 */ /* 0x000fe20000000f00 */
[----:B------:R-:W-:Y:S02]  /*ea00*/  IMAD.MOV.U32 R12, RZ, RZ, 0x1 ;  /* 0x00000001ff0c7424 */ /* 0x000fe400078e00ff */
[----:B------:R-:W-:-:S07]  /*ea10*/  IMAD.MOV.U32 R4, RZ, RZ, R14 ;  /* 0x000000ffff047224 */ /* 0x000fce00078e000e */
[----:B------:R-:W-:Y:S05]  /*ea20*/  WARPSYNC.COLLECTIVE R15, `(.L_x_2281) ;  /* 0x000000000f087348 */ /* 0x000fea0003c00000 */
[----:B------:R0:W1:Y:S02]  /*ea30*/  SHFL.IDX P6, R14, R13, R12, R11 ;  /* 0x0000000c0d0e7389 */ /* 0x00006400000c000b */
[----:B01----:R-:W-:Y:S01]  /*ea40*/  ENDCOLLECTIVE ;  /* 0x000000000000791b */ /* 0x003fe20003800000 */
.L_x_2281:
        /* <DEDUP_REMOVED lines=13> */
.L_x_2282:
[----:B------:R-:W-:Y:S01]  /*eb20*/  IMAD.MOV.U32 R5, RZ, RZ, R7 ;  /* 0x000000ffff057224 */ /* 0x000fe200078e0007 */
[----:B------:R-:W-:Y:S02]  /*eb30*/  @P0 LEA R20, R37, UR46, 0x1 ;  /* 0x0000002e25140c11 */ /* 0x000fe4000f8e08ff */
[----:B------:R-:W-:Y:S01]  /*eb40*/  MOV R13, R3 ;  /* 0x00000003000d7202 */ /* 0x000fe20000000f00 */
[----:B------:R-:W-:Y:S02]  /*eb50*/  IMAD.MOV.U32 R12, RZ, RZ, 0x2 ;  /* 0x00000002ff0c7424 */ /* 0x000fe400078e00ff */
[----:B------:R-:W-:-:S07]  /*eb60*/  IMAD.MOV.U32 R4, RZ, RZ, R14 ;  /* 0x000000ffff047224 */ /* 0x000fce00078e000e */
[----:B------:R-:W-:Y:S05]  /*eb70*/  WARPSYNC.COLLECTIVE R15, `(.L_x_2283) ;  /* 0x000000000f087348 */ /* 0x000fea0003c00000 */
[----:B------:R0:W1:Y:S02]  /*eb80*/  SHFL.IDX P6, R14, R13, R12, R11 ;  /* 0x0000000c0d0e7389 */ /* 0x00006400000c000b */
[----:B01----:R-:W-:Y:S01]  /*eb90*/  ENDCOLLECTIVE ;  /* 0x000000000000791b */ /* 0x003fe20003800000 */
.L_x_2283:
        /* <DEDUP_REMOVED lines=13> */
.L_x_2284:
[----:B------:R-:W-:Y:S01]  /*ec70*/  MOV R5, R10 ;  /* 0x0000000a00057202 */ /* 0x000fe20000000f00 */
[----:B------:R-:W-:Y:S02]  /*ec80*/  IMAD.MOV.U32 R13, RZ, RZ, R3 ;  /* 0x000000ffff0d7224 */ /* 0x000fe400078e0003 */
[----:B------:R-:W-:Y:S02]  /*ec90*/  IMAD.MOV.U32 R12, RZ, RZ, 0x3 ;  /* 0x00000003ff0c7424 */ /* 0x000fe400078e00ff */
[----:B------:R-:W-:-:S07]  /*eca0*/  IMAD.MOV.U32 R21, RZ, RZ, R14 ;  /* 0x000000ffff157224 */ /* 0x000fce00078e000e */
[----:B------:R-:W-:Y:S05]  /*ecb0*/  WARPSYNC.COLLECTIVE R15, `(.L_x_2285) ;  /* 0x000000000f087348 */ /* 0x000fea0003c00000 */
[----:B------:R0:W1:Y:S02]  /*ecc0*/  SHFL.IDX P6, R14, R13, R12, R11 ;  /* 0x0000000c0d0e7389 */ /* 0x00006400000c000b */
[----:B01----:R-:W-:Y:S01]  /*ecd0*/  ENDCOLLECTIVE ;  /* 0x000000000000791b */ /* 0x003fe20003800000 */
.L_x_2285:
[----:B------:R-:W-:Y:S01]  /*ece0*/  IMAD.MOV.U32 R4, RZ, RZ, R21 ;  /* 0x000000ffff047224 */ /* 0x000fe200078e0015 */
[----:B------:R-:W-:-:S03]  /*ecf0*/  @P0 LEA R21, R37, UR46, 0x1 ;  /* 0x0000002e25150c11 */ /* 0x000fc6000f8e08ff */
        /* <DEDUP_REMOVED lines=8> */
[----:B------:R-:W-:Y:S02]  /*ed80*/  ISETP.GE.AND P0, PT, R6, 0x31, PT ;  /* 0x000000310600780c */ /* 0x000fe40003f06270 */
[----:B------:R-:W-:-:S11]  /*ed90*/  MOV R7, R14 ;  /* 0x0000000e00077202 */ /* 0x000fd60000000f00 */
[----:B0-----:R-:W-:Y:S05]  /*eda0*/  WARPSYNC.COLLECTIVE R15, `(.L_x_2286) ;  /* 0x000000000f087348 */ /* 0x001fea0003c00000 */
[----:B------:R1:W2:Y:S02]  /*edb0*/  SHFL.IDX P6, R14, R13, R12, R11 ;  /* 0x0000000c0d0e7389 */ /* 0x0002a400000c000b */
[----:B012---:R-:W-:Y:S01]  /*edc0*/  ENDCOLLECTIVE ;  /* 0x000000000000791b */ /* 0x007fe20003800000 */
.L_x_2286:
[----:B------:R-:W-:Y:S02]  /*edd0*/  MOV R5, R7 ;  /* 0x0000000700057202 */ /* 0x000fe40000000f00 */
[----:B------:R-:W-:Y:S01]  /*ede0*/  @P0 LEA R7, R37, UR46, 0x1 ;  /* 0x0000002e25070c11 */ /* 0x000fe2000f8e08ff */
[----:B------:R-:W-:Y:S02]  /*edf0*/  IMAD.MOV.U32 R13, RZ, RZ, R3 ;  /* 0x000000ffff0d7224 */ /* 0x000fe400078e0003 */
[----:B------:R-:W-:Y:S02]  /*ee00*/  IMAD.MOV.U32 R12, RZ, RZ, 0x4 ;  /* 0x00000004ff0c7424 */ /* 0x000fe400078e00ff */
[----:B------:R-:W-:-:S07]  /*ee10*/  IMAD.MOV.U32 R4, RZ, RZ, R14 ;  /* 0x000000ffff047224 */ /* 0x000fce00078e000e */
[----:B------:R-:W-:Y:S05]  /*ee20*/  WARPSYNC.COLLECTIVE R15, `(.L_x_2287) ;  /* 0x000000000f087348 */ /* 0x000fea0003c00000 */
[----:B------:R0:W1:Y:S02]  /*ee30*/  SHFL.IDX P6, R14, R13, R12, R11 ;  /* 0x0000000c0d0e7389 */ /* 0x00006400000c000b */
[----:B01----:R-:W-:Y:S01]  /*ee40*/  ENDCOLLECTIVE ;  /* 0x000000000000791b */ /* 0x003fe20003800000 */
.L_x_2287:
        /* <DEDUP_REMOVED lines=13> */
.L_x_2288:
[----:B------:R-:W-:Y:S02]  /*ef20*/  IMAD.MOV.U32 R5, RZ, RZ, R10 ;  /* 0x000000ffff057224 */ /* 0x000fe400078e000a */
[----:B------:R-:W-:Y:S01]  /*ef30*/  IMAD.MOV.U32 R13, RZ, RZ, R3 ;  /* 0x000000ffff0d7224 */ /* 0x000fe200078e0003 */
[----:B------:R-:W-:Y:S01]  /*ef40*/  MOV R12, 0x5 ;  /* 0x00000005000c7802 */ /* 0x000fe20000000f00 */
[----:B------:R-:W-:-:S07]  /*ef50*/  IMAD.MOV.U32 R19, RZ, RZ, R14 ;  /* 0x000000ffff137224 */ /* 0x000fce00078e000e */
[----:B------:R-:W-:Y:S05]  /*ef60*/  WARPSYNC.COLLECTIVE R15, `(.L_x_2289) ;  /* 0x000000000f087348 */ /* 0x000fea0003c00000 */
[----:B------:R0:W1:Y:S02]  /*ef70*/  SHFL.IDX P6, R14, R13, R12, R11 ;  /* 0x0000000c0d0e7389 */ /* 0x00006400000c000b */
[----:B01----:R-:W-:Y:S01]  /*ef80*/  ENDCOLLECTIVE ;  /* 0x000000000000791b */ /* 0x003fe20003800000 */
.L_x_2289:
[----:B------:R-:W-:Y:S02]  /*ef90*/  MOV R4, R19 ;  /* 0x0000001300047202 */ /* 0x000fe40000000f00 */
        /* <DEDUP_REMOVED lines=9> */
[----:B------:R-:W-:-:S07]  /*f030*/  IMAD.MOV.U32 R3, RZ, RZ, R14 ;  /* 0x000000ffff037224 */ /* 0x000fce00078e000e */
[----:B0-----:R-:W-:Y:S05]  /*f040*/  WARPSYNC.COLLECTIVE R15, `(.L_x_2290) ;  /* 0x000000000f087348 */ /* 0x001fea0003c00000 */
[----:B------:R1:W2:Y:S02]  /*f050*/  SHFL.IDX P6, R14, R13, R12, R11 ;  /* 0x0000000c0d0e7389 */ /* 0x0002a400000c000b */
[----:B012---:R-:W-:Y:S01]  /*f060*/  ENDCOLLECTIVE ;  /* 0x000000000000791b */ /* 0x007fe20003800000 */
.L_x_2290:
[----:B------:R-:W-:Y:S05]  /*f070*/  BRA `(.L_x_2291) ;  /* 0xffffffd000207947 */ /* 0x000fea000383ffff */
.L_x_2240:
[----:B------:R-:W-:Y:S01]  /*f080*/  MOV R13, R0 ;  /* 0x00000000000d7202 */ /* 0x000fe20000000f00 */
[----:B------:R-:W-:Y:S01]  /*f090*/  IMAD.MOV.U32 R12, RZ, RZ, RZ ;  /* 0x000000ffff0c7224 */ /* 0x000fe200078e00ff */
[----:B------:R-:W-:Y:S01]  /*f0a0*/  MOV R15, 0xffffffff ;  /* 0xffffffff000f7802 */ /* 0x000fe20000000f00 */
[----:B------:R-:W-:Y:S02]  /*f0b0*/  IMAD.MOV.U32 R11, RZ, RZ, 0x181f ;  /* 0x0000181fff0b7424 */ /* 0x000fe400078e00ff */
[----:B------:R-:W-:-:S07]  /*f0c0*/  IMAD.U32 R10, RZ, RZ, UR48 ;  /* 0x00000030ff0a7e24 */ /* 0x000fce000f8e00ff */
[----:B------:R-:W-:Y:S05]  /*f0d0*/  WARPSYNC.COLLECTIVE R15, `(.L_x_2292) ;  /* 0x000000000f087348 */ /* 0x000fea0003c00000 */
[----:B------:R0:W1:Y:S02]  /*f0e0*/  SHFL.IDX P6, R14, R13, R12, R11 ;  /* 0x0000000c0d0e7389 */ /* 0x00006400000c000b */
[----:B01----:R-:W-:Y:S01]  /*f0f0*/  ENDCOLLECTIVE ;  /* 0x000000000000791b */ /* 0x003fe20003800000 */
.L_x_2292:
[----:B------:R-:W-:-:S05]  /*f100*/  IMAD R7, R10, 0x80, R23 ;  /* 0x000000800a077824 */ /* 0x000fca00078e0217 */
[----:B------:R-:W-:Y:S01]  /*f110*/  IADD3 R9, R7, 0x10, RZ ;  /* 0x0000001007097810 */ /* 0x000fe20007ffe0ff */
[----:B------:R-:W-:Y:S02]  /*f120*/  IMAD.MOV.U32 R13, RZ, RZ, R3 ;  /* 0x000000ffff0d7224 */ /* 0x000fe400078e0003 */
[----:B------:R-:W-:-:S07]  /*f130*/  IMAD.MOV.U32 R5, RZ, RZ, R14 ;  /* 0x000000ffff057224 */ /* 0x000fce00078e000e */
[----:B------:R-:W-:Y:S05]  /*f140*/  WARPSYNC.COLLECTIVE R15, `(.L_x_2293) ;  /* 0x000000000f087348 */ /* 0x000fea0003c00000 */
[----:B------:R0:W1:Y:S02]  /*f150*/  SHFL.IDX P6, R14, R13, R12, R11 ;  /* 0x0000000c0d0e7389 */ /* 0x00006400000c000b */
[----:B01----:R-:W-:Y:S01]  /*f160*/  ENDCOLLECTIVE ;  /* 0x000000000000791b */ /* 0x003fe20003800000 */
.L_x_2293:
[----:B------:R-:W-:Y:S02]  /*f170*/  ULDC UR4, c[0x0][0x288] ;  /* 0x0000a20000047ab9 */ /* 0x000fe40000000800 */
[----:B------:R-:W-:-:S05]  /*f180*/  IMAD R6, R8, UR4, RZ ;  /* 0x0000000408067c24 */ /* 0x000fca000f8e02ff */
[----:B------:R-:W-:Y:S01]  /*f190*/  ISETP.GE.AND P1, PT, R7, R6, PT ;  /* 0x000000060700720c */ /* 0x000fe20003f26270 */
[----:B------:R-:W-:Y:S02]  /*f1a0*/  IMAD.MOV.U32 R13, RZ, RZ, R0 ;  /* 0x000000ffff0d7224 */ /* 0x000fe400078e0000 */
[----:B------:R-:W-:-:S10]  /*f1b0*/  IMAD.MOV.U32 R12, RZ, RZ, 0x1 ;  /* 0x00000001ff0c7424 */ /* 0x000fd400078e00ff */
[----:B------:R-:W-:Y:S02]  /*f1c0*/  @!P1 LEA R19, R37, UR46, 0x1 ;  /* 0x0000002e25139c11 */ /* 0x000fe4000f8e08ff */
[----:B------:R-:W-:-:S07]  /*f1d0*/  MOV R4, R14 ;  /* 0x0000000e00047202 */ /* 0x000fce0000000f00 */
[----:B------:R-:W-:Y:S05]  /*f1e0*/  WARPSYNC.COLLECTIVE R15, `(.L_x_2294) ;  /* 0x000000000f087348 */ /* 0x000fea0003c00000 */
[----:B------:R0:W1:Y:S02]  /*f1f0*/  SHFL.IDX P6, R14, R13, R12, R11 ;  /* 0x0000000c0d0e7389 */ /* 0x00006400000c000b */
[----:B01----:R-:W-:Y:S01]  /*f200*/  ENDCOLLECTIVE ;  /* 0x000000000000791b */ /* 0x003fe20003800000 */
.L_x_2294:
        /* <DEDUP_REMOVED lines=13> */
.L_x_2295:
[----:B------:R-:W-:Y:S02]  /*f2e0*/  MOV R5, R8 ;  /* 0x0000000800057202 */ /* 0x000fe40000000f00 */
[----:B------:R-:W-:Y:S01]  /*f2f0*/  @!P1 LEA R21, R37, UR46, 0x1 ;  /* 0x0000002e25159c11 */ /* 0x000fe2000f8e08ff */
[----:B------:R-:W-:Y:S01]  /*f300*/  IMAD.MOV.U32 R13, RZ, RZ, R0 ;  /* 0x000000ffff0d7224 */ /* 0x000fe200078e0000 */
[----:B------:R-:W-:Y:S01]  /*f310*/  MOV R12, 0x2 ;  /* 0x00000002000c7802 */ /* 0x000fe20000000f00 */
[----:B------:R-:W-:-:S07]  /*f320*/  IMAD.MOV.U32 R4, RZ, RZ, R14 ;  /* 0x000000ffff047224 */ /* 0x000fce00078e000e */
[----:B------:R-:W-:Y:S05]  /*f330*/  WARPSYNC.COLLECTIVE R15, `(.L_x_2296) ;  /* 0x000000000f087348 */ /* 0x000fea0003c00000 */
[----:B------:R0:W1:Y:S02]  /*f340*/  SHFL.IDX P6, R14, R13, R12, R11 ;  /* 0x0000000c0d0e7389 */ /* 0x00006400000c000b */
[----:B01----:R-:W-:Y:S01]  /*f350*/  ENDCOLLECTIVE ;  /* 0x000000000000791b */ /* 0x003fe20003800000 */
.L_x_2296:
[----:B------:R-:W-:-:S04]  /*f360*/  @!P1 IMAD.WIDE.U32 R8, R27, 0x2, R4 ;  /* 0x000000021b089825 */ /* 0x000fc800078e0004 */
[----:B------:R-:W-:Y:S01]  /*f370*/  VIADD R5, R7, 0x20 ;  /* 0x0000002007057836 */ /* 0x000fe20000000000 */
        /* <DEDUP_REMOVED lines=12> */
.L_x_2297:
[----:B------:R-:W-:Y:S01]  /*f440*/  VIADD R9, R7, 0x30 ;  /* 0x0000003007097836 */ /* 0x000fe20000000000 */
[----:B------:R-:W-:Y:S01]  /*f450*/  @!P1 LEA R19, R37, UR46, 0x1 ;  /* 0x0000002e25139c11 */ /* 0x000fe2000f8e08ff */
[----:B------:R-:W-:Y:S01]  /*f460*/  IMAD.MOV.U32 R13, RZ, RZ, R0 ;  /* 0x000000ffff0d7224 */ /* 0x000fe200078e0000 */
[----:B------:R-:W-:Y:S02]  /*f470*/  MOV R12, 0x3 ;  /* 0x00000003000c7802 */ /* 0x000fe40000000f00 */
[----:B------:R-:W-:-:S07]  /*f480*/  MOV R4, R14 ;  /* 0x0000000e00047202 */ /* 0x000fce0000000f00 */
[----:B------:R-:W-:Y:S05]  /*f490*/  WARPSYNC.COLLECTIVE R15, `(.L_x_2298) ;  /* 0x000000000f087348 */ /* 0x000fea0003c00000 */
[----:B------:R0:W1:Y:S02]  /*f4a0*/  SHFL.IDX P6, R14, R13, R12, R11 ;  /* 0x0000000c0d0e7389 */ /* 0x00006400000c000b */
[----:B01----:R-:W-:Y:S01]  /*f4b0*/  ENDCOLLECTIVE ;  /* 0x000000000000791b */ /* 0x003fe20003800000 */
.L_x_2298:
        /* <DEDUP_REMOVED lines=13> */
.L_x_2299:
[----:B------:R-:W-:Y:S01]  /*f590*/  IMAD.MOV.U32 R5, RZ, RZ, R8 ;  /* 0x000000ffff057224 */ /* 0x000fe200078e0008 */
[----:B------:R-:W-:Y:S02]  /*f5a0*/  @!P1 LEA R21, R37, UR46, 0x1 ;  /* 0x0000002e25159c11 */ /* 0x000fe4000f8e08ff */
[----:B------:R-:W-:Y:S01]  /*f5b0*/  MOV R13, R0 ;  /* 0x00000000000d7202 */ /* 0x000fe20000000f00 */
[----:B------:R-:W-:Y:S01]  /*f5c0*/  IMAD.MOV.U32 R12, RZ, RZ, 0x4 ;  /* 0x00000004ff0c7424 */ /* 0x000fe200078e00ff */
[----:B------:R-:W-:-:S07]  /*f5d0*/  MOV R4, R14 ;  /* 0x0000000e00047202 */ /* 0x000fce0000000f00 */
[----:B------:R-:W-:Y:S05]  /*f5e0*/  WARPSYNC.COLLECTIVE R15, `(.L_x_2300) ;  /* 0x000000000f087348 */ /* 0x000fea0003c00000 */
[----:B------:R0:W1:Y:S02]  /*f5f0*/  SHFL.IDX P6, R14, R13, R12, R11 ;  /* 0x0000000c0d0e7389 */ /* 0x00006400000c000b */
[----:B01----:R-:W-:Y:S01]  /*f600*/  ENDCOLLECTIVE ;  /* 0x000000000000791b */ /* 0x003fe20003800000 */
.L_x_2300:
[----:B------:R-:W-:-:S04]  /*f610*/  @!P1 IMAD.WIDE.U32 R8, R27, 0x2, R4 ;  /* 0x000000021b089825 */ /* 0x000fc800078e0004 */
[----:B------:R-:W-:Y:S01]  /*f620*/  VIADD R5, R7, 0x40 ;  /* 0x0000004007057836 */ /* 0x000fe20000000000 */
[----:B------:R-:W-:Y:S01]  /*f630*/  @!PT LDS RZ, [RZ] ;  /* 0x00000000fffff984 */ /* 0x000fe20000000800 */
[----:B------:R-:W-:Y:S01]  /*f640*/  @!PT LDS RZ, [RZ] ;  /* 0x00000000fffff984 */ /* 0x000fe20000000800 */
[----:B------:R-:W-:Y:S01]  /*f650*/  @!PT LDS RZ, [RZ] ;  /* 0x00000000fffff984 */ /* 0x000fe20000000800 */
[----:B------:R0:W-:Y:S04]  /*f660*/  @!P1 LDGSTS.E.BYPASS.LTC128B.128 [R21+0xdc00], desc[UR36][R8.64], !P3 ;  /* 0x0dc0000008159fae */ /* 0x0001e8000d901d64 */
[----:B------:R0:W-:Y:S01]  /*f670*/  @!P1 LDGSTS.E.BYPASS.LTC128B.128 [R21+0x11c00], desc[UR36][R8.64+0x80], !P2 ;  /* 0x11c0008008159fae */ /* 0x0001e2000d101d64 */
[----:B------:R-:W-:-:S03]  /*f680*/  MOV R13, R3 ;  /* 0x00000003000d7202 */ /* 0x000fc60000000f00 */
[----:B------:R0:W-:Y:S01]  /*f690*/  @!P1 LDGSTS.E.BYPASS.LTC128B.128 [R21+0x15c00], desc[UR36][R8.64+0x100], !P0 ;  /* 0x15c0010008159fae */ /* 0x0001e2000c101d64 */
[----:B------:R-:W-:Y:S01]  /*f6a0*/  ISETP.GE.AND P1, PT, R5, R6, PT ;  /* 0x000000060500720c */ /* 0x000fe20003f26270 */
[----:B------:R-:W-:-:S12]  /*f6b0*/  IMAD.MOV.U32 R5, RZ, RZ, R14 ;  /* 0x000000ffff057224 */ /* 0x000fd800078e000e */
[----:B0-----:R-:W-:Y:S05]  /*f6c0*/  WARPSYNC.COLLECTIVE R15, `(.L_x_2301) ;  /* 0x000000000f087348 */ /* 0x001fea0003c00000 */
[----:B------:R1:W2:Y:S02]  /*f6d0*/  SHFL.IDX P6, R14, R13, R12, R11 ;  /* 0x0000000c0d0e7389 */ /* 0x0002a400000c000b */
[----:B012---:R-:W-:Y:S01]  /*f6e0*/  ENDCOLLECTIVE ;  /* 0x000000000000791b */ /* 0x007fe20003800000 */
.L_x_2301:
        /* <DEDUP_REMOVED lines=8> */
.L_x_2302:
        /* <DEDUP_REMOVED lines=13> */
.L_x_2303:
[----:B------:R-:W-:Y:S02]  /*f840*/  MOV R5, R8 ;  /* 0x0000000800057202 */ /* 0x000fe40000000f00 */
[----:B------:R-:W-:Y:S02]  /*f850*/  @!P1 LEA R21, R37, UR46, 0x1 ;  /* 0x0000002e25159c11 */ /* 0x000fe4000f8e08ff */
[----:B------:R-:W-:Y:S01]  /*f860*/  MOV R13, R0 ;  /* 0x00000000000d7202 */ /* 0x000fe20000000f00 */
[----:B------:R-:W-:Y:S02]  /*f870*/  IMAD.MOV.U32 R12, RZ, RZ, 0x6 ;  /* 0x00000006ff0c7424 */ /* 0x000fe400078e00ff */
[----:B------:R-:W-:-:S07]  /*f880*/  IMAD.MOV.U32 R4, RZ, RZ, R14 ;  /* 0x000000ffff047224 */ /* 0x000fce00078e000e */
[----:B------:R-:W-:Y:S05]  /*f890*/  WARPSYNC.COLLECTIVE R15, `(.L_x_2304) ;  /* 0x000000000f087348 */ /* 0x000fea0003c00000 */
[----:B------:R0:W1:Y:S02]  /*f8a0*/  SHFL.IDX P6, R14, R13, R12, R11 ;  /* 0x0000000c0d0e7389 */ /* 0x00006400000c000b */
[----:B01----:R-:W-:Y:S01]  /*f8b0*/  ENDCOLLECTIVE ;  /* 0x000000000000791b */ /* 0x003fe20003800000 */
.L_x_2304:
        /* <DEDUP_REMOVED lines=14> */
.L_x_2305:
[----:B------:R-:W-:Y:S01]  /*f9a0*/  @!P1 LEA R19, R37, UR46, 0x1 ;  /* 0x0000002e25139c11 */ /* 0x000fe2000f8e08ff */
[----:B------:R-:W-:Y:S01]  /*f9b0*/  IMAD.MOV.U32 R13, RZ, RZ, R0 ;  /* 0x000000ffff0d7224 */ /* 0x000fe200078e0000 */
[----:B------:R-:W-:Y:S02]  /*f9c0*/  MOV R12, 0x7 ;  /* 0x00000007000c7802 */ /* 0x000fe40000000f00 */
[----:B------:R-:W-:-:S07]  /*f9d0*/  MOV R4, R14 ;  /* 0x0000000e00047202 */ /* 0x000fce0000000f00 */
[----:B------:R-:W-:Y:S05]  /*f9e0*/  WARPSYNC.COLLECTIVE R15, `(.L_x_2306) ;  /* 0x000000000f087348 */ /* 0x000fea0003c00000 */
[----:B------:R0:W1:Y:S02]  /*f9f0*/  SHFL.IDX P6, R14, R13, R12, R11 ;  /* 0x0000000c0d0e7389 */ /* 0x00006400000c000b */
[----:B01----:R-:W-:Y:S01]  /*fa00*/  ENDCOLLECTIVE ;  /* 0x000000000000791b */ /* 0x003fe20003800000 */
.L_x_2306:
        /* <DEDUP_REMOVED lines=12> */
.L_x_2307:
[----:B------:R-:W-:Y:S05]  /*fad0*/  BRA `(.L_x_2308) ;  /* 0xffffffd0001c7947 */ /* 0x000fea000383ffff */
.L_x_2243:
[----:B0-----:R-:W-:-:S04]  /*fae0*/  IMAD.U32 R3, RZ, RZ, UR46 ;  /* 0x0000002eff037e24 */ /* 0x001fc8000f8e00ff */
[----:B------:R0:W1:Y:S03]  /*faf0*/  SYNCS.PHASECHK.TRANS64.TRYWAIT P0, [R3+URZ+0x2a820], R0 ;  /* 0x02a82000030075a7 */ /* 0x000066000800017f */
[----:B-1----:R-:W-:Y:S05]  /*fb00*/  @!P0 NANOSLEEP.SYNCS 0x989680 ;  /* 0x009896800000895d */ /* 0x002fea0003900000 */
[----:B------:R-:W1:Y:S02]  /*fb10*/  @!P0 SYNCS.PHASECHK.TRANS64 P0, [R3+URZ+0x2a820], R0 ;  /* 0x02a82000030085a7 */ /* 0x000e64000800007f */
[----:B-1----:R-:W-:Y:S05]  /*fb20*/  @!P0 BRA `(.L_x_2243) ;  /* 0xfffffffc00ec8947 */ /* 0x002fea000383ffff */
[----:B------:R-:W-:Y:S05]  /*fb30*/  BRA `(.L_x_2309) ;  /* 0xffffffd000647947 */ /* 0x000fea000383ffff */
.L_x_2247:
[----:B0-----:R0:W1:Y:S02]  /*fb40*/  SYNCS.PHASECHK.TRANS64.TRYWAIT P0, [R26+URZ+0x2a840], R3 ;  /* 0x02a840031a0075a7 */ /* 0x001064000800017f */
[----:B-1----:R-:W-:Y:S05]  /*fb50*/  @!P0 NANOSLEEP.SYNCS 0x989680 ;  /* 0x009896800000895d */ /* 0x002fea0003900000 */
[----:B------:R-:W1:Y:S02]  /*fb60*/  @!P0 SYNCS.PHASECHK.TRANS64 P0, [R26+URZ+0x2a840], R3 ;  /* 0x02a840031a0085a7 */ /* 0x000e64000800007f */
[----:B-1----:R-:W-:Y:S05]  /*fb70*/  @!P0 BRA `(.L_x_2247) ;  /* 0xfffffffc00f08947 */ /* 0x002fea000383ffff */
[----:B------:R-:W-:Y:S05]  /*fb80*/  BRA `(.L_x_2310) ;  /* 0xffffffd4002c7947 */ /* 0x000fea000383ffff */
.L_x_2248:
        /* <DEDUP_REMOVED lines=8> */
.L_x_2312:
[----:B------:R-:W-:Y:S05]  /*fc10*/  BSYNC B1 ;  /* 0x0000000000017941 */ /* 0x000fea0003800000 */
.L_x_2311:
        /* <DEDUP_REMOVED lines=9> */
.L_x_2313:
[----:B------:R-:W-:Y:S01]  /*fcb0*/  MOV R13, R0 ;  /* 0x00000000000d7202 */ /* 0x000fe20000000f00 */
[----:B------:R-:W-:Y:S01]  /*fcc0*/  IMAD.MOV.U32 R12, RZ, RZ, 0x1 ;  /* 0x00000001ff0c7424 */ /* 0x000fe200078e00ff */
[----:B------:R-:W-:-:S05]  /*fcd0*/  IADD3 R14, P0, R14, R20, RZ ;  /* 0x000000140e0e7210 */ /* 0x000fca0007f1e0ff */
[----:B------:R-:W-:-:S05]  /*fce0*/  IMAD.X R15, RZ, RZ, R4, P0 ;  /* 0x000000ffff0f7224 */ /* 0x000fca00000e0604 */
[----:B------:R-:W-:Y:S01]  /*fcf0*/  @!PT LDS RZ, [RZ] ;  /* 0x00000000fffff984 */ /* 0x000fe20000000800 */
[----:B------:R-:W-:Y:S01]  /*fd00*/  @!PT LDS RZ, [RZ] ;  /* 0x00000000fffff984 */ /* 0x000fe20000000800 */
[----:B------:R-:W-:Y:S01]  /*fd10*/  @!PT LDS RZ, [RZ] ;  /* 0x00000000fffff984 */ /* 0x000fe20000000800 */
[----:B------:R-:W-:Y:S04]  /*fd20*/  LDGSTS.E.BYPASS.LTC128B.128 [R5+0x18400], desc[UR36][R14.64], !P3 ;  /* 0x184000000e057fae */ /* 0x000fe8000d901d64 */
[----:B------:R-:W-:Y:S04]  /*fd30*/  LDGSTS.E.BYPASS.LTC128B.128 [R5+0x1b400], desc[UR36][R14.64+0x80], !P2 ;  /* 0x1b4000800e057fae */ /* 0x000fe8000d101d64 */
[----:B------:R0:W-:Y:S02]  /*fd40*/  LDGSTS.E.BYPASS.LTC128B.128 [R5+0x1e400], desc[UR36][R14.64+0x100], !P1 ;  /* 0x1e4001000e057fae */ /* 0x0001e4000c901d64 */
[----:B0-----:R-:W-:-:S07]  /*fd50*/  MOV R15, 0xffffffff ;  /* 0xffffffff000f7802 */ /* 0x001fce0000000f00 */
[----:B------:R-:W-:Y:S05]  /*fd60*/  WARPSYNC.COLLECTIVE R15, `(.L_x_2314) ;  /* 0x000000000f087348 */ /* 0x000fea0003c00000 */
[----:B------:R0:W1:Y:S02]  /*fd70*/  SHFL.IDX P6, R14, R13, R12, R11 ;  /* 0x0000000c0d0e7389 */ /* 0x00006400000c000b */
[----:B01----:R-:W-:Y:S01]  /*fd80*/  ENDCOLLECTIVE ;  /* 0x000000000000791b */ /* 0x003fe20003800000 */
.L_x_2314:
[----:B------:R-:W-:Y:S01]  /*fd90*/  MOV R13, R3 ;  /* 0x00000003000d7202 */ /* 0x000fe20000000f00 */
[----:B------:R-:W-:-:S07]  /*fda0*/  IMAD.MOV.U32 R4, RZ, RZ, R14 ;  /* 0x000000ffff047224 */ /* 0x000fce00078e000e */
[----:B------:R-:W-:Y:S05]  /*fdb0*/  WARPSYNC.COLLECTIVE R15, `(.L_x_2315) ;  /* 0x000000000f087348 */ /* 0x000fea0003c00000 */
[----:B------:R0:W1:Y:S02]  /*fdc0*/  SHFL.IDX P6, R14, R13, R12, R11 ;  /* 0x0000000c0d0e7389 */ /* 0x00006400000c000b */
[----:B01----:R-:W-:Y:S01]  /*fdd0*/  ENDCOLLECTIVE ;  /* 0x000000000000791b */ /* 0x003fe20003800000 */
.L_x_2315:
        /* <DEDUP_REMOVED lines=14> */
.L_x_2316:
[----:B------:R-:W-:Y:S01]  /*fec0*/  MOV R13, R3 ;  /* 0x00000003000d7202 */ /* 0x000fe20000000f00 */
[----:B------:R-:W-:-:S07]  /*fed0*/  IMAD.MOV.U32 R31, RZ, RZ, R14 ;  /* 0x000000ffff1f7224 */ /* 0x000fce00078e000e */
[----:B------:R-:W-:Y:S05]  /*fee0*/  WARPSYNC.COLLECTIVE R15, `(.L_x_2317) ;  /* 0x000000000f087348 */ /* 0x000fea0003c00000 */
[----:B------:R0:W1:Y:S02]  /*fef0*/  SHFL.IDX P6, R14, R13, R12, R11 ;  /* 0x0000000c0d0e7389 */ /* 0x00006400000c000b */
[----:B01----:R-:W-:Y:S01]  /*ff00*/  ENDCOLLECTIVE ;  /* 0x000000000000791b */ /* 0x003fe20003800000 */
.L_x_2317:
[----:B------:R-:W-:Y:S01]  /*ff10*/  IMAD.MOV.U32 R13, RZ, RZ, R0 ;  /* 0x000000ffff0d7224 */ /* 0x000fe200078e0000 */
[----:B------:R-:W-:Y:S01]  /*ff20*/  MOV R12, 0x3 ;  /* 0x00000003000c7802 */ /* 0x000fe20000000f00 */
[----:B------:R-:W-:-:S05]  /*ff30*/  IMAD.MOV.U32 R11, RZ, RZ, R14 ;  /* 0x000000ffff0b7224 */ /* 0x000fca00078e000e */
[----:B------:R-:W-:Y:S01]  /*ff40*/  IADD3 R14, P0, R11, R20, RZ ;  /* 0x000000140b0e7210 */ /* 0x000fe20007f1e0ff */
[----:B------:R-:W-:-:S03]  /*ff50*/  IMAD.MOV.U32 R11, RZ, RZ, 0x181f ;  /* 0x0000181fff0b7424 */ /* 0x000fc600078e00ff */
[----:B------:R-:W-:-:S05]  /*ff60*/  IADD3.X R15, RZ, R31, RZ, P0, !PT ;  /* 0x0000001fff0f7210 */ /* 0x000fca00007fe4ff */
        /* <DEDUP_REMOVED lines=10> */
.L_x_2318:
[----:B------:R-:W-:Y:S01]  /*10010*/  MOV R13, R3 ;  /* 0x00000003000d7202 */ /* 0x000fe20000000f00 */
[----:B------:R-:W-:-:S07]  /*10020*/  IMAD.MOV.U32 R31, RZ, RZ, R14 ;  /* 0x000000ffff1f7224 */ /* 0x000fce00078e000e */
[----:B------:R-:W-:Y:S05]  /*10030*/  WARPSYNC.COLLECTIVE R15, `(.L_x_2319) ;  /* 0x000000000f087348 */ /* 0x000fea0003c00000 */
[----:B------:R0:W1:Y:S02]  /*10040*/  SHFL.IDX P6, R14, R13, R12, R11 ;  /* 0x0000000c0d0e7389 */ /* 0x00006400000c000b */
[----:B01----:R-:W-:Y:S01]  /*10050*/  ENDCOLLECTIVE ;  /* 0x000000000000791b */ /* 0x003fe20003800000 */
.L_x_2319:
        /* <DEDUP_REMOVED lines=16> */
.L_x_2320:
[----:B------:R-:W-:Y:S01]  /*10160*/  MOV R13, R3 ;  /* 0x00000003000d7202 */ /* 0x000fe20000000f00 */
[----:B------:R-:W-:-:S07]  /*10170*/  IMAD.MOV.U32 R4, RZ, RZ, R14 ;  /* 0x000000ffff047224 */ /* 0x000fce00078e000e */
[----:B------:R-:W-:Y:S05]  /*10180*/  WARPSYNC.COLLECTIVE R15, `(.L_x_2321) ;  /* 0x000000000f087348 */ /* 0x000fea0003c00000 */
[----:B------:R0:W1:Y:S02]  /*10190*/  SHFL.IDX P6, R14, R13, R12, R11 ;  /* 0x0000000c0d0e7389 */ /* 0x00006400000c000b */
[----:B01----:R-:W-:Y:S01]  /*101a0*/  ENDCOLLECTIVE ;  /* 0x000000000000791b */ /* 0x003fe20003800000 */
.L_x_2321:
        /* <DEDUP_REMOVED lines=14> */
.L_x_2322:
[----:B------:R-:W-:Y:S01]  /*10290*/  MOV R13, R3 ;  /* 0x00000003000d7202 */ /* 0x000fe20000000f00 */
[----:B------:R-:W-:-:S07]  /*102a0*/  IMAD.MOV.U32 R0, RZ, RZ, R14 ;  /* 0x000000ffff007224 */ /* 0x000fce00078e000e */
[----:B------:R-:W-:Y:S05]  /*102b0*/  WARPSYNC.COLLECTIVE R15, `(.L_x_2323) ;  /* 0x000000000f087348 */ /* 0x000fea0003c00000 */
[----:B------:R0:W1:Y:S02]  /*102c0*/  SHFL.IDX P6, R14, R13, R12, R11 ;  /* 0x0000000c0d0e7389 */ /* 0x00006400000c000b */
[----:B01----:R-:W-:Y:S01]  /*102d0*/  ENDCOLLECTIVE ;  /* 0x000000000000791b */ /* 0x003fe20003800000 */
.L_x_2323:
[----:B------:R-:W-:Y:S01]  /*102e0*/  IMAD.MOV.U32 R3, RZ, RZ, R14 ;  /* 0x000000ffff037224 */ /* 0x000fe200078e000e */
[----:B------:R-:W-:Y:S06]  /*102f0*/  BRA `(.L_x_2324) ;  /* 0xffffffd000687947 */ /* 0x000fec000383ffff */
.L_x_2253:
[----:B--2---:R2:W3:Y:S02]  /*10300*/  SYNCS.PHASECHK.TRANS64.TRYWAIT P0, [R0+URZ+0x2a860], R3 ;  /* 0x02a86003000075a7 */ /* 0x0044e4000800017f */
[----:B---3--:R-:W-:Y:S05]  /*10310*/  @!P0 NANOSLEEP.SYNCS 0x989680 ;  /* 0x009896800000895d */ /* 0x008fea0003900000 */
[----:B------:R-:W3:Y:S02]  /*10320*/  @!P0 SYNCS.PHASECHK.TRANS64 P0, [R0+URZ+0x2a860], R3 ;  /* 0x02a86003000085a7 */ /* 0x000ee4000800007f */
[----:B---3--:R-:W-:Y:S05]  /*10330*/  @!P0 BRA `(.L_x_2253) ;  /* 0xfffffffc00f08947 */ /* 0x008fea000383ffff */
[----:B------:R-:W-:Y:S05]  /*10340*/  BRA `(.L_x_2325) ;  /* 0xffffffd000c47947 */ /* 0x000fea000383ffff */
.L_x_2254:
[----:B------:R-:W-:Y:S01]  /*10350*/  BSSY B1, `(.L_x_2326) ;  /* 0x0000008000017945 */ /* 0x000fe20003800000 */
[----:B0-----:R-:W-:Y:S01]  /*10360*/  MOV R13, R18 ;  /* 0x00000012000d7202 */ /* 0x001fe20000000f00 */
[----:B------:R-:W-:Y:S01]  /*10370*/  IMAD.MOV.U32 R12, RZ, RZ, RZ ;  /* 0x000000ffff0c7224 */ /* 0x000fe200078e00ff */
[----:B------:R-:W-:Y:S01]  /*10380*/  MOV R11, 0x181f ;  /* 0x0000181f000b7802 */ /* 0x000fe20000000f00 */
[----:B------:R-:W-:-:S07]  /*10390*/  IMAD.MOV.U32 R15, RZ, RZ, -0x1 ;  /* 0xffffffffff0f7424 */ /* 0x000fce00078e00ff */
[----:B-12---:R-:W-:Y:S05]  /*103a0*/  WARPSYNC.COLLECTIVE R15, `(.L_x_2327) ;  /* 0x000000000f087348 */ /* 0x006fea0003c00000 */
[----:B------:R0:W3:Y:S02]  /*103b0*/  SHFL.IDX P6, R14, R13, R12, R11 ;  /* 0x0000000c0d0e7389 */ /* 0x0000e400000c000b */
[----:B0123--:R-:W-:Y:S01]  /*103c0*/  ENDCOLLECTIVE ;  /* 0x000000000000791b */ /* 0x00ffe20003800000 */
.L_x_2327:
[----:B------:R-:W-:Y:S05]  /*103d0*/  BSYNC B1 ;  /* 0x0000000000017941 */ /* 0x000fea0003800000 */
.L_x_2326:
[----:B------:R-:W-:Y:S01]  /*103e0*/  IMAD.MOV.U32 R13, RZ, RZ, R17 ;  /* 0x000000ffff0d7224 */ /* 0x000fe200078e0011 */
[----:B------:R-:W-:Y:S01]  /*103f0*/  MOV R12, RZ ;  /* 0x000000ff000c7202 */ /* 0x000fe20000000f00 */
[----:B------:R-:W-:Y:S01]  /*10400*/  IMAD.MOV.U32 R11, RZ, RZ, 0x181f ;  /* 0x0000181fff0b7424 */ /* 0x000fe200078e00ff */
[----:B------:R-:W-:Y:S02]  /*10410*/  MOV R15, 0xffffffff ;  /* 0xffffffff000f7802 */ /* 0x000fe40000000f00 */
[----:B------:R-:W-:-:S07]  /*10420*/  MOV R3, R14 ;  /* 0x0000000e00037202 */ /* 0x000fce0000000f00 */
[----:B------:R-:W-:Y:S05]  /*10430*/  WARPSYNC.COLLECTIVE R15, `(.L_x_2328) ;  /* 0x000000000f087348 */ /* 0x000fea0003c00000 */
[----:B------:R0:W1:Y:S02]  /*10440*/  SHFL.IDX P6, R14, R13, R12, R11 ;  /* 0x0000000c0d0e7389 */ /* 0x00006400000c000b */
[----:B01----:R-:W-:Y:S01]  /*10450*/  ENDCOLLECTIVE ;  /* 0x000000000000791b */ /* 0x003fe20003800000 */
.L_x_2328:
[----:B------:R-:W-:Y:S01]  /*10460*/  MOV R13, R18 ;  /* 0x00000012000d7202 */ /* 0x000fe20000000f00 */
[----:B------:R-:W-:Y:S01]  /*10470*/  IMAD.MOV.U32 R12, RZ, RZ, 0x1 ;  /* 0x00000001ff0c7424 */ /* 0x000fe200078e00ff */
[----:B------:R-:W-:-:S13]  /*10480*/  IADD3 R4, P1, R14, R20, RZ ;  /* 0x000000140e047210 */ /* 0x000fda0007f3e0ff */
[----:B------:R-:W-:Y:S05]  /*10490*/  WARPSYNC.COLLECTIVE R15, `(.L_x_2329) ;  /* 0x000000000f087348 */ /* 0x000fea0003c00000 */
[----:B------:R0:W1:Y:S02]  /*104a0*/  SHFL.IDX P6, R14, R13, R12, R11 ;  /* 0x0000000c0d0e7389 */ /* 0x00006400000c000b */
[----:B01----:R-:W-:Y:S01]  /*104b0*/  ENDCOLLECTIVE ;  /* 0x000000000000791b */ /* 0x003fe20003800000 */
.L_x_2329:
[----:B------:R-:W-:Y:S01]  /*104c0*/  IMAD.X R5, RZ, RZ, R3, P1 ;  /* 0x000000ffff057224 */ /* 0x000fe200008e0603 */
[----:B------:R-:W-:Y:S02]  /*104d0*/  LOP3.LUT P1, RZ, R32, 0x1, RZ, 0xc0, !PT ;  /* 0x0000000120ff7812 */ /* 0x000fe4000782c0ff */
[----:B------:R-:W-:Y:S02]  /*104e0*/  LEA R3, R10, UR46, 0x1 ;  /* 0x0000002e0a037c11 */ /* 0x000fe4000f8e08ff */
        /* <DEDUP_REMOVED lines=11> */
.L_x_2330:
        /* <DEDUP_REMOVED lines=10> */
.L_x_2331:
        /* <DEDUP_REMOVED lines=12> */
.L_x_2332:
        /* <DEDUP_REMOVED lines=10> */
.L_x_2333:
        /* <DEDUP_REMOVED lines=12> */
.L_x_2334:
        /* <DEDUP_REMOVED lines=10> */
.L_x_2335:
        /* <DEDUP_REMOVED lines=12> */
.L_x_2336:
        /* <DEDUP_REMOVED lines=10> */
.L_x_2337:
        /* <DEDUP_REMOVED lines=12> */
.L_x_2338:
[----:B------:R-:W-:Y:S01]  /*10b20*/  @!PT LDS RZ, [RZ] ;  /* 0x00000000fffff984 */ /* 0x000fe20000000800 */
[----:B------:R-:W-:Y:S01]  /*10b30*/  @!PT LDS RZ, [RZ] ;  /* 0x00000000fffff984 */ /* 0x000fe20000000800 */
[----:B------:R-:W-:Y:S01]  /*10b40*/  @!PT LDS RZ, [RZ] ;  /* 0x00000000fffff984 */ /* 0x000fe20000000800 */
[----:B------:R0:W-:Y:S01]  /*10b50*/  LDGSTS.E.BYPASS.LTC128B.128 [R3+0x5400], desc[UR36][R4.64+0x80], !P2 ;  /* 0x0540008004037fae */ /* 0x0001e2000d101d64 */
[----:B------:R-:W-:Y:S05]  /*10b60*/  BRA `(.L_x_2339) ;  /* 0xffffffcc00807947 */ /* 0x000fea000383ffff */
.L_x_2260:
[----:B0-----:R0:W2:Y:S02]  /*10b70*/  SYNCS.PHASECHK.TRANS64.TRYWAIT P0, [R0+URZ+0x2a860], R3 ;  /* 0x02a86003000075a7 */ /* 0x0010a4000800017f */
[----:B--2---:R-:W-:Y:S05]  /*10b80*/  @!P0 NANOSLEEP.SYNCS 0x989680 ;  /* 0x009896800000895d */ /* 0x004fea0003900000 */
[----:B------:R-:W2:Y:S02]  /*10b90*/  @!P0 SYNCS.PHASECHK.TRANS64 P0, [R0+URZ+0x2a860], R3 ;  /* 0x02a86003000085a7 */ /* 0x000ea4000800007f */
[----:B--2---:R-:W-:Y:S05]  /*10ba0*/  @!P0 BRA `(.L_x_2260) ;  /* 0xfffffffc00f08947 */ /* 0x004fea000383ffff */
[----:B------:R-:W-:Y:S05]  /*10bb0*/  BRA `(.L_x_2340) ;  /* 0xffffffd000687947 */ /* 0x000fea000383ffff */
.L_x_2261:
        /* <DEDUP_REMOVED lines=8> */
.L_x_2342:
[----:B------:R-:W-:Y:S05]  /*10c40*/  BSYNC B0 ;  /* 0x0000000000007941 */ /* 0x000fea0003800000 */
.L_x_2341:
        /* <DEDUP_REMOVED lines=9> */
.L_x_2343:
        /* <DEDUP_REMOVED lines=11> */
.L_x_2344:
        /* <DEDUP_REMOVED lines=13> */
.L_x_2345:
[----:B------:R-:W-:Y:S01]  /*10e60*/  IMAD.MOV.U32 R5, RZ, RZ, R6 ;  /* 0x000000ffff057224 */ /* 0x000fe200078e0006 */
[----:B------:R-:W-:Y:S01]  /*10e70*/  MOV R13, R18 ;  /* 0x00000012000d7202 */ /* 0x000fe20000000f00 */
[----:B------:R-:W-:Y:S01]  /*10e80*/  IMAD.MOV.U32 R12, RZ, RZ, 0x2 ;  /* 0x00000002ff0c7424 */ /* 0x000fe200078e00ff */
[----:B------:R-:W-:-:S07]  /*10e90*/  MOV R4, R14 ;  /* 0x0000000e00047202 */ /* 0x000fce0000000f00 */
[----:B------:R-:W-:Y:S05]  /*10ea0*/  WARPSYNC.COLLECTIVE R15, `(.L_x_2346) ;  /* 0x000000000f087348 */ /* 0x000fea0003c00000 */
[----:B------:R0:W1:Y:S02]  /*10eb0*/  SHFL.IDX P6, R14, R13, R12, R11 ;  /* 0x0000000c0d0e7389 */ /* 0x00006400000c000b */
[----:B01----:R-:W-:Y:S01]  /*10ec0*/  ENDCOLLECTIVE ;  /* 0x000000000000791b */ /* 0x003fe20003800000 */
.L_x_2346:
        /* <DEDUP_REMOVED lines=13> */
.L_x_2347:
[----:B------:R-:W-:Y:S01]  /*10fa0*/  MOV R5, R20 ;  /* 0x0000001400057202 */ /* 0x000fe20000000f00 */
[----:B------:R-:W-:Y:S01]  /*10fb0*/  IMAD.MOV.U32 R13, RZ, RZ, R18 ;  /* 0x000000ffff0d7224 */ /* 0x000fe200078e0012 */
[----:B------:R-:W-:Y:S02]  /*10fc0*/  MOV R12, 0x3 ;  /* 0x00000003000c7802 */ /* 0x000fe40000000f00 */
[----:B------:R-:W-:-:S07]  /*10fd0*/  MOV R10, R14 ;  /* 0x0000000e000a7202 */ /* 0x000fce0000000f00 */
[----:B------:R-:W-:Y:S05]  /*10fe0*/  WARPSYNC.COLLECTIVE R15, `(.L_x_2348) ;  /* 0x000000000f087348 */ /* 0x000fea0003c00000 */
[----:B------:R0:W1:Y:S02]  /*10ff0*/  SHFL.IDX P6, R14, R13, R12, R11 ;  /* 0x0000000c0d0e7389 */ /* 0x00006400000c000b */
[----:B01----:R-:W-:Y:S01]  /*11000*/  ENDCOLLECTIVE ;  /* 0x000000000000791b */ /* 0x003fe20003800000 */
.L_x_2348:
[----:B------:R-:W-:Y:S02]  /*11010*/  IMAD.MOV.U32 R4, RZ, RZ, R10 ;  /* 0x000000ffff047224 */ /* 0x000fe400078e000a */
[----:B------:R-:W-:Y:S02]  /*11020*/  IMAD.MOV.U32 R10, RZ, RZ, RZ ;  /* 0x000000ffff0a7224 */ /* 0x000fe400078e00ff */
        /* <DEDUP_REMOVED lines=13> */
.L_x_2349:
[----:B------:R-:W-:Y:S01]  /*11100*/  IMAD.MOV.U32 R5, RZ, RZ, R7 ;  /* 0x000000ffff057224 */ /* 0x000fe200078e0007 */
[----:B------:R-:W-:Y:S01]  /*11110*/  MOV R13, R18 ;  /* 0x00000012000d7202 */ /* 0x000fe20000000f00 */
[----:B------:R-:W-:Y:S02]  /*11120*/  IMAD.MOV.U32 R12, RZ, RZ, 0x4 ;  /* 0x00000004ff0c7424 */ /* 0x000fe400078e00ff */
[----:B------:R-:W-:-:S07]  /*11130*/  IMAD.MOV.U32 R22, RZ, RZ, R14 ;  /* 0x000000ffff167224 */ /* 0x000fce00078e000e */
[----:B------:R-:W-:Y:S05]  /*11140*/  WARPSYNC.COLLECTIVE R15, `(.L_x_2350) ;  /* 0x000000000f087348 */ /* 0x000fea0003c00000 */
[----:B------:R0:W1:Y:S02]  /*11150*/  SHFL.IDX P6, R14, R13, R12, R11 ;  /* 0x0000000c0d0e7389 */ /* 0x00006400000c000b */
[----:B01----:R-:W-:Y:S01]  /*11160*/  ENDCOLLECTIVE ;  /* 0x000000000000791b */ /* 0x003fe20003800000 */
.L_x_2350:
        /* <DEDUP_REMOVED lines=14> */
.L_x_2351:
[----:B------:R-:W-:Y:S01]  /*11250*/  MOV R5, R19 ;  /* 0x0000001300057202 */ /* 0x000fe20000000f00 */
[----:B------:R-:W-:Y:S01]  /*11260*/  IMAD.MOV.U32 R13, RZ, RZ, R18 ;  /* 0x000000ffff0d7224 */ /* 0x000fe200078e0012 */
[----:B------:R-:W-:Y:S02]  /*11270*/  MOV R12, 0x5 ;  /* 0x00000005000c7802 */ /* 0x000fe40000000f00 */
[----:B------:R-:W-:-:S07]  /*11280*/  MOV R24, R14 ;  /* 0x0000000e00187202 */ /* 0x000fce0000000f00 */
[----:B------:R-:W-:Y:S05]  /*11290*/  WARPSYNC.COLLECTIVE R15, `(.L_x_2352) ;  /* 0x000000000f087348 */ /* 0x000fea0003c00000 */
[----:B------:R0:W1:Y:S02]  /*112a0*/  SHFL.IDX P6, R14, R13, R12, R11 ;  /* 0x0000000c0d0e7389 */ /* 0x00006400000c000b */
[----:B01----:R-:W-:Y:S01]  /*112b0*/  ENDCOLLECTIVE ;  /* 0x000000000000791b */ /* 0x003fe20003800000 */
.L_x_2352:
        /* <DEDUP_REMOVED lines=12> */
.L_x_2353:
[----:B------:R-:W-:Y:S05]  /*11380*/  BRA `(.L_x_2354) ;  /* 0xffffffcc00407947 */ /* 0x000fea000383ffff */
.L_x_2264:
[----:B0-----:R0:W1:Y:S02]  /*11390*/  SYNCS.PHASECHK.TRANS64.TRYWAIT P0, [R5+URZ+0x2a820], R10 ;  /* 0x02a8200a050075a7 */ /* 0x001064000800017f */
[----:B-1----:R-:W-:Y:S05]  /*113a0*/  @!P0 NANOSLEEP.SYNCS 0x989680 ;  /* 0x009896800000895d */ /* 0x002fea0003900000 */
[----:B------:R-:W1:Y:S02]  /*113b0*/  @!P0 SYNCS.PHASECHK.TRANS64 P0, [R5+URZ+0x2a820], R10 ;  /* 0x02a8200a050085a7 */ /* 0x000e64000800007f */
[----:B-1----:R-:W-:Y:S05]  /*113c0*/  @!P0 BRA `(.L_x_2264) ;  /* 0xfffffffc00f08947 */ /* 0x002fea000383ffff */
[----:B------:R-:W-:Y:S05]  /*113d0*/  BRA `(.L_x_2355) ;  /* 0xffffffcc00b47947 */ /* 0x000fea000383ffff */
.L_x_2265:
[----:B------:R-:W-:Y:S01]  /*113e0*/  BSSY B0, `(.L_x_2356) ;  /* 0x0000008000007945 */ /* 0x000fe20003800000 */
[----:B------:R-:W-:Y:S01]  /*113f0*/  MOV R13, R16 ;  /* 0x00000010000d7202 */ /* 0x000fe20000000f00 */
[----:B------:R-:W-:Y:S01]  /*11400*/  IMAD.MOV.U32 R12, RZ, RZ, RZ ;  /* 0x000000ffff0c7224 */ /* 0x000fe200078e00ff */
[----:B------:R-:W-:Y:S01]  /*11410*/  MOV R11, 0x1f ;  /* 0x0000001f000b7802 */ /* 0x000fe20000000f00 */
[----:B------:R-:W-:-:S07]  /*11420*/  IMAD.MOV.U32 R15, RZ, RZ, -0x1 ;  /* 0xffffffffff0f7424 */ /* 0x000fce00078e00ff */
[----:B0----5:R-:W-:Y:S05]  /*11430*/  WARPSYNC.COLLECTIVE R15, `(.L_x_2357) ;  /* 0x000000000f087348 */ /* 0x021fea0003c00000 */
[----:B------:R1:W2:Y:S02]  /*11440*/  SHFL.IDX P6, R14, R13, R12, R11 ;  /* 0x0000000c0d0e7389 */ /* 0x0002a400000c000b */
[----:B012--5:R-:W-:Y:S01]  /*11450*/  ENDCOLLECTIVE ;  /* 0x000000000000791b */ /* 0x027fe20003800000 */
.L_x_2357:
[----:B------:R-:W-:Y:S05]  /*11460*/  BSYNC B0 ;  /* 0x0000000000007941 */ /* 0x000fea0003800000 */
.L_x_2356:
[----:B------:R-:W-:Y:S05]  /*11470*/  BRA `(.L_x_2358) ;  /* 0xffffffcc00987947 */ /* 0x000fea000383ffff */
.L_x_2266:
[----:B------:R-:W-:Y:S01]  /*11480*/  BSSY B0, `(.L_x_2359) ;  /* 0x0000006000007945 */ /* 0x000fe20003800000 */
[----:B------:R-:W-:-:S07]  /*11490*/  MOV R15, 0xffffffff ;  /* 0xffffffff000f7802 */ /* 0x000fce0000000f00 */
[----:B01---5:R-:W-:Y:S05]  /*114a0*/  WARPSYNC.COLLECTIVE R15, `(.L_x_2360) ;  /* 0x000000000f0c7348 */ /* 0x023fea0003c00000 */
[----:B------:R-:W-:Y:S02]  /*114b0*/  ELECT P6, UR62, PT ;  /* 0x00000000003e782f */ /* 0x000fe400038c0000 */
[----:B------:R-:W-:Y:S01]  /*114c0*/  MOV R14, UR62 ;  /* 0x0000003e000e7c02 */ /* 0x000fe20008000f00 */
[----:B01---5:R-:W-:Y:S10]  /*114d0*/  ENDCOLLECTIVE ;  /* 0x000000000000791b */ /* 0x023ff40003800000 */
.L_x_2360:
[----:B------:R-:W-:Y:S05]  /*114e0*/  BSYNC B0 ;  /* 0x0000000000007941 */ /* 0x000fea0003800000 */
.L_x_2359:
[----:B------:R-:W-:Y:S05]  /*114f0*/  BRA `(.L_x_2361) ;  /* 0xffffffcc008c7947 */ /* 0x000fea000383ffff */
.L_x_2268:
[----:B--2---:R2:W3:Y:S02]  /*11500*/  SYNCS.PHASECHK.TRANS64.TRYWAIT P1, [R6+URZ+0x2a840], R3 ;  /* 0x02a84003060075a7 */ /* 0x0044e4000802017f */
[----:B---3--:R-:W-:Y:S05]  /*11510*/  @!P1 NANOSLEEP.SYNCS 0x989680 ;  /* 0x009896800000995d */ /* 0x008fea0003900000 */
[----:B------:R-:W3:Y:S02]  /*11520*/  @!P1 SYNCS.PHASECHK.TRANS64 P1, [R6+URZ+0x2a840], R3 ;  /* 0x02a84003060095a7 */ /* 0x000ee4000802007f */
[----:B---3--:R-:W-:Y:S05]  /*11530*/  @!P1 BRA `(.L_x_2268) ;  /* 0xfffffffc00f09947 */ /* 0x008fea000383ffff */
[----:B------:R-:W-:Y:S05]  /*11540*/  BRA `(.L_x_2362) ;  /* 0xffffffcc00b07947 */ /* 0x000fea000383ffff */
.L_x_2270:
[----:B0-----:R0:W3:Y:S02]  /*11550*/  SYNCS.PHASECHK.TRANS64.TRYWAIT P1, [R5+URZ+0x2a840], R0 ;  /* 0x02a84000050075a7 */ /* 0x0010e4000802017f */
[----:B---3--:R-:W-:Y:S05]  /*11560*/  @!P1 NANOSLEEP.SYNCS 0x989680 ;  /* 0x009896800000995d */ /* 0x008fea0003900000 */
[----:B------:R-:W3:Y:S02]  /*11570*/  @!P1 SYNCS.PHASECHK.TRANS64 P1, [R5+URZ+0x2a840], R0 ;  /* 0x02a84000050095a7 */ /* 0x000ee4000802007f */
[----:B---3--:R-:W-:Y:S05]  /*11580*/  @!P1 BRA `(.L_x_2270) ;  /* 0xfffffffc00f09947 */ /* 0x008fea000383ffff */
[----:B------:R-:W-:Y:S05]  /*11590*/  BRA `(.L_x_2363) ;  /* 0xffffffcc00bc7947 */ /* 0x000fea000383ffff */
.L_x_2272:
[----:B---3--:R3:W4:Y:S02]  /*115a0*/  SYNCS.PHASECHK.TRANS64.TRYWAIT P1, [R6+URZ+0x2a860], R3 ;  /* 0x02a86003060075a7 */ /* 0x008724000802017f */
[----:B----4-:R-:W-:Y:S05]  /*115b0*/  @!P1 NANOSLEEP.SYNCS 0x989680 ;  /* 0x009896800000995d */ /* 0x010fea0003900000 */
[----:B------:R-:W4:Y:S02]  /*115c0*/  @!P1 SYNCS.PHASECHK.TRANS64 P1, [R6+URZ+0x2a860], R3 ;  /* 0x02a86003060095a7 */ /* 0x000f24000802007f */
[----:B----4-:R-:W-:Y:S05]  /*115d0*/  @!P1 BRA `(.L_x_2272) ;  /* 0xfffffffc00f09947 */ /* 0x010fea000383ffff */
[----:B------:R-:W-:Y:S05]  /*115e0*/  BRA `(.L_x_2364) ;  /* 0xffffffcc00b87947 */ /* 0x000fea000383ffff */
.L_x_2365:
        /* <DEDUP_REMOVED lines=9> */
.L_x_3210:


//--------------------- .text._ZN7cutlass13device_kernelIN5flash11enable_sm90INS1_16FlashAttnFwdSm90INS1_25CollectiveMainloopFwdSm90ILi2EN4cute5tupleIJNS5_1CILi1EEES8_S8_EEENS6_IJNS7_ILi128EEENS7_ILi96EEENS7_ILi192EEEEEELi128ENS_6half_tEfNS_4arch4Sm90ELb1ELb0ELb1ELb1ELb1ELb0ELb0ELb1ELb1ELb1ELb1ELb0EEENS1_21CollectiveEpilogueFwdINS6_IJSA_SA_SB_EEES9_SE_SG_Li256ELb1ELb1ELb1ELb0EEENS1_36VarlenDynamicPersistentTileSchedulerILi128ELi96ELi256ELi128ELb1ELb1ELb1ELb1ELb1ELb1EEEEEEEEEvNT_6ParamsE --------------------------
	.section	.text._ZN7cutlass13device_kernelIN5flash11enable_sm90INS1_16FlashAttnFwdSm90INS1_25CollectiveMainloopFwdSm90ILi2EN4cute5tupleIJNS5_1CILi1EEES8_S8_EEENS6_IJNS7_ILi128EEENS7_ILi96EEENS7_ILi192EEEEEELi128ENS_6half_tEfNS_4arch4Sm90ELb1ELb0ELb1ELb1ELb1ELb0ELb0ELb1ELb1ELb1ELb1ELb0EEENS1_21CollectiveEpilogueFwdINS6_IJSA_SA_SB_EEES9_SE_SG_Li256ELb1ELb1ELb1ELb0EEENS1_36VarlenDynamicPersistentTileSchedulerILi128ELi96ELi256ELi128ELb1ELb1ELb1ELb1ELb1ELb1EEEEEEEEEvNT_6ParamsE,"ax",@progbits
	.align	128
.text._ZN7cutlass13device_kernelIN5flash11enable_sm90INS1_16FlashAttnFwdSm90INS1_25CollectiveMainloopFwdSm90ILi2EN4cute5tupleIJNS5_1CILi1EEES8_S8_EEENS6_IJNS7_ILi128EEENS7_ILi96EEENS7_ILi192EEEEEELi128ENS_6half_tEfNS_4arch4Sm90ELb1ELb0ELb1ELb1ELb1ELb0ELb0ELb1ELb1ELb1ELb1ELb0EEENS1_21CollectiveEpilogueFwdINS6_IJSA_SA_SB_EEES9_SE_SG_Li256ELb1ELb1ELb1ELb0EEENS1_36VarlenDynamicPersistentTileSchedulerILi128ELi96ELi256ELi128ELb1ELb1ELb1ELb1ELb1ELb1EEEEEEEEEvNT_6ParamsE:
        .type           _ZN7cutlass13device_kernelIN5flash11enable_sm90INS1_16FlashAttnFwdSm90INS1_25CollectiveMainloopFwdSm90ILi2EN4cute5tupleIJNS5_1CILi1EEES8_S8_EEENS6_IJNS7_ILi128EEENS7_ILi96EEENS7_ILi192EEEEEELi128ENS_6half_tEfNS_4arch4Sm90ELb1ELb0ELb1ELb1ELb1ELb0ELb0ELb1ELb1ELb1ELb1ELb0EEENS1_21CollectiveEpilogueFwdINS6_IJSA_SA_SB_EEES9_SE_SG_Li256ELb1ELb1ELb1ELb0EEENS1_36VarlenDynamicPersistentTileSchedulerILi128ELi96ELi256ELi128ELb1ELb1ELb1ELb1ELb1ELb1EEEEEEEEEvNT_6ParamsE,@function
        .size           _ZN7cutlass13device_kernelIN5flash11enable_sm90INS1_16FlashAttnFwdSm90INS1_25CollectiveMainloopFwdSm90ILi2EN4cute5tupleIJNS5_1CILi1EEES8_S8_EEENS6_IJNS7_ILi128EEENS7_ILi96EEENS7_ILi192EEEEEELi128ENS_6half_tEfNS_4arch4Sm90ELb1ELb0ELb1ELb1ELb1ELb0ELb0ELb1ELb1ELb1ELb1ELb0EEENS1_21CollectiveEpilogueFwdINS6_IJSA_SA_SB_EEES9_SE_SG_Li256ELb1ELb1ELb1ELb0EEENS1_36VarlenDynamicPersistentTileSchedulerILi128ELi96ELi256ELi128ELb1ELb1ELb1ELb1ELb1ELb1EEEEEEEEEvNT_6ParamsE,(.L_x_3211 - _ZN7cutlass13device_kernelIN5flash11enable_sm90INS1_16FlashAttnFwdSm90INS1_25CollectiveMainloopFwdSm90ILi2EN4cute5tupleIJNS5_1CILi1EEES8_S8_EEENS6_IJNS7_ILi128EEENS7_ILi96EEENS7_ILi192EEEEEELi128ENS_6half_tEfNS_4arch4Sm90ELb1ELb0ELb1ELb1ELb1ELb0ELb0ELb1ELb1ELb1ELb1ELb0EEENS1_21CollectiveEpilogueFwdINS6_IJSA_SA_SB_EEES9_SE_SG_Li256ELb1ELb1ELb1ELb0EEENS1_36VarlenDynamicPersistentTileSchedulerILi128ELi96ELi256ELi128ELb1ELb1ELb1ELb1ELb1ELb1EEEEEEEEEvNT_6ParamsE)
        .other          _ZN7cutlass13device_kernelIN5flash11enable_sm90INS1_16FlashAttnFwdSm90INS1_25CollectiveMainloopFwdSm90ILi2EN4cute5tupleIJNS5_1CILi1EEES8_S8_EEENS6_IJNS7_ILi128EEENS7_ILi96EEENS7_ILi192EEEEEELi128ENS_6half_tEfNS_4arch4Sm90ELb1ELb0ELb1ELb1ELb1ELb0ELb0ELb1ELb1ELb1ELb1ELb0EEENS1_21CollectiveEpilogueFwdINS6_IJSA_SA_SB_EEES9_SE_SG_Li256ELb1ELb1ELb1ELb0EEENS1_36VarlenDynamicPersistentTileSchedulerILi128ELi96ELi256ELi128ELb1ELb1ELb1ELb1ELb1ELb1EEEEEEEEEvNT_6ParamsE,@"STO_CUDA_ENTRY STV_DEFAULT"
_ZN7cutlass13device_kernelIN5flash11enable_sm90INS1_16FlashAttnFwdSm90INS1_25CollectiveMainloopFwdSm90ILi2EN4cute5tupleIJNS5_1CILi1EEES8_S8_EEENS6_IJNS7_ILi128EEENS7_ILi96EEENS7_ILi192EEEEEELi128ENS_6half_tEfNS_4arch4Sm90ELb1ELb0ELb1ELb1ELb1ELb0ELb0ELb1ELb1ELb1ELb1ELb0EEENS1_21CollectiveEpilogueFwdINS6_IJSA_SA_SB_EEES9_SE_SG_Li256ELb1ELb1ELb1ELb0EEENS1_36VarlenDynamicPersistentTileSchedulerILi128ELi96ELi256ELi128ELb1ELb1ELb1ELb1ELb1ELb1EEEEEEEEEvNT_6ParamsE:
        /* <DEDUP_REMOVED lines=45> */
.L_x_2366:
        /* <DEDUP_REMOVED lines=22> */
.L_x_2367:
        /* <DEDUP_REMOVED lines=18> */
.L_x_2368:
        /* <DEDUP_REMOVED lines=22> */
.L_x_2369:
        /* <DEDUP_REMOVED lines=23> */
.L_x_2370:
        /* <DEDUP_REMOVED lines=10> */
.L_x_2372:
        /* <DEDUP_REMOVED lines=22> */
[----:B------:R-:W-:-:S04]  /*0a20*/  LEA.HI R3, R0, R203, RZ, 0x4 ;  /* 0x000000cb00037211 */ /* 0x000fc800078f20ff */
        /* <DEDUP_REMOVED lines=17> */
[----:B------:R-:W-:Y:S01]  /*0b40*/  LEA.HI R7, R8, R181, RZ, 0x2 ;  /* 0x000000b508077211 */ /* 0x000fe200078f10ff */
[----:B------:R-:W-:Y:S01]  /*0b50*/  IMAD.U32 R180, RZ, RZ, UR4 ;  /* 0x00000004ffb47e24 */ /* 0x000fe2000f8e00ff */
[----:B------:R-:W-:Y:S01]  /*0b60*/  LOP3.LUT R3, R3, 0x1ffffffe, RZ, 0xc0, !PT ;  /* 0x1ffffffe03037812 */ /* 0x000fe200078ec0ff */
[----:B------:R-:W-:Y:S01]  /*0b70*/  IMAD R4, R4, 0x40, R5 ;  /* 0x0000004004047824 */ /* 0x000fe200078e0205 */
[----:B------:R-:W-:-:S02]  /*0b80*/  LEA.HI R5, R0, R203, RZ, 0x2 ;  /* 0x000000cb00057211 */ /* 0x000fc400078f10ff */
[----:B------:R-:W-:Y:S01]  /*0b90*/  SHF.R.S32.HI R9, RZ, 0x2, R7 ;  /* 0x00000002ff097819 */ /* 0x000fe20000011407 */
[----:B------:R-:W-:Y:S01]  /*0ba0*/  IMAD.IADD R3, R6, 0x1, -R3 ;  /* 0x0000000106037824 */ /* 0x000fe200078e0a03 */
[----:B------:R-:W-:Y:S02]  /*0bb0*/  SHF.R.S32.HI R10, RZ, 0x1f, R7 ;  /* 0x0000001fff0a7819 */ /* 0x000fe40000011407 */
[----:B------:R-:W-:Y:S02]  /*0bc0*/  LEA.HI R0, R0, R203, RZ, 0x3 ;  /* 0x000000cb00007211 */ /* 0x000fe400078f18ff */
[----:B------:R-:W-:Y:S02]  /*0bd0*/  LOP3.LUT R6, R5, 0xfffffffc, RZ, 0xc0, !PT ;  /* 0xfffffffc05067812 */ /* 0x000fe400078ec0ff */
[----:B------:R-:W-:Y:S02]  /*0be0*/  LEA.HI R10, R10, R9, RZ, 0x3 ;  /* 0x000000090a0a7211 */ /* 0x000fe400078f18ff */
[----:B------:R-:W-:Y:S01]  /*0bf0*/  LOP3.LUT R22, R0, 0xfffffff8, RZ, 0xc0, !PT ;  /* 0xfffffff800167812 */ /* 0x000fe200078ec0ff */
[----:B------:R-:W-:Y:S01]  /*0c00*/  IMAD.IADD R6, R203, 0x1, -R6 ;  /* 0x00000001cb067824 */ /* 0x000fe200078e0a06 */
[----:B------:R-:W-:-:S02]  /*0c10*/  LEA R199, R3, R4, 0x3 ;  /* 0x0000000403c77211 */ /* 0x000fc400078e18ff */
[----:B------:R-:W-:Y:S01]  /*0c20*/  LOP3.LUT R4, R7, 0x7ffffffc, RZ, 0xc0, !PT ;  /* 0x7ffffffc07047812 */ /* 0x000fe200078ec0ff */
[----:B------:R-:W-:Y:S01]  /*0c30*/  IMAD.IADD R22, R203, 0x1, -R22 ;  /* 0x00000001cb167824 */ /* 0x000fe200078e0a16 */
[----:B------:R-:W-:Y:S02]  /*0c40*/  LOP3.LUT R10, R10, 0xfffffff8, RZ, 0xc0, !PT ;  /* 0xfffffff80a0a7812 */ /* 0x000fe400078ec0ff */
[----:B------:R-:W-:Y:S01]  /*0c50*/  LEA.HI R8, R8, R181, RZ, 0x5 ;  /* 0x000000b508087211 */ /* 0x000fe200078f28ff */
[----:B------:R-:W-:Y:S01]  /*0c60*/  IMAD.IADD R4, R181, 0x1, -R4 ;  /* 0x00000001b5047824 */ /* 0x000fe200078e0a04 */
[----:B------:R-:W-:Y:S01]  /*0c70*/  LEA.HI R3, R6, R6, RZ, 0x1 ;  /* 0x0000000606037211 */ /* 0x000fe200078f08ff */
[----:B------:R-:W-:Y:S01]  /*0c80*/  IMAD.IADD R9, R9, 0x1, -R10 ;  /* 0x0000000109097824 */ /* 0x000fe200078e0a0a */
[----:B------:R-:W-:Y:S01]  /*0c90*/  SHF.R.S32.HI R8, RZ, 0x5, R8 ;  /* 0x00000005ff087819 */ /* 0x000fe20000011408 */
[----:B------:R-:W-:Y:S01]  /*0ca0*/  IMAD.SHL.U32 R17, R4, 0x2, RZ ;  /* 0x0000000204117824 */ /* 0x000fe200078e00ff */
[----:B------:R-:W-:-:S02]  /*0cb0*/  LOP3.LUT R2, R2, 0x3fffffe, RZ, 0xc0, !PT ;  /* 0x03fffffe02027812 */ /* 0x000fc400078ec0ff */
[----:B------:R-:W-:Y:S01]  /*0cc0*/  SHF.L.U32 R16, R22, 0x3, RZ ;  /* 0x0000000316107819 */ /* 0x000fe200000006ff */
[----:B------:R-:W-:Y:S01]  /*0cd0*/  IMAD R9, R8, 0x10, R9 ;  /* 0x0000001008097824 */ /* 0x000fe200078e0209 */
[----:B------:R-:W-:Y:S01]  /*0ce0*/  LOP3.LUT R3, R3, 0x1ffffffe, RZ, 0xc0, !PT ;  /* 0x1ffffffe03037812 */ /* 0x000fe200078ec0ff */
[----:B------:R-:W-:Y:S01]  /*0cf0*/  IMAD.IADD R2, R197, 0x1, -R2 ;  /* 0x00000001c5027824 */ /* 0x000fe200078e0a02 */
[C---:B------:R-:W-:Y:S01]  /*0d00*/  IADD3 R174, R17.reuse, 0x18, RZ ;  /* 0x0000001811ae7810 */ /* 0x040fe20007ffe0ff */
[----:B------:R-:W-:Y:S01]  /*0d10*/  VIADD R19, R16, 0x40 ;  /* 0x0000004010137836 */ /* 0x000fe20000000000 */
        /* <DEDUP_REMOVED lines=30> */
[----:B------:R-:W-:-:S02]  /*0f00*/  SHF.R.S32.HI R185, RZ, 0x1f, R165 ;  /* 0x0000001fffb97819 */ /* 0x000fc400000114a5 */
[----:B------:R-:W-:Y:S01]  /*0f10*/  SHF.R.S32.HI R184, RZ, 0x1f, R164 ;  /* 0x0000001fffb87819 */ /* 0x000fe200000114a4 */
[----:B------:R-:W-:Y:S01]  /*0f20*/  IMAD R18, R3, 0x8, R198 ;  /* 0x0000000803127824 */ /* 0x000fe200078e02c6 */
[----:B------:R-:W-:Y:S02]  /*0f30*/  SHF.R.S32.HI R183, RZ, 0x1f, R163 ;  /* 0x0000001fffb77819 */ /* 0x000fe400000114a3 */
[----:B------:R-:W-:-:S07]  /*0f40*/  SHF.R.S32.HI R182, RZ, 0x1f, R162 ;  /* 0x0000001fffb67819 */ /* 0x000fce00000114a2 */
.L_x_2436:
[----:B01-34-:R-:W0:Y:S01]  /*0f50*/  LDC.64 R2, c[0x0][0xc88] ;  /* 0x00032200ff027b82 */ /* 0x01be220000000a00 */
[----:B------:R-:W-:Y:S01]  /*0f60*/  ULDC.64 UR8, c[0x0][0xa28] ;  /* 0x00028a0000087ab9 */ /* 0x000fe20000000a00 */
[----:B------:R-:W-:Y:S01]  /*0f70*/  ULDC.64 UR10, c[0x0][0xa18] ;  /* 0x00028600000a7ab9 */ /* 0x000fe20000000a00 */
[----:B0-----:R-:W-:-:S06]  /*0f80*/  IMAD.WIDE R2, R27, 0x4, R2 ;  /* 0x000000041b027825 */ /* 0x001fcc00078e0202 */
[----:B--2---:R-:W2:Y:S01]  /*0f90*/  LDG.E R2, desc[UR36][R2.64] ;  /* 0x0000002402027981 */ /* 0x004ea2000c1e1900 */
        /* <DEDUP_REMOVED lines=8> */
[----:B------:R-:W-:Y:S01]  /*1020*/  IMAD.U32 R161, RZ, RZ, UR4 ;  /* 0x00000004ffa17e24 */ /* 0x000fe2000f8e00ff */
[----:B------:R-:W-:-:S04]  /*1030*/  @UP0 ULEA UR8, UP2, UR4, UR8, 0x2 ;  /* 0x0000000804080291 */ /* 0x000fc8000f84103f */
[----:B------:R-:W-:Y:S02]  /*1040*/  @UP0 ULEA.HI.X UR9, UR4, UR9, UR7, 0x2, UP2 ;  /* 0x0000000904090291 */ /* 0x000fe400090f1407 */
[----:B------:R-:W-:Y:S01]  /*1050*/  IMAD.U32 R179, RZ, RZ, UR7 ;  /* 0x00000007ffb37e24 */ /* 0x000fe2000f8e00ff */
[----:B------:R-:W-:Y:S01]  /*1060*/  @UP1 ULEA UR10, UP0, UR4, UR10, 0x2 ;  /* 0x0000000a040a1291 */ /* 0x000fe2000f80103f */
[----:B------:R-:W-:-:S03]  /*1070*/  MOV R2, UR8 ;  /* 0x0000000800027c02 */ /* 0x000fc60008000f00 */
[----:B------:R-:W-:Y:S01]  /*1080*/  @UP1 ULEA.HI.X UR11, UR4, UR11, UR7, 0x2, UP0 ;  /* 0x0000000b040b1291 */ /* 0x000fe200080f1407 */
[----:B------:R-:W-:Y:S01]  /*1090*/  IMAD.U32 R3, RZ, RZ, UR9 ;  /* 0x00000009ff037e24 */ /* 0x000fe2000f8e00ff */
[----:B------:R-:W-:Y:S01]  /*10a0*/  ULDC.64 UR8, c[0x0][0x418] ;  /* 0x0001060000087ab9 */ /* 0x000fe20000000a00 */
[----:B------:R-:W-:Y:S01]  /*10b0*/  IMAD.U32 R4, RZ, RZ, UR10 ;  /* 0x0000000aff047e24 */ /* 0x000fe2000f8e00ff */
[----:B------:R-:W-:Y:S01]  /*10c0*/  ULDC UR4, c[0x0][0x424] ;  /* 0x0001090000047ab9 */ /* 0x000fe20000000800 */
[----:B------:R-:W-:Y:S01]  /*10d0*/  ULDC UR7, c[0x0][0x2f0] ;  /* 0x0000bc0000077ab9 */ /* 0x000fe20000000800 */
[----:B------:R-:W-:Y:S01]  /*10e0*/  IMAD.U32 R5, RZ, RZ, UR11 ;  /* 0x0000000bff057e24 */ /* 0x000fe2000f8e00ff */
[----:B------:R-:W2:Y:S01]  /*10f0*/  @P0 LDG.E R2, desc[UR36][R2.64] ;  /* 0x0000002402020981 */ /* 0x000ea2000c1e1900 */
[----:B------:R-:W-:Y:S01]  /*1100*/  UISETP.NE.U32.AND UP0, UPT, UR8, URZ, UPT ;  /* 0x0000003f0800728c */ /* 0x000fe2000bf05070 */
[----:B------:R-:W-:Y:S02]  /*1110*/  ULDC.64 UR10, c[0x0][0xa20] ;  /* 0x00028800000a7ab9 */ /* 0x000fe40000000a00 */
[----:B------:R-:W3:Y:S01]  /*1120*/  @P2 LDG.E R4, desc[UR36][R4.64] ;  /* 0x0000002404042981 */ /* 0x000ee2000c1e1900 */
[----:B------:R-:W-:Y:S01]  /*1130*/  UISETP.NE.AND.EX UP0, UPT, UR9, URZ, UPT, UP0 ;  /* 0x0000003f0900728c */ /* 0x000fe2000bf05300 */
[----:B------:R-:W-:Y:S01]  /*1140*/  ISETP.NE.U32.AND P1, PT, RZ, UR10, PT ;  /* 0x0000000aff007c0c */ /* 0x000fe2000bf25070 */
[----:B------:R-:W-:-:S02]  /*1150*/  ULOP3.LUT UR8, UR5, 0xffff, URZ, 0xc0, !UPT ;  /* 0x0000ffff05087892 */ /* 0x000fc4000f8ec03f */
[----:B------:R-:W-:Y:S01]  /*1160*/  USEL UR4, UR4, 0x1, UP0 ;  /* 0x0000000104047887 */ /* 0x000fe20008000000 */
[----:B------:R-:W-:Y:S01]  /*1170*/  ISETP.NE.AND.EX P1, PT, RZ, UR11, PT, P1 ;  /* 0x0000000bff007c0c */ /* 0x000fe2000bf25310 */
[----:B------:R-:W-:Y:S02]  /*1180*/  UMOV UR43, URZ ;  /* 0x0000003f002b7c82 */ /* 0x000fe40008000000 */
[----:B------:R-:W-:Y:S01]  /*1190*/  IMAD.U32 R177, RZ, RZ, UR8 ;  /* 0x00000008ffb17e24 */ /* 0x000fe2000f8e00ff */
[----:B------:R-:W-:Y:S01]  /*11a0*/  UIMAD UR4, UR4, UR7, URZ ;  /* 0x00000007040472a4 */ /* 0x000fe2000f8e023f */
[----:B--2---:R-:W-:Y:S02]  /*11b0*/  @P0 R2UR UR43, R2 ;  /* 0x00000000022b02ca */ /* 0x004fe400000e0000 */
[----:B---3--:R-:W-:Y:S01]  /*11c0*/  @P2 R2UR UR41, R4 ;  /* 0x00000000042922ca */ /* 0x008fe200000e0000 */
[----:B-----5:R-:W-:-:S14]  /*11d0*/  @P2 BRA `(.L_x_2373) ;  /* 0x00000000003c2947 */ /* 0x020fdc0003800000 */
[----:B------:R-:W-:Y:S01]  /*11e0*/  ULDC.64 UR8, c[0x0][0xa00] ;  /* 0x0002800000087ab9 */ /* 0x000fe20000000a00 */
[----:B------:R-:W-:Y:S01]  /*11f0*/  ULDC UR41, c[0x0][0x288] ;  /* 0x0000a20000297ab9 */ /* 0x000fe20000000800 */
[----:B------:R-:W-:-:S04]  /*1200*/  ISETP.NE.U32.AND P0, PT, RZ, UR8, PT ;  /* 0x00000008ff007c0c */ /* 0x000fc8000bf05070 */
[----:B------:R-:W-:-:S13]  /*1210*/  ISETP.NE.AND.EX P0, PT, RZ, UR9, PT, P0 ;  /* 0x00000009ff007c0c */ /* 0x000fda000bf05300 */
[----:B------:R-:W-:Y:S05]  /*1220*/  @!P0 BRA `(.L_x_2373) ;  /* 0x0000000000288947 */ /* 0x000fea0003800000 */
[----:B------:R-:W-:Y:S01]  /*1230*/  R2UR UR7, R161 ;  /* 0x00000000a10772ca */ /* 0x000fe200000e0000 */
[----:B------:R-:W-:-:S12]  /*1240*/  ULDC.64 UR8, c[0x0][0xa00] ;  /* 0x0002800000087ab9 */ /* 0x000fd80000000a00 */
        /* <DEDUP_REMOVED lines=8> */
.L_x_2373:
[----:B------:R-:W-:Y:S05]  /*12d0*/  @!P1 BRA `(.L_x_2374) ;  /* 0x0000000000249947 */ /* 0x000fea0003800000 */
[----:B------:R-:W-:Y:S02]  /*12e0*/  R2UR UR7, R161 ;  /* 0x00000000a10772ca */ /* 0x000fe400000e0000 */
[----:B------:R-:W-:-:S11]  /*12f0*/  R2UR UR8, R179 ;  /* 0x00000000b30872ca */ /* 0x000fd600000e0000 */
[----:B------:R-:W-:-:S04]  /*1300*/  ULEA UR4, UP0, UR7, UR10, 0x2 ;  /* 0x0000000a07047291 */ /* 0x000fc8000f80103f */
[----:B------:R-:W-:Y:S02]  /*1310*/  ULEA.HI.X UR7, UR7, UR11, UR8, 0x2, UP0 ;  /* 0x0000000b07077291 */ /* 0x000fe400080f1408 */
[----:B------:R-:W-:-:S04]  /*1320*/  IMAD.U32 R2, RZ, RZ, UR4 ;  /* 0x00000004ff027e24 */ /* 0x000fc8000f8e00ff */
[----:B------:R-:W-:-:S05]  /*1330*/  MOV R3, UR7 ;  /* 0x0000000700037c02 */ /* 0x000fca0008000f00 */
[----:B------:R-:W2:Y:S02]  /*1340*/  LDG.E R2, desc[UR36][R2.64] ;  /* 0x0000002402027981 */ /* 0x000ea4000c1e1900 */
[----:B--2---:R-:W-:Y:S01]  /*1350*/  R2UR UR4, R2 ;  /* 0x00000000020472ca */ /* 0x004fe200000e0000 */
[----:B------:R-:W-:-:S14]  /*1360*/  BRA `(.L_x_2375) ;  /* 0x0000000000387947 */ /* 0x000fdc0003800000 */
.L_x_2374:
[----:B------:R-:W-:Y:S02]  /*1370*/  ULDC.64 UR8, c[0x0][0xa08] ;  /* 0x0002820000087ab9 */ /* 0x000fe40000000a00 */
        /* <DEDUP_REMOVED lines=13> */
.L_x_2375:
[----:B------:R-:W-:Y:S01]  /*1450*/  ULDC UR7, c[0x0][0x448] ;  /* 0x0001120000077ab9 */ /* 0x000fe20000000800 */
[----:B------:R-:W-:Y:S02]  /*1460*/  USHF.L.U32 UR42, UR6, 0x7, URZ ;  /* 0x00000007062a7899 */ /* 0x000fe4000800063f */
[----:B------:R-:W-:Y:S02]  /*1470*/  UISETP.NE.AND UP0, UPT, UR7, 0x1, UPT ;  /* 0x000000010700788c */ /* 0x000fe4000bf05270 */
[----:B------:R-:W-:Y:S02]  /*1480*/  UIADD3 UR8, UR42, 0x7f, URZ ;  /* 0x0000007f2a087890 */ /* 0x000fe4000fffe03f */
[----:B------:R-:W-:Y:S02]  /*1490*/  UIADD3 UR43, -UR43, UR4, URZ ;  /* 0x000000042b2b7290 */ /* 0x000fe4000fffe13f */
[----:B------:R-:W-:Y:S02]  /*14a0*/  UP2UR UR61, UPR, URZ, 0x1 ;  /* 0x000000013f3d7883 */ /* 0x000fe40008000000 */
[----:B------:R-:W-:-:S03]  /*14b0*/  UIADD3 UR4, UR43, 0x60, -UR41 ;  /* 0x000000602b047890 */ /* 0x000fc6000fffe829 */
[----:B------:R-:W-:Y:S01]  /*14c0*/  @UP0 ULDC UR6, c[0x0][0x44c] ;  /* 0x0001130000060ab9 */ /* 0x000fe20000000800 */
[----:B------:R-:W-:Y:S01]  /*14d0*/  @UP0 ULDC UR9, c[0x0][0x450] ;  /* 0x0001140000090ab9 */ /* 0x000fe20000000800 */
[----:B------:R-:W-:Y:S02]  /*14e0*/  UIMAD.WIDE.U32 UR6, UR8, UR6, URZ ;  /* 0x00000006080672a5 */ /* 0x000fe4000f8e003f */
[----:B------:R-:W-:Y:S02]  /*14f0*/  UIADD3 UR6, UR43, 0x5f, URZ ;  /* 0x0000005f2b067890 */ /* 0x000fe4000fffe03f */
[----:B------:R-:W-:Y:S02]  /*1500*/  @UP0 USHF.R.U32.HI UR8, URZ, UR9, UR7 ;  /* 0x000000093f080299 */ /* 0x000fe40008011607 */
[----:B------:R-:W-:Y:S02]  /*1510*/  UIMAD.WIDE UR6, UR6, 0x2aaaaaab, URZ ;  /* 0x2aaaaaab060678a5 */ /* 0x000fe4000f8e023f */
[----:B------:R-:W-:-:S02]  /*1520*/  UIADD3 UR8, UR4, UR8, URZ ;  /* 0x0000000804087290 */ /* 0x000fc4000fffe03f */
[----:B------:R-:W-:Y:S02]  /*1530*/  USHF.R.U32.HI UR4, URZ, 0x1f, UR7 ;  /* 0x0000001f3f047899 */ /* 0x000fe40008011607 */
[----:B------:R-:W-:Y:S02]  /*1540*/  UIMAD.WIDE UR8, UR8, 0x2aaaaaab, URZ ;  /* 0x2aaaaaab080878a5 */ /* 0x000fe4000f8e023f */
[----:B------:R-:W-:Y:S02]  /*1550*/  ULEA.HI.SX32 UR7, UR7, UR4, 0x1c ;  /* 0x0000000407077291 */ /* 0x000fe4000f8fe23f */
[----:B------:R-:W-:Y:S02]  /*1560*/  USHF.R.U32.HI UR6, URZ, 0x1f, UR9 ;  /* 0x0000001f3f067899 */ /* 0x000fe40008011609 */
[----:B------:R-:W-:Y:S02]  /*1570*/  ULOP3.LUT UR4, UR5, 0xff000000, URZ, 0xc0, !UPT ;  /* 0xff00000005047892 */ /* 0x000fe4000f8ec03f */
[----:B------:R-:W-:-:S02]  /*1580*/  ULEA.HI.SX32 UR6, UR9, UR6, 0x1c ;  /* 0x0000000609067291 */ /* 0x000fc4000f8fe23f */
[----:B------:R-:W-:Y:S02]  /*1590*/  ULOP3.LUT UR5, UR5, 0xff0000, URZ, 0xc0, !UPT ;  /* 0x00ff000005057892 */ /* 0x000fe4000f8ec03f */
[----:B------:R-:W-:Y:S02]  /*15a0*/  UISETP.LT.AND UP0, UPT, UR7, UR6, UPT ;  /* 0x000000060700728c */ /* 0x000fe4000bf01270 */
[----:B------:R-:W-:Y:S02]  /*15b0*/  USHF.R.U32.HI UR4, URZ, 0x8, UR4 ;  /* 0x000000083f047899 */ /* 0x000fe40008011604 */
[----:B------:R-:W-:Y:S02]  /*15c0*/  USEL UR9, UR7, UR6, UP0 ;  /* 0x0000000607097287 */ /* 0x000fe40008000000 */
[----:B------:R-:W-:Y:S02]  /*15d0*/  ULEA.HI UR5, UR5, UR4, URZ, 0x10 ;  /* 0x0000000405057291 */ /* 0x000fe4000f8f803f */
[----:B------:R-:W-:-:S02]  /*15e0*/  UISETP.GE.AND UP0, UPT, UR9, 0x1, UPT ;  /* 0x000000010900788c */ /* 0x000fc4000bf06270 */
[----:B------:R-:W-:Y:S02]  /*15f0*/  ULOP3.LUT UR6, UR5, 0xff, URZ, 0xc0, !UPT ;  /* 0x000000ff05067892 */ /* 0x000fe4000f8ec03f */
[----:B------:R-:W-:Y:S02]  /*1600*/  USHF.R.U32.HI UR5, URZ, 0x10, UR5 ;  /* 0x000000103f057899 */ /* 0x000fe40008011605 */
[----:B------:R-:W-:Y:S01]  /*1610*/  PLOP3.LUT P0, PT, PT, PT, UP0, 0x80, 0x0 ;  /* 0x000000000000781c */ /* 0x000fe20003f0f008 */
[----:B------:R-:W-:Y:S01]  /*1620*/  UMOV UR4, URZ ;  /* 0x0000003f00047c82 */ /* 0x000fe20008000000 */
[----:B------:R-:W-:Y:S02]  /*1630*/  IMAD.U32 R160, RZ, RZ, UR6 ;  /* 0x00000006ffa07e24 */ /* 0x000fe4000f8e00ff */
[----:B------:R-:W-:-:S09]  /*1640*/  IMAD.U32 R23, RZ, RZ, UR5 ;  /* 0x00000005ff177e24 */ /* 0x000fd2000f8e00ff */
[----:B------:R-:W-:Y:S05]  /*1650*/  @!P0 BRA `(.L_x_2376) ;  /* 0x0000000000948947 */ /* 0x000fea0003800000 */
        /* <DEDUP_REMOVED lines=12> */
[----:B------:R-:W-:-:S04]  /*1720*/  IABS R4, R4 ;  /* 0x0000000400047213 */ /* 0x000fc80000000000 */
[----:B------:R-:W-:-:S04]  /*1730*/  MOV R3, R4 ;  /* 0x0000000400037202 */ /* 0x000fc80000000f00 */
[----:B------:R-:W-:-:S03]  /*1740*/  R2UR UR8, R3 ;  /* 0x00000000030872ca */ /* 0x000fc600000e0000 */
        /* <DEDUP_REMOVED lines=22> */
.L_x_2376:
[----:B------:R-:W-:Y:S01]  /*18b0*/  R2UR UR5, R160 ;  /* 0x00000000a00572ca */ /* 0x000fe200000e0000 */
[----:B------:R-:W-:Y:S01]  /*18c0*/  IMAD.U32 R0, RZ, RZ, UR9 ;  /* 0x00000009ff007e24 */ /* 0x000fe2000f8e00ff */
[----:B------:R-:W-:Y:S01]  /*18d0*/  PLOP3.LUT P0, PT, PT, PT, PT, 0x80, 0x0 ;  /* 0x000000000000781c */ /* 0x000fe20003f0f070 */
[----:B------:R-:W-:Y:S01]  /*18e0*/  IMAD.U32 R3, RZ, RZ, UR4 ;  /* 0x00000004ff037e24 */ /* 0x000fe2000f8e00ff */
[----:B------:R-:W-:Y:S01]  /*18f0*/  CS2R R86, SRZ ;  /* 0x0000000000567805 */ /* 0x000fe2000001ff00 */
[----:B------:R-:W-:Y:S01]  /*1900*/  IMAD.MOV.U32 R96, RZ, RZ, RZ ;  /* 0x000000ffff607224 */ /* 0x000fe200078e00ff */
[----:B------:R-:W-:Y:S02]  /*1910*/  CS2R R84, SRZ ;  /* 0x0000000000547805 */ /* 0x000fe4000001ff00 */
[----:B------:R-:W-:Y:S02]  /*1920*/  CS2R R82, SRZ ;  /* 0x0000000000527805 */ /* 0x000fe4000001ff00 */
[----:B------:R-:W-:-:S02]  /*1930*/  CS2R R80, SRZ ;  /* 0x0000000000507805 */ /* 0x000fc4000001ff00 */
[----:B------:R-:W-:Y:S02]  /*1940*/  CS2R R78, SRZ ;  /* 0x00000000004e7805 */ /* 0x000fe4000001ff00 */
[----:B------:R-:W-:Y:S02]  /*1950*/  CS2R R76, SRZ ;  /* 0x00000000004c7805 */ /* 0x000fe4000001ff00 */
[----:B------:R-:W-:Y:S02]  /*1960*/  CS2R R74, SRZ ;  /* 0x00000000004a7805 */ /* 0x000fe4000001ff00 */
[----:B------:R-:W-:Y:S01]  /*1970*/  CS2R R72, SRZ ;  /* 0x0000000000487805 */ /* 0x000fe2000001ff00 */
[----:B------:R-:W-:Y:S01]  /*1980*/  UIMAD UR60, UR5, UR4, URZ ;  /* 0x00000004053c72a4 */ /* 0x000fe2000f8e023f */
[----:B------:R-:W-:Y:S02]  /*1990*/  CS2R R70, SRZ ;  /* 0x0000000000467805 */ /* 0x000fe4000001ff00 */
[----:B------:R-:W-:-:S02]  /*19a0*/  CS2R R68, SRZ ;  /* 0x0000000000447805 */ /* 0x000fc4000001ff00 */
[----:B------:R-:W-:Y:S02]  /*19b0*/  CS2R R66, SRZ ;  /* 0x0000000000427805 */ /* 0x000fe4000001ff00 */
[----:B------:R-:W-:Y:S02]  /*19c0*/  CS2R R64, SRZ ;  /* 0x0000000000407805 */ /* 0x000fe4000001ff00 */
[----:B------:R-:W-:Y:S02]  /*19d0*/  CS2R R62, SRZ ;  /* 0x00000000003e7805 */ /* 0x000fe4000001ff00 */
[----:B------:R-:W-:Y:S01]  /*19e0*/  VIADDMNMX R3, R3, UR60, R0, PT ;  /* 0x0000003c03037c46 */ /* 0x000fe2000b800100 */
[----:B------:R-:W-:Y:S01]  /*19f0*/  IMAD.MOV.U32 R0, RZ, RZ, RZ ;  /* 0x000000ffff007224 */ /* 0x000fe200078e00ff */
[----:B------:R-:W-:Y:S02]  /*1a00*/  CS2R R60, SRZ ;  /* 0x00000000003c7805 */ /* 0x000fe4000001ff00 */
[----:B------:R-:W-:-:S02]  /*1a10*/  CS2R R58, SRZ ;  /* 0x00000000003a7805 */ /* 0x000fc4000001ff00 */
[----:B------:R-:W-:Y:S02]  /*1a20*/  R2UR UR5, R3 ;  /* 0x00000000030572ca */ /* 0x000fe400000e0000 */
        /* <DEDUP_REMOVED lines=41> */
[----:B------:R-:W-:Y:S01]  /*1cc0*/  MOV R5, UR5 ;  /* 0x0000000500057c02 */ /* 0x000fe20008000f00 */
        /* <DEDUP_REMOVED lines=10> */
.L_x_2378:
        /* <DEDUP_REMOVED lines=11> */
.L_x_2525:
[----:B------:R-:W-:Y:S05]  /*1e20*/  @!P0 BRA `(.L_x_2380) ;  /* 0x0000000000048947 */ /* 0x000fea0003800000 */
[----:B------:R-:W-:Y:S01]  /*1e30*/  BPT.TRAP 0x1 ;  /* 0x000000040000795c */ /* 0x000fe20000300000 */
.L_x_2380:
[----:B0-----:R-:W-:Y:S02]  /*1e40*/  IMAD.U32 R0, RZ, RZ, UR39 ;  /* 0x00000027ff007e24 */ /* 0x001fe4000f8e00ff */
[----:B------:R-:W-:-:S03]  /*1e50*/  IMAD.U32 R3, RZ, RZ, UR38 ;  /* 0x00000026ff037e24 */ /* 0x000fc6000f8e00ff */
[----:B------:R-:W-:Y:S02]  /*1e60*/  LEA R0, R0, UR40, 0x3 ;  /* 0x0000002800007c11 */ /* 0x000fe4000f8e18ff */
[----:B------:R-:W-:-:S04]  /*1e70*/  SHF.L.U32 R3, R3, 0x1f, RZ ;  /* 0x0000001f03037819 */ /* 0x000fc800000006ff */
[----:B------:R0:W1:Y:S01]  /*1e80*/  SYNCS.PHASECHK.TRANS64.TRYWAIT P1, [R0+URZ+0x2a830], R3 ;  /* 0x02a83003000075a7 */ /* 0x000062000802017f */
[----:B------:R-:W-:Y:S05]  /*1e90*/  @!P0 BRA `(.L_x_2381) ;  /* 0x0000000000048947 */ /* 0x000fea0003800000 */
[----:B------:R-:W-:Y:S01]  /*1ea0*/  BPT.TRAP 0x1 ;  /* 0x000000040000795c */ /* 0x000fe20000300000 */
.L_x_2381:
[----:B-1----:R-:W-:Y:S05]  /*1eb0*/  @P1 BRA `(.L_x_2382) ;  /* 0x0000000000081947 */ /* 0x002fea0003800000 */
[----:B------:R-:W1:Y:S02]  /*1ec0*/  SYNCS.PHASECHK.TRANS64.TRYWAIT P1, [R0+URZ+0x2a830], R3 ;  /* 0x02a83003000075a7 */ /* 0x000e64000802017f */
[----:B-1----:R-:W-:Y:S05]  /*1ed0*/  @!P1 BRA `(.L_x_2383) ;  /* 0x0000011400049947 */ /* 0x002fea0003800000 */
.L_x_2382:
        /* <DEDUP_REMOVED lines=13> */
[----:B------:R-:W-:Y:S02]  /*1fb0*/  ULOP3.LUT UR4, UR44, 0x10000, URZ, 0xfc, !UPT ;  /* 0x000100002c047892 */ /* 0x000fe4000f8efc3f */
[----:B------:R-:W-:Y:S02]  /*1fc0*/  UIMAD UR5, UR39, 0x900, UR11 ;  /* 0x00000900270578a4 */ /* 0x000fe4000f8e020b */
[----:B------:R-:W-:Y:S02]  /*1fd0*/  UIADD3 UR6, UR4, 0x2, URZ ;  /* 0x0000000204067890 */ /* 0x000fe4000fffe03f */
[----:B------:R-:W-:Y:S01]  /*1fe0*/  UIADD3 UR7, UR5, 0x2, URZ ;  /* 0x0000000205077890 */ /* 0x000fe2000fffe03f */
[----:B------:R-:W-:Y:S02]  /*1ff0*/  UMOV UR12, UR4 ;  /* 0x00000004000c7c82 */ /* 0x000fe40008000000 */
[----:B------:R-:W-:Y:S01]  /*2000*/  UMOV UR14, UR5 ;  /* 0x00000005000e7c82 */ /* 0x000fe20008000000 */
[----:B------:R-:W-:Y:S01]  /*2010*/  IMAD.U32 R6, RZ, RZ, UR12 ;  /* 0x0000000cff067e24 */ /* 0x000fe2000f8e00ff */
[----:B------:R-:W-:Y:S01]  /*2020*/  HGMMA.64x96x16.F32 R24, gdesc[UR12], RZ, !UPT, gsb0 ;  /* 0x016000000c1879f0 */ /* 0x000fe2000c0008ff */
[----:B------:R-:W-:Y:S01]  /*2030*/  UMOV UR12, UR6 ;  /* 0x00000006000c7c82 */ /* 0x000fe20008000000 */
[----:B------:R-:W-:Y:S01]  /*2040*/  UMOV UR13, 0x40000040 ;  /* 0x40000040000d7882 */ /* 0x000fe20000000000 */
[----:B------:R-:W-:Y:S01]  /*2050*/  UMOV UR14, UR7 ;  /* 0x00000007000e7c82 */ /* 0x000fe20008000000 */
[----:B------:R-:W-:Y:S01]  /*2060*/  UMOV UR15, 0x40000040 ;  /* 0x40000040000f7882 */ /* 0x000fe20000000000 */
[----:B------:R-:W-:Y:S01]  /*2070*/  UIADD3 UR6, UR4, 0x4, URZ ;  /* 0x0000000404067890 */ /* 0x000fe2000fffe03f */
[----:B------:R-:W-:Y:S01]  /*2080*/  IMAD.U32 R4, RZ, RZ, UR12 ;  /* 0x0000000cff047e24 */ /* 0x000fe2000f8e00ff */
[----:B------:R-:W-:Y:S01]  /*2090*/  UIADD3 UR7, UR5, 0x4, URZ ;  /* 0x0000000405077890 */ /* 0x000fe2000fffe03f */
[----:B------:R-:W-:Y:S01]  /*20a0*/  IMAD.U32 R5, RZ, RZ, UR13 ;  /* 0x0000000dff057e24 */ /* 0x000fe2000f8e00ff */
[----:B------:R-:W-:-:S02]  /*20b0*/  UIADD3 UR56, UR4, 0x6, URZ ;  /* 0x0000000604387890 */ /* 0x000fc4000fffe03f */
        /* <DEDUP_REMOVED lines=29> */
[----:B------:R-:W-:Y:S01]  /*2290*/  HGMMA.64x96x16.F32 R24, gdesc[UR12], R24, gsb0 ;  /* 0x016000000c1879f0 */ /* 0x000fe20008000818 */
[----:B------:R-:W-:Y:S01]  /*22a0*/  UMOV UR12, UR6 ;  /* 0x00000006000c7c82 */ /* 0x000fe20008000000 */
[----:B------:R-:W-:Y:S01]  /*22b0*/  UMOV UR13, 0x40000040 ;  /* 0x40000040000d7882 */ /* 0x000fe20000000000 */
[----:B------:R-:W-:Y:S01]  /*22c0*/  UMOV UR14, UR7 ;  /* 0x00000007000e7c82 */ /* 0x000fe20008000000 */
[----:B------:R-:W-:Y:S01]  /*22d0*/  UMOV UR15, 0x40000040 ;  /* 0x40000040000f7882 */ /* 0x000fe20000000000 */
[----:B------:R-:W-:Y:S01]  /*22e0*/  MOV R2, UR12 ;  /* 0x0000000c00027c02 */ /* 0x000fe20008000f00 */
[----:B01----:R-:W-:Y:S01]  /*22f0*/  IMAD.U32 R3, RZ, RZ, UR13 ;  /* 0x0000000dff037e24 */ /* 0x003fe2000f8e00ff */
[----:B------:R-:W-:Y:S02]  /*2300*/  WARPGROUP.DEPBAR.LE gsb0, 0x0 ;  /* 0x00008000000079c5 */ /* 0x000fe40000010000 */
        /* <DEDUP_REMOVED lines=36> */
.L_x_2384:
[----:B------:R-:W-:Y:S01]  /*2550*/  UISETP.NE.AND UP0, UPT, UR61, URZ, UPT ;  /* 0x0000003f3d00728c */ /* 0x000fe2000bf05270 */
[----:B------:R-:W-:Y:S01]  /*2560*/  VIADD R12, R18, UR42 ;  /* 0x0000002a120c7c36 */ /* 0x000fe20008000000 */
[----:B------:R-:W-:Y:S01]  /*2570*/  R2UR UR7, R97 ;  /* 0x00000000610772ca */ /* 0x000fe200000e0000 */
[----:B------:R-:W-:Y:S01]  /*2580*/  ULDC UR6, c[0x0][0x9d8] ;  /* 0x0002760000067ab9 */ /* 0x000fe20000000800 */
[----:B------:R-:W-:Y:S02]  /*2590*/  IMAD.U32 R15, RZ, RZ, UR41 ;  /* 0x00000029ff0f7e24 */ /* 0x000fe4000f8e00ff */
[----:B------:R-:W-:Y:S01]  /*25a0*/  FMUL.FTZ R26, R26, UR6 ;  /* 0x000000061a1a7c20 */ /* 0x000fe20008410000 */
[----:B------:R-:W-:Y:S01]  /*25b0*/  PLOP3.LUT P1, PT, PT, PT, UP0, 0x80, 0x0 ;  /* 0x000000000000781c */ /* 0x000fe20003f2f008 */
[----:B------:R-:W-:Y:S01]  /*25c0*/  FMUL.FTZ R27, R27, UR6 ;  /* 0x000000061b1b7c20 */ /* 0x000fe20008410000 */
[----:B------:R-:W-:Y:S01]  /*25d0*/  PLOP3.LUT P2, PT, PT, PT, UP0, 0x80, 0x0 ;  /* 0x000000000000781c */ /* 0x000fe20003f4f008 */
[----:B------:R-:W-:Y:S01]  /*25e0*/  FMUL.FTZ R30, R30, UR6 ;  /* 0x000000061e1e7c20 */ /* 0x000fe20008410000 */
[----:B------:R-:W-:Y:S01]  /*25f0*/  FMUL.FTZ R35, R35, UR6 ;  /* 0x0000000623237c20 */ /* 0x000fe20008410000 */
[----:B------:R-:W-:Y:S01]  /*2600*/  @UP0 ULDC UR4, c[0x0][0x44c] ;  /* 0x0001130000040ab9 */ /* 0x000fe20000000800 */
[----:B------:R-:W0:Y:S01]  /*2610*/  MUFU.TANH R26, R26 ;  /* 0x0000001a001a7308 */ /* 0x000e220000002400 */
[----:B------:R-:W-:Y:S01]  /*2620*/  FMUL.FTZ R31, R31, UR6 ;  /* 0x000000061f1f7c20 */ /* 0x000fe20008410000 */
[----:B------:R-:W-:Y:S01]  /*2630*/  FMUL.FTZ R34, R34, UR6 ;  /* 0x0000000622227c20 */ /* 0x000fe20008410000 */
[----:B------:R-:W-:Y:S01]  /*2640*/  UIMAD UR5, UR7, -0x60, UR43 ;  /* 0xffffffa0070578a4 */ /* 0x000fe2000f8e022b */
[----:B------:R-:W-:Y:S01]  /*2650*/  FMUL.FTZ R38, R38, UR6 ;  /* 0x0000000626267c20 */ /* 0x000fe20008410000 */
[----:B------:R-:W-:Y:S01]  /*2660*/  FMUL.FTZ R39, R39, UR6 ;  /* 0x0000000627277c20 */ /* 0x000fe20008410000 */
[----:B------:R-:W-:Y:S01]  /*2670*/  FMUL.FTZ R42, R42, UR6 ;  /* 0x000000062a2a7c20 */ /* 0x000fe20008410000 */
[----:B------:R-:W-:Y:S01]  /*2680*/  @P1 IMAD.HI.U32 R8, R12, UR4, RZ ;  /* 0x000000040c081c27 */ /* 0x000fe2000f8e00ff */
[----:B------:R-:W-:Y:S01]  /*2690*/  @UP0 ULDC UR4, c[0x0][0x450] ;  /* 0x0001140000040ab9 */ /* 0x000fe20000000800 */
[----:B------:R-:W1:Y:S02]  /*26a0*/  MUFU.TANH R84, R27 ;  /* 0x0000001b00547308 */ /* 0x000e640000002400 */
[----:B------:R-:W-:Y:S01]  /*26b0*/  FMUL.FTZ R43, R43, UR6 ;  /* 0x000000062b2b7c20 */ /* 0x000fe20008410000 */
[----:B------:R-:W-:Y:S01]  /*26c0*/  IMAD.U32 R10, RZ, RZ, UR5 ;  /* 0x00000005ff0a7e24 */ /* 0x000fe2000f8e00ff */
[----:B------:R-:W-:Y:S01]  /*26d0*/  @P2 SHF.R.U32.HI R12, RZ, UR4, R8 ;  /* 0x00000004ff0c2c19 */ /* 0x000fe20008011608 */
[----:B------:R-:W-:Y:S01]  /*26e0*/  UIMAD UR4, UR7, -0x60, URZ ;  /* 0xffffffa0070478a4 */ /* 0x000fe2000f8e023f */
[----:B------:R-:W-:Y:S01]  /*26f0*/  FMUL.FTZ R46, R46, UR6 ;  /* 0x000000062e2e7c20 */ /* 0x000fe20008410000 */
[----:B------:R-:W-:Y:S01]  /*2700*/  FMUL.FTZ R11, R24, UR6 ;  /* 0x00000006180b7c20 */ /* 0x000fe20008410000 */
[----:B------:R-:W-:Y:S01]  /*2710*/  FMUL.FTZ R47, R47, UR6 ;  /* 0x000000062f2f7c20 */ /* 0x000fe20008410000 */
[----:B------:R-:W2:Y:S01]  /*2720*/  SHFL.IDX PT, R9, R12, 0x1, 0x1c1f ;  /* 0x003c1f000c097f89 */ /* 0x000ea200000e0000 */
[----:B------:R-:W3:Y:S01]  /*2730*/  MUFU.TANH R30, R30 ;  /* 0x0000001e001e7308 */ /* 0x000ee20000002400 */
[----:B------:R-:W-:-:S02]  /*2740*/  IMAD.U32 R8, RZ, RZ, UR4 ;  /* 0x00000004ff087e24 */ /* 0x000fc4000f8e00ff */
[----:B------:R-:W-:Y:S01]  /*2750*/  FMUL.FTZ R54, R54, UR6 ;  /* 0x0000000636367c20 */ /* 0x000fe20008410000 */
[----:B------:R-:W-:Y:S01]  /*2760*/  FMUL.FTZ R50, R50, UR6 ;  /* 0x0000000632327c20 */ /* 0x000fe20008410000 */
[----:B------:R-:W-:Y:S01]  /*2770*/  FMUL.FTZ R21, R33, UR6 ;  /* 0x0000000621157c20 */ /* 0x000fe20008410000 */
[----:B------:R-:W-:Y:S01]  /*2780*/  FMUL.FTZ R51, R51, UR6 ;  /* 0x0000000633337c20 */ /* 0x000fe20008410000 */
[----:B------:R-:W-:Y:S01]  /*2790*/  IADD3 R8, -R17, 0x61, R8 ;  /* 0x0000006111087810 */ /* 0x000fe20007ffe108 */
[----:B------:R-:W-:Y:S01]  /*27a0*/  FMUL.FTZ R33, R40, UR6 ;  /* 0x0000000628217c20 */ /* 0x000fe20008410000 */
[----:B------:R4:W-:Y:S01]  /*27b0*/  MUFU.TANH R72, R35 ;  /* 0x0000002300487308 */ /* 0x0009e20000002400 */
[----:B------:R-:W-:Y:S01]  /*27c0*/  FMUL.FTZ R55, R55, UR6 ;  /* 0x0000000637377c20 */ /* 0x000fe20008410000 */
[----:B------:R-:W-:Y:S01]  /*27d0*/  IADD3 R80, -R15, UR43, R8 ;  /* 0x0000002b0f507c10 */ /* 0x000fe2000fffe108 */
[----:B------:R-:W-:Y:S01]  /*27e0*/  FMUL.FTZ R8, R58, UR6 ;  /* 0x000000063a087c20 */ /* 0x000fe20008410000 */
[----:B------:R-:W-:Y:S01]  /*27f0*/  FMUL.FTZ R20, R29, UR6 ;  /* 0x000000061d147c20 */ /* 0x000fe20008410000 */
[----:B------:R-:W-:Y:S01]  /*2800*/  FMUL.FTZ R29, R36, UR6 ;  /* 0x00000006241d7c20 */ /* 0x000fe20008410000 */
[----:B------:R-:W-:Y:S01]  /*2810*/  FMUL.FTZ R59, R59, UR6 ;  /* 0x000000063b3b7c20 */ /* 0x000fe20008410000 */
[----:B------:R-:W-:Y:S01]  /*2820*/  FMUL.FTZ R62, R62, UR6 ;  /* 0x000000063e3e7c20 */ /* 0x000fe20008410000 */
[----:B------:R5:W5:Y:S01]  /*2830*/  MUFU.TANH R76, R31 ;  /* 0x0000001f004c7308 */ /* 0x000b620000002400 */
[----:B----4-:R-:W-:Y:S01]  /*2840*/  IADD3 R35, -R17, 0x60, R10 ;  /* 0x0000006011237810 */ /* 0x010fe20007ffe10a */
[----:B------:R-:W-:Y:S01]  /*2850*/  FMUL.FTZ R63, R63, UR6 ;  /* 0x000000063f3f7c20 */ /* 0x000fe20008410000 */
[----:B------:R-:W-:Y:S01]  /*2860*/  FMUL.FTZ R13, R25, UR6 ;  /* 0x00000006190d7c20 */ /* 0x000fe20008410000 */
[----:B------:R-:W-:Y:S01]  /*2870*/  FMUL.FTZ R66, R66, UR6 ;  /* 0x0000000642427c20 */ /* 0x000fe20008410000 */
[----:B------:R-:W-:Y:S01]  /*2880*/  FMUL.FTZ R25, R32, UR6 ;  /* 0x0000000620197c20 */ /* 0x000fe20008410000 */
[----:B------:R-:W-:Y:S01]  /*2890*/  FMUL.FTZ R67, R67, UR6 ;  /* 0x0000000643437c20 */ /* 0x000fe20008410000 */
[--C-:B--2---:R-:W-:Y:S01]  /*28a0*/  VIADDMNMX R10, R9, R80, R35.reuse, PT ;  /* 0x00000050090a7246 */ /* 0x104fe20003800123 */
[----:B------:R-:W2:Y:S01]  /*28b0*/  MUFU.TANH R34, R34 ;  /* 0x0000002200227308 */ /* 0x000ea20000002400 */
[----:B------:R-:W-:Y:S01]  /*28c0*/  FMUL.FTZ R14, R28, UR6 ;  /* 0x000000061c0e7c20 */ /* 0x000fe20008410000 */
[----:B------:R-:W-:Y:S01]  /*28d0*/  FMUL.FTZ R70, R70, UR6 ;  /* 0x0000000646467c20 */ /* 0x000fe20008410000 */
[C---:B------:R-:W-:Y:S01]  /*28e0*/  ISETP.GT.AND P1, PT, R10.reuse, RZ, PT ;  /* 0x000000ff0a00720c */ /* 0x040fe20003f24270 */
[----:B------:R-:W-:Y:S01]  /*28f0*/  FMUL.FTZ R71, R71, UR6 ;  /* 0x0000000647477c20 */ /* 0x000fe20008410000 */
[C---:B------:R-:W-:Y:S01]  /*2900*/  ISETP.GT.AND P2, PT, R10.reuse, 0x1, PT ;  /* 0x000000010a00780c */ /* 0x040fe20003f44270 */
[----:B------:R-:W-:Y:S01]  /*2910*/  FMUL.FTZ R27, R37, UR6 ;  /* 0x00000006251b7c20 */ /* 0x000fe20008410000 */
[----:B------:R-:W-:Y:S01]  /*2920*/  ISETP.GT.AND P3, PT, R10, 0x8, PT ;  /* 0x000000080a00780c */ /* 0x000fe20003f64270 */
[----:B------:R-:W4:Y:S01]  /*2930*/  MUFU.TANH R38, R38 ;  /* 0x0000002600267308 */ /* 0x000f220000002400 */
[----:B0-----:R-:W-:Y:S01]  /*2940*/  FSEL R82, R26, -INF , P1 ;  /* 0xff8000001a527808 */ /* 0x001fe20000800000 */
[----:B------:R-:W-:Y:S01]  /*2950*/  FMUL.FTZ R44, R44, UR6 ;  /* 0x000000062c2c7c20 */ /* 0x000fe20008410000 */
[----:B-1----:R-:W-:Y:S01]  /*2960*/  FSEL R84, R84, -INF , P2 ;  /* 0xff80000054547808 */ /* 0x002fe20001000000 */
[----:B------:R-:W0:Y:S01]  /*2970*/  SHFL.IDX PT, R12, R12, RZ, 0x1c1f ;  /* 0x001c1fff0c0c7589 */ /* 0x000e2200000e0000 */
[----:B------:R-:W-:Y:S01]  /*2980*/  ISETP.GT.AND P1, PT, R10, 0x9, PT ;  /* 0x000000090a00780c */ /* 0x000fe20003f24270 */
[----:B------:R-:W-:Y:S01]  /*2990*/  FMUL.FTZ R48, R48, UR6 ;  /* 0x0000000630307c20 */ /* 0x000fe20008410000 */
[----:B---3--:R-:W-:Y:S01]  /*29a0*/  FSEL R78, R30, -INF , P3 ;  /* 0xff8000001e4e7808 */ /* 0x008fe20001800000 */
[----:B------:R-:W-:Y:S01]  /*29b0*/  MUFU.TANH R39, R39 ;  /* 0x0000002700277308 */ /* 0x000fe20000002400 */
[----:B------:R-:W-:Y:S01]  /*29c0*/  FMNMX.FTZ R9, R82, R84, !PT ;  /* 0x0000005452097209 */ /* 0x000fe20007810000 */
[----:B-----5:R-:W-:Y:S01]  /*29d0*/  FMUL.FTZ R31, R41, UR6 ;  /* 0x00000006291f7c20 */ /* 0x020fe20008410000 */
[----:B------:R-:W-:Y:S01]  /*29e0*/  ISETP.GT.AND P2, PT, R10, 0x10, PT ;  /* 0x000000100a00780c */ /* 0x000fe20003f44270 */
[----:B------:R-:W-:Y:S01]  /*29f0*/  ULDC UR14, c[0x0][0x988] ;  /* 0x00026200000e7ab9 */ /* 0x000fe20000000800 */
[----:B------:R-:W-:Y:S01]  /*2a00*/  FSEL R76, R76, -INF , P1 ;  /* 0xff8000004c4c7808 */ /* 0x000fe20000800000 */
[----:B------:R-:W-:Y:S01]  /*2a10*/  FMUL.FTZ R45, R45, UR6 ;  /* 0x000000062d2d7c20 */ /* 0x000fe20008410000 */
[----:B------:R-:W-:Y:S01]  /*2a20*/  FMNMX.FTZ R9, R78, R9, !PT ;  /* 0x000000094e097209 */ /* 0x000fe20007810000 */
[----:B------:R-:W1:Y:S01]  /*2a30*/  MUFU.TANH R42, R42 ;  /* 0x0000002a002a7308 */ /* 0x000e620000002400 */
[----:B------:R-:W-:Y:S01]  /*2a40*/  ISETP.GT.AND P1, PT, R10, 0x11, PT ;  /* 0x000000110a00780c */ /* 0x000fe20003f24270 */
[----:B------:R-:W-:Y:S01]  /*2a50*/  FMUL.FTZ R49, R49, UR6 ;  /* 0x0000000631317c20 */ /* 0x000fe20008410000 */
[----:B--2---:R-:W-:Y:S01]  /*2a60*/  FSEL R74, R34, -INF , P2 ;  /* 0xff800000224a7808 */ /* 0x004fe20001000000 */
[----:B------:R-:W-:Y:S01]  /*2a70*/  FMUL.FTZ R52, R52, UR6 ;  /* 0x0000000634347c20 */ /* 0x000fe20008410000 */
[----:B------:R-:W-:Y:S01]  /*2a80*/  FMNMX.FTZ R9, R76, R9, !PT ;  /* 0x000000094c097209 */ /* 0x000fe20007810000 */
[----:B------:R-:W-:Y:S01]  /*2a90*/  FMUL.FTZ R53, R53, UR6 ;  /* 0x0000000635357c20 */ /* 0x000fe20008410000 */
[----:B------:R-:W-:Y:S01]  /*2aa0*/  ISETP.GT.AND P2, PT, R10, 0x18, PT ;  /* 0x000000180a00780c */ /* 0x000fe20003f44270 */
[----:B------:R-:W-:Y:S01]  /*2ab0*/  MUFU.TANH R24, R43 ;  /* 0x0000002b00187308 */ /* 0x000fe20000002400 */
[----:B------:R-:W-:Y:S01]  /*2ac0*/  FSEL R72, R72, -INF , P1 ;  /* 0xff80000048487808 */ /* 0x000fe20000800000 */
        /* <DEDUP_REMOVED lines=9> */
[----:B------:R-:W-:Y:S01]  /*2b60*/  ISETP.GT.AND P2, PT, R10, 0x20, PT ;  /* 0x000000200a00780c */ /* 0x000fe20003f44270 */
[----:B------:R-:W-:Y:S01]  /*2b70*/  FMUL.FTZ R64, R64, UR6 ;  /* 0x0000000640407c20 */ /* 0x000fe20008410000 */
[----:B------:R-:W-:Y:S01]  /*2b80*/  FMNMX.FTZ R9, R58, R9, !PT ;  /* 0x000000093a097209 */ /* 0x000fe20007810000 */
[----:B------:R-:W-:Y:S01]  /*2b90*/  FMUL.FTZ R65, R65, UR6 ;  /* 0x0000000641417c20 */ /* 0x000fe20008410000 */
[----:B-1----:R-:W-:Y:S01]  /*2ba0*/  FSEL R42, R42, -INF , P2 ;  /* 0xff8000002a2a7808 */ /* 0x002fe20001000000 */
[----:B------:R-:W1:Y:S01]  /*2bb0*/  MUFU.TANH R47, R47 ;  /* 0x0000002f002f7308 */ /* 0x000e620000002400 */
[----:B------:R-:W-:Y:S01]  /*2bc0*/  ISETP.GT.AND P2, PT, R10, 0x28, PT ;  /* 0x000000280a00780c */ /* 0x000fe20003f44270 */
[----:B------:R-:W-:Y:S01]  /*2bd0*/  FMUL.FTZ R68, R68, UR6 ;  /* 0x0000000644447c20 */ /* 0x000fe20008410000 */
[----:B0-----:R-:W-:Y:S01]  /*2be0*/  VIADDMNMX R35, R12, R80, R35, PT ;  /* 0x000000500c237246 */ /* 0x001fe20003800123 */
[----:B------:R-:W-:Y:S01]  /*2bf0*/  FMUL.FTZ R69, R69, UR6 ;  /* 0x0000000645457c20 */ /* 0x000fe20008410000 */
[----:B------:R-:W-:Y:S01]  /*2c00*/  R2UR UR8, R0 ;  /* 0x00000000000872ca */ /* 0x000fe200000e0000 */
[----:B------:R-:W-:Y:S01]  /*2c10*/  @UP0 ULDC UR6, c[0x0][0x44c] ;  /* 0x0001130000060ab9 */ /* 0x000fe20000000800 */
[----:B------:R-:W-:Y:S01]  /*2c20*/  ISETP.GT.AND P3, PT, R35, 0x8, PT ;  /* 0x000000082300780c */ /* 0x000fe20003f64270 */
[----:B------:R0:W-:Y:S01]  /*2c30*/  MUFU.TANH R15, R54 ;  /* 0x00000036000f7308 */ /* 0x0001e20000002400 */
[----:B--2---:R-:W-:Y:S01]  /*2c40*/  FSEL R26, R46, -INF , P2 ;  /* 0xff8000002e1a7808 */ /* 0x004fe20001000000 */
[----:B------:R-:W-:Y:S01]  /*2c50*/  UIADD3 UR4, UR7, -0x2, URZ ;  /* 0xfffffffe07047890 */ /* 0x000fe2000fffe03f */
[C---:B------:R-:W-:Y:S01]  /*2c60*/  ISETP.GT.AND P2, PT, R10.reuse, 0x30, PT ;  /* 0x000000300a00780c */ /* 0x040fe20003f44270 */
[----:B------:R-:W-:Y:S01]  /*2c70*/  UIMAD.WIDE.U32 UR6, UR42, UR6, URZ ;  /* 0x000000062a0672a5 */ /* 0x000fe2000f8e003f */
[----:B------:R-:W2:Y:S01]  /*2c80*/  S2UR UR10, SR_CgaCtaId ;  /* 0x00000000000a79c3 */ /* 0x000ea20000008800 */
[----:B------:R-:W-:Y:S01]  /*2c90*/  @UP0 ULDC UR9, c[0x0][0x450] ;  /* 0x0001140000090ab9 */ /* 0x000fe20000000800 */
[----:B------:R-:W-:Y:S01]  /*2ca0*/  UMOV UR5, UR42 ;  /* 0x0000002a00057c82 */ /* 0x000fe20008000000 */
[----:B------:R1:W3:Y:S01]  /*2cb0*/  MUFU.TANH R40, R50 ;  /* 0x0000003200287308 */ /* 0x0002e20000002400 */
[----:B0-----:R-:W-:Y:S01]  /*2cc0*/  FSEL R54, R39, -INF , P1 ;  /* 0xff80000027367808 */ /* 0x001fe20000800000 */
[----:B------:R-:W-:Y:S01]  /*2cd0*/  @UP0 USHF.R.U32.HI UR5, URZ, UR9, UR7 ;  /* 0x000000093f050299 */ /* 0x000fe20008011607 */
[----:B------:R-:W-:-:S02]  /*2ce0*/  ISETP.GT.AND P1, PT, R10, 0x21, PT ;  /* 0x000000210a00780c */ /* 0x000fc40003f24270 */
[----:B------:R-:W-:Y:S02]  /*2cf0*/  CS2R R86, SRZ ;  /* 0x0000000000567805 */ /* 0x000fe4000001ff00 */
[----:B------:R-:W-:Y:S01]  /*2d00*/  FMNMX.FTZ R9, R54, R9, !PT ;  /* 0x0000000936097209 */ /* 0x000fe20007810000 */
[----:B------:R-:W-:Y:S01]  /*2d10*/  UIADD3 UR6, UR5, UR43, -UR41 ;  /* 0x0000002b05067290 */ /* 0x000fe2000fffe829 */
[----:B------:R-:W-:Y:S01]  /*2d20*/  FSEL R24, R24, -INF , P1 ;  /* 0xff80000018187808 */ /* 0x000fe20000800000 */
[----:B------:R-:W0:Y:S01]  /*2d30*/  MUFU.TANH R51, R51 ;  /* 0x0000003300337308 */ /* 0x000e220000002400 */
[----:B------:R-:W-:Y:S01]  /*2d40*/  FMNMX.FTZ R9, R42, R9, !PT ;  /* 0x000000092a097209 */ /* 0x000fe20007810000 */
[----:B------:R-:W-:Y:S01]  /*2d50*/  UIMAD.WIDE UR6, UR6, 0x2aaaaaab, URZ ;  /* 0x2aaaaaab060678a5 */ /* 0x000fe2000f8e023f */
[----:B------:R-:W-:Y:S01]  /*2d60*/  ISETP.GT.AND P1, PT, R10, 0x29, PT ;  /* 0x000000290a00780c */ /* 0x000fe20003f24270 */
[----:B------:R-:W-:Y:S01]  /*2d70*/  UIADD3 UR5, UR8, 0x2a840, URZ ;  /* 0x0002a84008057890 */ /* 0x000fe2000fffe03f */
[----:B------:R-:W-:Y:S01]  /*2d80*/  FMNMX.FTZ R9, R24, R9, !PT ;  /* 0x0000000918097209 */ /* 0x000fe20007810000 */
[----:B------:R-:W-:Y:S01]  /*2d90*/  USHF.R.U32.HI UR6, URZ, 0x1f, UR7 ;  /* 0x0000001f3f067899 */ /* 0x000fe20008011607 */
[----:B-1----:R-:W-:Y:S01]  /*2da0*/  FSEL R50, R47, -INF , P1 ;  /* 0xff8000002f327808 */ /* 0x002fe20000800000 */
[----:B------:R-:W1:Y:S01]  /*2db0*/  MUFU.TANH R36, R55 ;  /* 0x0000003700247308 */ /* 0x000e620000002400 */
[----:B------:R-:W-:Y:S01]  /*2dc0*/  FMNMX.FTZ R9, R26, R9, !PT ;  /* 0x000000091a097209 */ /* 0x000fe20007810000 */
[----:B------:R-:W-:Y:S01]  /*2dd0*/  ULEA.HI.SX32 UR6, UR7, UR6, 0x1c ;  /* 0x0000000607067291 */ /* 0x000fe2000f8fe23f */
[----:B------:R-:W-:-:S02]  /*2de0*/  ISETP.GT.AND P1, PT, R10, 0x31, PT ;  /* 0x000000310a00780c */ /* 0x000fc40003f24270 */
[----:B------:R-:W-:Y:S02]  /*2df0*/  CS2R R80, SRZ ;  /* 0x0000000000507805 */ /* 0x000fe4000001ff00 */
[----:B---3--:R-:W-:Y:S01]  /*2e00*/  FSEL R40, R40, -INF , P2 ;  /* 0xff80000028287808 */ /* 0x008fe20001000000 */
[----:B------:R-:W-:Y:S01]  /*2e10*/  UISETP.LT.AND UP0, UPT, UR60, UR6, UPT ;  /* 0x000000063c00728c */ /* 0x000fe2000bf01270 */
[----:B------:R-:W-:Y:S01]  /*2e20*/  FMNMX.FTZ R9, R50, R9, !PT ;  /* 0x0000000932097209 */ /* 0x000fe20007810000 */
[----:B------:R-:W3:Y:S01]  /*2e30*/  MUFU.TANH R8, R8 ;  /* 0x0000000800087308 */ /* 0x000ee20000002400 */
[----:B------:R-:W-:Y:S01]  /*2e40*/  ISETP.GT.AND P2, PT, R10, 0x38, PT ;  /* 0x000000380a00780c */ /* 0x000fe20003f44270 */
[----:B--2---:R-:W-:Y:S01]  /*2e50*/  UPRMT UR5, UR10, 0x654, UR5 ;  /* 0x000006540a057896 */ /* 0x004fe20008000005 */
[----:B0-----:R-:W-:Y:S01]  /*2e60*/  FSEL R46, R51, -INF , P1 ;  /* 0xff800000332e7808 */ /* 0x001fe20000800000 */
[----:B------:R-:W-:Y:S01]  /*2e70*/  USEL UR10, UR60, UR6, !UP0 ;  /* 0x000000063c0a7287 */ /* 0x000fe2000c000000 */
[----:B------:R-:W-:-:S02]  /*2e80*/  FMNMX.FTZ R9, R40, R9, !PT ;  /* 0x0000000928097209 */ /* 0x000fc40007810000 */
[----:B------:R-:W-:Y:S01]  /*2e90*/  ISETP.GT.AND P1, PT, R10, 0x39, PT ;  /* 0x000000390a00780c */ /* 0x000fe20003f24270 */
[----:B------:R-:W0:Y:S01]  /*2ea0*/  MUFU.TANH R34, R59 ;  /* 0x0000003b00227308 */ /* 0x000e220000002400 */
[----:B------:R-:W-:Y:S01]  /*2eb0*/  FSEL R38, R15, -INF , P2 ;  /* 0xff8000000f267808 */ /* 0x000fe20001000000 */
[----:B------:R-:W-:Y:S01]  /*2ec0*/  UISETP.GE.AND UP0, UPT, UR4, UR10, UPT ;  /* 0x0000000a0400728c */ /* 0x000fe2000bf06270 */
[----:B------:R-:W-:Y:S01]  /*2ed0*/  FMNMX.FTZ R9, R46, R9, !PT ;  /* 0x000000092e097209 */ /* 0x000fe20007810000 */
[----:B------:R-:W-:Y:S01]  /*2ee0*/  SYNCS.ARRIVE.TRANS64.RED.A1T0 RZ, [UR5], RZ ;  /* 0x000000ffffff79a7 */ /* 0x000fe20008100405 */
[----:B------:R-:W-:Y:S02]  /*2ef0*/  ISETP.GT.AND P2, PT, R10, 0x40, PT ;  /* 0x000000400a00780c */ /* 0x000fe40003f44270 */
[----:B-1----:R-:W-:Y:S01]  /*2f00*/  FSEL R36, R36, -INF , P1 ;  /* 0xff80000024247808 */ /* 0x002fe20000800000 */
[----:B------:R-:W1:Y:S01]  /*2f10*/  MUFU.TANH R30, R62 ;  /* 0x0000003e001e7308 */ /* 0x000e620000002400 */
[----:B------:R-:W-:-:S02]  /*2f20*/  FMNMX.FTZ R9, R38, R9, !PT ;  /* 0x0000000926097209 */ /* 0x000fc40007810000 */
[----:B------:R-:W-:Y:S02]  /*2f30*/  ISETP.GT.AND P1, PT, R10, 0x41, PT ;  /* 0x000000410a00780c */ /* 0x000fe40003f24270 */
[----:B---3--:R-:W-:Y:S02]  /*2f40*/  FSEL R28, R8, -INF , P2 ;  /* 0xff800000081c7808 */ /* 0x008fe40001000000 */
[----:B------:R-:W-:Y:S01]  /*2f50*/  FMNMX.FTZ R9, R36, R9, !PT ;  /* 0x0000000924097209 */ /* 0x000fe20007810000 */
[----:B------:R-:W2:Y:S01]  /*2f60*/  MUFU.TANH R32, R63 ;  /* 0x0000003f00207308 */ /* 0x000ea20000002400 */
[----:B------:R-:W-:Y:S02]  /*2f70*/  ISETP.GT.AND P2, PT, R10, 0x48, PT ;  /* 0x000000480a00780c */ /* 0x000fe40003f44270 */
[----:B0-----:R-:W-:Y:S02]  /*2f80*/  FSEL R34, R34, -INF , P1 ;  /* 0xff80000022227808 */ /* 0x001fe40000800000 */
[----:B------:R-:W-:-:S02]  /*2f90*/  FMNMX.FTZ R9, R28, R9, !PT ;  /* 0x000000091c097209 */ /* 0x000fc40007810000 */
[----:B------:R-:W-:Y:S01]  /*2fa0*/  ISETP.GT.AND P1, PT, R10, 0x49, PT ;  /* 0x000000490a00780c */ /* 0x000fe20003f24270 */
[----:B------:R-:W0:Y:S01]  /*2fb0*/  MUFU.TANH R66, R66 ;  /* 0x0000004200427308 */ /* 0x000e220000002400 */
[----:B-1----:R-:W-:Y:S02]  /*2fc0*/  FSEL R30, R30, -INF , P2 ;  /* 0xff8000001e1e7808 */ /* 0x002fe40001000000 */
[----:B------:R-:W-:Y:S02]  /*2fd0*/  FMNMX.FTZ R9, R34, R9, !PT ;  /* 0x0000000922097209 */ /* 0x000fe40007810000 */
[----:B------:R-:W-:Y:S02]  /*2fe0*/  ISETP.GT.AND P2, PT, R10, 0x50, PT ;  /* 0x000000500a00780c */ /* 0x000fe40003f44270 */
[----:B------:R-:W-:Y:S01]  /*2ff0*/  FMNMX.FTZ R9, R30, R9, !PT ;  /* 0x000000091e097209 */ /* 0x000fe20007810000 */
[----:B------:R-:W1:Y:S01]  /*3000*/  MUFU.TANH R67, R67 ;  /* 0x0000004300437308 */ /* 0x000e620000002400 */
[----:B--2---:R-:W-:-:S02]  /*3010*/  FSEL R32, R32, -INF , P1 ;  /* 0xff80000020207808 */ /* 0x004fc40000800000 */
[----:B------:R-:W-:Y:S02]  /*3020*/  ISETP.GT.AND P1, PT, R10, 0x51, PT ;  /* 0x000000510a00780c */ /* 0x000fe40003f24270 */
[----:B------:R-:W-:-:S03]  /*3030*/  FMNMX.FTZ R8, R32, R9, !PT ;  /* 0x0000000920087209 */ /* 0x000fc60007810000 */
[----:B------:R-:W2:Y:S01]  /*3040*/  MUFU.TANH R70, R70 ;  /* 0x0000004600467308 */ /* 0x000ea20000002400 */
[----:B0-----:R-:W-:Y:S02]  /*3050*/  FSEL R15, R66, -INF , P2 ;  /* 0xff800000420f7808 */ /* 0x001fe40001000000 */
[----:B------:R-:W-:Y:S02]  /*3060*/  ISETP.GT.AND P2, PT, R10, 0x58, PT ;  /* 0x000000580a00780c */ /* 0x000fe40003f44270 */
[----:B------:R-:W-:-:S03]  /*3070*/  FMNMX.FTZ R8, R15, R8, !PT ;  /* 0x000000080f087209 */ /* 0x000fc60007810000 */
[----:B------:R-:W0:Y:S01]  /*3080*/  MUFU.TANH R71, R71 ;  /* 0x0000004700477308 */ /* 0x000e220000002400 */
[----:B-1----:R-:W-:Y:S02]  /*3090*/  FSEL R9, R67, -INF , P1 ;  /* 0xff80000043097808 */ /* 0x002fe40000800000 */
[----:B------:R-:W-:Y:S02]  /*30a0*/  CS2R R66, SRZ ;  /* 0x0000000000427805 */ /* 0x000fe4000001ff00 */
[----:B------:R-:W-:Y:S02]  /*30b0*/  ISETP.GT.AND P1, PT, R10, 0x59, PT ;  /* 0x000000590a00780c */ /* 0x000fe40003f24270 */
[----:B------:R-:W-:Y:S01]  /*30c0*/  FMNMX.FTZ R37, R9, R8, !PT ;  /* 0x0000000809257209 */ /* 0x000fe20007810000 */
[----:B------:R1:W-:Y:S01]  /*30d0*/  MUFU.TANH R43, R44 ;  /* 0x0000002c002b7308 */ /* 0x0003e20000002400 */
[----:B--2---:R-:W-:Y:S02]  /*30e0*/  FSEL R10, R70, -INF , P2 ;  /* 0xff800000460a7808 */ /* 0x004fe40001000000 */
[----:B------:R-:W-:-:S02]  /*30f0*/  ISETP.GT.AND P2, PT, R35, 0x1, PT ;  /* 0x000000012300780c */ /* 0x000fc40003f44270 */
[----:B------:R-:W-:-:S03]  /*3100*/  FMNMX.FTZ R37, R10, R37, !PT ;  /* 0x000000250a257209 */ /* 0x000fc60007810000 */
[----:B------:R-:W-:Y:S01]  /*3110*/  MUFU.TANH R11, R11 ;  /* 0x0000000b000b7308 */ /* 0x000fe20000002400 */
[----:B0-----:R-:W-:Y:S02]  /*3120*/  FSEL R8, R71, -INF , P1 ;  /* 0xff80000047087808 */ /* 0x001fe40000800000 */
[----:B------:R-:W-:Y:S02]  /*3130*/  CS2R R70, SRZ ;  /* 0x0000000000467805 */ /* 0x000fe4000001ff00 */
[----:B------:R-:W-:Y:S02]  /*3140*/  ISETP.GT.AND P1, PT, R35, RZ, PT ;  /* 0x000000ff2300720c */ /* 0x000fe40003f24270 */
[----:B------:R-:W-:Y:S01]  /*3150*/  FMNMX.FTZ R37, R8, R37, !PT ;  /* 0x0000002508257209 */ /* 0x000fe20007810000 */
[----:B------:R-:W-:Y:S04]  /*3160*/  MUFU.TANH R13, R13 ;  /* 0x0000000d000d7308 */ /* 0x000fe80000002400 */
[----:B-1----:R-:W0:Y:S04]  /*3170*/  SHFL.BFLY PT, R44, R37, 0x2, 0x1f ;  /* 0x0c401f00252c7f89 */ /* 0x002e2800000e0000 */
[----:B------:R-:W1:Y:S08]  /*3180*/  MUFU.TANH R14, R14 ;  /* 0x0000000e000e7308 */ /* 0x000e700000002400 */
[----:B------:R-:W2:Y:S08]  /*3190*/  MUFU.TANH R20, R20 ;  /* 0x0000001400147308 */ /* 0x000eb00000002400 */
[----:B------:R-:W3:Y:S01]  /*31a0*/  MUFU.TANH R25, R25 ;  /* 0x0000001900197308 */ /* 0x000ee20000002400 */
[----:B-1----:R-:W-:-:S02]  /*31b0*/  FSEL R39, R14, -INF , P3 ;  /* 0xff8000000e277808 */ /* 0x002fc40001800000 */
[----:B0-----:R-:W-:Y:S02]  /*31c0*/  FMNMX.FTZ R44, R37, R44, !PT ;  /* 0x0000002c252c7209 */ /* 0x001fe40007810000 */
[----:B------:R-:W-:-:S03]  /*31d0*/  ISETP.GT.AND P3, PT, R35, 0x18, PT ;  /* 0x000000182300780c */ /* 0x000fc60003f64270 */
[----:B------:R-:W0:Y:S01]  /*31e0*/  SHFL.BFLY PT, R37, R44, 0x1, 0x1f ;  /* 0x0c201f002c257f89 */ /* 0x000e2200000e0000 */
[----:B------:R-:W1:Y:S08]  /*31f0*/  MUFU.TANH R21, R21 ;  /* 0x0000001500157308 */ /* 0x000e700000002400 */
[----:B------:R4:W-:Y:S08]  /*3200*/  MUFU.TANH R47, R48 ;  /* 0x00000030002f7308 */ /* 0x0009f00000002400 */
[----:B------:R-:W5:Y:S01]  /*3210*/  MUFU.TANH R29, R29 ;  /* 0x0000001d001d7308 */ /* 0x000f620000002400 */
[----:B----4-:R-:W-:-:S02]  /*3220*/  FSEL R48, R13, -INF , P2 ;  /* 0xff8000000d307808 */ /* 0x010fc40001000000 */
[----:B------:R-:W-:Y:S02]  /*3230*/  ISETP.GT.AND P2, PT, R35, 0x10, PT ;  /* 0x000000102300780c */ /* 0x000fe40003f44270 */
[----:B0-----:R-:W-:-:S03]  /*3240*/  FMNMX.FTZ R12, R44, R37, !PT ;  /* 0x000000252c0c7209 */ /* 0x001fc60007810000 */
[----:B------:R-:W0:Y:S01]  /*3250*/  MUFU.TANH R27, R27 ;  /* 0x0000001b001b7308 */ /* 0x000e220000002400 */
[----:B------:R-:W-:Y:S02]  /*3260*/  FSEL R37, R11, -INF , P1 ;  /* 0xff8000000b257808 */ /* 0x000fe40000800000 */
[----:B------:R-:W-:Y:S01]  /*3270*/  ISETP.GT.AND P1, PT, R35, 0x9, PT ;  /* 0x000000092300780c */ /* 0x000fe20003f24270 */
[----:B------:R-:W-:Y:S01]  /*3280*/  FMUL.FTZ R13, R12, UR14 ;  /* 0x0000000e0c0d7c20 */ /* 0x000fe20008410000 */
[----:B------:R-:W-:Y:S02]  /*3290*/  FMNMX.FTZ R14, R37, R48, !PT ;  /* 0x00000030250e7209 */ /* 0x000fe40007810000 */
[----:B--2---:R-:W-:Y:S01]  /*32a0*/  FSEL R41, R20, -INF , P1 ;  /* 0xff80000014297808 */ /* 0x004fe20000800000 */
[----:B------:R-:W2:Y:S01]  /*32b0*/  MUFU.TANH R33, R33 ;  /* 0x0000002100217308 */ /* 0x000ea20000002400 */
[----:B------:R-:W-:Y:S02]  /*32c0*/  FMNMX.FTZ R14, R39, R14, !PT ;  /* 0x0000000e270e7209 */ /* 0x000fe40007810000 */
[----:B------:R-:W-:-:S02]  /*32d0*/  ISETP.GT.AND P1, PT, R35, 0x11, PT ;  /* 0x000000112300780c */ /* 0x000fc40003f24270 */
[----:B---3--:R-:W-:Y:S02]  /*32e0*/  FSEL R25, R25, -INF , P2 ;  /* 0xff80000019197808 */ /* 0x008fe40001000000 */
[----:B------:R-:W-:Y:S01]  /*32f0*/  FMNMX.FTZ R14, R41, R14, !PT ;  /* 0x0000000e290e7209 */ /* 0x000fe20007810000 */
[----:B------:R-:W3:Y:S01]  /*3300*/  MUFU.TANH R31, R31 ;  /* 0x0000001f001f7308 */ /* 0x000ee20000002400 */
[----:B-1----:R-:W-:Y:S02]  /*3310*/  FSEL R21, R21, -INF , P1 ;  /* 0xff80000015157808 */ /* 0x002fe40000800000 */
[----:B------:R-:W-:Y:S02]  /*3320*/  FMNMX.FTZ R14, R25, R14, !PT ;  /* 0x0000000e190e7209 */ /* 0x000fe40007810000 */
[----:B------:R-:W-:Y:S02]  /*3330*/  FSETP.NEU.FTZ.AND P2, PT, R12, -INF , PT ;  /* 0xff8000000c00780b */ /* 0x000fe40003f5d000 */
[----:B------:R-:W-:Y:S01]  /*3340*/  ISETP.GT.AND P1, PT, R35, 0x19, PT ;  /* 0x000000192300780c */ /* 0x000fe20003f24270 */
[----:B------:R-:W1:Y:S01]  /*3350*/  MUFU.TANH R45, R45 ;  /* 0x0000002d002d7308 */ /* 0x000e620000002400 */
[----:B-----5:R-:W-:-:S02]  /*3360*/  FSEL R29, R29, -INF , P3 ;  /* 0xff8000001d1d7808 */ /* 0x020fc40001800000 */
[----:B------:R-:W-:Y:S02]  /*3370*/  FMNMX.FTZ R14, R21, R14, !PT ;  /* 0x0000000e150e7209 */ /* 0x000fe40007810000 */
[----:B------:R-:W-:Y:S02]  /*3380*/  FSEL R13, R13, RZ, P2 ;  /* 0x000000ff0d0d7208 */ /* 0x000fe40001000000 */
[----:B------:R-:W-:Y:S01]  /*3390*/  ISETP.GT.AND P2, PT, R35, 0x20, PT ;  /* 0x000000202300780c */ /* 0x000fe20003f44270 */
[----:B------:R-:W4:Y:S01]  /*33a0*/  MUFU.TANH R49, R49 ;  /* 0x0000003100317308 */ /* 0x000f220000002400 */
[----:B0-----:R-:W-:Y:S01]  /*33b0*/  FSEL R27, R27, -INF , P1 ;  /* 0xff8000001b1b7808 */ /* 0x001fe20000800000 */
[--C-:B------:R-:W-:Y:S01]  /*33c0*/  FFMA.FTZ R62, R54, UR14, -R13.reuse ;  /* 0x0000000e363e7c23 */ /* 0x100fe2000801080d */
[----:B------:R-:W-:Y:S01]  /*33d0*/  FMNMX.FTZ R14, R29, R14, !PT ;  /* 0x0000000e1d0e7209 */ /* 0x000fe20007810000 */
[--C-:B------:R-:W-:Y:S01]  /*33e0*/  FFMA.FTZ R63, R42, UR14, -R13.reuse ;  /* 0x0000000e2a3f7c23 */ /* 0x100fe2000801080d */
[----:B------:R-:W-:Y:S01]  /*33f0*/  ISETP.GT.AND P1, PT, R35, 0x21, PT ;  /* 0x000000212300780c */ /* 0x000fe20003f24270 */
[--C-:B------:R-:W-:Y:S01]  /*3400*/  FFMA.FTZ R137, R15, UR14, -R13.reuse ;  /* 0x0000000e0f897c23 */ /* 0x100fe2000801080d */
[----:B--2---:R-:W-:Y:S01]  /*3410*/  FSEL R33, R33, -INF , P2 ;  /* 0xff80000021217808 */ /* 0x004fe20001000000 */
[----:B------:R-:W0:Y:S01]  /*3420*/  MUFU.TANH R51, R52 ;  /* 0x0000003400337308 */ /* 0x000e220000002400 */
[----:B------:R-:W-:Y:S01]  /*3430*/  FMNMX.FTZ R14, R27, R14, !PT ;  /* 0x0000000e1b0e7209 */ /* 0x000fe20007810000 */
[--C-:B------:R-:W-:Y:S01]  /*3440*/  FFMA.FTZ R143, R30, UR14, -R13.reuse ;  /* 0x0000000e1e8f7c23 */ /* 0x100fe2000801080d */
[----:B------:R-:W-:Y:S01]  /*3450*/  ISETP.GT.AND P2, PT, R35, 0x28, PT ;  /* 0x000000282300780c */ /* 0x000fe20003f44270 */
[--C-:B------:R-:W-:Y:S01]  /*3460*/  FFMA.FTZ R30, R32, UR14, -R13.reuse ;  /* 0x0000000e201e7c23 */ /* 0x100fe2000801080d */
[----:B---3--:R-:W-:Y:S01]  /*3470*/  FSEL R31, R31, -INF , P1 ;  /* 0xff8000001f1f7808 */ /* 0x008fe20000800000 */
[--C-:B------:R-:W-:Y:S01]  /*3480*/  FFMA.FTZ R157, R82, UR14, -R13.reuse ;  /* 0x0000000e529d7c23 */ /* 0x100fe2000801080d */
[----:B------:R-:W-:Y:S01]  /*3490*/  FMNMX.FTZ R20, R33, R14, !PT ;  /* 0x0000000e21147209 */ /* 0x000fe20007810000 */
[----:B------:R-:W2:Y:S01]  /*34a0*/  MUFU.TANH R53, R53 ;  /* 0x0000003500357308 */ /* 0x000ea20000002400 */
[----:B------:R-:W-:Y:S01]  /*34b0*/  ISETP.GT.AND P1, PT, R35, 0x29, PT ;  /* 0x000000292300780c */ /* 0x000fe20003f24270 */
[--C-:B------:R-:W-:Y:S01]  /*34c0*/  FFMA.FTZ R84, R84, UR14, -R13.reuse ;  /* 0x0000000e54547c23 */ /* 0x100fe2000801080d */
[----:B------:R-:W-:Y:S01]  /*34d0*/  FSEL R43, R43, -INF , P2 ;  /* 0xff8000002b2b7808 */ /* 0x000fe20001000000 */
[--C-:B------:R-:W-:Y:S01]  /*34e0*/  FFMA.FTZ R159, R78, UR14, -R13.reuse ;  /* 0x0000000e4e9f7c23 */ /* 0x100fe2000801080d */
[----:B------:R-:W-:Y:S01]  /*34f0*/  FMNMX.FTZ R20, R31, R20, !PT ;  /* 0x000000141f147209 */ /* 0x000fe20007810000 */
[--C-:B------:R-:W-:Y:S01]  /*3500*/  FFMA.FTZ R76, R76, UR14, -R13.reuse ;  /* 0x0000000e4c4c7c23 */ /* 0x100fe2000801080d */
[----:B------:R-:W-:Y:S01]  /*3510*/  ISETP.GT.AND P2, PT, R35, 0x30, PT ;  /* 0x000000302300780c */ /* 0x000fe20003f44270 */
[----:B------:R-:W3:Y:S01]  /*3520*/  MUFU.TANH R56, R56 ;  /* 0x0000003800387308 */ /* 0x000ee20000002400 */
[----:B-1----:R-:W-:Y:S01]  /*3530*/  FSEL R45, R45, -INF , P1 ;  /* 0xff8000002d2d7808 */ /* 0x002fe20000800000 */
[--C-:B------:R-:W-:Y:S01]  /*3540*/  FFMA.FTZ R153, R74, UR14, -R13.reuse ;  /* 0x0000000e4a997c23 */ /* 0x100fe2000801080d */
[----:B------:R-:W-:Y:S01]  /*3550*/  FMNMX.FTZ R20, R43, R20, !PT ;  /* 0x000000142b147209 */ /* 0x000fe20007810000 */
[--C-:B------:R-:W-:Y:S01]  /*3560*/  FFMA.FTZ R26, R26, UR14, -R13.reuse ;  /* 0x0000000e1a1a7c23 */ /* 0x100fe2000801080d */
[----:B------:R-:W-:Y:S01]  /*3570*/  ISETP.GT.AND P1, PT, R35, 0x31, PT ;  /* 0x000000312300780c */ /* 0x000fe20003f24270 */
[--C-:B------:R-:W-:Y:S01]  /*3580*/  FFMA.FTZ R72, R72, UR14, -R13.reuse ;  /* 0x0000000e48487c23 */ /* 0x100fe2000801080d */
[----:B------:R-:W-:Y:S01]  /*3590*/  FSEL R47, R47, -INF , P2 ;  /* 0xff8000002f2f7808 */ /* 0x000fe20001000000 */
[----:B------:R-:W1:Y:S01]  /*35a0*/  MUFU.TANH R55, R57 ;  /* 0x0000003900377308 */ /* 0x000e620000002400 */
[----:B------:R-:W-:Y:S01]  /*35b0*/  FMNMX.FTZ R20, R45, R20, !PT ;  /* 0x000000142d147209 */ /* 0x000fe20007810000 */
[--C-:B------:R-:W-:Y:S01]  /*35c0*/  FFMA.FTZ R36, R36, UR14, -R13.reuse ;  /* 0x0000000e24247c23 */ /* 0x100fe2000801080d */
[----:B------:R-:W-:Y:S01]  /*35d0*/  ISETP.GT.AND P2, PT, R35, 0x38, PT ;  /* 0x000000382300780c */ /* 0x000fe20003f44270 */
[--C-:B------:R-:W-:Y:S01]  /*35e0*/  FFMA.FTZ R9, R9, UR14, -R13.reuse ;  /* 0x0000000e09097c23 */ /* 0x100fe2000801080d */
[----:B----4-:R-:W-:Y:S01]  /*35f0*/  FSEL R49, R49, -INF , P1 ;  /* 0xff80000031317808 */ /* 0x010fe20000800000 */
[--C-:B------:R-:W-:Y:S01]  /*3600*/  FFMA.FTZ R139, R10, UR14, -R13.reuse ;  /* 0x0000000e0a8b7c23 */ /* 0x100fe2000801080d */
[----:B------:R-:W-:Y:S01]  /*3610*/  FMNMX.FTZ R44, R47, R20, !PT ;  /* 0x000000142f2c7209 */ /* 0x000fe20007810000 */
[----:B------:R4:W5:Y:S01]  /*3620*/  MUFU.TANH R59, R60 ;  /* 0x0000003c003b7308 */ /* 0x0009620000002400 */
[----:B------:R-:W-:Y:S01]  /*3630*/  ISETP.GT.AND P1, PT, R35, 0x39, PT ;  /* 0x000000392300780c */ /* 0x000fe20003f24270 */
[--C-:B------:R-:W-:Y:S01]  /*3640*/  FFMA.FTZ R141, R28, UR14, -R13.reuse ;  /* 0x0000000e1c8d7c23 */ /* 0x100fe2000801080d */
[----:B0-----:R-:W-:Y:S01]  /*3650*/  FSEL R51, R51, -INF , P2 ;  /* 0xff80000033337808 */ /* 0x001fe20001000000 */
[--C-:B------:R-:W-:Y:S01]  /*3660*/  FFMA.FTZ R28, R34, UR14, -R13.reuse ;  /* 0x0000000e221c7c23 */ /* 0x100fe2000801080d */
[----:B------:R-:W-:Y:S01]  /*3670*/  FMNMX.FTZ R44, R49, R44, !PT ;  /* 0x0000002c312c7209 */ /* 0x000fe20007810000 */
[--C-:B------:R-:W-:Y:S01]  /*3680*/  FFMA.FTZ R50, R50, UR14, -R13.reuse ;  /* 0x0000000e32327c23 */ /* 0x100fe2000801080d */
[----:B------:R-:W-:Y:S01]  /*3690*/  ISETP.GT.AND P2, PT, R35, 0x40, PT ;  /* 0x000000402300780c */ /* 0x000fe20003f44270 */
[----:B------:R-:W0:Y:S01]  /*36a0*/  MUFU.TANH R61, R61 ;  /* 0x0000003d003d7308 */ /* 0x000e220000002400 */
[----:B--2---:R-:W-:Y:S01]  /*36b0*/  FSEL R52, R53, -INF , P1 ;  /* 0xff80000035347808 */ /* 0x004fe20000800000 */
[--C-:B------:R-:W-:Y:S01]  /*36c0*/  FFMA.FTZ R145, R40, UR14, -R13.reuse ;  /* 0x0000000e28917c23 */ /* 0x100fe2000801080d */
[----:B------:R-:W-:Y:S01]  /*36d0*/  FMNMX.FTZ R11, R51, R44, !PT ;  /* 0x0000002c330b7209 */ /* 0x000fe20007810000 */
[--C-:B------:R-:W-:Y:S01]  /*36e0*/  FFMA.FTZ R147, R38, UR14, -R13.reuse ;  /* 0x0000000e26937c23 */ /* 0x100fe2000801080d */
[----:B------:R-:W-:Y:S01]  /*36f0*/  ISETP.GT.AND P1, PT, R35, 0x41, PT ;  /* 0x000000412300780c */ /* 0x000fe20003f24270 */
[----:B------:R-:W-:Y:S01]  /*3700*/  FFMA.FTZ R8, R8, UR14, -R13 ;  /* 0x0000000e08087c23 */ /* 0x000fe2000801080d */
[----:B---3--:R-:W-:Y:S01]  /*3710*/  FSEL R53, R56, -INF , P2 ;  /* 0xff80000038357808 */ /* 0x008fe20001000000 */
[----:B------:R-:W2:Y:S01]  /*3720*/  MUFU.TANH R64, R64 ;  /* 0x0000004000407308 */ /* 0x000ea20000002400 */
[----:B------:R-:W-:-:S02]  /*3730*/  FMNMX.FTZ R44, R52, R11, !PT ;  /* 0x0000000b342c7209 */ /* 0x000fc40007810000 */
[----:B------:R-:W-:Y:S02]  /*3740*/  CS2R R82, SRZ ;  /* 0x0000000000527805 */ /* 0x000fe4000001ff00 */
[----:B------:R-:W-:Y:S02]  /*3750*/  ISETP.GT.AND P2, PT, R35, 0x48, PT ;  /* 0x000000482300780c */ /* 0x000fe40003f44270 */
[----:B------:R-:W-:Y:S02]  /*3760*/  CS2R R78, SRZ ;  /* 0x00000000004e7805 */ /* 0x000fe4000001ff00 */
[----:B-1----:R-:W-:Y:S02]  /*3770*/  FSEL R55, R55, -INF , P1 ;  /* 0xff80000037377808 */ /* 0x002fe40000800000 */
[----:B------:R-:W-:Y:S02]  /*3780*/  CS2R R74, SRZ ;  /* 0x00000000004a7805 */ /* 0x000fe4000001ff00 */
[----:B----4-:R-:W-:Y:S01]  /*3790*/  FMNMX.FTZ R60, R53, R44, !PT ;  /* 0x0000002c353c7209 */ /* 0x010fe20007810000 */
[----:B------:R-:W1:Y:S01]  /*37a0*/  MUFU.TANH R65, R65 ;  /* 0x0000004100417308 */ /* 0x000e620000002400 */
[----:B------:R-:W-:-:S02]  /*37b0*/  ISETP.GT.AND P1, PT, R35, 0x49, PT ;  /* 0x000000492300780c */ /* 0x000fc40003f24270 */
[----:B-----5:R-:W-:Y:S02]  /*37c0*/  FSEL R56, R59, -INF , P2 ;  /* 0xff8000003b387808 */ /* 0x020fe40001000000 */
[----:B------:R-:W-:Y:S02]  /*37d0*/  FMNMX.FTZ R11, R55, R60, !PT ;  /* 0x0000003c370b7209 */ /* 0x000fe40007810000 */
[----:B------:R-:W-:Y:S01]  /*37e0*/  ISETP.GT.AND P2, PT, R35, 0x50, PT ;  /* 0x000000502300780c */ /* 0x000fe20003f44270 */
[----:B------:R-:W3:Y:S01]  /*37f0*/  MUFU.TANH R68, R68 ;  /* 0x0000004400447308 */ /* 0x000ee20000002400 */
[----:B0-----:R-:W-:Y:S01]  /*3800*/  FSEL R57, R61, -INF , P1 ;  /* 0xff8000003d397808 */ /* 0x001fe20000800000 */
[----:B------:R-:W-:Y:S01]  /*3810*/  FFMA.FTZ R61, R58, UR14, -R13 ;  /* 0x0000000e3a3d7c23 */ /* 0x000fe2000801080d */
[----:B------:R-:W-:Y:S02]  /*3820*/  FMNMX.FTZ R60, R56, R11, !PT ;  /* 0x0000000b383c7209 */ /* 0x000fe40007810000 */
[----:B------:R-:W-:-:S02]  /*3830*/  ISETP.GT.AND P1, PT, R35, 0x51, PT ;  /* 0x000000512300780c */ /* 0x000fc40003f24270 */
[----:B--2---:R-:W-:Y:S01]  /*3840*/  FSEL R58, R64, -INF , P2 ;  /* 0xff800000403a7808 */ /* 0x004fe20001000000 */
[----:B------:R-:W0:Y:S01]  /*3850*/  MUFU.TANH R69, R69 ;  /* 0x0000004500457308 */ /* 0x000e220000002400 */
[----:B------:R-:W-:Y:S02]  /*3860*/  FMNMX.FTZ R11, R57, R60, !PT ;  /* 0x0000003c390b7209 */ /* 0x000fe40007810000 */
[----:B------:R-:W-:Y:S02]  /*3870*/  ISETP.GT.AND P2, PT, R35, 0x58, PT ;  /* 0x000000582300780c */ /* 0x000fe40003f44270 */
[----:B-1----:R-:W-:Y:S02]  /*3880*/  FSEL R59, R65, -INF , P1 ;  /* 0xff800000413b7808 */ /* 0x002fe40000800000 */
[----:B------:R-:W-:Y:S02]  /*3890*/  CS2R R64, SRZ ;  /* 0x0000000000407805 */ /* 0x000fe4000001ff00 */
[----:B------:R-:W-:Y:S01]  /*38a0*/  FMNMX.FTZ R54, R58, R11, !PT ;  /* 0x0000000b3a367209 */ /* 0x000fe20007810000 */
[----:B------:R-:W-:Y:S01]  /*38b0*/  MUFU.EX2 R157, R157 ;  /* 0x0000009d009d7308 */ /* 0x000fe20000000800 */
[----:B------:R-:W-:-:S02]  /*38c0*/  ISETP.GT.AND P1, PT, R35, 0x59, PT ;  /* 0x000000592300780c */ /* 0x000fc40003f24270 */
[----:B---3--:R-:W-:Y:S02]  /*38d0*/  FSEL R35, R68, -INF , P2 ;  /* 0xff80000044237808 */ /* 0x008fe40001000000 */
[----:B------:R-:W-:-:S03]  /*38e0*/  FMNMX.FTZ R60, R59, R54, !PT ;  /* 0x000000363b3c7209 */ /* 0x000fc60007810000 */
[----:B------:R1:W2:Y:S01]  /*38f0*/  MUFU.EX2 R14, R84 ;  /* 0x00000054000e7308 */ /* 0x0002a20000000800 */
[----:B0-----:R-:W-:Y:S02]  /*3900*/  FSEL R54, R69, -INF , P1 ;  /* 0xff80000045367808 */ /* 0x001fe40000800000 */
[----:B------:R-:W-:Y:S02]  /*3910*/  CS2R R68, SRZ ;  /* 0x0000000000447805 */ /* 0x000fe4000001ff00 */
[----:B------:R-:W-:Y:S01]  /*3920*/  FMNMX.FTZ R11, R35, R60, !PT ;  /* 0x0000003c230b7209 */ /* 0x000fe20007810000 */
[--C-:B------:R-:W-:Y:S01]  /*3930*/  FFMA.FTZ R60, R24, UR14, -R13.reuse ;  /* 0x0000000e183c7c23 */ /* 0x100fe2000801080d */
[----:B------:R-:W-:Y:S02]  /*3940*/  FFMA.FTZ R24, R46, UR14, -R13 ;  /* 0x0000000e2e187c23 */ /* 0x000fe4000801080d */
[----:B------:R-:W-:Y:S01]  /*3950*/  FMNMX.FTZ R11, R54, R11, !PT ;  /* 0x0000000b360b7209 */ /* 0x000fe20007810000 */
[----:B------:R-:W0:Y:S01]  /*3960*/  MUFU.EX2 R159, R159 ;  /* 0x0000009f009f7308 */ /* 0x000e220000000800 */
[----:B-1----:R-:W-:-:S03]  /*3970*/  CS2R R84, SRZ ;  /* 0x0000000000547805 */ /* 0x002fc6000001ff00 */
[----:B------:R-:W1:Y:S04]  /*3980*/  SHFL.BFLY PT, R42, R11, 0x2, 0x1f ;  /* 0x0c401f000b2a7f89 */ /* 0x000e6800000e0000 */
[----:B------:R3:W4:Y:S08]  /*3990*/  MUFU.EX2 R20, R76 ;  /* 0x0000004c00147308 */ /* 0x0007300000000800 */
[----:B------:R-:W5:Y:S01]  /*39a0*/  MUFU.EX2 R153, R153 ;  /* 0x0000009900997308 */ /* 0x000f620000000800 */
[----:B---3--:R-:W-:-:S07]  /*39b0*/  CS2R R76, SRZ ;  /* 0x00000000004c7805 */ /* 0x008fce000001ff00 */
[----:B------:R-:W-:Y:S01]  /*39c0*/  MUFU.EX2 R151, R26 ;  /* 0x0000001a00977308 */ /* 0x000fe20000000800 */
[----:B-1----:R-:W-:-:S07]  /*39d0*/  FMNMX.FTZ R42, R11, R42, !PT ;  /* 0x0000002a0b2a7209 */ /* 0x002fce0007810000 */
[----:B------:R1:W3:Y:S01]  /*39e0*/  MUFU.EX2 R44, R72 ;  /* 0x00000048002c7308 */ /* 0x0002e20000000800 */
[----:B------:R-:W0:Y:S07]  /*39f0*/  SHFL.BFLY PT, R11, R42, 0x1, 0x1f ;  /* 0x0c201f002a0b7f89 */ /* 0x000e2e00000e0000 */
[----:B------:R2:W-:Y:S01]  /*3a00*/  MUFU.EX2 R26, R36 ;  /* 0x00000024001a7308 */ /* 0x0005e20000000800 */
[----:B-1----:R-:W-:-:S07]  /*3a10*/  CS2R R72, SRZ ;  /* 0x0000000000487805 */ /* 0x002fce000001ff00 */
[----:B------:R-:W-:Y:S01]  /*3a20*/  MUFU.EX2 R34, R9 ;  /* 0x0000000900227308 */ /* 0x000fe20000000800 */
[----:B--2---:R-:W-:Y:S01]  /*3a30*/  FADD.FTZ R36, R157, R14 ;  /* 0x0000000e9d247221 */ /* 0x004fe20000010000 */
[----:B------:R-:W-:-:S06]  /*3a40*/  F2FP.F16.F32.PACK_AB R157, R14, R157 ;  /* 0x0000009d0e9d723e */ /* 0x000fcc00000000ff */
[----:B------:R-:W-:Y:S01]  /*3a50*/  MUFU.EX2 R61, R61 ;  /* 0x0000003d003d7308 */ /* 0x000fe20000000800 */
[----:B0-----:R-:W-:-:S04]  /*3a60*/  FMNMX.FTZ R11, R42, R11, !PT ;  /* 0x0000000b2a0b7209 */ /* 0x001fc80007810000 */
[C---:B------:R-:W-:Y:S01]  /*3a70*/  FSETP.NEU.FTZ.AND P1, PT, R11.reuse, -INF , PT ;  /* 0xff8000000b00780b */ /* 0x040fe20003f3d000 */
[----:B------:R-:W-:Y:S02]  /*3a80*/  FMUL.FTZ R15, R11, UR14 ;  /* 0x0000000e0b0f7c20 */ /* 0x000fe40008410000 */
[----:B------:R-:W-:Y:S03]  /*3a90*/  MUFU.EX2 R62, R62 ;  /* 0x0000003e003e7308 */ /* 0x000fe60000000800 */
[----:B------:R-:W-:Y:S01]  /*3aa0*/  FSEL R32, R15, RZ, P1 ;  /* 0x000000ff0f207208 */ /* 0x000fe20000800000 */
[----:B------:R-:W-:Y:S01]  /*3ab0*/  FADD.FTZ R15, R159, R36 ;  /* 0x000000249f0f7221 */ /* 0x000fe20000010000 */
[----:B------:R-:W-:Y:S02]  /*3ac0*/  PLOP3.LUT P1, PT, PT, PT, UP0, 0x80, 0x0 ;  /* 0x000000000000781c */ /* 0x000fe40003f2f008 */
[----:B----4-:R-:W-:Y:S01]  /*3ad0*/  F2FP.F16.F32.PACK_AB R159, R20, R159 ;  /* 0x0000009f149f723e */ /* 0x010fe200000000ff */
[--C-:B------:R-:W-:Y:S01]  /*3ae0*/  FFMA.FTZ R37, R37, UR14, -R32.reuse ;  /* 0x0000000e25257c23 */ /* 0x100fe20008010820 */
[--C-:B------:R-:W-:Y:S01]  /*3af0*/  FFMA.FTZ R48, R48, UR14, -R32.reuse ;  /* 0x0000000e30307c23 */ /* 0x100fe20008010820 */
[--C-:B------:R-:W-:Y:S01]  /*3b00*/  FFMA.FTZ R39, R39, UR14, -R32.reuse ;  /* 0x0000000e27277c23 */ /* 0x100fe20008010820 */
[--C-:B------:R-:W-:Y:S01]  /*3b10*/  FFMA.FTZ R41, R41, UR14, -R32.reuse ;  /* 0x0000000e29297c23 */ /* 0x100fe20008010820 */
[--C-:B------:R-:W-:Y:S01]  /*3b20*/  FFMA.FTZ R25, R25, UR14, -R32.reuse ;  /* 0x0000000e19197c23 */ /* 0x100fe20008010820 */
[--C-:B------:R-:W-:Y:S01]  /*3b30*/  FFMA.FTZ R21, R21, UR14, -R32.reuse ;  /* 0x0000000e15157c23 */ /* 0x100fe20008010820 */
[----:B------:R-:W-:Y:S01]  /*3b40*/  MUFU.EX2 R37, R37 ;  /* 0x0000002500257308 */ /* 0x000fe20000000800 */
[--C-:B------:R-:W-:Y:S01]  /*3b50*/  FFMA.FTZ R29, R29, UR14, -R32.reuse ;  /* 0x0000000e1d1d7c23 */ /* 0x100fe20008010820 */
[--C-:B------:R-:W-:Y:S01]  /*3b60*/  FFMA.FTZ R27, R27, UR14, -R32.reuse ;  /* 0x0000000e1b1b7c23 */ /* 0x100fe20008010820 */
[--C-:B------:R-:W-:Y:S01]  /*3b70*/  FFMA.FTZ R33, R33, UR14, -R32.reuse ;  /* 0x0000000e21217c23 */ /* 0x100fe20008010820 */
[----:B------:R-:W-:Y:S01]  /*3b80*/  FADD.FTZ R36, R20, R15 ;  /* 0x0000000f14247221 */ /* 0x000fe20000010000 */
[--C-:B------:R-:W-:Y:S01]  /*3b90*/  FFMA.FTZ R31, R31, UR14, -R32.reuse ;  /* 0x0000000e1f1f7c23 */ /* 0x100fe20008010820 */
[--C-:B------:R-:W-:Y:S01]  /*3ba0*/  FFMA.FTZ R43, R43, UR14, -R32.reuse ;  /* 0x0000000e2b2b7c23 */ /* 0x100fe20008010820 */
[----:B------:R-:W-:Y:S01]  /*3bb0*/  FFMA.FTZ R45, R45, UR14, -R32 ;  /* 0x0000000e2d2d7c23 */ /* 0x000fe20008010820 */
[----:B------:R-:W0:Y:S01]  /*3bc0*/  MUFU.EX2 R48, R48 ;  /* 0x0000003000307308 */ /* 0x000e220000000800 */
[----:B-----5:R-:W-:Y:S01]  /*3bd0*/  FADD.FTZ R15, R153, R36 ;  /* 0x00000024990f7221 */ /* 0x020fe20000010000 */
[--C-:B------:R-:W-:Y:S01]  /*3be0*/  FFMA.FTZ R47, R47, UR14, -R32.reuse ;  /* 0x0000000e2f2f7c23 */ /* 0x100fe20008010820 */
[--C-:B------:R-:W-:Y:S01]  /*3bf0*/  FFMA.FTZ R49, R49, UR14, -R32.reuse ;  /* 0x0000000e31317c23 */ /* 0x100fe20008010820 */
[--C-:B------:R-:W-:Y:S01]  /*3c00*/  FFMA.FTZ R51, R51, UR14, -R32.reuse ;  /* 0x0000000e33337c23 */ /* 0x100fe20008010820 */
[--C-:B------:R-:W-:Y:S01]  /*3c10*/  FFMA.FTZ R52, R52, UR14, -R32.reuse ;  /* 0x0000000e34347c23 */ /* 0x100fe20008010820 */
[--C-:B------:R-:W-:Y:S01]  /*3c20*/  FFMA.FTZ R53, R53, UR14, -R32.reuse ;  /* 0x0000000e35357c23 */ /* 0x100fe20008010820 */
[--C-:B------:R-:W-:Y:S01]  /*3c30*/  FFMA.FTZ R55, R55, UR14, -R32.reuse ;  /* 0x0000000e37377c23 */ /* 0x100fe20008010820 */
[----:B------:R-:W1:Y:S01]  /*3c40*/  MUFU.EX2 R39, R39 ;  /* 0x0000002700277308 */ /* 0x000e620000000800 */
[--C-:B------:R-:W-:Y:S01]  /*3c50*/  FFMA.FTZ R56, R56, UR14, -R32.reuse ;  /* 0x0000000e38387c23 */ /* 0x100fe20008010820 */
[--C-:B------:R-:W-:Y:S01]  /*3c60*/  FFMA.FTZ R57, R57, UR14, -R32.reuse ;  /* 0x0000000e39397c23 */ /* 0x100fe20008010820 */
[--C-:B------:R-:W-:Y:S01]  /*3c70*/  FFMA.FTZ R58, R58, UR14, -R32.reuse ;  /* 0x0000000e3a3a7c23 */ /* 0x100fe20008010820 */
[--C-:B------:R-:W-:Y:S01]  /*3c80*/  FFMA.FTZ R59, R59, UR14, -R32.reuse ;  /* 0x0000000e3b3b7c23 */ /* 0x100fe20008010820 */
[--C-:B------:R-:W-:Y:S01]  /*3c90*/  FFMA.FTZ R35, R35, UR14, -R32.reuse ;  /* 0x0000000e23237c23 */ /* 0x100fe20008010820 */
[----:B------:R-:W-:Y:S01]  /*3ca0*/  FFMA.FTZ R32, R54, UR14, -R32 ;  /* 0x0000000e36207c23 */ /* 0x000fe20008010820 */
[----:B---3--:R-:W-:Y:S01]  /*3cb0*/  F2FP.F16.F32.PACK_AB R153, R44, R153 ;  /* 0x000000992c99723e */ /* 0x008fe200000000ff */
[----:B------:R2:W3:Y:S01]  /*3cc0*/  MUFU.EX2 R158, R41 ;  /* 0x00000029009e7308 */ /* 0x0004e20000000800 */
[----:B0-----:R-:W-:Y:S01]  /*3cd0*/  FADD.FTZ R10, R37, R48 ;  /* 0x00000030250a7221 */ /* 0x001fe20000010000 */
[----:B------:R-:W-:-:S02]  /*3ce0*/  F2FP.F16.F32.PACK_AB R155, R62, R61 ;  /* 0x0000003d3e9b723e */ /* 0x000fc400000000ff */
[----:B------:R-:W-:Y:S02]  /*3cf0*/  F2FP.F16.F32.PACK_AB R156, R48, R37 ;  /* 0x00000025309c723e */ /* 0x000fe400000000ff */
[----:B------:R-:W-:Y:S02]  /*3d00*/  CS2R R36, SRZ ;  /* 0x0000000000247805 */ /* 0x000fe4000001ff00 */
[----:B------:R-:W0:Y:S01]  /*3d10*/  MUFU.EX2 R25, R25 ;  /* 0x0000001900197308 */ /* 0x000e220000000800 */
[----:B-1----:R-:W-:Y:S01]  /*3d20*/  FADD.FTZ R9, R39, R10 ;  /* 0x0000000a27097221 */ /* 0x002fe20000010000 */
[----:B--2---:R-:W-:-:S06]  /*3d30*/  CS2R R40, SRZ ;  /* 0x0000000000287805 */ /* 0x004fcc000001ff00 */
[----:B------:R-:W1:Y:S01]  /*3d40*/  MUFU.EX2 R152, R21 ;  /* 0x0000001500987308 */ /* 0x000e620000000800 */
[C---:B---3--:R-:W-:Y:S01]  /*3d50*/  FADD.FTZ R10, R158.reuse, R9 ;  /* 0x000000099e0a7221 */ /* 0x048fe20000010000 */
[----:B------:R-:W-:Y:S02]  /*3d60*/  F2FP.F16.F32.PACK_AB R158, R158, R39 ;  /* 0x000000279e9e723e */ /* 0x000fe400000000ff */
[----:B------:R-:W-:-:S04]  /*3d70*/  CS2R R38, SRZ ;  /* 0x0000000000267805 */ /* 0x000fc8000001ff00 */
[----:B------:R-:W2:Y:S01]  /*3d80*/  MUFU.EX2 R29, R29 ;  /* 0x0000001d001d7308 */ /* 0x000ea20000000800 */
[----:B0-----:R-:W-:Y:S01]  /*3d90*/  FADD.FTZ R9, R25, R10 ;  /* 0x0000000a19097221 */ /* 0x001fe20000010000 */
[----:B------:R-:W-:-:S04]  /*3da0*/  FADD.FTZ R10, R44, R15 ;  /* 0x0000000f2c0a7221 */ /* 0x000fc80000010000 */
[----:B------:R-:W-:Y:S02]  /*3db0*/  FADD.FTZ R13, R61, R10 ;  /* 0x0000000a3d0d7221 */ /* 0x000fe40000010000 */
[----:B------:R-:W0:Y:S01]  /*3dc0*/  MUFU.EX2 R154, R27 ;  /* 0x0000001b009a7308 */ /* 0x000e220000000800 */
[----:B-1----:R-:W-:Y:S01]  /*3dd0*/  FADD.FTZ R0, R152, R9 ;  /* 0x0000000998007221 */ /* 0x002fe20000010000 */
[----:B------:R-:W-:Y:S01]  /*3de0*/  FADD.FTZ R10, R62, R13 ;  /* 0x0000000d3e0a7221 */ /* 0x000fe20000010000 */
[----:B------:R-:W-:-:S05]  /*3df0*/  F2FP.F16.F32.PACK_AB R152, R152, R25 ;  /* 0x000000199898723e */ /* 0x000fca00000000ff */
        /* <DEDUP_REMOVED lines=12> */
[----:B------:R0:W3:Y:S01]  /*3ec0*/  MUFU.EX2 R150, R45 ;  /* 0x0000002d00967308 */ /* 0x0000e20000000800 */
[C---:B-1----:R-:W-:Y:S01]  /*3ed0*/  FADD.FTZ R10, R60.reuse, R13 ;  /* 0x0000000d3c0a7221 */ /* 0x042fe20000010000 */
[----:B------:R-:W-:Y:S02]  /*3ee0*/  F2FP.F16.F32.PACK_AB R149, R60, R63 ;  /* 0x0000003f3c95723e */ /* 0x000fe400000000ff */
[----:B------:R-:W-:Y:S02]  /*3ef0*/  CS2R R62, SRZ ;  /* 0x00000000003e7805 */ /* 0x000fe4000001ff00 */
[----:B------:R-:W-:Y:S01]  /*3f00*/  CS2R R60, SRZ ;  /* 0x00000000003c7805 */ /* 0x000fe2000001ff00 */
[----:B------:R-:W-:Y:S01]  /*3f10*/  FADD.FTZ R13, R151, R10 ;  /* 0x0000000a970d7221 */ /* 0x000fe20000010000 */
        /* <DEDUP_REMOVED lines=9> */
[----:B------:R-:W-:-:S06]  /*3fb0*/  F2FP.F16.F32.PACK_AB R151, R50, R151 ;  /* 0x000000973297723e */ /* 0x000fcc00000000ff */
        /* <DEDUP_REMOVED lines=11> */
[----:B------:R-:W-:Y:S02]  /*4070*/  F2FP.F16.F32.PACK_AB R145, R24, R145 ;  /* 0x000000911891723e */ /* 0x000fe400000000ff */
[----:B------:R-:W-:-:S04]  /*4080*/  CS2R R24, SRZ ;  /* 0x0000000000187805 */ /* 0x000fc8000001ff00 */
[----:B------:R-:W0:Y:S01]  /*4090*/  MUFU.EX2 R52, R52 ;  /* 0x0000003400347308 */ /* 0x000e220000000800 */
[----:B-1----:R-:W-:-:S07]  /*40a0*/  FADD.FTZ R9, R51, R0 ;  /* 0x0000000033097221 */ /* 0x002fce0000010000 */
[----:B------:R-:W1:Y:S01]  /*40b0*/  MUFU.EX2 R53, R53 ;  /* 0x0000003500357308 */ /* 0x000e620000000800 */
[----:B--2---:R-:W-:Y:S01]  /*40c0*/  FADD.FTZ R13, R147, R10 ;  /* 0x0000000a930d7221 */ /* 0x004fe20000010000 */
[----:B------:R-:W-:-:S03]  /*40d0*/  F2FP.F16.F32.PACK_AB R147, R26, R147 ;  /* 0x000000931a93723e */ /* 0x000fc600000000ff */
[----:B------:R-:W-:Y:S01]  /*40e0*/  FADD.FTZ R10, R26, R13 ;  /* 0x0000000d1a0a7221 */ /* 0x000fe20000010000 */
[----:B------:R-:W-:Y:S02]  /*40f0*/  CS2R R26, SRZ ;  /* 0x00000000001a7805 */ /* 0x000fe4000001ff00 */
[----:B------:R-:W2:Y:S01]  /*4100*/  MUFU.EX2 R141, R141 ;  /* 0x0000008d008d7308 */ /* 0x000ea20000000800 */
[C---:B0-----:R-:W-:Y:S01]  /*4110*/  FADD.FTZ R0, R52.reuse, R9 ;  /* 0x0000000934007221 */ /* 0x041fe20000010000 */
[----:B------:R-:W-:Y:S02]  /*4120*/  F2FP.F16.F32.PACK_AB R146, R52, R51 ;  /* 0x000000333492723e */ /* 0x000fe400000000ff */
[----:B------:R-:W-:-:S04]  /*4130*/  CS2R R50, SRZ ;  /* 0x0000000000327805 */ /* 0x000fc8000001ff00 */
[----:B------:R0:W3:Y:S01]  /*4140*/  MUFU.EX2 R140, R55 ;  /* 0x00000037008c7308 */ /* 0x0000e20000000800 */
[----:B-1----:R-:W-:-:S07]  /*4150*/  FADD.FTZ R9, R53, R0 ;  /* 0x0000000035097221 */ /* 0x002fce0000010000 */
        /* <DEDUP_REMOVED lines=11> */
[----:B------:R-:W1:Y:S01]  /*4210*/  MUFU.EX2 R57, R57 ;  /* 0x0000003900397308 */ /* 0x000e620000000800 */
[----:B0-----:R-:W-:-:S07]  /*4220*/  FADD.FTZ R10, R56, R9 ;  /* 0x00000009380a7221 */ /* 0x001fce0000010000 */
[----:B------:R-:W0:Y:S01]  /*4230*/  MUFU.EX2 R30, R30 ;  /* 0x0000001e001e7308 */ /* 0x000e220000000800 */
[----:B--2---:R-:W-:-:S07]  /*4240*/  FADD.FTZ R9, R143, R0 ;  /* 0x000000008f097221 */ /* 0x004fce0000010000 */
[----:B------:R-:W2:Y:S01]  /*4250*/  MUFU.EX2 R137, R137 ;  /* 0x0000008900897308 */ /* 0x000ea20000000800 */
[C---:B-1----:R-:W-:Y:S01]  /*4260*/  FADD.FTZ R13, R57.reuse, R10 ;  /* 0x0000000a390d7221 */ /* 0x042fe20000010000 */
[----:B------:R-:W-:Y:S02]  /*4270*/  F2FP.F16.F32.PACK_AB R142, R57, R56 ;  /* 0x00000038398e723e */ /* 0x000fe400000000ff */
[----:B------:R-:W-:-:S04]  /*4280*/  CS2R R56, SRZ ;  /* 0x0000000000387805 */ /* 0x000fc8000001ff00 */
[----:B------:R-:W1:Y:S01]  /*4290*/  MUFU.EX2 R58, R58 ;  /* 0x0000003a003a7308 */ /* 0x000e620000000800 */
[C---:B0-----:R-:W-:Y:S01]  /*42a0*/  FADD.FTZ R10, R30.reuse, R9 ;  /* 0x000000091e0a7221 */ /* 0x041fe20000010000 */
[----:B------:R-:W-:Y:S02]  /*42b0*/  F2FP.F16.F32.PACK_AB R143, R30, R143 ;  /* 0x0000008f1e8f723e */ /* 0x000fe400000000ff */
[----:B------:R-:W-:-:S04]  /*42c0*/  CS2R R30, SRZ ;  /* 0x00000000001e7805 */ /* 0x000fc8000001ff00 */
[----:B------:R-:W0:Y:S01]  /*42d0*/  MUFU.EX2 R59, R59 ;  /* 0x0000003b003b7308 */ /* 0x000e220000000800 */
[----:B--2---:R-:W-:Y:S01]  /*42e0*/  FADD.FTZ R9, R137, R10 ;  /* 0x0000000a89097221 */ /* 0x004fe20000010000 */
[----:B------:R-:W-:-:S03]  /*42f0*/  F2FP.F16.F32.PACK_AB R137, R34, R137 ;  /* 0x000000892289723e */ /* 0x000fc600000000ff */
[----:B------:R-:W-:-:S03]  /*4300*/  FADD.FTZ R10, R34, R9 ;  /* 0x00000009220a7221 */ /* 0x000fc60000010000 */
[----:B------:R-:W2:Y:S01]  /*4310*/  MUFU.EX2 R139, R139 ;  /* 0x0000008b008b7308 */ /* 0x000ea20000000800 */
[----:B-1----:R-:W-:-:S07]  /*4320*/  FADD.FTZ R14, R58, R13 ;  /* 0x0000000d3a0e7221 */ /* 0x002fce0000010000 */
[----:B------:R-:W1:Y:S01]  /*4330*/  MUFU.EX2 R35, R35 ;  /* 0x0000002300237308 */ /* 0x000e620000000800 */
[C---:B0-----:R-:W-:Y:S01]  /*4340*/  FADD.FTZ R14, R59.reuse, R14 ;  /* 0x0000000e3b0e7221 */ /* 0x041fe20000010000 */
[----:B------:R-:W-:Y:S02]  /*4350*/  F2FP.F16.F32.PACK_AB R136, R59, R58 ;  /* 0x0000003a3b88723e */ /* 0x000fe400000000ff */
[----:B------:R-:W-:-:S04]  /*4360*/  CS2R R58, SRZ ;  /* 0x00000000003a7805 */ /* 0x000fc8000001ff00 */
[----:B------:R-:W0:Y:S01]  /*4370*/  MUFU.EX2 R32, R32 ;  /* 0x0000002000207308 */ /* 0x000e220000000800 */
[----:B--2---:R-:W-:Y:S01]  /*4380*/  FADD.FTZ R13, R139, R10 ;  /* 0x0000000a8b0d7221 */ /* 0x004fe20000010000 */
[----:B------:R-:W-:-:S06]  /*4390*/  IMAD.MOV.U32 R10, RZ, RZ, 0x3f800000 ;  /* 0x3f800000ff0a7424 */ /* 0x000fcc00078e00ff */
[----:B------:R-:W2:Y:S01]  /*43a0*/  MUFU.EX2 R0, R8 ;  /* 0x0000000800007308 */ /* 0x000ea20000000800 */
[----:B-1----:R-:W-:-:S04]  /*43b0*/  FADD.FTZ R9, R35, R14 ;  /* 0x0000000e23097221 */ /* 0x002fc80000010000 */
[C---:B0-----:R-:W-:Y:S01]  /*43c0*/  FADD.FTZ R9, R32.reuse, R9 ;  /* 0x0000000920097221 */ /* 0x041fe20000010000 */
[----:B------:R-:W-:Y:S02]  /*43d0*/  F2FP.F16.F32.PACK_AB R138, R32, R35 ;  /* 0x00000023208a723e */ /* 0x000fe400000000ff */
[----:B------:R-:W-:Y:S02]  /*43e0*/  CS2R R34, SRZ ;  /* 0x0000000000227805 */ /* 0x000fe4000001ff00 */
[----:B------:R-:W-:Y:S01]  /*43f0*/  CS2R R32, SRZ ;  /* 0x0000000000207805 */ /* 0x000fe2000001ff00 */
[C---:B--2---:R-:W-:Y:S01]  /*4400*/  FADD.FTZ R8, R0.reuse, R13 ;  /* 0x0000000d00087221 */ /* 0x044fe20000010000 */
[----:B------:R-:W-:Y:S01]  /*4410*/  F2FP.F16.F32.PACK_AB R139, R0, R139 ;  /* 0x0000008b008b723e */ /* 0x000fe200000000ff */
[----:B------:R-:W-:Y:S01]  /*4420*/  IMAD.MOV.U32 R0, RZ, RZ, 0x3f800000 ;  /* 0x3f800000ff007424 */ /* 0x000fe200078e00ff */
[----:B------:R-:W-:Y:S06]  /*4430*/  @!P1 BRA `(.L_x_2385) ;  /* 0x0000002800a09947 */ /* 0x000fec0003800000 */
[----:B------:R-:W-:Y:S01]  /*4440*/  MOV R13, R12 ;  /* 0x0000000c000d7202 */ /* 0x000fe20000000f00 */
[----:B------:R-:W-:Y:S01]  /*4450*/  IMAD.MOV.U32 R14, RZ, RZ, R11 ;  /* 0x000000ffff0e7224 */ /* 0x000fe200078e000b */
[----:B------:R-:W-:Y:S01]  /*4460*/  UMOV UR5, UR38 ;  /* 0x0000002600057c82 */ /* 0x000fe20008000000 */
[----:B------:R-:W-:Y:S01]  /*4470*/  IMAD.MOV.U32 R0, RZ, RZ, 0x3f800000 ;  /* 0x3f800000ff007424 */ /* 0x000fe200078e00ff */
[----:B------:R-:W-:Y:S01]  /*4480*/  UMOV UR6, UR39 ;  /* 0x0000002700067c82 */ /* 0x000fe20008000000 */
[----:B------:R-:W-:Y:S01]  /*4490*/  IMAD.MOV.U32 R87, RZ, RZ, RZ ;  /* 0x000000ffff577224 */ /* 0x000fe200078e00ff */
[----:B------:R-:W-:Y:S01]  /*44a0*/  ULDC UR7, c[0x0][0x9d8] ;  /* 0x0002760000077ab9 */ /* 0x000fe20000000800 */
[----:B------:R-:W-:-:S05]  /*44b0*/  ULDC UR34, c[0x0][0x988] ;  /* 0x0002620000227ab9 */ /* 0x000fca0000000800 */
.L_x_2396:
[----:B------:R-:W-:-:S04]  /*44c0*/  UISETP.NE.AND UP0, UPT, UR6, 0x1, UPT ;  /* 0x000000010600788c */ /* 0x000fc8000bf05270 */
[----:B------:R-:W-:-:S04]  /*44d0*/  USEL UR38, URZ, 0x1, UP0 ;  /* 0x000000013f267887 */ /* 0x000fc80008000000 */
[----:B------:R-:W-:Y:S01]  /*44e0*/  ULOP3.LUT UR38, UR5, UR38, URZ, 0x3c, !UPT ;  /* 0x0000002605267292 */ /* 0x000fe2000f8e3c3f */
[----:B------:R-:W-:Y:S11]  /*44f0*/  @!P0 BRA `(.L_x_2386) ;  /* 0x0000000000048947 */ /* 0x000ff60003800000 */
[----:B------:R-:W-:Y:S01]  /*4500*/  BPT.TRAP 0x1 ;  /* 0x000000040000795c */ /* 0x000fe20000300000 */
.L_x_2386:
        /* <DEDUP_REMOVED lines=9> */
.L_x_2387:
[----:B-1----:R-:W-:Y:S05]  /*45a0*/  @P1 BRA `(.L_x_2388) ;  /* 0x0000000000081947 */ /* 0x002fea0003800000 */
[----:B------:R-:W1:Y:S02]  /*45b0*/  SYNCS.PHASECHK.TRANS64.TRYWAIT P1, [UR8+0x2a830], R11 ;  /* 0x02a8300bff0075a7 */ /* 0x000e640008020148 */
[----:B-1----:R-:W-:Y:S05]  /*45c0*/  @!P1 BRA `(.L_x_2389) ;  /* 0x000000ec005c9947 */ /* 0x002fea0003800000 */
.L_x_2388:
        /* <DEDUP_REMOVED lines=86> */
[----:B------:R-:W-:Y:S01]  /*4b30*/  R2UR UR28, R2 ;  /* 0x00000000021c72ca */ /* 0x000fe200000e0000 */
[----:B------:R-:W-:Y:S01]  /*4b40*/  UIADD3 UR30, UR9, 0x4, URZ ;  /* 0x00000004091e7890 */ /* 0x000fe2000fffe03f */
[----:B------:R-:W-:Y:S01]  /*4b50*/  R2UR UR29, R3 ;  /* 0x00000000031d72ca */ /* 0x000fe200000e0000 */
[----:B------:R-:W-:Y:S01]  /*4b60*/  UMOV UR31, 0x40000040 ;  /* 0x40000040001f7882 */ /* 0x000fe20000000000 */
[----:B------:R-:W-:Y:S02]  /*4b70*/  WARPGROUP.DEPBAR.LE gsb0, 0x0 ;  /* 0x00008000000079c5 */ /* 0x000fe40000010000 */
[----:B------:R-:W-:-:S09]  /*4b80*/  WARPGROUP.ARRIVE ;  /* 0x00000000000079c5 */ /* 0x000fd20000000000 */
        /* <DEDUP_REMOVED lines=51> */
.L_x_2390:
[----:B------:R-:W-:Y:S01]  /*4ec0*/  ULEA UR9, UR6, UR40, 0x3 ;  /* 0x0000002806097291 */ /* 0x000fe2000f8e183f */
[----:B------:R-:W-:-:S05]  /*4ed0*/  IMAD.U32 R0, RZ, RZ, UR5 ;  /* 0x00000005ff007e24 */ /* 0x000fca000f8e00ff */
[----:B------:R-:W-:-:S04]  /*4ee0*/  SHF.L.U32 R0, R0, 0x1f, RZ ;  /* 0x0000001f00007819 */ /* 0x000fc800000006ff */
[----:B------:R2:W3:Y:S01]  /*4ef0*/  SYNCS.PHASECHK.TRANS64.TRYWAIT P1, [UR9+0x2a850], R0 ;  /* 0x02a85000ff0075a7 */ /* 0x0004e20008020149 */
[----:B------:R-:W-:Y:S05]  /*4f00*/  @!P0 BRA `(.L_x_2391) ;  /* 0x0000000000048947 */ /* 0x000fea0003800000 */
[----:B------:R-:W-:Y:S01]  /*4f10*/  BPT.TRAP 0x1 ;  /* 0x000000040000795c */ /* 0x000fe20000300000 */
.L_x_2391:
[----:B---3--:R-:W-:Y:S05]  /*4f20*/  @P1 BRA `(.L_x_2392) ;  /* 0x0000000000081947 */ /* 0x008fea0003800000 */
[----:B------:R-:W3:Y:S02]  /*4f30*/  SYNCS.PHASECHK.TRANS64.TRYWAIT P1, [UR9+0x2a850], R0 ;  /* 0x02a85000ff0075a7 */ /* 0x000ee40008020149 */
[----:B---3--:R-:W-:Y:S05]  /*4f40*/  @!P1 BRA `(.L_x_2393) ;  /* 0x000000e400149947 */ /* 0x008fea0003800000 */
.L_x_2392:
        /* <DEDUP_REMOVED lines=37> */
.L_x_2394:
[----:B------:R-:W-:Y:S01]  /*51a0*/  UISETP.NE.AND UP0, UPT, UR61, URZ, UPT ;  /* 0x0000003f3d00728c */ /* 0x000fe2000bf05270 */
[----:B01----:R-:W-:Y:S01]  /*51b0*/  FMUL.FTZ R11, R97, UR7 ;  /* 0x00000007610b7c20 */ /* 0x003fe20008410000 */
[----:B------:R-:W-:Y:S01]  /*51c0*/  FMUL.FTZ R15, R100, UR7 ;  /* 0x00000007640f7c20 */ /* 0x000fe20008410000 */
[----:B------:R-:W-:Y:S01]  /*51d0*/  FMUL.FTZ R10, R88, UR7 ;  /* 0x00000007580a7c20 */ /* 0x000fe20008410000 */
[----:B------:R-:W-:Y:S01]  /*51e0*/  FMUL.FTZ R137, R91, UR7 ;  /* 0x000000075b897c20 */ /* 0x000fe20008410000 */
[----:B------:R0:W-:Y:S01]  /*51f0*/  MUFU.TANH R20, R11 ;  /* 0x0000000b00147308 */ /* 0x0001e20000002400 */
[----:B------:R-:W-:Y:S01]  /*5200*/  PLOP3.LUT P1, PT, PT, PT, UP0, 0x80, 0x0 ;  /* 0x000000000000781c */ /* 0x000fe20003f2f008 */
[----:B--2---:R-:W-:Y:S01]  /*5210*/  FMUL.FTZ R0, R89, UR7 ;  /* 0x0000000759007c20 */ /* 0x004fe20008410000 */
[----:B------:R-:W-:Y:S01]  /*5220*/  PLOP3.LUT P2, PT, PT, PT, UP0, 0x80, 0x0 ;  /* 0x000000000000781c */ /* 0x000fe20003f4f008 */
[----:B------:R-:W-:Y:S01]  /*5230*/  FMUL.FTZ R92, R92, UR7 ;  /* 0x000000075c5c7c20 */ /* 0x000fe20008410000 */
[----:B------:R-:W-:Y:S01]  /*5240*/  FMUL.FTZ R12, R93, UR7 ;  /* 0x000000075d0c7c20 */ /* 0x000fe20008410000 */
[----:B------:R-:W-:Y:S01]  /*5250*/  @UP0 ULDC UR5, c[0x0][0x44c] ;  /* 0x0001130000050ab9 */ /* 0x000fe20000000800 */
[----:B------:R-:W-:Y:S01]  /*5260*/  FMUL.FTZ R96, R96, UR7 ;  /* 0x0000000760607c20 */ /* 0x000fe20008410000 */
[----:B------:R1:W-:Y:S01]  /*5270*/  MUFU.TANH R88, R15 ;  /* 0x0000000f00587308 */ /* 0x0003e20000002400 */
[----:B0-----:R-:W-:-:S02]  /*5280*/  VIADD R11, R18, UR42 ;  /* 0x0000002a120b7c36 */ /* 0x001fc40008000000 */
[----:B------:R-:W-:Y:S01]  /*5290*/  FMUL.FTZ R112, R112, UR7 ;  /* 0x0000000770707c20 */ /* 0x000fe20008410000 */
[----:B------:R-:W-:Y:S01]  /*52a0*/  FMUL.FTZ R139, R94, UR7 ;  /* 0x000000075e8b7c20 */ /* 0x000fe20008410000 */
[----:B------:R-:W-:Y:S01]  /*52b0*/  FMUL.FTZ R104, R104, UR7 ;  /* 0x0000000768687c20 */ /* 0x000fe20008410000 */
[----:B------:R-:W-:Y:S01]  /*52c0*/  FMUL.FTZ R100, R103, UR7 ;  /* 0x0000000767647c20 */ /* 0x000fe20008410000 */
[----:B------:R-:W-:Y:S01]  /*52d0*/  FMUL.FTZ R101, R101, UR7 ;  /* 0x0000000765657c20 */ /* 0x000fe20008410000 */
[----:B------:R-:W-:Y:S01]  /*52e0*/  FMUL.FTZ R109, R109, UR7 ;  /* 0x000000076d6d7c20 */ /* 0x000fe20008410000 */
[----:B------:R-:W0:Y:S01]  /*52f0*/  MUFU.TANH R10, R10 ;  /* 0x0000000a000a7308 */ /* 0x000e220000002400 */
[----:B-1----:R-:W-:Y:S01]  /*5300*/  @P1 IMAD.HI.U32 R15, R11, UR5, RZ ;  /* 0x000000050b0f1c27 */ /* 0x002fe2000f8e00ff */
[----:B------:R-:W-:-:S03]  /*5310*/  @UP0 ULDC UR5, c[0x0][0x450] ;  /* 0x0001140000050ab9 */ /* 0x000fc60000000800 */
[----:B------:R-:W-:Y:S01]  /*5320*/  FMUL.FTZ R108, R108, UR7 ;  /* 0x000000076c6c7c20 */ /* 0x000fe20008410000 */
[----:B------:R-:W-:Y:S01]  /*5330*/  FMUL.FTZ R138, R95, UR7 ;  /* 0x000000075f8a7c20 */ /* 0x000fe20008410000 */
[----:B------:R-:W-:Y:S01]  /*5340*/  FMUL.FTZ R105, R105, UR7 ;  /* 0x0000000769697c20 */ /* 0x000fe20008410000 */
[----:B------:R-:W-:Y:S01]  /*5350*/  @P2 SHF.R.U32.HI R11, RZ, UR5, R15 ;  /* 0x00000005ff0b2c19 */ /* 0x000fe2000801160f */
[----:B------:R-:W-:Y:S01]  /*5360*/  UIMAD UR5, UR4, -0x60, URZ ;  /* 0xffffffa0040578a4 */ /* 0x000fe2000f8e023f */
[----:B------:R-:W-:Y:S01]  /*5370*/  MOV R15, UR41 ;  /* 0x00000029000f7c02 */ /* 0x000fe20008000f00 */
[----:B------:R-:W1:Y:S01]  /*5380*/  MUFU.TANH R0, R0 ;  /* 0x0000000000007308 */ /* 0x000e620000002400 */
[----:B------:R-:W-:Y:S01]  /*5390*/  FMUL.FTZ R97, R98, UR7 ;  /* 0x0000000762617c20 */ /* 0x000fe20008410000 */
[----:B------:R-:W2:Y:S01]  /*53a0*/  SHFL.IDX PT, R91, R11, RZ, 0x1c1f ;  /* 0x001c1fff0b5b7589 */ /* 0x000ea200000e0000 */
[----:B------:R-:W-:Y:S01]  /*53b0*/  FMUL.FTZ R98, R99, UR7 ;  /* 0x0000000763627c20 */ /* 0x000fe20008410000 */
[----:B------:R-:W-:-:S02]  /*53c0*/  IMAD.U32 R140, RZ, RZ, UR5 ;  /* 0x00000005ff8c7e24 */ /* 0x000fc4000f8e00ff */
[----:B------:R-:W-:Y:S01]  /*53d0*/  FMUL.FTZ R136, R90, UR7 ;  /* 0x000000075a887c20 */ /* 0x000fe20008410000 */
[----:B------:R-:W-:Y:S01]  /*53e0*/  FMUL.FTZ R99, R102, UR7 ;  /* 0x0000000766637c20 */ /* 0x000fe20008410000 */
[----:B------:R-:W-:Y:S01]  /*53f0*/  FMUL.FTZ R106, R106, UR7 ;  /* 0x000000076a6a7c20 */ /* 0x000fe20008410000 */
[----:B------:R-:W3:Y:S01]  /*5400*/  MUFU.TANH R92, R92 ;  /* 0x0000005c005c7308 */ /* 0x000ee20000002400 */
[----:B------:R-:W-:Y:S01]  /*5410*/  IADD3 R140, -R17, 0x1, R140 ;  /* 0x00000001118c7810 */ /* 0x000fe20007ffe18c */
[----:B------:R-:W-:Y:S01]  /*5420*/  FMUL.FTZ R102, R107, UR7 ;  /* 0x000000076b667c20 */ /* 0x000fe20008410000 */
[----:B------:R-:W-:Y:S01]  /*5430*/  FMUL.FTZ R116, R116, UR7 ;  /* 0x0000000774747c20 */ /* 0x000fe20008410000 */
[----:B------:R-:W-:Y:S01]  /*5440*/  FMUL.FTZ R117, R117, UR7 ;  /* 0x0000000775757c20 */ /* 0x000fe20008410000 */
[----:B------:R-:W-:Y:S01]  /*5450*/  IADD3 R140, -R15, UR43, R140 ;  /* 0x0000002b0f8c7c10 */ /* 0x000fe2000fffe18c */
        /* <DEDUP_REMOVED lines=11> */
[----:B------:R-:W4:Y:S01]  /*5510*/  SHFL.IDX PT, R11, R11, 0x1, 0x1c1f ;  /* 0x003c1f000b0b7f89 */ /* 0x000f2200000e0000 */
[----:B--2---:R-:W-:Y:S01]  /*5520*/  IMAD.IADD R91, R140, 0x1, R91 ;  /* 0x000000018c5b7824 */ /* 0x004fe200078e025b */
[----:B------:R-:W-:Y:S01]  /*5530*/  UMOV UR14, UR34 ;  /* 0x00000022000e7c82 */ /* 0x000fe20008000000 */
[----:B------:R-:W2:Y:S01]  /*5540*/  S2UR UR6, SR_CgaCtaId ;  /* 0x00000000000679c3 */ /* 0x000ea20000008800 */
[----:B------:R-:W-:-:S02]  /*5550*/  UIADD3 UR8, UR8, 0x2a840, URZ ;  /* 0x0002a84008087890 */ /* 0x000fc4000fffe03f */
[C---:B------:R-:W-:Y:S01]  /*5560*/  ISETP.GT.AND P1, PT, R91.reuse, RZ, PT ;  /* 0x000000ff5b00720c */ /* 0x040fe20003f24270 */
[----:B------:R1:W-:Y:S01]  /*5570*/  MUFU.TANH R94, R112 ;  /* 0x00000070005e7308 */ /* 0x0003e20000002400 */
[C---:B------:R-:W-:Y:S02]  /*5580*/  ISETP.GT.AND P2, PT, R91.reuse, 0x1, PT ;  /* 0x000000015b00780c */ /* 0x040fe40003f44270 */
[----:B0-----:R-:W-:Y:S02]  /*5590*/  FSEL R113, R10, -INF , P1 ;  /* 0xff8000000a717808 */ /* 0x001fe40000800000 */
[----:B------:R-:W-:Y:S02]  /*55a0*/  ISETP.GT.AND P1, PT, R91, 0x8, PT ;  /* 0x000000085b00780c */ /* 0x000fe40003f24270 */
[----:B------:R-:W-:Y:S01]  /*55b0*/  FMNMX.FTZ R21, R113, R14, !PT ;  /* 0x0000000e71157209 */ /* 0x000fe20007810000 */
[----:B------:R0:W-:Y:S01]  /*55c0*/  MUFU.TANH R103, R104 ;  /* 0x0000006800677308 */ /* 0x0001e20000002400 */
[----:B-1----:R-:W-:-:S02]  /*55d0*/  FSEL R112, R0, -INF , P2 ;  /* 0xff80000000707808 */ /* 0x002fc40001000000 */
[----:B------:R-:W-:Y:S02]  /*55e0*/  ISETP.GT.AND P2, PT, R91, 0x9, PT ;  /* 0x000000095b00780c */ /* 0x000fe40003f44270 */
[----:B------:R-:W-:-:S03]  /*55f0*/  FMNMX.FTZ R21, R112, R21, !PT ;  /* 0x0000001570157209 */ /* 0x000fc60007810000 */
[----:B------:R-:W1:Y:S01]  /*5600*/  MUFU.TANH R89, R101 ;  /* 0x0000006500597308 */ /* 0x000e620000002400 */
[----:B0-----:R-:W-:Y:S01]  /*5610*/  FMUL.FTZ R104, R110, UR7 ;  /* 0x000000076e687c20 */ /* 0x001fe20008410000 */
[----:B---3--:R-:W-:Y:S01]  /*5620*/  FSEL R110, R92, -INF , P1 ;  /* 0xff8000005c6e7808 */ /* 0x008fe20000800000 */
[----:B----4-:R-:W-:Y:S01]  /*5630*/  IMAD.IADD R140, R140, 0x1, R11 ;  /* 0x000000018c8c7824 */ /* 0x010fe200078e020b */
[----:B------:R-:W-:Y:S01]  /*5640*/  ISETP.GT.AND P1, PT, R91, 0x10, PT ;  /* 0x000000105b00780c */ /* 0x000fe20003f24270 */
[----:B--2---:R-:W-:Y:S01]  /*5650*/  UPRMT UR8, UR6, 0x654, UR8 ;  /* 0x0000065406087896 */ /* 0x004fe20008000008 */
[----:B------:R-:W-:Y:S02]  /*5660*/  FMNMX.FTZ R0, R110, R21, !PT ;  /* 0x000000156e007209 */ /* 0x000fe40007810000 */
[----:B------:R0:W-:Y:S01]  /*5670*/  MUFU.TANH R93, R109 ;  /* 0x0000006d005d7308 */ /* 0x0001e20000002400 */
[C---:B------:R-:W-:Y:S02]  /*5680*/  ISETP.GT.AND P3, PT, R140.reuse, 0x8, PT ;  /* 0x000000088c00780c */ /* 0x040fe40003f64270 */
[----:B------:R-:W-:-:S03]  /*5690*/  ISETP.GT.AND P4, PT, R140, 0x9, PT ;  /* 0x000000098c00780c */ /* 0x000fc60003f84270 */
[----:B------:R-:W-:Y:S02]  /*56a0*/  SYNCS.ARRIVE.TRANS64.RED.A1T0 RZ, [UR8], RZ ;  /* 0x000000ffffff79a7 */ /* 0x000fe40008100408 */
[----:B------:R5:W-:Y:S01]  /*56b0*/  MUFU.TANH R95, R108 ;  /* 0x0000006c005f7308 */ /* 0x000be20000002400 */
[----:B0-----:R-:W-:Y:S02]  /*56c0*/  FSEL R109, R12, -INF , P2 ;  /* 0xff8000000c6d7808 */ /* 0x001fe40001000000 */
[----:B------:R-:W-:-:S04]  /*56d0*/  ISETP.GT.AND P2, PT, R91, 0x11, PT ;  /* 0x000000115b00780c */ /* 0x000fc80003f44270 */
[----:B------:R-:W-:Y:S01]  /*56e0*/  FSEL R107, R20, -INF , P2 ;  /* 0xff800000146b7808 */ /* 0x000fe20001000000 */
[----:B------:R0:W-:Y:S01]  /*56f0*/  MUFU.TANH R141, R15 ;  /* 0x0000000f008d7308 */ /* 0x0001e20000002400 */
[----:B-----5:R-:W-:Y:S02]  /*5700*/  FSEL R108, R96, -INF , P1 ;  /* 0xff800000606c7808 */ /* 0x020fe40000800000 */
[C---:B------:R-:W-:Y:S02]  /*5710*/  ISETP.GT.AND P1, PT, R91.reuse, 0x18, PT ;  /* 0x000000185b00780c */ /* 0x040fe40003f24270 */
[----:B------:R-:W-:-:S03]  /*5720*/  ISETP.GT.AND P2, PT, R91, 0x19, PT ;  /* 0x000000195b00780c */ /* 0x000fc60003f44270 */
[----:B------:R1:W2:Y:S01]  /*5730*/  MUFU.TANH R90, R105 ;  /* 0x00000069005a7308 */ /* 0x0002a20000002400 */
[----:B0-----:R-:W-:-:S04]  /*5740*/  FMNMX.FTZ R15, R109, R0, !PT ;  /* 0x000000006d0f7209 */ /* 0x001fc80007810000 */
[----:B------:R-:W-:-:S03]  /*5750*/  FMNMX.FTZ R0, R108, R15, !PT ;  /* 0x0000000f6c007209 */ /* 0x000fc60007810000 */
[----:B------:R0:W-:Y:S01]  /*5760*/  MUFU.TANH R101, R106 ;  /* 0x0000006a00657308 */ /* 0x0001e20000002400 */
[----:B------:R-:W-:Y:S02]  /*5770*/  FMNMX.FTZ R15, R107, R0, !PT ;  /* 0x000000006b0f7209 */ /* 0x000fe40007810000 */
[----:B-1----:R-:W-:Y:S02]  /*5780*/  FSEL R105, R89, -INF , P2 ;  /* 0xff80000059697808 */ /* 0x002fe40001000000 */
[----:B------:R-:W-:-:S03]  /*5790*/  ISETP.GT.AND P2, PT, R91, 0x21, PT ;  /* 0x000000215b00780c */ /* 0x000fc60003f44270 */
[----:B------:R-:W1:Y:S01]  /*57a0*/  MUFU.TANH R116, R116 ;  /* 0x0000007400747308 */ /* 0x000e620000002400 */
[----:B0-----:R-:W-:Y:S02]  /*57b0*/  FSEL R106, R88, -INF , P1 ;  /* 0xff800000586a7808 */ /* 0x001fe40000800000 */
[----:B------:R-:W-:Y:S02]  /*57c0*/  ISETP.GT.AND P1, PT, R91, 0x20, PT ;  /* 0x000000205b00780c */ /* 0x000fe40003f24270 */
[----:B------:R-:W-:Y:S02]  /*57d0*/  FMNMX.FTZ R0, R106, R15, !PT ;  /* 0x0000000f6a007209 */ /* 0x000fe40007810000 */
[----:B------:R-:W-:Y:S01]  /*57e0*/  FSEL R103, R103, -INF , P1 ;  /* 0xff80000067677808 */ /* 0x000fe20000800000 */
[----:B------:R-:W0:Y:S01]  /*57f0*/  MUFU.TANH R117, R117 ;  /* 0x0000007500757308 */ /* 0x000e220000002400 */
[----:B------:R-:W-:Y:S02]  /*5800*/  FMNMX.FTZ R0, R105, R0, !PT ;  /* 0x0000000069007209 */ /* 0x000fe40007810000 */
[----:B------:R-:W-:-:S02]  /*5810*/  ISETP.GT.AND P1, PT, R91, 0x28, PT ;  /* 0x000000285b00780c */ /* 0x000fc40003f24270 */
[----:B--2---:R-:W-:Y:S02]  /*5820*/  FSEL R96, R90, -INF , P2 ;  /* 0xff8000005a607808 */ /* 0x004fe40001000000 */
[----:B------:R-:W-:Y:S01]  /*5830*/  FMNMX.FTZ R15, R103, R0, !PT ;  /* 0x00000000670f7209 */ /* 0x000fe20007810000 */
[----:B------:R-:W2:Y:S01]  /*5840*/  MUFU.TANH R10, R120 ;  /* 0x00000078000a7308 */ /* 0x000ea20000002400 */
[----:B------:R-:W-:Y:S02]  /*5850*/  ISETP.GT.AND P2, PT, R91, 0x29, PT ;  /* 0x000000295b00780c */ /* 0x000fe40003f44270 */
[----:B------:R-:W-:Y:S02]  /*5860*/  FSEL R95, R95, -INF , P1 ;  /* 0xff8000005f5f7808 */ /* 0x000fe40000800000 */
[----:B------:R-:W-:Y:S02]  /*5870*/  FMNMX.FTZ R0, R96, R15, !PT ;  /* 0x0000000f60007209 */ /* 0x000fe40007810000 */
[----:B------:R-:W-:Y:S01]  /*5880*/  ISETP.GT.AND P1, PT, R91, 0x30, PT ;  /* 0x000000305b00780c */ /* 0x000fe20003f24270 */
[----:B------:R3:W4:Y:S01]  /*5890*/  MUFU.TANH R12, R121 ;  /* 0x00000079000c7308 */ /* 0x0007220000002400 */
[----:B------:R-:W-:-:S02]  /*58a0*/  FSEL R93, R93, -INF , P2 ;  /* 0xff8000005d5d7808 */ /* 0x000fc40001000000 */
[----:B------:R-:W-:Y:S02]  /*58b0*/  FMNMX.FTZ R0, R95, R0, !PT ;  /* 0x000000005f007209 */ /* 0x000fe40007810000 */
[----:B------:R-:W-:Y:S02]  /*58c0*/  ISETP.GT.AND P2, PT, R91, 0x31, PT ;  /* 0x000000315b00780c */ /* 0x000fe40003f44270 */
[----:B------:R-:W-:Y:S01]  /*58d0*/  FSEL R94, R94, -INF , P1 ;  /* 0xff8000005e5e7808 */ /* 0x000fe20000800000 */
[----:B------:R-:W5:Y:S01]  /*58e0*/  MUFU.TANH R124, R124 ;  /* 0x0000007c007c7308 */ /* 0x000f620000002400 */
[----:B------:R-:W-:Y:S01]  /*58f0*/  FMNMX.FTZ R21, R93, R0, !PT ;  /* 0x000000005d157209 */ /* 0x000fe20007810000 */
[----:B---3--:R-:W-:Y:S01]  /*5900*/  FMUL.FTZ R121, R130, UR7 ;  /* 0x0000000782797c20 */ /* 0x008fe20008410000 */
[----:B------:R-:W-:Y:S02]  /*5910*/  ISETP.GT.AND P1, PT, R91, 0x38, PT ;  /* 0x000000385b00780c */ /* 0x000fe40003f24270 */
[----:B------:R-:W-:-:S02]  /*5920*/  FSEL R15, R141, -INF , P2 ;  /* 0xff8000008d0f7808 */ /* 0x000fc40001000000 */
[----:B------:R-:W-:Y:S01]  /*5930*/  FMNMX.FTZ R0, R94, R21, !PT ;  /* 0x000000155e007209 */ /* 0x000fe20007810000 */
[----:B------:R3:W5:Y:S01]  /*5940*/  MUFU.TANH R88, R125 ;  /* 0x0000007d00587308 */ /* 0x0007620000002400 */
[----:B------:R-:W-:Y:S02]  /*5950*/  ISETP.GT.AND P2, PT, R91, 0x39, PT ;  /* 0x000000395b00780c */ /* 0x000fe40003f44270 */
[----:B-1----:R-:W-:Y:S01]  /*5960*/  FSEL R20, R116, -INF , P1 ;  /* 0xff80000074147808 */ /* 0x002fe20000800000 */
[----:B------:R-:W-:Y:S01]  /*5970*/  FMUL.FTZ R116, R122, UR7 ;  /* 0x000000077a747c20 */ /* 0x000fe20008410000 */
[----:B------:R-:W-:Y:S01]  /*5980*/  FMNMX.FTZ R21, R15, R0, !PT ;  /* 0x000000000f157209 */ /* 0x000fe20007810000 */
[----:B------:R-:W-:Y:S01]  /*5990*/  FMUL.FTZ R122, R131, UR7 ;  /* 0x00000007837a7c20 */ /* 0x000fe20008410000 */
[----:B------:R-:W-:Y:S01]  /*59a0*/  ISETP.GT.AND P1, PT, R91, 0x40, PT ;  /* 0x000000405b00780c */ /* 0x000fe20003f24270 */
[----:B------:R-:W1:Y:S01]  /*59b0*/  MUFU.TANH R128, R128 ;  /* 0x0000008000807308 */ /* 0x000e620000002400 */
[----:B0-----:R-:W-:Y:S01]  /*59c0*/  FSEL R0, R117, -INF , P2 ;  /* 0xff80000075007808 */ /* 0x001fe20001000000 */
[----:B---3--:R-:W-:Y:S01]  /*59d0*/  FMUL.FTZ R125, R135, UR7 ;  /* 0x00000007877d7c20 */ /* 0x008fe20008410000 */
[----:B------:R-:W-:-:S02]  /*59e0*/  FMNMX.FTZ R21, R20, R21, !PT ;  /* 0x0000001514157209 */ /* 0x000fc40007810000 */
[C---:B------:R-:W-:Y:S02]  /*59f0*/  ISETP.GT.AND P2, PT, R91.reuse, 0x41, PT ;  /* 0x000000415b00780c */ /* 0x040fe40003f44270 */
[----:B--2---:R-:W-:Y:S01]  /*5a00*/  FSEL R10, R10, -INF , P1 ;  /* 0xff8000000a0a7808 */ /* 0x004fe20000800000 */
[----:B------:R-:W0:Y:S01]  /*5a10*/  MUFU.TANH R129, R129 ;  /* 0x0000008100817308 */ /* 0x000e220000002400 */
[----:B------:R-:W-:Y:S02]  /*5a20*/  FMNMX.FTZ R21, R0, R21, !PT ;  /* 0x0000001500157209 */ /* 0x000fe40007810000 */
[C---:B------:R-:W-:Y:S02]  /*5a30*/  ISETP.GT.AND P1, PT, R91.reuse, 0x48, PT ;  /* 0x000000485b00780c */ /* 0x040fe40003f24270 */
[----:B----4-:R-:W-:Y:S02]  /*5a40*/  FSEL R12, R12, -INF , P2 ;  /* 0xff8000000c0c7808 */ /* 0x010fe40001000000 */
[----:B------:R-:W-:Y:S01]  /*5a50*/  FMNMX.FTZ R89, R10, R21, !PT ;  /* 0x000000150a597209 */ /* 0x000fe20007810000 */
[----:B------:R-:W2:Y:S01]  /*5a60*/  MUFU.TANH R132, R132 ;  /* 0x0000008400847308 */ /* 0x000ea20000002400 */
[----:B------:R-:W-:-:S02]  /*5a70*/  ISETP.GT.AND P2, PT, R91, 0x49, PT ;  /* 0x000000495b00780c */ /* 0x000fc40003f44270 */
[----:B-----5:R-:W-:Y:S01]  /*5a80*/  FSEL R21, R124, -INF , P1 ;  /* 0xff8000007c157808 */ /* 0x020fe20000800000 */
[----:B------:R-:W-:Y:S01]  /*5a90*/  FMUL.FTZ R124, R111, UR7 ;  /* 0x000000076f7c7c20 */ /* 0x000fe20008410000 */
[----:B------:R-:W-:Y:S02]  /*5aa0*/  FMNMX.FTZ R90, R12, R89, !PT ;  /* 0x000000590c5a7209 */ /* 0x000fe40007810000 */
[----:B------:R-:W-:Y:S01]  /*5ab0*/  ISETP.GT.AND P1, PT, R91, 0x50, PT ;  /* 0x000000505b00780c */ /* 0x000fe20003f24270 */
[----:B------:R-:W3:Y:S01]  /*5ac0*/  MUFU.TANH R133, R133 ;  /* 0x0000008500857308 */ /* 0x000ee20000002400 */
[----:B------:R-:W-:Y:S02]  /*5ad0*/  FSEL R88, R88, -INF , P2 ;  /* 0xff80000058587808 */ /* 0x000fe40001000000 */
[----:B------:R-:W-:Y:S02]  /*5ae0*/  FMNMX.FTZ R117, R21, R90, !PT ;  /* 0x0000005a15757209 */ /* 0x000fe40007810000 */
[----:B------:R-:W-:-:S02]  /*5af0*/  ISETP.GT.AND P2, PT, R91, 0x51, PT ;  /* 0x000000515b00780c */ /* 0x000fc40003f44270 */
[----:B-1----:R-:W-:Y:S01]  /*5b00*/  FSEL R89, R128, -INF , P1 ;  /* 0xff80000080597808 */ /* 0x002fe20000800000 */
[----:B------:R-:W-:Y:S01]  /*5b10*/  FMUL.FTZ R128, R114, UR7 ;  /* 0x0000000772807c20 */ /* 0x000fe20008410000 */
[----:B------:R-:W-:Y:S01]  /*5b20*/  FMNMX.FTZ R92, R88, R117, !PT ;  /* 0x00000075585c7209 */ /* 0x000fe20007810000 */
[----:B------:R-:W-:Y:S01]  /*5b30*/  FMUL.FTZ R117, R119, UR7 ;  /* 0x0000000777757c20 */ /* 0x000fe20008410000 */
[----:B------:R-:W-:Y:S01]  /*5b40*/  ISETP.GT.AND P1, PT, R91, 0x58, PT ;  /* 0x000000585b00780c */ /* 0x000fe20003f24270 */
[----:B------:R-:W-:Y:S01]  /*5b50*/  FMUL.FTZ R119, R126, UR7 ;  /* 0x000000077e777c20 */ /* 0x000fe20008410000 */
[----:B0-----:R-:W-:Y:S01]  /*5b60*/  FSEL R90, R129, -INF , P2 ;  /* 0xff800000815a7808 */ /* 0x001fe20001000000 */
[----:B------:R-:W-:Y:S01]  /*5b70*/  FMUL.FTZ R129, R115, UR7 ;  /* 0x0000000773817c20 */ /* 0x000fe20008410000 */
[----:B------:R-:W-:Y:S01]  /*5b80*/  FMNMX.FTZ R111, R89, R92, !PT ;  /* 0x0000005c596f7209 */ /* 0x000fe20007810000 */
[----:B------:R-:W0:Y:S01]  /*5b90*/  MUFU.TANH R136, R136 ;  /* 0x0000008800887308 */ /* 0x000e220000002400 */
[----:B------:R-:W-:-:S02]  /*5ba0*/  ISETP.GT.AND P2, PT, R91, 0x59, PT ;  /* 0x000000595b00780c */ /* 0x000fc40003f44270 */
[----:B--2---:R-:W-:Y:S02]  /*5bb0*/  FSEL R91, R132, -INF , P1 ;  /* 0xff800000845b7808 */ /* 0x004fe40000800000 */
[----:B------:R-:W-:Y:S02]  /*5bc0*/  FMNMX.FTZ R114, R90, R111, !PT ;  /* 0x0000006f5a727209 */ /* 0x000fe40007810000 */
[----:B---3--:R-:W-:Y:S01]  /*5bd0*/  FSEL R92, R133, -INF , P2 ;  /* 0xff800000855c7808 */ /* 0x008fe20001000000 */
[----:B------:R-:W1:Y:S01]  /*5be0*/  MUFU.TANH R137, R137 ;  /* 0x0000008900897308 */ /* 0x000e620000002400 */
[----:B------:R-:W-:Y:S01]  /*5bf0*/  FMNMX.FTZ R111, R91, R114, !PT ;  /* 0x000000725b6f7209 */ /* 0x000fe20007810000 */
[----:B------:R-:W-:Y:S01]  /*5c00*/  FMUL.FTZ R114, R118, UR7 ;  /* 0x0000000776727c20 */ /* 0x000fe20008410000 */
[----:B------:R-:W-:Y:S01]  /*5c10*/  ISETP.GT.AND P1, PT, R140, RZ, PT ;  /* 0x000000ff8c00720c */ /* 0x000fe20003f24270 */
[----:B------:R-:W-:Y:S01]  /*5c20*/  FMUL.FTZ R118, R123, UR7 ;  /* 0x000000077b767c20 */ /* 0x000fe20008410000 */
[----:B------:R-:W-:Y:S01]  /*5c30*/  FMNMX.FTZ R111, R92, R111, !PT ;  /* 0x0000006f5c6f7209 */ /* 0x000fe20007810000 */
[----:B------:R-:W-:Y:S01]  /*5c40*/  FMUL.FTZ R123, R134, UR7 ;  /* 0x00000007867b7c20 */ /* 0x000fe20008410000 */
[----:B------:R-:W-:Y:S01]  /*5c50*/  ISETP.GT.AND P2, PT, R140, 0x1, PT ;  /* 0x000000018c00780c */ /* 0x000fe20003f44270 */
[----:B------:R-:W2:Y:S01]  /*5c60*/  MUFU.TANH R139, R139 ;  /* 0x0000008b008b7308 */ /* 0x000ea20000002400 */
[----:B0-----:R-:W-:Y:S01]  /*5c70*/  FSEL R136, R136, -INF , P1 ;  /* 0xff80000088887808 */ /* 0x001fe20000800000 */
[----:B------:R-:W0:Y:S06]  /*5c80*/  SHFL.BFLY PT, R120, R111, 0x2, 0x1f ;  /* 0x0c401f006f787f89 */ /* 0x000e2c00000e0000 */
[----:B------:R-:W3:Y:S01]  /*5c90*/  MUFU.TANH R138, R138 ;  /* 0x0000008a008a7308 */ /* 0x000ee20000002400 */
[----:B-1----:R-:W-:-:S02]  /*5ca0*/  FSEL R137, R137, -INF , P2 ;  /* 0xff80000089897808 */ /* 0x002fc40001000000 */
[----:B------:R-:W-:-:S05]  /*5cb0*/  ISETP.GT.AND P2, PT, R140, 0x10, PT ;  /* 0x000000108c00780c */ /* 0x000fca0003f44270 */
[----:B------:R-:W1:Y:S01]  /*5cc0*/  MUFU.TANH R97, R97 ;  /* 0x0000006100617308 */ /* 0x000e620000002400 */
[----:B--2---:R-:W-:Y:S02]  /*5cd0*/  FSEL R139, R139, -INF , P3 ;  /* 0xff8000008b8b7808 */ /* 0x004fe40001800000 */
[----:B------:R-:W-:-:S05]  /*5ce0*/  ISETP.GT.AND P3, PT, R140, 0x11, PT ;  /* 0x000000118c00780c */ /* 0x000fca0003f64270 */
[----:B------:R-:W2:Y:S01]  /*5cf0*/  MUFU.TANH R98, R98 ;  /* 0x0000006200627308 */ /* 0x000ea20000002400 */
[----:B---3--:R-:W-:Y:S02]  /*5d00*/  FSEL R138, R138, -INF , P4 ;  /* 0xff8000008a8a7808 */ /* 0x008fe40002000000 */
[----:B0-----:R-:W-:Y:S01]  /*5d10*/  FMNMX.FTZ R115, R111, R120, !PT ;  /* 0x000000786f737209 */ /* 0x001fe20007810000 */
[----:B------:R-:W-:-:S04]  /*5d20*/  FMUL.FTZ R120, R127, UR7 ;  /* 0x000000077f787c20 */ /* 0x000fc80008410000 */
[----:B------:R-:W0:Y:S01]  /*5d30*/  SHFL.BFLY PT, R126, R115, 0x1, 0x1f ;  /* 0x0c201f00737e7f89 */ /* 0x000e2200000e0000 */
[----:B------:R-:W-:Y:S01]  /*5d40*/  MUFU.TANH R99, R99 ;  /* 0x0000006300637308 */ /* 0x000fe20000002400 */
[----:B-1----:R-:W-:Y:S02]  /*5d50*/  FSEL R111, R97, -INF , P2 ;  /* 0xff800000616f7808 */ /* 0x002fe40001000000 */
[----:B------:R-:W-:-:S05]  /*5d60*/  ISETP.GT.AND P2, PT, R140, 0x18, PT ;  /* 0x000000188c00780c */ /* 0x000fca0003f44270 */
[----:B------:R-:W1:Y:S01]  /*5d70*/  MUFU.TANH R100, R100 ;  /* 0x0000006400647308 */ /* 0x000e620000002400 */
[----:B--2---:R-:W-:Y:S02]  /*5d80*/  FSEL R98, R98, -INF , P3 ;  /* 0xff80000062627808 */ /* 0x004fe40001800000 */
[----:B------:R-:W-:-:S05]  /*5d90*/  ISETP.GT.AND P3, PT, R140, 0x19, PT ;  /* 0x000000198c00780c */ /* 0x000fca0003f64270 */
[----:B------:R-:W2:Y:S01]  /*5da0*/  MUFU.TANH R102, R102 ;  /* 0x0000006600667308 */ /* 0x000ea20000002400 */
[----:B0-----:R-:W-:-:S07]  /*5db0*/  FMNMX.FTZ R11, R115, R126, !PT ;  /* 0x0000007e730b7209 */ /* 0x001fce0007810000 */
[----:B------:R-:W0:Y:S01]  /*5dc0*/  MUFU.TANH R104, R104 ;  /* 0x0000006800687308 */ /* 0x000e220000002400 */
[----:B------:R-:W-:Y:S02]  /*5dd0*/  FMNMX.FTZ R126, R136, R13, !PT ;  /* 0x0000000d887e7209 */ /* 0x000fe40007810000 */
[C---:B------:R-:W-:Y:S01]  /*5de0*/  FSETP.NEU.FTZ.AND P1, PT, R11.reuse, -INF , PT ;  /* 0xff8000000b00780b */ /* 0x040fe20003f3d000 */
[----:B------:R-:W-:Y:S01]  /*5df0*/  FMUL.FTZ R115, R11, UR14 ;  /* 0x0000000e0b737c20 */ /* 0x000fe20008410000 */
[----:B------:R-:W-:Y:S02]  /*5e00*/  FMNMX.FTZ R126, R137, R126, !PT ;  /* 0x0000007e897e7209 */ /* 0x000fe40007810000 */
[----:B-1----:R-:W-:Y:S01]  /*5e10*/  FSEL R100, R100, -INF , P3 ;  /* 0xff80000064647808 */ /* 0x002fe20001800000 */
[----:B------:R-:W1:Y:S01]  /*5e20*/  MUFU.TANH R124, R124 ;  /* 0x0000007c007c7308 */ /* 0x000e620000002400 */
[----:B------:R-:W-:Y:S02]  /*5e30*/  FMNMX.FTZ R127, R139, R126, !PT ;  /* 0x0000007e8b7f7209 */ /* 0x000fe40007810000 */
[----:B------:R-:W-:-:S02]  /*5e40*/  FSEL R115, R115, RZ, P1 ;  /* 0x000000ff73737208 */ /* 0x000fc40000800000 */
[----:B------:R-:W-:Y:S02]  /*5e50*/  FMNMX.FTZ R126, R138, R127, !PT ;  /* 0x0000007f8a7e7209 */ /* 0x000fe40007810000 */
[----:B------:R-:W-:Y:S01]  /*5e60*/  ISETP.GT.AND P3, PT, R140, 0x21, PT ;  /* 0x000000218c00780c */ /* 0x000fe20003f64270 */
[--C-:B------:R-:W-:Y:S01]  /*5e70*/  FFMA.FTZ R97, R113, UR14, -R115.reuse ;  /* 0x0000000e71617c23 */ /* 0x100fe20008010873 */
[----:B------:R-:W-:Y:S01]  /*5e80*/  FMNMX.FTZ R127, R111, R126, !PT ;  /* 0x0000007e6f7f7209 */ /* 0x000fe20007810000 */
[--C-:B------:R-:W-:Y:S01]  /*5e90*/  FFMA.FTZ R156, R112, UR14, -R115.reuse ;  /* 0x0000000e709c7c23 */ /* 0x100fe20008010873 */
[----:B------:R-:W-:Y:S01]  /*5ea0*/  FSEL R113, R99, -INF , P2 ;  /* 0xff80000063717808 */ /* 0x000fe20001000000 */
[----:B------:R-:W3:Y:S01]  /*5eb0*/  MUFU.TANH R128, R128 ;  /* 0x0000008000807308 */ /* 0x000ee20000002400 */
[----:B------:R-:W-:Y:S01]  /*5ec0*/  FMNMX.FTZ R112, R98, R127, !PT ;  /* 0x0000007f62707209 */ /* 0x000fe20007810000 */
[--C-:B------:R-:W-:Y:S01]  /*5ed0*/  FFMA.FTZ R158, R110, UR14, -R115.reuse ;  /* 0x0000000e6e9e7c23 */ /* 0x100fe20008010873 */
[----:B------:R-:W-:Y:S01]  /*5ee0*/  ISETP.GT.AND P2, PT, R140, 0x20, PT ;  /* 0x000000208c00780c */ /* 0x000fe20003f44270 */
[--C-:B------:R-:W-:Y:S01]  /*5ef0*/  FFMA.FTZ R126, R109, UR14, -R115.reuse ;  /* 0x0000000e6d7e7c23 */ /* 0x100fe20008010873 */
[----:B------:R-:W-:Y:S01]  /*5f00*/  FMNMX.FTZ R99, R113, R112, !PT ;  /* 0x0000007071637209 */ /* 0x000fe20007810000 */
[--C-:B------:R-:W-:Y:S01]  /*5f10*/  FFMA.FTZ R152, R108, UR14, -R115.reuse ;  /* 0x0000000e6c987c23 */ /* 0x100fe20008010873 */
[----:B------:R-:W-:Y:S01]  /*5f20*/  FSEL R112, R101, -INF , P2 ;  /* 0xff80000065707808 */ /* 0x000fe20001000000 */
[----:B------:R-:W4:Y:S01]  /*5f30*/  MUFU.TANH R129, R129 ;  /* 0x0000008100817308 */ /* 0x000f220000002400 */
[----:B------:R-:W-:Y:S01]  /*5f40*/  FMNMX.FTZ R99, R100, R99, !PT ;  /* 0x0000006364637209 */ /* 0x000fe20007810000 */
[--C-:B------:R-:W-:Y:S01]  /*5f50*/  FFMA.FTZ R154, R106, UR14, -R115.reuse ;  /* 0x0000000e6a9a7c23 */ /* 0x100fe20008010873 */
[----:B------:R-:W-:Y:S01]  /*5f60*/  ISETP.GT.AND P2, PT, R140, 0x28, PT ;  /* 0x000000288c00780c */ /* 0x000fe20003f44270 */
[--C-:B------:R-:W-:Y:S01]  /*5f70*/  FFMA.FTZ R148, R103, UR14, -R115.reuse ;  /* 0x0000000e67947c23 */ /* 0x100fe20008010873 */
[----:B--2---:R-:W-:Y:S01]  /*5f80*/  FSEL R102, R102, -INF , P3 ;  /* 0xff80000066667808 */ /* 0x004fe20001800000 */
[--C-:B------:R-:W-:Y:S01]  /*5f90*/  FFMA.FTZ R150, R95, UR14, -R115.reuse ;  /* 0x0000000e5f967c23 */ /* 0x100fe20008010873 */
[----:B------:R-:W-:Y:S01]  /*5fa0*/  FMNMX.FTZ R99, R112, R99, !PT ;  /* 0x0000006370637209 */ /* 0x000fe20007810000 */
[----:B------:R-:W2:Y:S01]  /*5fb0*/  MUFU.TANH R114, R114 ;  /* 0x0000007200727308 */ /* 0x000ea20000002400 */
        /* <DEDUP_REMOVED lines=8> */
[----:B-1----:R-:W-:Y:S01]  /*6040*/  FSEL R104, R124, -INF , P3 ;  /* 0xff8000007c687808 */ /* 0x002fe20001800000 */
[--C-:B------:R-:W-:Y:S01]  /*6050*/  FFMA.FTZ R21, R88, UR14, -R115.reuse ;  /* 0x0000000e58157c23 */ /* 0x100fe20008010873 */
[----:B------:R-:W-:Y:S01]  /*6060*/  FMNMX.FTZ R101, R110, R101, !PT ;  /* 0x000000656e657209 */ /* 0x000fe20007810000 */
[--C-:B------:R-:W-:Y:S01]  /*6070*/  FFMA.FTZ R20, R89, UR14, -R115.reuse ;  /* 0x0000000e59147c23 */ /* 0x100fe20008010873 */
[----:B------:R-:W-:Y:S01]  /*6080*/  ISETP.GT.AND P3, PT, R140, 0x31, PT ;  /* 0x000000318c00780c */ /* 0x000fe20003f64270 */
[--C-:B------:R-:W-:Y:S01]  /*6090*/  FFMA.FTZ R88, R91, UR14, -R115.reuse ;  /* 0x0000000e5b587c23 */ /* 0x100fe20008010873 */
[----:B---3--:R-:W-:Y:S01]  /*60a0*/  FSEL R109, R128, -INF , P2 ;  /* 0xff800000806d7808 */ /* 0x008fe20001000000 */
        /* <DEDUP_REMOVED lines=8> */
[----:B------:R-:W3:Y:S01]  /*6130*/  MUFU.TANH R118, R118 ;  /* 0x0000007600767308 */ /* 0x000ee20000002400 */
[----:B------:R-:W-:Y:S01]  /*6140*/  ISETP.GT.AND P3, PT, R140, 0x39, PT ;  /* 0x000000398c00780c */ /* 0x000fe20003f64270 */
[--C-:B------:R-:W-:Y:S01]  /*6150*/  FFMA.FTZ R15, R15, UR14, -R115.reuse ;  /* 0x0000000e0f0f7c23 */ /* 0x100fe20008010873 */
[----:B--2---:R-:W-:Y:S01]  /*6160*/  FSEL R114, R114, -INF , P2 ;  /* 0xff80000072727808 */ /* 0x004fe20001000000 */
[--C-:B------:R-:W-:Y:S01]  /*6170*/  FFMA.FTZ R89, R90, UR14, -R115.reuse ;  /* 0x0000000e5a597c23 */ /* 0x100fe20008010873 */
[----:B------:R-:W-:Y:S01]  /*6180*/  ISETP.GT.AND P2, PT, R140, 0x40, PT ;  /* 0x000000408c00780c */ /* 0x000fe20003f44270 */
[----:B------:R-:W-:Y:S01]  /*6190*/  FFMA.FTZ R91, R92, UR14, -R115 ;  /* 0x0000000e5c5b7c23 */ /* 0x000fe20008010873 */
[----:B0-----:R-:W-:Y:S01]  /*61a0*/  FSEL R117, R117, -INF , P3 ;  /* 0xff80000075757808 */ /* 0x001fe20001800000 */
[----:B------:R0:W-:Y:S01]  /*61b0*/  MUFU.EX2 R99, R126 ;  /* 0x0000007e00637308 */ /* 0x0001e20000000800 */
[----:B------:R-:W-:-:S02]  /*61c0*/  ISETP.GT.AND P3, PT, R140, 0x41, PT ;  /* 0x000000418c00780c */ /* 0x000fc40003f64270 */
[----:B-1----:R-:W-:Y:S02]  /*61d0*/  FSEL R116, R116, -INF , P2 ;  /* 0xff80000074747808 */ /* 0x002fe40001000000 */
[----:B------:R-:W-:-:S03]  /*61e0*/  ISETP.GT.AND P2, PT, R140, 0x48, PT ;  /* 0x000000488c00780c */ /* 0x000fc60003f44270 */
[----:B------:R-:W1:Y:S01]  /*61f0*/  MUFU.TANH R119, R119 ;  /* 0x0000007700777308 */ /* 0x000e620000002400 */
[----:B0-----:R-:W-:Y:S01]  /*6200*/  FFMA.FTZ R126, R107, UR14, -R115 ;  /* 0x0000000e6b7e7c23 */ /* 0x001fe20008010873 */
[----:B------:R-:W-:Y:S02]  /*6210*/  FMNMX.FTZ R107, R108, R101, !PT ;  /* 0x000000656c6b7209 */ /* 0x000fe40007810000 */
[----:B---3--:R-:W-:Y:S02]  /*6220*/  FSEL R118, R118, -INF , P3 ;  /* 0xff80000076767808 */ /* 0x008fe40001800000 */
[----:B------:R-:W-:Y:S02]  /*6230*/  FMNMX.FTZ R124, R114, R107, !PT ;  /* 0x0000006b727c7209 */ /* 0x000fe40007810000 */
[----:B------:R-:W0:Y:S01]  /*6240*/  MUFU.TANH R120, R120 ;  /* 0x0000007800787308 */ /* 0x000e220000002400 */
[----:B------:R-:W-:Y:S02]  /*6250*/  ISETP.GT.AND P3, PT, R140, 0x49, PT ;  /* 0x000000498c00780c */ /* 0x000fe40003f64270 */
[----:B------:R-:W-:-:S04]  /*6260*/  FMNMX.FTZ R107, R117, R124, !PT ;  /* 0x0000007c756b7209 */ /* 0x000fc80007810000 */
[----:B------:R-:W-:Y:S01]  /*6270*/  FMNMX.FTZ R107, R116, R107, !PT ;  /* 0x0000006b746b7209 */ /* 0x000fe20007810000 */
[----:B------:R-:W2:Y:S01]  /*6280*/  MUFU.TANH R121, R121 ;  /* 0x0000007900797308 */ /* 0x000ea20000002400 */
[----:B-1----:R-:W-:Y:S02]  /*6290*/  FSEL R119, R119, -INF , P2 ;  /* 0xff80000077777808 */ /* 0x002fe40001000000 */
[----:B------:R-:W-:Y:S02]  /*62a0*/  FMNMX.FTZ R106, R118, R107, !PT ;  /* 0x0000006b766a7209 */ /* 0x000fe40007810000 */
[----:B------:R-:W-:Y:S02]  /*62b0*/  ISETP.GT.AND P2, PT, R140, 0x50, PT ;  /* 0x000000508c00780c */ /* 0x000fe40003f44270 */
[----:B------:R-:W-:Y:S01]  /*62c0*/  FMNMX.FTZ R107, R119, R106, !PT ;  /* 0x0000006a776b7209 */ /* 0x000fe20007810000 */
[----:B------:R-:W1:Y:S01]  /*62d0*/  MUFU.TANH R122, R122 ;  /* 0x0000007a007a7308 */ /* 0x000e620000002400 */
[----:B0-----:R-:W-:-:S02]  /*62e0*/  FSEL R120, R120, -INF , P3 ;  /* 0xff80000078787808 */ /* 0x001fc40001800000 */
[----:B------:R-:W-:Y:S02]  /*62f0*/  ISETP.GT.AND P3, PT, R140, 0x51, PT ;  /* 0x000000518c00780c */ /* 0x000fe40003f64270 */
[----:B------:R-:W-:-:S03]  /*6300*/  FMNMX.FTZ R106, R120, R107, !PT ;  /* 0x0000006b786a7209 */ /* 0x000fc60007810000 */
[----:B------:R-:W0:Y:S01]  /*6310*/  MUFU.TANH R123, R123 ;  /* 0x0000007b007b7308 */ /* 0x000e220000002400 */
[----:B--2---:R-:W-:Y:S02]  /*6320*/  FSEL R121, R121, -INF , P2 ;  /* 0xff80000079797808 */ /* 0x004fe40001000000 */
[----:B------:R-:W-:Y:S02]  /*6330*/  ISETP.GT.AND P2, PT, R140, 0x58, PT ;  /* 0x000000588c00780c */ /* 0x000fe40003f44270 */
[----:B------:R-:W-:Y:S01]  /*6340*/  FMNMX.FTZ R103, R121, R106, !PT ;  /* 0x0000006a79677209 */ /* 0x000fe20007810000 */
[--C-:B------:R-:W-:Y:S02]  /*6350*/  FFMA.FTZ R106, R96, UR14, -R115.reuse ;  /* 0x0000000e606a7c23 */ /* 0x100fe40008010873 */
[----:B------:R-:W2:Y:S01]  /*6360*/  MUFU.TANH R125, R125 ;  /* 0x0000007d007d7308 */ /* 0x000ea20000002400 */
[----:B-1----:R-:W-:Y:S02]  /*6370*/  FSEL R122, R122, -INF , P3 ;  /* 0xff8000007a7a7808 */ /* 0x002fe40001800000 */
[----:B------:R-:W-:Y:S01]  /*6380*/  ISETP.GT.AND P3, PT, R140, 0x59, PT ;  /* 0x000000598c00780c */ /* 0x000fe20003f64270 */
[----:B------:R-:W-:Y:S01]  /*6390*/  FFMA.FTZ R140, R10, UR14, -R115 ;  /* 0x0000000e0a8c7c23 */ /* 0x000fe20008010873 */
[----:B------:R-:W-:-:S03]  /*63a0*/  FMNMX.FTZ R96, R122, R103, !PT ;  /* 0x000000677a607209 */ /* 0x000fc60007810000 */
[----:B------:R-:W-:Y:S01]  /*63b0*/  MUFU.EX2 R97, R97 ;  /* 0x0000006100617308 */ /* 0x000fe20000000800 */
[----:B0-----:R-:W-:-:S04]  /*63c0*/  FSEL R123, R123, -INF , P2 ;  /* 0xff8000007b7b7808 */ /* 0x001fc80001000000 */
[----:B------:R-:W-:-:S03]  /*63d0*/  FMNMX.FTZ R96, R123, R96, !PT ;  /* 0x000000607b607209 */ /* 0x000fc60007810000 */
[----:B------:R-:W-:Y:S01]  /*63e0*/  MUFU.EX2 R156, R156 ;  /* 0x0000009c009c7308 */ /* 0x000fe20000000800 */
[----:B--2---:R-:W-:-:S04]  /*63f0*/  FSEL R125, R125, -INF , P3 ;  /* 0xff8000007d7d7808 */ /* 0x004fc80001800000 */
[----:B------:R-:W-:-:S03]  /*6400*/  FMNMX.FTZ R96, R125, R96, !PT ;  /* 0x000000607d607209 */ /* 0x000fc60007810000 */
[----:B------:R-:W-:Y:S02]  /*6410*/  MUFU.EX2 R158, R158 ;  /* 0x0000009e009e7308 */ /* 0x000fe40000000800 */
[----:B------:R-:W0:Y:S06]  /*6420*/  SHFL.BFLY PT, R107, R96, 0x2, 0x1f ;  /* 0x0c401f00606b7f89 */ /* 0x000e2c00000e0000 */
[----:B------:R-:W-:Y:S08]  /*6430*/  MUFU.EX2 R152, R152 ;  /* 0x0000009800987308 */ /* 0x000ff00000000800 */
[----:B------:R-:W-:Y:S08]  /*6440*/  MUFU.EX2 R101, R126 ;  /* 0x0000007e00657308 */ /* 0x000ff00000000800 */
[----:B------:R-:W-:Y:S01]  /*6450*/  MUFU.EX2 R154, R154 ;  /* 0x0000009a009a7308 */ /* 0x000fe20000000800 */
[----:B0-----:R-:W-:Y:S01]  /*6460*/  FMNMX.FTZ R0, R96, R107, !PT ;  /* 0x0000006b60007209 */ /* 0x001fe20007810000 */
[----:B------:R-:W-:-:S04]  /*6470*/  FFMA.FTZ R107, R12, UR14, -R115 ;  /* 0x0000000e0c6b7c23 */ /* 0x000fc80008010873 */
[----:B------:R-:W0:Y:S02]  /*6480*/  SHFL.BFLY PT, R127, R0, 0x1, 0x1f ;  /* 0x0c201f00007f7f89 */ /* 0x000e2400000e0000 */
[----:B------:R-:W-:Y:S08]  /*6490*/  MUFU.EX2 R105, R105 ;  /* 0x0000006900697308 */ /* 0x000ff00000000800 */
[----:B------:R-:W-:Y:S08]  /*64a0*/  MUFU.EX2 R148, R148 ;  /* 0x0000009400947308 */ /* 0x000ff00000000800 */
[----:B------:R-:W-:Y:S01]  /*64b0*/  MUFU.EX2 R103, R106 ;  /* 0x0000006a00677308 */ /* 0x000fe20000000800 */
[----:B0-----:R-:W-:-:S07]  /*64c0*/  FMNMX.FTZ R12, R0, R127, !PT ;  /* 0x0000007f000c7209 */ /* 0x001fce0007810000 */
[----:B------:R-:W-:Y:S01]  /*64d0*/  MUFU.EX2 R150, R150 ;  /* 0x0000009600967308 */ /* 0x000fe20000000800 */
[C---:B------:R-:W-:Y:S01]  /*64e0*/  FSETP.NEU.FTZ.AND P2, PT, R12.reuse, -INF , PT ;  /* 0xff8000000c00780b */ /* 0x040fe20003f5d000 */
[----:B------:R-:W-:-:S06]  /*64f0*/  FMUL.FTZ R0, R12, UR14 ;  /* 0x0000000e0c007c20 */ /* 0x000fcc0008410000 */
[----:B------:R-:W-:Y:S01]  /*6500*/  MUFU.EX2 R93, R93 ;  /* 0x0000005d005d7308 */ /* 0x000fe20000000800 */
[----:B------:R-:W-:Y:S02]  /*6510*/  FSEL R115, R0, RZ, P2 ;  /* 0x000000ff00737208 */ /* 0x000fe40001000000 */
[----:B------:R-:W-:-:S03]  /*6520*/  FSEL R0, R12, RZ, P2 ;  /* 0x000000ff0c007208 */ /* 0x000fc60001000000 */
[----:B------:R-:W-:Y:S01]  /*6530*/  FFMA.FTZ R153, R111, UR14, -R115 ;  /* 0x0000000e6f997c23 */ /* 0x000fe20008010873 */
[----:B------:R-:W-:Y:S01]  /*6540*/  FSEL R111, R11, RZ, P1 ;  /* 0x000000ff0b6f7208 */ /* 0x000fe20000800000 */
[----:B------:R-:W-:Y:S01]  /*6550*/  FADD.FTZ R0, -R0, R13 ;  /* 0x0000000d00007221 */ /* 0x000fe20000010100 */
[--C-:B------:R-:W-:Y:S01]  /*6560*/  FFMA.FTZ R157, R136, UR14, -R115.reuse ;  /* 0x0000000e889d7c23 */ /* 0x100fe20008010873 */
[--C-:B------:R-:W-:Y:S01]  /*6570*/  FFMA.FTZ R90, R137, UR14, -R115.reuse ;  /* 0x0000000e895a7c23 */ /* 0x100fe20008010873 */
[--C-:B------:R-:W-:Y:S01]  /*6580*/  FFMA.FTZ R159, R139, UR14, -R115.reuse ;  /* 0x0000000e8b9f7c23 */ /* 0x100fe20008010873 */
[----:B------:R-:W-:Y:S01]  /*6590*/  FADD.FTZ R111, -R111, R14 ;  /* 0x0000000e6f6f7221 */ /* 0x000fe20000010100 */
[----:B------:R-:W-:Y:S01]  /*65a0*/  FMUL.FTZ R0, R0, UR14 ;  /* 0x0000000e00007c20 */ /* 0x000fe20008410000 */
[--C-:B------:R-:W-:Y:S01]  /*65b0*/  FFMA.FTZ R92, R138, UR14, -R115.reuse ;  /* 0x0000000e8a5c7c23 */ /* 0x100fe20008010873 */
[----:B------:R-:W-:Y:S01]  /*65c0*/  MUFU.EX2 R157, R157 ;  /* 0x0000009d009d7308 */ /* 0x000fe20000000800 */
[----:B------:R-:W-:Y:S01]  /*65d0*/  FMUL.FTZ R111, R111, UR14 ;  /* 0x0000000e6f6f7c20 */ /* 0x000fe20008410000 */
[--C-:B------:R-:W-:Y:S01]  /*65e0*/  FFMA.FTZ R94, R98, UR14, -R115.reuse ;  /* 0x0000000e625e7c23 */ /* 0x100fe20008010873 */
[--C-:B------:R-:W-:Y:S01]  /*65f0*/  FFMA.FTZ R155, R113, UR14, -R115.reuse ;  /* 0x0000000e719b7c23 */ /* 0x100fe20008010873 */
[--C-:B------:R-:W-:Y:S01]  /*6600*/  FFMA.FTZ R96, R100, UR14, -R115.reuse ;  /* 0x0000000e64607c23 */ /* 0x100fe20008010873 */
[--C-:B------:R-:W-:Y:S01]  /*6610*/  FFMA.FTZ R14, R104, UR14, -R115.reuse ;  /* 0x0000000e680e7c23 */ /* 0x100fe20008010873 */
[--C-:B------:R-:W-:Y:S01]  /*6620*/  FFMA.FTZ R149, R112, UR14, -R115.reuse ;  /* 0x0000000e70957c23 */ /* 0x100fe20008010873 */
[--C-:B------:R-:W-:Y:S01]  /*6630*/  FFMA.FTZ R98, R102, UR14, -R115.reuse ;  /* 0x0000000e66627c23 */ /* 0x100fe20008010873 */
[----:B------:R-:W0:Y:S01]  /*6640*/  MUFU.EX2 R10, R111 ;  /* 0x0000006f000a7308 */ /* 0x000e220000000800 */
[--C-:B------:R-:W-:Y:S01]  /*6650*/  FFMA.FTZ R151, R110, UR14, -R115.reuse ;  /* 0x0000000e6e977c23 */ /* 0x100fe20008010873 */
        /* <DEDUP_REMOVED lines=9> */
[----:B------:R-:W-:-:S05]  /*66f0*/  FFMA.FTZ R123, R123, UR14, -R115 ;  /* 0x0000000e7b7b7c23 */ /* 0x000fca0008010873 */
        /* <DEDUP_REMOVED lines=8> */
[----:B------:R-:W-:-:S04]  /*6780*/  FADD.FTZ R13, R99, R104 ;  /* 0x00000068630d7221 */ /* 0x000fc80000010000 */
[----:B------:R-:W-:Y:S02]  /*6790*/  FADD.FTZ R104, R152, R13 ;  /* 0x0000000d98687221 */ /* 0x000fe40000010000 */
[----:B------:R-:W2:Y:S01]  /*67a0*/  MUFU.EX2 R153, R153 ;  /* 0x0000009900997308 */ /* 0x000ea20000000800 */
[----:B0-----:R-:W-:Y:S01]  /*67b0*/  FADD.FTZ R9, R159, R8 ;  /* 0x000000089f097221 */ /* 0x001fe20000010000 */
[----:B------:R-:W-:Y:S01]  /*67c0*/  FADD.FTZ R13, R101, R104 ;  /* 0x00000068650d7221 */ /* 0x000fe20000010000 */
[----:B------:R-:W-:-:S03]  /*67d0*/  FFMA.FTZ R104, R118, UR14, -R115 ;  /* 0x0000000e76687c23 */ /* 0x000fc60008010873 */
[----:B------:R-:W-:Y:S02]  /*67e0*/  FADD.FTZ R106, R154, R13 ;  /* 0x0000000d9a6a7221 */ /* 0x000fe40000010000 */
[----:B------:R-:W0:Y:S01]  /*67f0*/  MUFU.EX2 R94, R94 ;  /* 0x0000005e005e7308 */ /* 0x000e220000000800 */
[----:B-1----:R-:W-:Y:S01]  /*6800*/  FADD.FTZ R8, R92, R9 ;  /* 0x000000095c087221 */ /* 0x002fe20000010000 */
[----:B------:R-:W-:-:S04]  /*6810*/  FADD.FTZ R13, R105, R106 ;  /* 0x0000006a690d7221 */ /* 0x000fc80000010000 */
[----:B------:R-:W-:Y:S02]  /*6820*/  FADD.FTZ R106, R148, R13 ;  /* 0x0000000d946a7221 */ /* 0x000fe40000010000 */
[----:B------:R-:W1:Y:S01]  /*6830*/  MUFU.EX2 R155, R155 ;  /* 0x0000009b009b7308 */ /* 0x000e620000000800 */
[----:B--2---:R-:W-:Y:S01]  /*6840*/  FADD.FTZ R9, R153, R8 ;  /* 0x0000000899097221 */ /* 0x004fe20000010000 */
[----:B------:R-:W-:Y:S01]  /*6850*/  FADD.FTZ R13, R103, R106 ;  /* 0x0000006a670d7221 */ /* 0x000fe20000010000 */
[--C-:B------:R-:W-:Y:S01]  /*6860*/  FFMA.FTZ R106, R120, UR14, -R115.reuse ;  /* 0x0000000e786a7c23 */ /* 0x100fe20008010873 */
[----:B------:R-:W-:Y:S02]  /*6870*/  FFMA.FTZ R115, R125, UR14, -R115 ;  /* 0x0000000e7d737c23 */ /* 0x000fe40008010873 */
        /* <DEDUP_REMOVED lines=64> */
.L_x_2395:
[----:B------:R-:W0:Y:S01]  /*6c80*/  S2UR UR5, SR_CgaCtaId ;  /* 0x00000000000579c3 */ /* 0x000e220000008800 */
[----:B------:R-:W-:Y:S01]  /*6c90*/  UISETP.GT.AND UP0, UPT, UR4, UR10, UPT ;  /* 0x0000000a0400728c */ /* 0x000fe2000bf04270 */
[----:B------:R-:W-:Y:S01]  /*6ca0*/  F2FP.F16.F32.PACK_AB R151, R14, R151 ;  /* 0x000000970e97723e */ /* 0x000fe200000000ff */
[----:B------:R-:W-:Y:S01]  /*6cb0*/  UIADD3 UR9, UR9, 0x2a860, URZ ;  /* 0x0002a86009097890 */ /* 0x000fe2000fffe03f */
[----:B------:R-:W-:Y:S01]  /*6cc0*/  F2FP.F16.F32.PACK_AB R156, R156, R97 ;  /* 0x000000619c9c723e */ /* 0x000fe200000000ff */
[----:B------:R-:W-:Y:S01]  /*6cd0*/  UIADD3 UR4, UR4, -0x1, URZ ;  /* 0xffffffff04047890 */ /* 0x000fe2000fffe03f */
[----:B------:R-:W-:Y:S01]  /*6ce0*/  F2FP.F16.F32.PACK_AB R157, R90, R157 ;  /* 0x0000009d5a9d723e */ /* 0x000fe200000000ff */
[----:B------:R-:W-:Y:S01]  /*6cf0*/  UMOV UR6, UR39 ;  /* 0x0000002700067c82 */ /* 0x000fe20008000000 */
[----:B------:R-:W-:Y:S01]  /*6d00*/  PLOP3.LUT P1, PT, PT, PT, UP0, 0x80, 0x0 ;  /* 0x000000000000781c */ /* 0x000fe20003f2f008 */
        /* <DEDUP_REMOVED lines=27> */
.L_x_2385:
[----:B------:R-:W-:-:S06]  /*6ec0*/  UISETP.GE.AND UP0, UPT, UR4, UR60, UPT ;  /* 0x0000003c0400728c */ /* 0x000fcc000bf06270 */
[----:B------:R-:W-:-:S13]  /*6ed0*/  PLOP3.LUT P1, PT, PT, PT, UP0, 0x80, 0x0 ;  /* 0x000000000000781c */ /* 0x000fda0003f2f008 */
[----:B------:R-:W-:Y:S05]  /*6ee0*/  @!P1 BRA `(.L_x_2397) ;  /* 0x0000002000c09947 */ /* 0x000fea0003800000 */
[----:B------:R-:W-:Y:S01]  /*6ef0*/  IMAD.MOV.U32 R13, RZ, RZ, R12 ;  /* 0x000000ffff0d7224 */ /* 0x000fe200078e000c */
[----:B------:R-:W-:Y:S01]  /*6f00*/  UMOV UR5, UR38 ;  /* 0x0000002600057c82 */ /* 0x000fe20008000000 */
[----:B------:R-:W-:Y:S01]  /*6f10*/  IMAD.MOV.U32 R14, RZ, RZ, R11 ;  /* 0x000000ffff0e7224 */ /* 0x000fe200078e000b */
[----:B------:R-:W-:Y:S01]  /*6f20*/  UMOV UR6, UR39 ;  /* 0x0000002700067c82 */ /* 0x000fe20008000000 */
[----:B------:R-:W-:Y:S01]  /*6f30*/  ULDC UR7, c[0x0][0x9d8] ;  /* 0x0002760000077ab9 */ /* 0x000fe20000000800 */
[----:B------:R-:W-:-:S05]  /*6f40*/  ULDC UR10, c[0x0][0x988] ;  /* 0x00026200000a7ab9 */ /* 0x000fca0000000800 */
.L_x_2408:
[----:B------:R-:W-:-:S04]  /*6f50*/  UIADD3 UR9, UR6, 0x1, URZ ;  /* 0x0000000106097890 */ /* 0x000fc8000fffe03f */
[----:B------:R-:W-:-:S04]  /*6f60*/  UISETP.NE.AND UP0, UPT, UR9, 0x2, UPT ;  /* 0x000000020900788c */ /* 0x000fc8000bf05270 */
[----:B------:R-:W-:Y:S02]  /*6f70*/  USEL UR9, UR9, URZ, UP0 ;  /* 0x0000003f09097287 */ /* 0x000fe40008000000 */
[----:B------:R-:W-:-:S04]  /*6f80*/  USEL UR38, URZ, 0x1, UP0 ;  /* 0x000000013f267887 */ /* 0x000fc80008000000 */
[----:B------:R-:W-:Y:S01]  /*6f90*/  ULOP3.LUT UR38, UR5, UR38, URZ, 0x3c, !UPT ;  /* 0x0000002605267292 */ /* 0x000fe2000f8e3c3f */
[----:B------:R-:W-:Y:S01]  /*6fa0*/  UMOV UR39, UR9 ;  /* 0x0000000900277c82 */ /* 0x000fe20008000000 */
[----:B------:R-:W-:Y:S10]  /*6fb0*/  @!P0 BRA `(.L_x_2398) ;  /* 0x0000000000048947 */ /* 0x000ff40003800000 */
[----:B------:R-:W-:Y:S01]  /*6fc0*/  BPT.TRAP 0x1 ;  /* 0x000000040000795c */ /* 0x000fe20000300000 */
.L_x_2398:
[----:B------:R-:W-:Y:S01]  /*6fd0*/  ULEA UR8, UR39, UR40, 0x3 ;  /* 0x0000002827087291 */ /* 0x000fe2000f8e183f */
[----:B------:R-:W-:-:S05]  /*6fe0*/  IMAD.U32 R11, RZ, RZ, UR38 ;  /* 0x00000026ff0b7e24 */ /* 0x000fca000f8e00ff */
[----:B------:R-:W-:-:S04]  /*6ff0*/  SHF.L.U32 R11, R11, 0x1f, RZ ;  /* 0x0000001f0b0b7819 */ /* 0x000fc800000006ff */
[----:B------:R0:W1:Y:S01]  /*7000*/  SYNCS.PHASECHK.TRANS64.TRYWAIT P1, [UR8+0x2a830], R11 ;  /* 0x02a8300bff0075a7 */ /* 0x0000620008020148 */
[----:B------:R-:W-:Y:S05]  /*7010*/  @!P0 BRA `(.L_x_2399) ;  /* 0x0000000000048947 */ /* 0x000fea0003800000 */
[----:B------:R-:W-:Y:S01]  /*7020*/  BPT.TRAP 0x1 ;  /* 0x000000040000795c */ /* 0x000fe20000300000 */
.L_x_2399:
[----:B-1----:R-:W-:Y:S05]  /*7030*/  @P1 BRA `(.L_x_2400) ;  /* 0x0000000000081947 */ /* 0x002fea0003800000 */
[----:B------:R-:W1:Y:S02]  /*7040*/  SYNCS.PHASECHK.TRANS64.TRYWAIT P1, [UR8+0x2a830], R11 ;  /* 0x02a8300bff0075a7 */ /* 0x000e640008020148 */
[----:B-1----:R-:W-:Y:S05]  /*7050*/  @!P1 BRA `(.L_x_2401) ;  /* 0x000000c000e89947 */ /* 0x002fea0003800000 */
.L_x_2400:
        /* <DEDUP_REMOVED lines=143> */
.L_x_2402:
[----:B------:R-:W-:Y:S01]  /*7950*/  ULEA UR8, UR6, UR40, 0x3 ;  /* 0x0000002806087291 */ /* 0x000fe2000f8e183f */
[----:B------:R-:W-:-:S04]  /*7960*/  MOV R0, UR5 ;  /* 0x0000000500007c02 */ /* 0x000fc80008000f00 */
[----:B------:R-:W-:-:S04]  /*7970*/  SHF.L.U32 R0, R0, 0x1f, RZ ;  /* 0x0000001f00007819 */ /* 0x000fc800000006ff */
[----:B------:R2:W3:Y:S01]  /*7980*/  SYNCS.PHASECHK.TRANS64.TRYWAIT P1, [UR8+0x2a850], R0 ;  /* 0x02a85000ff0075a7 */ /* 0x0004e20008020148 */
[----:B------:R-:W-:Y:S05]  /*7990*/  @!P0 BRA `(.L_x_2403) ;  /* 0x0000000000048947 */ /* 0x000fea0003800000 */
[----:B------:R-:W-:Y:S01]  /*79a0*/  BPT.TRAP 0x1 ;  /* 0x000000040000795c */ /* 0x000fe20000300000 */
.L_x_2403:
[----:B---3--:R-:W-:Y:S05]  /*79b0*/  @P1 BRA `(.L_x_2404) ;  /* 0x0000000000081947 */ /* 0x008fea0003800000 */
[----:B------:R-:W3:Y:S02]  /*79c0*/  SYNCS.PHASECHK.TRANS64.TRYWAIT P1, [UR8+0x2a850], R0 ;  /* 0x02a85000ff0075a7 */ /* 0x000ee40008020148 */
[----:B---3--:R-:W-:Y:S05]  /*79d0*/  @!P1 BRA `(.L_x_2405) ;  /* 0x000000b800a09947 */ /* 0x008fea0003800000 */
.L_x_2404:
        /* <DEDUP_REMOVED lines=37> */
.L_x_2406:
        /* <DEDUP_REMOVED lines=58> */
[----:B------:R-:W-:Y:S01]  /*7fd0*/  UMOV UR14, UR10 ;  /* 0x0000000a000e7c82 */ /* 0x000fe20008000000 */
[----:B------:R-:W1:Y:S01]  /*7fe0*/  S2UR UR6, SR_CgaCtaId ;  /* 0x00000000000679c3 */ /* 0x000e620000008800 */
[----:B------:R-:W-:-:S02]  /*7ff0*/  ULEA UR5, UR9, UR40, 0x3 ;  /* 0x0000002809057291 */ /* 0x000fc4000f8e183f */
[----:B------:R-:W3:Y:S01]  /*8000*/  MUFU.TANH R88, R88 ;  /* 0x0000005800587308 */ /* 0x000ee20000002400 */
[----:B--2---:R-:W-:Y:S01]  /*8010*/  FMNMX.FTZ R11, R21, R0, !PT ;  /* 0x00000000150b7209 */ /* 0x004fe20007810000 */
[----:B------:R-:W-:-:S06]  /*8020*/  UIADD3 UR5, UR5, 0x2a840, URZ ;  /* 0x0002a84005057890 */ /* 0x000fcc000fffe03f */
[----:B------:R-:W2:Y:S01]  /*8030*/  MUFU.TANH R140, R140 ;  /* 0x0000008c008c7308 */ /* 0x000ea20000002400 */
[----:B0-----:R-:W-:-:S07]  /*8040*/  FMNMX.FTZ R111, R139, R10, !PT ;  /* 0x0000000a8b6f7209 */ /* 0x001fce0007810000 */
[----:B------:R-:W0:Y:S01]  /*8050*/  MUFU.TANH R89, R89 ;  /* 0x0000005900597308 */ /* 0x000e220000002400 */
[----:B---3--:R-:W-:Y:S01]  /*8060*/  FMNMX.FTZ R0, R88, R11, !PT ;  /* 0x0000000b58007209 */ /* 0x008fe20007810000 */
[----:B-1----:R-:W-:-:S06]  /*8070*/  UPRMT UR5, UR6, 0x654, UR5 ;  /* 0x0000065406057896 */ /* 0x002fcc0008000005 */
[----:B------:R-:W1:Y:S01]  /*8080*/  MUFU.TANH R141, R141 ;  /* 0x0000008d008d7308 */ /* 0x000e620000002400 */
[----:B--2---:R-:W-:Y:S02]  /*8090*/  FMNMX.FTZ R10, R140, R111, !PT ;  /* 0x0000006f8c0a7209 */ /* 0x004fe40007810000 */
        /* <DEDUP_REMOVED lines=25> */
[----:B------:R-:W-:-:S06]  /*8230*/  FMUL.FTZ R111, R131, UR7 ;  /* 0x00000007836f7c20 */ /* 0x000fcc0008410000 */
        /* <DEDUP_REMOVED lines=31> */
[----:B0-----:R-:W-:Y:S01]  /*8430*/  FMNMX.FTZ R10, R116, R121, !PT ;  /* 0x00000079740a7209 */ /* 0x001fe20007810000 */
[----:B------:R-:W-:-:S06]  /*8440*/  FMUL.FTZ R121, R135, UR7 ;  /* 0x0000000787797c20 */ /* 0x000fcc0008410000 */
        /* <DEDUP_REMOVED lines=20> */
[----:B---3--:R-:W-:-:S05]  /*8590*/  FMNMX.FTZ R10, R121, R10, !PT ;  /* 0x0000000a790a7209 */ /* 0x008fca0007810000 */
[----:B------:R-:W0:Y:S01]  /*85a0*/  SHFL.BFLY PT, R125, R10, 0x2, 0x1f ;  /* 0x0c401f000a7d7f89 */ /* 0x000e2200000e0000 */
[----:B--2---:R-:W-:-:S05]  /*85b0*/  FMNMX.FTZ R124, R0, R11, !PT ;  /* 0x0000000b007c7209 */ /* 0x004fca0007810000 */
[----:B------:R-:W1:Y:S01]  /*85c0*/  SHFL.BFLY PT, R11, R124, 0x1, 0x1f ;  /* 0x0c201f007c0b7f89 */ /* 0x000e6200000e0000 */
[----:B0-----:R-:W-:-:S05]  /*85d0*/  FMNMX.FTZ R125, R10, R125, !PT ;  /* 0x0000007d0a7d7209 */ /* 0x001fca0007810000 */
[----:B------:R-:W0:Y:S01]  /*85e0*/  SHFL.BFLY PT, R12, R125, 0x1, 0x1f ;  /* 0x0c201f007d0c7f89 */ /* 0x000e2200000e0000 */
[----:B-1----:R-:W-:-:S05]  /*85f0*/  FMNMX.FTZ R11, R124, R11, !PT ;  /* 0x0000000b7c0b7209 */ /* 0x002fca0007810000 */
[C---:B------:R-:W-:Y:S01]  /*8600*/  FADD.FTZ R14, -R11.reuse, R14 ;  /* 0x0000000e0b0e7221 */ /* 0x040fe20000010100 */
[----:B------:R-:W-:-:S03]  /*8610*/  FMUL.FTZ R126, R11, UR14 ;  /* 0x0000000e0b7e7c20 */ /* 0x000fc60008410000 */
[----:B------:R-:W-:Y:S01]  /*8620*/  FMUL.FTZ R14, R14, UR14 ;  /* 0x0000000e0e0e7c20 */ /* 0x000fe20008410000 */
[--C-:B------:R-:W-:Y:S01]  /*8630*/  FFMA.FTZ R156, R136, UR14, -R126.reuse ;  /* 0x0000000e889c7c23 */ /* 0x100fe2000801087e */
[--C-:B------:R-:W-:Y:S01]  /*8640*/  FFMA.FTZ R158, R138, UR14, -R126.reuse ;  /* 0x0000000e8a9e7c23 */ /* 0x100fe2000801087e */
[--C-:B------:R-:W-:Y:S01]  /*8650*/  FFMA.FTZ R152, R140, UR14, -R126.reuse ;  /* 0x0000000e8c987c23 */ /* 0x100fe2000801087e */
[----:B------:R1:W-:Y:S01]  /*8660*/  MUFU.EX2 R10, R14 ;  /* 0x0000000e000a7308 */ /* 0x0003e20000000800 */
[--C-:B------:R-:W-:Y:S01]  /*8670*/  FFMA.FTZ R127, R141, UR14, -R126.reuse ;  /* 0x0000000e8d7f7c23 */ /* 0x100fe2000801087e */
        /* <DEDUP_REMOVED lines=8> */
[----:B0-----:R-:W-:Y:S01]  /*8700*/  FMNMX.FTZ R12, R125, R12, !PT ;  /* 0x0000000c7d0c7209 */ /* 0x001fe20007810000 */
[--C-:B------:R-:W-:Y:S01]  /*8710*/  FFMA.FTZ R125, R139, UR14, -R126.reuse ;  /* 0x0000000e8b7d7c23 */ /* 0x100fe2000801087e */
[--C-:B------:R-:W-:Y:S01]  /*8720*/  FFMA.FTZ R109, R109, UR14, -R126.reuse ;  /* 0x0000000e6d6d7c23 */ /* 0x100fe2000801087e */
[--C-:B------:R-:W-:Y:S01]  /*8730*/  FFMA.FTZ R146, R112, UR14, -R126.reuse ;  /* 0x0000000e70927c23 */ /* 0x100fe2000801087e */
[--C-:B------:R-:W-:Y:S01]  /*8740*/  FFMA.FTZ R113, R113, UR14, -R126.reuse ;  /* 0x0000000e71717c23 */ /* 0x100fe2000801087e */
[C---:B------:R-:W-:Y:S01]  /*8750*/  FADD.FTZ R0, -R12.reuse, R13 ;  /* 0x0000000d0c007221 */ /* 0x040fe20000010100 */
[----:B-1----:R-:W-:Y:S01]  /*8760*/  FMUL.FTZ R14, R12, UR14 ;  /* 0x0000000e0c0e7c20 */ /* 0x002fe20008410000 */
[----:B------:R-:W-:Y:S01]  /*8770*/  FFMA.FTZ R13, R137, UR14, -R126 ;  /* 0x0000000e890d7c23 */ /* 0x000fe2000801087e */
        /* <DEDUP_REMOVED lines=19> */
[----:B------:R-:W-:Y:S01]  /*88b0*/  FFMA.FTZ R100, R100, UR14, -R14 ;  /* 0x0000000e64647c23 */ /* 0x000fe2000801080e */
[----:B------:R-:W-:Y:S01]  /*88c0*/  FFMA.FTZ R140, R114, UR14, -R126 ;  /* 0x0000000e728c7c23 */ /* 0x000fe2000801087e */
[----:B------:R-:W-:Y:S01]  /*88d0*/  FFMA.FTZ R141, R101, UR14, -R14 ;  /* 0x0000000e658d7c23 */ /* 0x000fe2000801080e */
[----:B------:R-:W-:Y:S01]  /*88e0*/  FFMA.FTZ R115, R115, UR14, -R126 ;  /* 0x0000000e73737c23 */ /* 0x000fe2000801087e */
[----:B------:R-:W-:Y:S01]  /*88f0*/  FFMA.FTZ R102, R102, UR14, -R14 ;  /* 0x0000000e66667c23 */ /* 0x000fe2000801080e */
[----:B------:R-:W1:Y:S01]  /*8900*/  MUFU.EX2 R157, R157 ;  /* 0x0000009d009d7308 */ /* 0x000e620000000800 */
[----:B0-----:R-:W-:Y:S01]  /*8910*/  FFMA.FTZ R9, R10, R9, R13 ;  /* 0x000000090a097223 */ /* 0x001fe2000001000d */
[----:B------:R-:W-:Y:S01]  /*8920*/  FFMA.FTZ R142, R116, UR14, -R126 ;  /* 0x0000000e748e7c23 */ /* 0x000fe2000801087e */
[----:B------:R-:W-:Y:S01]  /*8930*/  FFMA.FTZ R143, R103, UR14, -R14 ;  /* 0x0000000e678f7c23 */ /* 0x000fe2000801080e */
[----:B------:R-:W-:Y:S01]  /*8940*/  FFMA.FTZ R117, R117, UR14, -R126 ;  /* 0x0000000e75757c23 */ /* 0x000fe2000801087e */
[----:B------:R-:W-:Y:S01]  /*8950*/  FADD.FTZ R9, R156, R9 ;  /* 0x000000099c097221 */ /* 0x000fe20000010000 */
[----:B------:R-:W-:Y:S01]  /*8960*/  FFMA.FTZ R104, R104, UR14, -R14 ;  /* 0x0000000e68687c23 */ /* 0x000fe2000801080e */
[----:B------:R-:W-:Y:S01]  /*8970*/  FFMA.FTZ R136, R118, UR14, -R126 ;  /* 0x0000000e76887c23 */ /* 0x000fe2000801087e */
[----:B------:R-:W0:Y:S01]  /*8980*/  MUFU.EX2 R20, R20 ;  /* 0x0000001400147308 */ /* 0x000e220000000800 */
[----:B------:R-:W-:Y:S01]  /*8990*/  FADD.FTZ R106, R158, R9 ;  /* 0x000000099e6a7221 */ /* 0x000fe20000010000 */
[----:B------:R-:W-:Y:S01]  /*89a0*/  FFMA.FTZ R110, R110, UR14, -R14 ;  /* 0x0000000e6e6e7c23 */ /* 0x000fe2000801080e */
[----:B------:R-:W-:Y:S01]  /*89b0*/  FFMA.FTZ R119, R119, UR14, -R126 ;  /* 0x0000000e77777c23 */ /* 0x000fe2000801087e */
[----:B------:R-:W-:Y:S01]  /*89c0*/  FFMA.FTZ R111, R111, UR14, -R14 ;  /* 0x0000000e6f6f7c23 */ /* 0x000fe2000801080e */
[----:B------:R-:W-:Y:S01]  /*89d0*/  FFMA.FTZ R138, R122, UR14, -R126 ;  /* 0x0000000e7a8a7c23 */ /* 0x000fe2000801087e */
[----:B------:R-:W-:Y:S01]  /*89e0*/  FFMA.FTZ R120, R120, UR14, -R14 ;  /* 0x0000000e78787c23 */ /* 0x000fe2000801080e */
[----:B------:R-:W-:Y:S01]  /*89f0*/  FFMA.FTZ R123, R123, UR14, -R126 ;  /* 0x0000000e7b7b7c23 */ /* 0x000fe2000801087e */
[----:B------:R-:W2:Y:S01]  /*8a00*/  MUFU.EX2 R159, R159 ;  /* 0x0000009f009f7308 */ /* 0x000ea20000000800 */
[----:B-1----:R-:W-:Y:S01]  /*8a10*/  FFMA.FTZ R15, R0, R8, R157 ;  /* 0x00000008000f7223 */ /* 0x002fe2000001009d */
[----:B------:R-:W-:-:S06]  /*8a20*/  FFMA.FTZ R14, R121, UR14, -R14 ;  /* 0x0000000e790e7c23 */ /* 0x000fcc000801080e */
        /* <DEDUP_REMOVED lines=88> */
.L_x_2407:
        /* <DEDUP_REMOVED lines=36> */
.L_x_2397:
        /* <DEDUP_REMOVED lines=67> */
.L_x_2409:
[----:B------:R-:W-:Y:S01]  /*9620*/  ULEA UR5, UR39, UR40, 0x3 ;  /* 0x0000002827057291 */ /* 0x000fe2000f8e183f */
[----:B------:R-:W-:-:S05]  /*9630*/  IMAD.U32 R0, RZ, RZ, UR38 ;  /* 0x00000026ff007e24 */ /* 0x000fca000f8e00ff */
[----:B------:R-:W-:-:S04]  /*9640*/  SHF.L.U32 R0, R0, 0x1f, RZ ;  /* 0x0000001f00007819 */ /* 0x000fc800000006ff */
[----:B------:R0:W1:Y:S01]  /*9650*/  SYNCS.PHASECHK.TRANS64.TRYWAIT P1, [UR5+0x2a850], R0 ;  /* 0x02a85000ff0075a7 */ /* 0x0000620008020145 */
[----:B------:R-:W-:Y:S05]  /*9660*/  @!P0 BRA `(.L_x_2410) ;  /* 0x0000000000048947 */ /* 0x000fea0003800000 */
[----:B------:R-:W-:Y:S01]  /*9670*/  BPT.TRAP 0x1 ;  /* 0x000000040000795c */ /* 0x000fe20000300000 */
.L_x_2410:
[----:B-1----:R-:W-:Y:S05]  /*9680*/  @P1 BRA `(.L_x_2411) ;  /* 0x0000000000081947 */ /* 0x002fea0003800000 */
[----:B------:R-:W1:Y:S02]  /*9690*/  SYNCS.PHASECHK.TRANS64.TRYWAIT P1, [UR5+0x2a850], R0 ;  /* 0x02a85000ff0075a7 */ /* 0x000e640008020145 */
[----:B-1----:R-:W-:Y:S05]  /*96a0*/  @!P1 BRA `(.L_x_2412) ;  /* 0x0000009c00849947 */ /* 0x002fea0003800000 */
.L_x_2411:
[----:B------:R-:W-:Y:S01]  /*96b0*/  UIADD3 UR40, UR40, 0x400, URZ ;  /* 0x0000040028287890 */ /* 0x000fe2000fffe03f */
[----:B------:R-:W-:Y:S01]  /*96c0*/  WARPGROUP.ARRIVE ;  /* 0x00000000000079c5 */ /* 0x000fe20000000000 */
[----:B------:R-:W-:Y:S01]  /*96d0*/  UMOV UR7, 0x40000040 ;  /* 0x4000004000077882 */ /* 0x000fe20000000000 */
[----:B01----:R-:W0:Y:S01]  /*96e0*/  SHFL.BFLY PT, R0, R9, 0x2, 0x1f ;  /* 0x0c401f0009007f89 */ /* 0x003e2200000e0000 */
[----:B------:R-:W-:Y:S01]  /*96f0*/  USHF.R.U32.HI UR40, URZ, 0x4, UR40 ;  /* 0x000000043f287899 */ /* 0x000fe20008011628 */
[----:B------:R-:W-:Y:S02]  /*9700*/  IMAD.U32 R7, RZ, RZ, UR14 ;  /* 0x0000000eff077e24 */ /* 0x000fe4000f8e00ff */
[----:B------:R-:W1:Y:S01]  /*9710*/  SHFL.BFLY PT, R3, R8, 0x2, 0x1f ;  /* 0x0c401f0008037f89 */ /* 0x000e6200000e0000 */
[----:B------:R-:W-:Y:S01]  /*9720*/  ULOP3.LUT UR40, UR40, 0x3fff, URZ, 0xc0, !UPT ;  /* 0x00003fff28287892 */ /* 0x000fe2000f8ec03f */
[----:B------:R-:W-:-:S03]  /*9730*/  IMAD.MOV.U32 R96, RZ, RZ, -0x800000 ;  /* 0xff800000ff607424 */ /* 0x000fc600078e00ff */
[----:B------:R-:W-:-:S04]  /*9740*/  ULOP3.LUT UR4, UR40, 0x3000000, URZ, 0xfc, !UPT ;  /* 0x0300000028047892 */ /* 0x000fc8000f8efc3f */
[----:B------:R-:W-:-:S07]  /*9750*/  UIMAD UR4, UR39, 0x600, UR4 ;  /* 0x00000600270478a4 */ /* 0x000fce000f8e0204 */
[----:B------:R-:W-:Y:S02]  /*9760*/  UMOV UR6, UR4 ;  /* 0x0000000400067c82 */ /* 0x000fe40008000000 */
[----:B------:R-:W-:Y:S01]  /*9770*/  HGMMA.64x128x16.F32 R24, R156, gdesc[UR4].tnspB, R24, gsb0 ;  /* 0x41e000049c187df0 */ /* 0x000fe20008000818 */
[----:B------:R-:W-:Y:S01]  /*9780*/  UIADD3 UR6, UR4, 0x80, URZ ;  /* 0x0000008004067890 */ /* 0x000fe2000fffe03f */
[----:B0-----:R-:W-:Y:S01]  /*9790*/  FADD.FTZ R0, R0, R9 ;  /* 0x0000000900007221 */ /* 0x001fe20000010000 */
[----:B------:R-:W-:Y:S01]  /*97a0*/  UMOV UR7, 0x40000040 ;  /* 0x4000004000077882 */ /* 0x000fe20000000000 */
[----:B-1----:R-:W-:Y:S01]  /*97b0*/  FADD.FTZ R2, R3, R8 ;  /* 0x0000000803027221 */ /* 0x002fe20000010000 */
[----:B------:R-:W-:Y:S02]  /*97c0*/  IMAD.U32 R8, RZ, RZ, UR14 ;  /* 0x0000000eff087e24 */ /* 0x000fe4000f8e00ff */
[----:B------:R-:W0:Y:S04]  /*97d0*/  SHFL.BFLY PT, R3, R0, 0x1, 0x1f ;  /* 0x0c201f0000037f89 */ /* 0x000e2800000e0000 */
[----:B------:R-:W1:Y:S01]  /*97e0*/  SHFL.BFLY PT, R5, R2, 0x1, 0x1f ;  /* 0x0c201f0002057f89 */ /* 0x000e6200000e0000 */
[----:B0-----:R-:W-:Y:S01]  /*97f0*/  FADD.FTZ R10, R0, R3 ;  /* 0x00000003000a7221 */ /* 0x001fe20000010000 */
[----:B------:R-:W-:-:S02]  /*9800*/  IMAD.MOV.U32 R0, RZ, RZ, -0x800000 ;  /* 0xff800000ff007424 */ /* 0x000fc400078e00ff */
[----:B-1----:R-:W-:Y:S02]  /*9810*/  FADD.FTZ R13, R2, R5 ;  /* 0x00000005020d7221 */ /* 0x002fe40000010000 */
[----:B------:R-:W-:Y:S02]  /*9820*/  FSETP.NE.FTZ.AND P1, PT, R10, RZ, PT ;  /* 0x000000ff0a00720b */ /* 0x000fe40003f35000 */
[----:B------:R-:W-:Y:S02]  /*9830*/  CS2R R4, SRZ ;  /* 0x0000000000047805 */ /* 0x000fe4000001ff00 */
        /* <DEDUP_REMOVED lines=35> */
[----:B0-23--:R-:W-:Y:S05]  /*9a70*/  @!P0 BRA `(.L_x_2413) ;  /* 0x0000000000048947 */ /* 0x00dfea0003800000 */
[----:B------:R-:W-:Y:S01]  /*9a80*/  BPT.TRAP 0x1 ;  /* 0x000000040000795c */ /* 0x000fe20000300000 */
.L_x_2413:
        /* <DEDUP_REMOVED lines=18> */
[-C--:B------:R-:W-:Y:S01]  /*9bb0*/  FMUL.FTZ R49, R49, R4.reuse ;  /* 0x0000000431317220 */ /* 0x080fe20000410000 */
[----:B------:R-:W-:Y:S01]  /*9bc0*/  MOV R180, UR6 ;  /* 0x0000000600b47c02 */ /* 0x000fe20008000f00 */
        /* <DEDUP_REMOVED lines=57> */
.L_x_2377:
        /* <DEDUP_REMOVED lines=12> */
[----:B------:R-:W-:Y:S01]  /*a020*/  ULDC.64 UR10, c[0x0][0xc00] ;  /* 0x00030000000a7ab9 */ /* 0x000fe20000000a00 */
[----:B------:R-:W-:Y:S02]  /*a030*/  R2UR UR14, R161 ;  /* 0x00000000a10e72ca */ /* 0x000fe400000e0000 */
[----:B------:R-:W-:Y:S02]  /*a040*/  R2UR UR13, R179 ;  /* 0x00000000b30d72ca */ /* 0x000fe400000e0000 */
[----:B------:R-:W-:Y:S02]  /*a050*/  R2UR UR15, R160 ;  /* 0x00000000a00f72ca */ /* 0x000fe400000e0000 */
[----:B------:R-:W-:-:S07]  /*a060*/  R2UR UR19, R177 ;  /* 0x00000000b11372ca */ /* 0x000fce00000e0000 */
[----:B------:R-:W-:Y:S02]  /*a070*/  USHF.L.U32 UR4, UR14, 0x2, URZ ;  /* 0x000000020e047899 */ /* 0x000fe4000800063f */
[----:B------:R-:W-:Y:S02]  /*a080*/  USHF.L.U64.HI UR12, UR14, 0x2, UR13 ;  /* 0x000000020e0c7899 */ /* 0x000fe4000801020d */
[----:B------:R-:W-:-:S04]  /*a090*/  UIADD3 UR7, UP0, UR4, UR10, URZ ;  /* 0x0000000a04077290 */ /* 0x000fc8000ff1e03f */
[----:B------:R-:W-:Y:S01]  /*a0a0*/  UIADD3.X UR8, UR12, UR11, URZ, UP0, !UPT ;  /* 0x0000000b0c087290 */ /* 0x000fe200087fe43f */
        /* <DEDUP_REMOVED lines=26> */
[----:B------:R-:W-:Y:S02]  /*a250*/  LOP3.LUT R30, R7, R8, RZ, 0x3c, !PT ;  /* 0x00000008071e7212 */ /* 0x000fe400078e3cff */
[----:B------:R-:W-:Y:S02]  /*a260*/  SHF.R.U64 R6, R6, 0x3, RZ ;  /* 0x0000000306067819 */ /* 0x000fe400000012ff */
[----:B------:R-:W-:-:S02]  /*a270*/  SHF.R.U64 R10, R10, 0x3, RZ ;  /* 0x000000030a0a7819 */ /* 0x000fc400000012ff */
[----:B------:R-:W-:Y:S02]  /*a280*/  LOP3.LUT R8, R101, 0x380, RZ, 0xc0, !PT ;  /* 0x0000038065087812 */ /* 0x000fe400078ec0ff */
[----:B------:R-:W-:Y:S02]  /*a290*/  SHF.R.U64 R12, R12, 0x3, RZ ;  /* 0x000000030c0c7819 */ /* 0x000fe400000012ff */
[----:B------:R-:W-:Y:S02]  /*a2a0*/  LOP3.LUT R32, R6, R23, RZ, 0x3c, !PT ;  /* 0x0000001706207212 */ /* 0x000fe400078e3cff */
[----:B------:R-:W-:Y:S02]  /*a2b0*/  LOP3.LUT R28, R10, R35, RZ, 0x3c, !PT ;  /* 0x000000230a1c7212 */ /* 0x000fe400078e3cff */
[----:B------:R-:W-:Y:S02]  /*a2c0*/  SHF.R.U64 R8, R8, 0x3, RZ ;  /* 0x0000000308087819 */ /* 0x000fe400000012ff */
[----:B------:R-:W-:-:S02]  /*a2d0*/  LOP3.LUT R10, R103, 0x380, RZ, 0xc0, !PT ;  /* 0x00000380670a7812 */ /* 0x000fc400078ec0ff */
[----:B------:R-:W-:Y:S02]  /*a2e0*/  LOP3.LUT R23, R34, 0x380, RZ, 0xc0, !PT ;  /* 0x0000038022177812 */ /* 0x000fe400078ec0ff */
[----:B------:R-:W-:Y:S02]  /*a2f0*/  LOP3.LUT R14, R12, R99, RZ, 0x3c, !PT ;  /* 0x000000630c0e7212 */ /* 0x000fe400078e3cff */
[----:B------:R-:W-:Y:S02]  /*a300*/  LOP3.LUT R12, R8, R101, RZ, 0x3c, !PT ;  /* 0x00000065080c7212 */ /* 0x000fe400078e3cff */
[----:B------:R-:W-:Y:S02]  /*a310*/  SHF.R.U64 R10, R10, 0x3, RZ ;  /* 0x000000030a0a7819 */ /* 0x000fe400000012ff */
[----:B------:R-:W-:Y:S02]  /*a320*/  SHF.R.U64 R23, R23, 0x3, RZ ;  /* 0x0000000317177819 */ /* 0x000fe400000012ff */
[----:B------:R-:W-:-:S02]  /*a330*/  MOV R26, R4 ;  /* 0x00000004001a7202 */ /* 0x000fc40000000f00 */
[----:B------:R-:W-:Y:S02]  /*a340*/  F2FP.F16.F32.PACK_AB R4, R3, R2 ;  /* 0x000000020304723e */ /* 0x000fe400000000ff */
[----:B------:R-:W-:Y:S02]  /*a350*/  F2FP.F16.F32.PACK_AB R5, R91, R90 ;  /* 0x0000005a5b05723e */ /* 0x000fe400000000ff */
[----:B------:R-:W-:Y:S02]  /*a360*/  F2FP.F16.F32.PACK_AB R6, R21, R20 ;  /* 0x000000141506723e */ /* 0x000fe400000000ff */
[----:B------:R-:W-:Y:S02]  /*a370*/  F2FP.F16.F32.PACK_AB R7, R93, R92 ;  /* 0x0000005c5d07723e */ /* 0x000fe400000000ff */
[----:B------:R-:W-:Y:S02]  /*a380*/  MOV R99, R14 ;  /* 0x0000000e00637202 */ /* 0x000fe40000000f00 */
[----:B------:R-:W-:Y:S01]  /*a390*/  MOV R98, R12 ;  /* 0x0000000c00627202 */ /* 0x000fe20000000f00 */
[----:B------:R0:W-:Y:S01]  /*a3a0*/  STSM.16.M88.4 [R26], R4 ;  /* 0x000000041a007844 */ /* 0x0001e20000000200 */
[----:B------:R-:W-:-:S02]  /*a3b0*/  LOP3.LUT R10, R10, R103, RZ, 0x3c, !PT ;  /* 0x000000670a0a7212 */ /* 0x000fc400078e3cff */
        /* <DEDUP_REMOVED lines=15> */
[----:B------:R-:W-:Y:S01]  /*a4b0*/  STSM.16.M88.4 [R101], R28 ;  /* 0x0000001c65007844 */ /* 0x000fe20000000200 */
[----:B------:R-:W-:Y:S02]  /*a4c0*/  F2FP.F16.F32.PACK_AB R34, R53, R52 ;  /* 0x000000343522723e */ /* 0x000fe400000000ff */
        /* <DEDUP_REMOVED lines=14> */
[----:B------:R-:W-:Y:S01]  /*a5b0*/  F2FP.F16.F32.PACK_AB R12, R73, R72 ;  /* 0x00000048490c723e */ /* 0x000fe200000000ff */
[----:B------:R-:W-:Y:S01]  /*a5c0*/  ULDC.64 UR8, c[0x0][0xc08] ;  /* 0x0003020000087ab9 */ /* 0x000fe20000000a00 */
        /* <DEDUP_REMOVED lines=13> */
[----:B------:R-:W-:-:S07]  /*a6a0*/  ISETP.NE.AND.EX P0, PT, RZ, UR11, PT, P0 ;  /* 0x0000000bff007c0c */ /* 0x000fce000bf05300 */
        /* <DEDUP_REMOVED lines=20> */
[----:B------:R-:W-:Y:S01]  /*a7f0*/  VIADD R11, R18, UR42 ;  /* 0x0000002a120b7c36 */ /* 0x000fe20008000000 */
[----:B------:R-:W-:Y:S01]  /*a800*/  UISETP.NE.U32.AND UP0, UPT, UR10, URZ, UPT ;  /* 0x0000003f0a00728c */ /* 0x000fe2000bf05070 */
[----:B------:R0:W5:Y:S01]  /*a810*/  @P4 LDG.E R23, desc[UR36][R4.64] ;  /* 0x0000002404174981 */ /* 0x000162000c1e1900 */
[----:B------:R-:W-:Y:S01]  /*a820*/  UMOV UR4, URZ ;  /* 0x0000003f00047c82 */ /* 0x000fe20008000000 */
[----:B------:R-:W-:Y:S01]  /*a830*/  USEL UR16, UR15, URZ, UP1 ;  /* 0x0000003f0f107287 */ /* 0x000fe20008800000 */
[----:B------:R-:W-:Y:S01]  /*a840*/  IMAD.MOV.U32 R7, RZ, RZ, R11 ;  /* 0x000000ffff077224 */ /* 0x000fe200078e000b */
[----:B------:R-:W-:-:S04]  /*a850*/  UISETP.NE.AND.EX UP0, UPT, UR11, URZ, UPT, UP0 ;  /* 0x0000003f0b00728c */ /* 0x000fc8000bf05300 */
[----:B------:R-:W-:Y:S01]  /*a860*/  USEL UR7, UR14, URZ, !UP0 ;  /* 0x0000003f0e077287 */ /* 0x000fe2000c000000 */
[----:B------:R-:W-:Y:S01]  /*a870*/  ULDC.64 UR10, c[0x0][UR18+0x220] ;  /* 0x00008800120a7abb */ /* 0x000fe20008000a00 */
[----:B------:R-:W-:Y:S01]  /*a880*/  USEL UR17, UR13, URZ, !UP0 ;  /* 0x0000003f0d117287 */ /* 0x000fe2000c000000 */
[----:B0-----:R-:W-:Y:S01]  /*a890*/  @P1 IMAD.HI.U32 R4, R11, R6, RZ ;  /* 0x000000060b041227 */ /* 0x001fe200078e00ff */
[----:B------:R-:W-:Y:S01]  /*a8a0*/  ULDC.64 UR8, c[0x0][UR18+0x218] ;  /* 0x0000860012087abb */ /* 0x000fe20008000a00 */
[----:B------:R-:W-:Y:S01]  /*a8b0*/  UIMAD UR11, UR11, UR7, URZ ;  /* 0x000000070b0b72a4 */ /* 0x000fe2000f8e023f */
[----:B------:R-:W-:Y:S01]  /*a8c0*/  ULDC.64 UR12, c[0x0][UR18+0x228] ;  /* 0x00008a00120c7abb */ /* 0x000fe20008000a00 */
[----:B------:R-:W-:Y:S02]  /*a8d0*/  UIMAD.WIDE.U32 UR14, UR8, UR19, URZ ;  /* 0x00000013080e72a5 */ /* 0x000fe4000f8e003f */
[----:B------:R-:W-:Y:S01]  /*a8e0*/  UIMAD UR19, UR9, UR19, URZ ;  /* 0x00000013091372a4 */ /* 0x000fe2000f8e023f */
[----:B-1----:R-:W-:Y:S01]  /*a8f0*/  @P1 SHF.R.U32.HI R7, RZ, R9, R4 ;  /* 0x00000009ff071219 */ /* 0x002fe20000011604 */
[----:B------:R-:W-:-:S02]  /*a900*/  UIMAD.WIDE.U32 UR20, UR12, UR16, URZ ;  /* 0x000000100c1472a5 */ /* 0x000fc4000f8e003f */
[----:B------:R-:W-:Y:S02]  /*a910*/  UIMAD.WIDE.U32 UR8, UR10, UR7, URZ ;  /* 0x000000070a0872a5 */ /* 0x000fe4000f8e003f */
[----:B------:R-:W-:Y:S01]  /*a920*/  UIMAD UR12, UR13, UR16, URZ ;  /* 0x000000100d0c72a4 */ /* 0x000fe2000f8e023f */
[----:B------:R-:W-:Y:S01]  /*a930*/  IMAD.MOV R9, RZ, RZ, -R7 ;  /* 0x000000ffff097224 */ /* 0x000fe200078e0a07 */
[----:B------:R-:W-:Y:S01]  /*a940*/  UIMAD UR11, UR10, UR17, UR11 ;  /* 0x000000110a0b72a4 */ /* 0x000fe2000f8e020b */
[----:B------:R-:W-:Y:S01]  /*a950*/  MOV R4, UR20 ;  /* 0x0000001400047c02 */ /* 0x000fe20008000f00 */
[----:B------:R-:W-:Y:S02]  /*a960*/  UIADD3 UR12, UR21, UR12, URZ ;  /* 0x0000000c150c7290 */ /* 0x000fe4000fffe03f */
[----:B------:R-:W-:Y:S01]  /*a970*/  IMAD.U32 R5, RZ, RZ, UR21 ;  /* 0x00000015ff057e24 */ /* 0x000fe2000f8e00ff */
[----:B------:R-:W-:Y:S01]  /*a980*/  UIADD3 UR10, UR9, UR11, URZ ;  /* 0x0000000b090a7290 */ /* 0x000fe2000fffe03f */
[----:B------:R-:W-:Y:S01]  /*a990*/  IMAD R9, R26, R9, R11 ;  /* 0x000000091a097224 */ /* 0x000fe200078e020b */
[----:B------:R-:W-:Y:S01]  /*a9a0*/  UIADD3 UR19, UR15, UR19, URZ ;  /* 0x000000130f137290 */ /* 0x000fe2000fffe03f */
[----:B------:R-:W-:Y:S01]  /*a9b0*/  SHF.R.S32.HI R5, RZ, 0x1f, R7 ;  /* 0x0000001fff057819 */ /* 0x000fe20000011407 */
[----:B------:R-:W-:Y:S01]  /*a9c0*/  IMAD.U32 R8, RZ, RZ, UR12 ;  /* 0x0000000cff087e24 */ /* 0x000fe2000f8e00ff */
[----:B------:R-:W-:Y:S01]  /*a9d0*/  ULDC.64 UR12, c[0x0][0xba8] ;  /* 0x0002ea00000c7ab9 */ /* 0x000fe20000000a00 */
[----:B------:R-:W-:Y:S01]  /*a9e0*/  SHF.R.S32.HI R6, RZ, 0x1f, R9 ;  /* 0x0000001fff067819 */ /* 0x000fe20000011409 */
[----:B------:R-:W-:Y:S01]  /*a9f0*/  @!UP1 ULDC UR12, c[0x0][0xb50] ;  /* 0x0002d400000c9ab9 */ /* 0x000fe20000000800 */
[----:B------:R-:W-:Y:S01]  /*aa00*/  @!UP1 ULDC UR13, c[0x0][0xb54] ;  /* 0x0002d500000d9ab9 */ /* 0x000fe20000000800 */
[----:B--2---:R-:W-:-:S13]  /*aa10*/  @P0 R2UR UR4, R34 ;  /* 0x00000000220402ca */ /* 0x004fda00000e0000 */
[----:B------:R-:W-:Y:S02]  /*aa20*/  UIADD3 UR14, UP0, UP2, UR8, UR14, UR4 ;  /* 0x0000000e080e7290 */ /* 0x000fe4000fa1e004 */
[----:B------:R-:W-:Y:S01]  /*aa30*/  USHF.R.S32.HI UR11, URZ, 0x1f, UR4 ;  /* 0x0000001f3f0b7899 */ /* 0x000fe20008011404 */
[----:B------:R-:W-:-:S03]  /*aa40*/  ULDC.64 UR8, c[0x0][UR18+0x210] ;  /* 0x0000840012087abb */ /* 0x000fc60008000a00 */
[----:B------:R-:W-:Y:S01]  /*aa50*/  UIADD3.X UR10, UR10, UR19, UR11, UP0, UP2 ;  /* 0x000000130a0a7290 */ /* 0x000fe200087e440b */
[----:B------:R-:W-:Y:S01]  /*aa60*/  IADD3 R4, P2, P3, R7, UR14, R4 ;  /* 0x0000000e07047c10 */ /* 0x000fe2000fb5e004 */
[----:B------:R-:W-:-:S04]  /*aa70*/  IMAD R7, R9, UR9, RZ ;  /* 0x0000000909077c24 */ /* 0x000fc8000f8e02ff */
[----:B------:R-:W-:Y:S01]  /*aa80*/  IADD3.X R5, R5, UR10, R8, P2, P3 ;  /* 0x0000000a05057c10 */ /* 0x000fe200097e6408 */
[----:B------:R-:W-:Y:S02]  /*aa90*/  IMAD R7, R6, UR8, R7 ;  /* 0x0000000806077c24 */ /* 0x000fe4000f8e0207 */
        /* <DEDUP_REMOVED lines=9> */
.L_x_2416:
[----:B------:R-:W-:Y:S01]  /*ab30*/  SHFL.IDX PT, R4, R9, RZ, 0x1c1f ;  /* 0x001c1fff09047589 */ /* 0x000fe200000e0000 */
[----:B------:R-:W-:Y:S01]  /*ab40*/  VIADD R12, R198, UR42 ;  /* 0x0000002ac60c7c36 */ /* 0x000fe20008000000 */
[----:B------:R-:W-:Y:S01]  /*ab50*/  LOP3.LUT P0, RZ, R181, 0x3, RZ, 0xc0, !PT ;  /* 0x00000003b5ff7812 */ /* 0x000fe2000780c0ff */
[----:B-----5:R-:W-:Y:S01]  /*ab60*/  IMAD R23, R23, R26, RZ ;  /* 0x0000001a17177224 */ /* 0x020fe200078e02ff */
[----:B------:R-:W0:Y:S01]  /*ab70*/  SHFL.IDX PT, R5, R10, RZ, 0x1c1f ;  /* 0x001c1fff0a057589 */ /* 0x000e2200000e0000 */
[C---:B------:R-:W-:Y:S01]  /*ab80*/  VIADD R8, R12.reuse, 0x8 ;  /* 0x000000080c087836 */ /* 0x040fe20000000000 */
[----:B------:R-:W-:Y:S02]  /*ab90*/  PLOP3.LUT P3, PT, PT, PT, UP1, 0x80, 0x0 ;  /* 0x000000000000781c */ /* 0x000fe40003f6f018 */
[----:B------:R-:W-:Y:S01]  /*aba0*/  SHFL.IDX PT, R6, R9, 0x1, 0x1c1f ;  /* 0x003c1f0009067f89 */ /* 0x000fe200000e0000 */
[-C--:B------:R-:W-:Y:S02]  /*abb0*/  ISETP.GE.OR P2, PT, R12, R23.reuse, P0 ;  /* 0x000000170c00720c */ /* 0x080fe40000746670 */
[-C--:B------:R-:W-:Y:S01]  /*abc0*/  ISETP.GE.OR P0, PT, R8, R23.reuse, P0 ;  /* 0x000000170800720c */ /* 0x080fe20000706670 */
[----:B------:R-:W1:Y:S10]  /*abd0*/  SHFL.IDX PT, R7, R10, 0x1, 0x1c1f ;  /* 0x003c1f000a077f89 */ /* 0x000e7400000e0000 */
[----:B0-----:R0:W-:Y:S01]  /*abe0*/  @!P2 ST.E desc[UR36][R4.64], R96 ;  /* 0x000000600400a985 */ /* 0x0011e2000c101924 */
[----:B------:R-:W-:-:S03]  /*abf0*/  ISETP.GE.AND P2, PT, R12, R23, PT ;  /* 0x000000170c00720c */ /* 0x000fc60003f46270 */
[----:B-1----:R0:W-:Y:S01]  /*ac00*/  @!P0 ST.E desc[UR36][R6.64], R0 ;  /* 0x0000000006008985 */ /* 0x0021e2000c101924 */
[----:B------:R-:W-:Y:S01]  /*ac10*/  ISETP.GE.AND P0, PT, R8, R23, PT ;  /* 0x000000170800720c */ /* 0x000fe20003f06270 */
[----:B------:R-:W-:-:S12]  /*ac20*/  @P3 BRA `(.L_x_2417) ;  /* 0x00000008008c3947 */ /* 0x000fd80003800000 */
[----:B------:R-:W-:Y:S01]  /*ac30*/  IMAD R3, R178, 0x40, R16 ;  /* 0x00000040b2037824 */ /* 0x000fe200078e0210 */
[----:B------:R-:W-:Y:S01]  /*ac40*/  ULDC.64 UR12, c[0x0][0xaa0] ;  /* 0x0002a800000c7ab9 */ /* 0x000fe20000000a00 */
[----:B------:R-:W-:Y:S02]  /*ac50*/  R2UR UR14, R177 ;  /* 0x00000000b10e72ca */ /* 0x000fe400000e0000 */
[----:B------:R-:W-:-:S03]  /*ac60*/  IMAD.WIDE R24, R3, 0x2, R24 ;  /* 0x0000000203187825 */ /* 0x000fc600078e0218 */
[C---:B------:R-:W-:Y:S02]  /*ac70*/  IADD3 R9, P6, R24.reuse, 0x1000, RZ ;  /* 0x0000100018097810 */ /* 0x040fe40007fde0ff */
[C---:B------:R-:W-:Y:S02]  /*ac80*/  IADD3 R13, P5, R24.reuse, 0x2000, RZ ;  /* 0x00002000180d7810 */ /* 0x040fe40007fbe0ff */
[----:B------:R-:W-:Y:S02]  /*ac90*/  LOP3.LUT R8, R9, 0x380, RZ, 0xc0, !PT ;  /* 0x0000038009087812 */ /* 0x000fe400078ec0ff */
[----:B------:R-:W-:Y:S02]  /*aca0*/  IADD3 R29, P4, R24, 0x3000, RZ ;  /* 0x00003000181d7810 */ /* 0x000fe40007f9e0ff */
[----:B------:R-:W-:Y:S02]  /*acb0*/  SHF.R.U64 R8, R8, 0x3, RZ ;  /* 0x0000000308087819 */ /* 0x000fe400000012ff */
[----:B------:R-:W-:-:S02]  /*acc0*/  IADD3 R33, P3, R24, 0x4000, RZ ;  /* 0x0000400018217810 */ /* 0x000fc40007f7e0ff */
[----:B------:R-:W-:Y:S02]  /*acd0*/  LOP3.LUT R8, R8, R9, RZ, 0x3c, !PT ;  /* 0x0000000908087212 */ /* 0x000fe400078e3cff */
[----:B------:R-:W-:Y:S02]  /*ace0*/  IADD3.X R9, RZ, R25, RZ, P6, !PT ;  /* 0x00000019ff097210 */ /* 0x000fe400037fe4ff */
[C---:B------:R-:W-:Y:S02]  /*acf0*/  IADD3 R3, P6, R24.reuse, 0x7000, RZ ;  /* 0x0000700018037810 */ /* 0x040fe40007fde0ff */
[C---:B------:R-:W-:Y:S02]  /*ad00*/  IADD3 R37, P2, R24.reuse, 0x5000, RZ ;  /* 0x0000500018257810 */ /* 0x040fe40007f5e0ff */
[C---:B------:R-:W-:Y:S01]  /*ad10*/  IADD3 R41, P0, R24.reuse, 0x6000, RZ ;  /* 0x0000600018297810 */ /* 0x040fe20007f1e0ff */
[----:B------:R-:W-:Y:S01]  /*ad20*/  IMAD.X R45, RZ, RZ, R25, P6 ;  /* 0x000000ffff2d7224 */ /* 0x000fe200030e0619 */
[----:B0-----:R-:W-:Y:S01]  /*ad30*/  LOP3.LUT R5, R24, 0x380, RZ, 0xc0, !PT ;  /* 0x0000038018057812 */ /* 0x001fe200078ec0ff */
[----:B------:R-:W-:Y:S01]  /*ad40*/  UIMAD UR10, UR11, UR12, URZ ;  /* 0x0000000c0b0a72a4 */ /* 0x000fe2000f8e023f */
[----:B------:R-:W-:Y:S01]  /*ad50*/  LOP3.LUT R0, R3, 0x380, RZ, 0xc0, !PT ;  /* 0x0000038003007812 */ /* 0x000fe200078ec0ff */
[----:B------:R-:W-:Y:S01]  /*ad60*/  UIMAD.WIDE.U32 UR8, UR4, UR12, URZ ;  /* 0x0000000c040872a5 */ /* 0x000fe2000f8e003f */
[----:B------:R-:W-:Y:S01]  /*ad70*/  LOP3.LUT R12, R13, 0x380, RZ, 0xc0, !PT ;  /* 0x000003800d0c7812 */ /* 0x000fe200078ec0ff */
[----:B------:R-:W5:Y:S01]  /*ad80*/  LD.E.128 R8, desc[UR36][R8.64] ;  /* 0x0000002408087980 */ /* 0x000f62000c101d00 */
[----:B------:R-:W-:-:S02]  /*ad90*/  LOP3.LUT R28, R29, 0x380, RZ, 0xc0, !PT ;  /* 0x000003801d1c7812 */ /* 0x000fc400078ec0ff */
[----:B------:R-:W-:Y:S02]  /*ada0*/  LOP3.LUT R32, R33, 0x380, RZ, 0xc0, !PT ;  /* 0x0000038021207812 */ /* 0x000fe400078ec0ff */
[----:B------:R-:W-:Y:S02]  /*adb0*/  LOP3.LUT R36, R37, 0x380, RZ, 0xc0, !PT ;  /* 0x0000038025247812 */ /* 0x000fe400078ec0ff */
[----:B------:R-:W-:Y:S02]  /*adc0*/  LOP3.LUT R40, R41, 0x380, RZ, 0xc0, !PT ;  /* 0x0000038029287812 */ /* 0x000fe400078ec0ff */
[----:B------:R-:W-:Y:S02]  /*add0*/  SHF.R.U64 R5, R5, 0x3, RZ ;  /* 0x0000000305057819 */ /* 0x000fe400000012ff */
[----:B------:R-:W-:Y:S02]  /*ade0*/  SHF.R.U64 R0, R0, 0x3, RZ ;  /* 0x0000000300007819 */ /* 0x000fe400000012ff */
[----:B------:R-:W-:-:S02]  /*adf0*/  SHF.R.U64 R12, R12, 0x3, RZ ;  /* 0x000000030c0c7819 */ /* 0x000fc400000012ff */
[----:B------:R-:W-:Y:S02]  /*ae00*/  SHF.R.U64 R28, R28, 0x3, RZ ;  /* 0x000000031c1c7819 */ /* 0x000fe400000012ff */
[----:B------:R-:W-:Y:S02]  /*ae10*/  SHF.R.U64 R32, R32, 0x3, RZ ;  /* 0x0000000320207819 */ /* 0x000fe400000012ff */
[----:B------:R-:W-:Y:S02]  /*ae20*/  SHF.R.U64 R36, R36, 0x3, RZ ;  /* 0x0000000324247819 */ /* 0x000fe400000012ff */
[----:B------:R-:W-:Y:S02]  /*ae30*/  SHF.R.U64 R40, R40, 0x3, RZ ;  /* 0x0000000328287819 */ /* 0x000fe400000012ff */
[----:B------:R-:W-:Y:S02]  /*ae40*/  LOP3.LUT R24, R5, R24, RZ, 0x3c, !PT ;  /* 0x0000001805187212 */ /* 0x000fe400078e3cff */
[----:B------:R-:W-:-:S02]  /*ae50*/  LOP3.LUT R44, R0, R3, RZ, 0x3c, !PT ;  /* 0x00000003002c7212 */ /* 0x000fc400078e3cff */
[----:B------:R-:W0:Y:S01]  /*ae60*/  @P1 LDC R3, c[0x0][0xbec] ;  /* 0x0002fb00ff031b82 */ /* 0x000e220000000800 */
[----:B------:R-:W-:Y:S01]  /*ae70*/  LOP3.LUT R12, R12, R13, RZ, 0x3c, !PT ;  /* 0x0000000d0c0c7212 */ /* 0x000fe200078e3cff */
[--C-:B------:R-:W-:Y:S01]  /*ae80*/  IMAD.X R13, RZ, RZ, R25.reuse, P5 ;  /* 0x000000ffff0d7224 */ /* 0x100fe200028e0619 */
[----:B------:R-:W-:Y:S01]  /*ae90*/  LOP3.LUT R28, R28, R29, RZ, 0x3c, !PT ;  /* 0x0000001d1c1c7212 */ /* 0x000fe200078e3cff */
[--C-:B------:R-:W-:Y:S01]  /*aea0*/  IMAD.X R29, RZ, RZ, R25.reuse, P4 ;  /* 0x000000ffff1d7224 */ /* 0x100fe200020e0619 */
[----:B------:R-:W-:Y:S01]  /*aeb0*/  LOP3.LUT R32, R32, R33, RZ, 0x3c, !PT ;  /* 0x0000002120207212 */ /* 0x000fe200078e3cff */
[--C-:B------:R-:W-:Y:S01]  /*aec0*/  IMAD.X R33, RZ, RZ, R25.reuse, P3 ;  /* 0x000000ffff217224 */ /* 0x100fe200018e0619 */
[----:B------:R-:W-:Y:S01]  /*aed0*/  LOP3.LUT R36, R36, R37, RZ, 0x3c, !PT ;  /* 0x0000002524247212 */ /* 0x000fe200078e3cff */
[--C-:B------:R-:W-:Y:S01]  /*aee0*/  IMAD.X R37, RZ, RZ, R25.reuse, P2 ;  /* 0x000000ffff257224 */ /* 0x100fe200010e0619 */
[----:B------:R-:W-:Y:S01]  /*aef0*/  LOP3.LUT R40, R40, R41, RZ, 0x3c, !PT ;  /* 0x0000002928287212 */ /* 0x000fe200078e3cff */
[----:B------:R-:W-:Y:S01]  /*af00*/  IMAD.X R41, RZ, RZ, R25, P0 ;  /* 0x000000ffff297224 */ /* 0x000fe200000e0619 */
[----:B------:R1:W5:Y:S01]  /*af10*/  LD.E.128 R4, desc[UR36][R24.64] ;  /* 0x0000002418047980 */ /* 0x000362000c101d00 */
[----:B------:R-:W-:Y:S01]  /*af20*/  UIMAD UR10, UR4, UR13, UR10 ;  /* 0x0000000d040a72a4 */ /* 0x000fe2000f8e020a */
[----:B------:R-:W-:-:S02]  /*af30*/  IMAD R0, R22, 0x20, R178 ;  /* 0x0000002016007824 */ /* 0x000fc400078e02b2 */
[----:B------:R-:W5:Y:S04]  /*af40*/  LD.E.128 R12, desc[UR36][R12.64] ;  /* 0x000000240c0c7980 */ /* 0x000f68000c101d00 */
[----:B------:R-:W5:Y:S01]  /*af50*/  LD.E.128 R28, desc[UR36][R28.64] ;  /* 0x000000241c1c7980 */ /* 0x000f62000c101d00 */
[----:B-1----:R-:W1:Y:S01]  /*af60*/  @P1 LDC R25, c[0x0][0xbf0] ;  /* 0x0002fc00ff191b82 */ /* 0x002e620000000800 */
[----:B------:R-:W-:Y:S01]  /*af70*/  UIADD3 UR9, UR9, UR10, URZ ;  /* 0x0000000a09097290 */ /* 0x000fe2000fffe03f */
[----:B------:R-:W-:Y:S01]  /*af80*/  IADD3 R20, R0, UR42, RZ ;  /* 0x0000002a00147c10 */ /* 0x000fe2000fffe0ff */
[----:B------:R-:W5:Y:S01]  /*af90*/  LD.E.128 R32, desc[UR36][R32.64] ;  /* 0x0000002420207980 */ /* 0x000f62000c101d00 */
[----:B------:R-:W-:Y:S02]  /*afa0*/  ULDC.64 UR10, c[0x0][0xae8] ;  /* 0x0002ba00000a7ab9 */ /* 0x000fe40000000a00 */
[----:B------:R-:W-:Y:S01]  /*afb0*/  UIMAD.WIDE.U32 UR8, UR14, UR10, UR8 ;  /* 0x0000000a0e0872a5 */ /* 0x000fe2000f8e0008 */
[----:B------:R-:W5:Y:S01]  /*afc0*/  LD.E.128 R36, desc[UR36][R36.64] ;  /* 0x0000002424247980 */ /* 0x000f62000c101d00 */
[----:B------:R-:W-:Y:S01]  /*afd0*/  USHF.R.S32.HI UR4, URZ, 0x1f, UR7 ;  /* 0x0000001f3f047899 */ /* 0x000fe20008011407 */
[----:B0-----:R-:W-:Y:S01]  /*afe0*/  @P1 IMAD.HI.U32 R0, R20, R3, RZ ;  /* 0x0000000314001227 */ /* 0x001fe200078e00ff */
[----:B------:R-:W-:Y:S01]  /*aff0*/  UIMAD UR9, UR14, UR11, UR9 ;  /* 0x0000000b0e0972a4 */ /* 0x000fe2000f8e0209 */
[----:B------:R-:W5:Y:S02]  /*b000*/  LD.E.128 R40, desc[UR36][R40.64] ;  /* 0x0000002428287980 */ /* 0x000f64000c101d00 */
[----:B------:R-:W-:-:S02]  /*b010*/  ULDC.64 UR10, c[0x0][0xaf0] ;  /* 0x0002bc00000a7ab9 */ /* 0x000fc40000000a00 */
[----:B------:R-:W-:Y:S01]  /*b020*/  UIMAD UR4, UR4, UR10, URZ ;  /* 0x0000000a040472a4 */ /* 0x000fe2000f8e023f */
[----:B------:R-:W-:Y:S01]  /*b030*/  IMAD.MOV.U32 R21, RZ, RZ, R20 ;  /* 0x000000ffff157224 */ /* 0x000fe200078e0014 */
[----:B------:R-:W-:Y:S01]  /*b040*/  UIMAD.WIDE.U32 UR8, UR7, UR10, UR8 ;  /* 0x0000000a070872a5 */ /* 0x000fe2000f8e0008 */
[----:B------:R-:W5:Y:S01]  /*b050*/  LD.E.128 R44, desc[UR36][R44.64] ;  /* 0x000000242c2c7980 */ /* 0x000f62000c101d00 */
[----:B------:R-:W-:-:S03]  /*b060*/  UIMAD UR4, UR7, UR11, UR4 ;  /* 0x0000000b070472a4 */ /* 0x000fc6000f8e0204 */
[----:B------:R-:W-:Y:S01]  /*b070*/  ULDC.64 UR10, c[0x0][0xae0] ;  /* 0x0002b800000a7ab9 */ /* 0x000fe20000000a00 */
[----:B-1----:R-:W-:Y:S01]  /*b080*/  @P1 SHF.R.U32.HI R21, RZ, R25, R0 ;  /* 0x00000019ff151219 */ /* 0x002fe20000011600 */
[----:B------:R-:W-:Y:S02]  /*b090*/  UIADD3 UR4, UR9, UR4, URZ ;  /* 0x0000000409047290 */ /* 0x000fe4000fffe03f */
[----:B------:R-:W-:Y:S01]  /*b0a0*/  IMAD.U32 R3, RZ, RZ, UR9 ;  /* 0x00000009ff037e24 */ /* 0x000fe2000f8e00ff */
[----:B------:R-:W-:Y:S01]  /*b0b0*/  @!PT LDS RZ, [RZ] ;  /* 0x00000000fffff984 */ /* 0x000fe20000000800 */
[----:B------:R-:W-:Y:S01]  /*b0c0*/  @!PT LDS RZ, [RZ] ;  /* 0x00000000fffff984 */ /* 0x000fe20000000800 */
[----:B------:R-:W-:Y:S01]  /*b0d0*/  @!PT LDS RZ, [RZ] ;  /* 0x00000000fffff984 */ /* 0x000fe20000000800 */
[----:B------:R-:W-:Y:S01]  /*b0e0*/  @!PT LDS RZ, [RZ] ;  /* 0x00000000fffff984 */ /* 0x000fe20000000800 */
[----:B------:R0:W-:Y:S06]  /*b0f0*/  MEMBAR.ALL.CTA ;  /* 0x0000000000007992 */ /* 0x0001ec0000008000 */
[----:B0-----:R-:W0:Y:S01]  /*b100*/  FENCE.VIEW.ASYNC.S ;  /* 0x00000000000073c6 */ /* 0x001e220000000000 */
[--C-:B------:R-:W-:Y:S01]  /*b110*/  SHF.R.S32.HI R0, RZ, 0x1f, R21.reuse ;  /* 0x0000001fff007819 */ /* 0x100fe20000011415 */
[----:B------:R-:W-:-:S02]  /*b120*/  IMAD.MOV R25, RZ, RZ, -R21 ;  /* 0x000000ffff197224 */ /* 0x000fc400078e0a15 */
[----:B------:R-:W-:Y:S01]  /*b130*/  IMAD.U32 R2, RZ, RZ, UR8 ;  /* 0x00000008ff027e24 */ /* 0x000fe2000f8e00ff */
[----:B------:R-:W-:Y:S01]  /*b140*/  ULDC.64 UR8, c[0x0][0xad8] ;  /* 0x0002b60000087ab9 */ /* 0x000fe20000000a00 */
[----:B------:R-:W-:Y:S02]  /*b150*/  IMAD R0, R0, UR10, RZ ;  /* 0x0000000a00007c24 */ /* 0x000fe4000f8e02ff */
[----:B------:R-:W-:Y:S02]  /*b160*/  IMAD R25, R26, R25, R20 ;  /* 0x000000191a197224 */ /* 0x000fe400078e0214 */
[----:B------:R-:W-:Y:S02]  /*b170*/  IMAD.U32 R3, RZ, RZ, UR4 ;  /* 0x00000004ff037e24 */ /* 0x000fe4000f8e00ff */
[C---:B------:R-:W-:Y:S01]  /*b180*/  IMAD R49, R21.reuse, UR11, R0 ;  /* 0x0000000b15317c24 */ /* 0x040fe2000f8e0200 */
[----:B------:R-:W-:Y:S01]  /*b190*/  SHF.R.S32.HI R0, RZ, 0x1f, R25 ;  /* 0x0000001fff007819 */ /* 0x000fe20000011419 */
[----:B------:R-:W-:-:S04]  /*b1a0*/  IMAD.WIDE.U32 R2, R21, UR10, R2 ;  /* 0x0000000a15027c25 */ /* 0x000fc8000f8e0002 */
[----:B------:R-:W-:Y:S02]  /*b1b0*/  IMAD.IADD R3, R3, 0x1, R49 ;  /* 0x0000000103037824 */ /* 0x000fe400078e0231 */
[----:B------:R-:W-:Y:S02]  /*b1c0*/  IMAD R20, R0, UR8, RZ ;  /* 0x0000000800147c24 */ /* 0x000fe4000f8e02ff */
[----:B------:R-:W-:Y:S02]  /*b1d0*/  VIADD R26, R178, UR42 ;  /* 0x0000002ab21a7c36 */ /* 0x000fe40008000000 */
        /* <DEDUP_REMOVED lines=27> */
.L_x_2419:
[----:B------:R-:W-:Y:S05]  /*b390*/  BSYNC B1 ;  /* 0x0000000000017941 */ /* 0x000fea0003800000 */
.L_x_2418:
        /* <DEDUP_REMOVED lines=13> */
.L_x_2421:
[----:B------:R-:W-:Y:S05]  /*b470*/  BSYNC B1 ;  /* 0x0000000000017941 */ /* 0x000fea0003800000 */
.L_x_2420:
        /* <DEDUP_REMOVED lines=13> */
.L_x_2423:
[----:B------:R-:W-:Y:S05]  /*b550*/  BSYNC B1 ;  /* 0x0000000000017941 */ /* 0x000fea0003800000 */
.L_x_2422:
[----:B0-----:R-:W-:Y:S01]  /*b560*/  VIADD R0, R26, 0x60 ;  /* 0x000000601a007836 */ /* 0x001fe20000000000 */
[----:B--2-4-:R-:W4:Y:S04]  /*b570*/  SHFL.IDX PT, R25, R25, 0x3, 0x181f ;  /* 0x00781f0019197f89 */ /* 0x014f2800000e0000 */
[----:B------:R-:W-:Y:S01]  /*b580*/  ISETP.GE.AND P0, PT, R0, R23, PT ;  /* 0x000000170000720c */ /* 0x000fe20003f06270 */
[----:B------:R-:W0:-:S12]  /*b590*/  SHFL.IDX PT, R24, R24, 0x3, 0x181f ;  /* 0x00781f0018187f89 */ /* 0x000e1800000e0000 */
        /* <DEDUP_REMOVED lines=12> */
.L_x_2417:
        /* <DEDUP_REMOVED lines=12> */
[----:B------:R-:W-:Y:S01]  /*b720*/  BSSY B1, `(.L_x_2425) ;  /* 0x0000067000017945 */ /* 0x000fe20003800000 */
[----:B------:R-:W-:Y:S01]  /*b730*/  ULDC.64 UR10, c[0x0][0xb38] ;  /* 0x0002ce00000a7ab9 */ /* 0x000fe20000000a00 */
[----:B------:R-:W-:Y:S01]  /*b740*/  PRMT R97, RZ, 0x654, R97 ;  /* 0x00000654ff617816 */ /* 0x000fe20000000061 */
[----:B------:R-:W-:-:S04]  /*b750*/  UIMAD.WIDE.U32 UR8, UR15, UR10, UR8 ;  /* 0x0000000a0f0872a5 */ /* 0x000fc8000f8e0008 */
[----:B------:R-:W-:Y:S01]  /*b760*/  UIMAD UR9, UR15, UR11, UR9 ;  /* 0x0000000b0f0972a4 */ /* 0x000fe2000f8e0209 */
[----:B------:R2:W-:Y:S02]  /*b770*/  SYNCS.ARRIVE.TRANS64.RED.A1T0 RZ, [R97+URZ], RZ ;  /* 0x000000ff61ff79a7 */ /* 0x0005e4000810043f */
[----:B------:R-:W-:Y:S02]  /*b780*/  ULDC.64 UR10, c[0x0][0xb40] ;  /* 0x0002d000000a7ab9 */ /* 0x000fe40000000a00 */
[----:B------:R-:W-:Y:S02]  /*b790*/  UIMAD UR4, UR4, UR10, URZ ;  /* 0x0000000a040472a4 */ /* 0x000fe4000f8e023f */
[----:B------:R-:W-:Y:S01]  /*b7a0*/  UIMAD.WIDE.U32 UR8, UR7, UR10, UR8 ;  /* 0x0000000a070872a5 */ /* 0x000fe2000f8e0008 */
[----:B0-----:R-:W-:Y:S01]  /*b7b0*/  @P1 IMAD.HI.U32 R0, R11, R0, RZ ;  /* 0x000000000b001227 */ /* 0x001fe200078e00ff */
[----:B------:R-:W-:-:S03]  /*b7c0*/  UIMAD UR4, UR7, UR11, UR4 ;  /* 0x0000000b070472a4 */ /* 0x000fc6000f8e0204 */
[----:B------:R-:W-:Y:S01]  /*b7d0*/  ULDC.64 UR10, c[0x0][0xb48] ;  /* 0x0002d200000a7ab9 */ /* 0x000fe20000000a00 */
[----:B------:R-:W-:Y:S01]  /*b7e0*/  UIADD3 UR9, UR9, UR4, URZ ;  /* 0x0000000409097290 */ /* 0x000fe2000fffe03f */
[----:B-1----:R-:W-:-:S03]  /*b7f0*/  @P1 SHF.R.U32.HI R7, RZ, R5, R0 ;  /* 0x00000005ff071219 */ /* 0x002fc60000011600 */
[----:B------:R-:W-:Y:S01]  /*b800*/  UIMAD.WIDE.U32 UR8, UR14, UR10, UR8 ;  /* 0x0000000a0e0872a5 */ /* 0x000fe2000f8e0008 */
[--C-:B------:R-:W-:Y:S01]  /*b810*/  SHF.R.S32.HI R0, RZ, 0x1f, R7.reuse ;  /* 0x0000001fff007819 */ /* 0x100fe20000011407 */
[----:B------:R-:W-:Y:S02]  /*b820*/  IMAD.MOV R9, RZ, RZ, -R7 ;  /* 0x000000ffff097224 */ /* 0x000fe400078e0a07 */
        /* <DEDUP_REMOVED lines=86> */
.L_x_2426:
[----:B------:R-:W-:Y:S05]  /*bd90*/  BSYNC B1 ;  /* 0x0000000000017941 */ /* 0x000fea0003800000 */
.L_x_2425:
        /* <DEDUP_REMOVED lines=69> */
.L_x_2415:
[----:B------:R-:W-:Y:S01]  /*c1f0*/  R2UR UR4, R161 ;  /* 0x00000000a10472ca */ /* 0x000fe200000e0000 */
[----:B------:R-:W-:Y:S01]  /*c200*/  ULDC.64 UR8, c[0x0][0xc00] ;  /* 0x0003000000087ab9 */ /* 0x000fe20000000a00 */
[----:B------:R-:W-:Y:S01]  /*c210*/  R2UR UR7, R23 ;  /* 0x00000000170772ca */ /* 0x000fe200000e0000 */
[----:B------:R-:W-:-:S04]  /*c220*/  UISETP.NE.U32.AND UP0, UPT, UR8, URZ, UPT ;  /* 0x0000003f0800728c */ /* 0x000fc8000bf05070 */
[----:B------:R-:W-:-:S03]  /*c230*/  UISETP.NE.AND.EX UP0, UPT, UR9, URZ, UPT, UP0 ;  /* 0x0000003f0900728c */ /* 0x000fc6000bf05300 */
[----:B------:R-:W-:-:S03]  /*c240*/  ULDC.64 UR8, c[0x0][0xc00] ;  /* 0x0003000000087ab9 */ /* 0x000fc60000000a00 */
[----:B------:R-:W-:Y:S01]  /*c250*/  UIMAD.WIDE UR8, UR4, 0x4, UR8 ;  /* 0x00000004040878a5 */ /* 0x000fe2000f8e0208 */
[----:B------:R-:W-:-:S05]  /*c260*/  PLOP3.LUT P1, PT, PT, PT, UP0, 0x80, 0x0 ;  /* 0x000000000000781c */ /* 0x000fca0003f2f008 */
[----:B------:R-:W-:Y:S02]  /*c270*/  IMAD.U32 R2, RZ, RZ, UR8 ;  /* 0x00000008ff027e24 */ /* 0x000fe4000f8e00ff */
[----:B------:R-:W-:Y:S01]  /*c280*/  IMAD.U32 R3, RZ, RZ, UR9 ;  /* 0x00000009ff037e24 */ /* 0x000fe2000f8e00ff */
[----:B------:R-:W-:Y:S02]  /*c290*/  ULDC.64 UR8, c[0x0][0xc08] ;  /* 0x0003020000087ab9 */ /* 0x000fe40000000a00 */
[----:B------:R-:W-:-:S03]  /*c2a0*/  UISETP.NE.U32.AND UP1, UPT, UR8, URZ, UPT ;  /* 0x0000003f0800728c */ /* 0x000fc6000bf25070 */
[----:B------:R-:W2:Y:S01]  /*c2b0*/  @P1 LDG.E R6, desc[UR36][R2.64] ;  /* 0x0000002402061981 */ /* 0x000ea2000c1e1900 */
[----:B------:R-:W-:-:S06]  /*c2c0*/  UISETP.NE.AND.EX UP1, UPT, UR9, URZ, UPT, UP1 ;  /* 0x0000003f0900728c */ /* 0x000fcc000bf25310 */
[----:B------:R-:W-:-:S05]  /*c2d0*/  PLOP3.LUT P2, PT, PT, PT, UP1, 0x80, 0x0 ;  /* 0x000000000000781c */ /* 0x000fca0003f4f018 */
[----:B------:R-:W-:Y:S02]  /*c2e0*/  @UP1 ULDC.64 UR8, c[0x0][0xc08] ;  /* 0x0003020000081ab9 */ /* 0x000fe40000000a00 */
[----:B------:R-:W-:-:S03]  /*c2f0*/  @UP1 UIMAD.WIDE UR8, UR4, 0x4, UR8 ;  /* 0x00000004040818a5 */ /* 0x000fc6000f8e0208 */
[----:B------:R-:W-:Y:S02]  /*c300*/  ULDC UR4, c[0x0][0xa88] ;  /* 0x0002a20000047ab9 */ /* 0x000fe40000000800 */
[----:B------:R-:W-:Y:S01]  /*c310*/  IMAD.U32 R0, RZ, RZ, UR4 ;  /* 0x00000004ff007e24 */ /* 0x000fe2000f8e00ff */
[----:B------:R-:W-:Y:S01]  /*c320*/  MOV R4, UR8 ;  /* 0x0000000800047c02 */ /* 0x000fe20008000f00 */
        /* <DEDUP_REMOVED lines=14> */
.L_x_2427:
[----:B------:R-:W-:Y:S01]  /*c410*/  R2UR UR7, R161 ;  /* 0x00000000a10772ca */ /* 0x000fe200000e0000 */
[----:B------:R-:W-:Y:S01]  /*c420*/  BSSY B1, `(.L_x_2428) ;  /* 0x000003d000017945 */ /* 0x000fe20003800000 */
[----:B------:R-:W-:-:S11]  /*c430*/  R2UR UR8, R179 ;  /* 0x00000000b30872ca */ /* 0x000fd600000e0000 */
[----:B------:R-:W-:Y:S02]  /*c440*/  USEL UR7, UR7, URZ, !UP0 ;  /* 0x0000003f07077287 */ /* 0x000fe4000c000000 */
[----:B------:R-:W-:Y:S01]  /*c450*/  USEL UR10, UR8, URZ, !UP0 ;  /* 0x0000003f080a7287 */ /* 0x000fe2000c000000 */
[----:B------:R-:W-:Y:S11]  /*c460*/  @P0 BRA `(.L_x_2429) ;  /* 0x0000000000e00947 */ /* 0x000ff60003800000 */
[----:B------:R-:W0:Y:S01]  /*c470*/  S2R R3, SR_TID.X ;  /* 0x0000000000037919 */ /* 0x000e220000002100 */
[----:B------:R-:W1:Y:S01]  /*c480*/  LDC R9, c[0x0][0xbe8] ;  /* 0x0002fa00ff097b82 */ /* 0x000e620000000800 */
[----:B------:R-:W-:Y:S02]  /*c490*/  IMAD.U32 R4, RZ, RZ, UR42 ;  /* 0x0000002aff047e24 */ /* 0x000fe4000f8e00ff */
[----:B-1---5:R-:W-:-:S03]  /*c4a0*/  IMAD R2, R0, R9, RZ ;  /* 0x0000000900027224 */ /* 0x022fc600078e02ff */
        /* <DEDUP_REMOVED lines=17> */
[----:B------:R-:W-:Y:S02]  /*c5c0*/  UIMAD.WIDE.U32 UR16, UR8, UR19, URZ ;  /* 0x00000013081072a5 */ /* 0x000fe4000f8e003f */
[----:B------:R-:W-:Y:S01]  /*c5d0*/  UIMAD UR13, UR13, UR7, URZ ;  /* 0x000000070d0d72a4 */ /* 0x000fe2000f8e023f */
[----:B0-----:R-:W-:Y:S01]  /*c5e0*/  @P0 IMAD.HI.U32 R2, R4, R3, RZ ;  /* 0x0000000304020227 */ /* 0x001fe200078e00ff */
[----:B------:R-:W-:Y:S02]  /*c5f0*/  UIMAD UR19, UR9, UR19, URZ ;  /* 0x00000013091372a4 */ /* 0x000fe4000f8e023f */
[----:B------:R-:W-:Y:S02]  /*c600*/  UIMAD.WIDE.U32 UR8, UR12, UR7, URZ ;  /* 0x000000070c0872a5 */ /* 0x000fe4000f8e003f */
[----:B------:R-:W-:-:S02]  /*c610*/  UIMAD.WIDE.U32 UR22, UR14, UR11, URZ ;  /* 0x0000000b0e1672a5 */ /* 0x000fc4000f8e003f */
[----:B------:R-:W-:Y:S01]  /*c620*/  UIMAD UR11, UR15, UR11, URZ ;  /* 0x0000000b0f0b72a4 */ /* 0x000fe2000f8e023f */
[----:B-1----:R-:W-:Y:S01]  /*c630*/  @P0 SHF.R.U32.HI R5, RZ, R7, R2 ;  /* 0x00000007ff050219 */ /* 0x002fe20000011602 */
[----:B------:R-:W-:Y:S02]  /*c640*/  UIMAD UR13, UR12, UR10, UR13 ;  /* 0x0000000a0c0d72a4 */ /* 0x000fe4000f8e020d */
[----:B------:R-:W-:Y:S01]  /*c650*/  UIADD3 UR16, UP1, UP2, UR8, UR16, UR4 ;  /* 0x0000001008107290 */ /* 0x000fe2000fa3e004 */
[----:B------:R-:W-:Y:S01]  /*c660*/  IMAD.U32 R2, RZ, RZ, UR22 ;  /* 0x00000016ff027e24 */ /* 0x000fe2000f8e00ff */
[----:B------:R-:W-:Y:S01]  /*c670*/  UIADD3 UR8, UR23, UR11, URZ ;  /* 0x0000000b17087290 */ /* 0x000fe2000fffe03f */
[--C-:B------:R-:W-:Y:S01]  /*c680*/  IMAD.MOV R7, RZ, RZ, -R5.reuse ;  /* 0x000000ffff077224 */ /* 0x100fe200078e0a05 */
[----:B------:R-:W-:Y:S01]  /*c690*/  UIADD3 UR19, UR17, UR19, URZ ;  /* 0x0000001311137290 */ /* 0x000fe2000fffe03f */
[----:B------:R-:W-:Y:S01]  /*c6a0*/  MOV R3, UR23 ;  /* 0x0000001700037c02 */ /* 0x000fe20008000f00 */
[----:B------:R-:W-:Y:S01]  /*c6b0*/  UIADD3 UR11, UR9, UR13, URZ ;  /* 0x0000000d090b7290 */ /* 0x000fe2000fffe03f */
[----:B------:R-:W-:Y:S01]  /*c6c0*/  IMAD R7, R9, R7, R4 ;  /* 0x0000000709077224 */ /* 0x000fe200078e0204 */
[----:B------:R-:W-:Y:S01]  /*c6d0*/  IADD3 R2, P0, P1, R5, UR16, R2 ;  /* 0x0000001005027c10 */ /* 0x000fe2000f91e002 */
[----:B------:R-:W-:Y:S01]  /*c6e0*/  IMAD.U32 R6, RZ, RZ, UR8 ;  /* 0x00000008ff067e24 */ /* 0x000fe2000f8e00ff */
[----:B------:R-:W-:Y:S01]  /*c6f0*/  UIADD3.X UR11, UR11, UR19, UR20, UP1, UP2 ;  /* 0x000000130b0b7290 */ /* 0x000fe20008fe4414 */
[----:B------:R-:W-:Y:S01]  /*c700*/  SHF.R.S32.HI R5, RZ, 0x1f, R5 ;  /* 0x0000001fff057819 */ /* 0x000fe20000011405 */
[----:B------:R-:W-:Y:S01]  /*c710*/  ULDC.64 UR8, c[0x0][UR18+0x210] ;  /* 0x0000840012087abb */ /* 0x000fe20008000a00 */
[----:B------:R-:W-:Y:S01]  /*c720*/  SHF.R.S32.HI R4, RZ, 0x1f, R7 ;  /* 0x0000001fff047819 */ /* 0x000fe20000011407 */
[----:B------:R-:W-:Y:S01]  /*c730*/  IMAD R9, R7, UR9, RZ ;  /* 0x0000000907097c24 */ /* 0x000fe2000f8e02ff */
[----:B------:R-:W-:Y:S01]  /*c740*/  ULDC.64 UR12, c[0x0][0xba8] ;  /* 0x0002ea00000c7ab9 */ /* 0x000fe20000000a00 */
[----:B------:R-:W-:Y:S01]  /*c750*/  IADD3.X R3, R5, UR11, R6, P0, P1 ;  /* 0x0000000b05037c10 */ /* 0x000fe200087e2406 */
[----:B------:R-:W-:Y:S01]  /*c760*/  @!UP0 ULDC UR12, c[0x0][0xb50] ;  /* 0x0002d400000c8ab9 */ /* 0x000fe20000000800 */
[----:B------:R-:W-:Y:S01]  /*c770*/  IMAD R9, R4, UR8, R9 ;  /* 0x0000000804097c24 */ /* 0x000fe2000f8e0209 */
[----:B------:R-:W-:Y:S01]  /*c780*/  @!UP0 ULDC UR13, c[0x0][0xb54] ;  /* 0x0002d500000d8ab9 */ /* 0x000fe20000000800 */
[----:B------:R-:W-:-:S04]  /*c790*/  IMAD.WIDE.U32 R2, R7, UR8, R2 ;  /* 0x0000000807027c25 */ /* 0x000fc8000f8e0002 */
[----:B------:R-:W-:Y:S01]  /*c7a0*/  IMAD.IADD R3, R3, 0x1, R9 ;  /* 0x0000000103037824 */ /* 0x000fe200078e0209 */
[----:B------:R-:W-:-:S04]  /*c7b0*/  LEA R4, P0, R2, UR12, 0x2 ;  /* 0x0000000c02047c11 */ /* 0x000fc8000f8010ff */
[----:B------:R-:W-:Y:S01]  /*c7c0*/  LEA.HI.X R5, R2, UR13, R3, 0x2, P0 ;  /* 0x0000000d02057c11 */ /* 0x000fe200080f1403 */
[----:B------:R-:W-:-:S05]  /*c7d0*/  IMAD.MOV.U32 R3, RZ, RZ, -0x800000 ;  /* 0xff800000ff037424 */ /* 0x000fca00078e00ff */
[----:B------:R0:W-:Y:S03]  /*c7e0*/  STG.E desc[UR36][R4.64], R3 ;  /* 0x0000000304007986 */ /* 0x0001e6000c101924 */
.L_x_2429:
[----:B------:R-:W-:Y:S05]  /*c7f0*/  BSYNC B1 ;  /* 0x0000000000017941 */ /* 0x000fea0003800000 */
.L_x_2428:
[----:B------:R-:W-:-:S13]  /*c800*/  R2UR UR8, R23 ;  /* 0x00000000170872ca */ /* 0x000fda00000e0000 */
[----:B------:R-:W-:-:S06]  /*c810*/  UISETP.GT.AND UP0, UPT, UR8, 0x1, UPT ;  /* 0x000000010800788c */ /* 0x000fcc000bf04270 */
[----:B------:R-:W-:-:S13]  /*c820*/  PLOP3.LUT P0, PT, PT, PT, UP0, 0x80, 0x0 ;  /* 0x000000000000781c */ /* 0x000fda0003f0f008 */
[----:B------:R-:W-:Y:S05]  /*c830*/  @P0 BRA `(.L_x_2424) ;  /* 0x0000000400a80947 */ /* 0x000fea0003800000 */
[----:B------:R-:W1:Y:S01]  /*c840*/  LDC R11, c[0x0][0xbe8] ;  /* 0x0002fa00ff0b7b82 */ /* 0x000e620000000800 */
[----:B------:R-:W-:Y:S01]  /*c850*/  ULDC.64 UR12, c[0x0][0xaa0] ;  /* 0x0002a800000c7ab9 */ /* 0x000fe20000000a00 */
[----:B------:R-:W-:Y:S01]  /*c860*/  R2UR UR14, R177 ;  /* 0x00000000b10e72ca */ /* 0x000fe200000e0000 */
[----:B------:R-:W-:Y:S01]  /*c870*/  UIMAD UR11, UR20, UR12, URZ ;  /* 0x0000000c140b72a4 */ /* 0x000fe2000f8e023f */
[----:B------:R-:W-:Y:S01]  /*c880*/  IMAD R2, R22, 0x20, R178 ;  /* 0x0000002016027824 */ /* 0x000fe200078e02b2 */
[----:B------:R-:W-:Y:S01]  /*c890*/  UIMAD.WIDE.U32 UR8, UR4, UR12, URZ ;  /* 0x0000000c040872a5 */ /* 0x000fe2000f8e003f */
[----:B------:R-:W-:Y:S01]  /*c8a0*/  BSSY B1, `(.L_x_2430) ;  /* 0x0000039000017945 */ /* 0x000fe20003800000 */
[----:B------:R-:W-:Y:S01]  /*c8b0*/  UIMAD UR11, UR4, UR13, UR11 ;  /* 0x0000000d040b72a4 */ /* 0x000fe2000f8e020b */
[----:B------:R-:W-:Y:S02]  /*c8c0*/  VIADD R6, R2, UR42 ;  /* 0x0000002a02067c36 */ /* 0x000fe40008000000 */
[----:B------:R-:W-:Y:S01]  /*c8d0*/  ULDC.64 UR12, c[0x0][0xae8] ;  /* 0x0002ba00000c7ab9 */ /* 0x000fe20000000a00 */
[----:B------:R-:W-:Y:S01]  /*c8e0*/  UIADD3 UR9, UR9, UR11, URZ ;  /* 0x0000000b09097290 */ /* 0x000fe2000fffe03f */
[----:B0-----:R-:W-:-:S03]  /*c8f0*/  IMAD.MOV.U32 R5, RZ, RZ, R6 ;  /* 0x000000ffff057224 */ /* 0x001fc600078e0006 */
[----:B------:R-:W-:-:S04]  /*c900*/  UIMAD.WIDE.U32 UR8, UR14, UR12, UR8 ;  /* 0x0000000c0e0872a5 */ /* 0x000fc8000f8e0008 */
[----:B------:R-:W-:-:S03]  /*c910*/  UIMAD UR9, UR14, UR13, UR9 ;  /* 0x0000000d0e0972a4 */ /* 0x000fc6000f8e0209 */
[----:B------:R-:W-:Y:S01]  /*c920*/  ULDC.64 UR12, c[0x0][0xaf0] ;  /* 0x0002bc00000c7ab9 */ /* 0x000fe20000000a00 */
[----:B-1----:R-:W-:Y:S01]  /*c930*/  ISETP.NE.AND P0, PT, R11, 0x1, PT ;  /* 0x000000010b00780c */ /* 0x002fe20003f05270 */
[----:B------:R-:W-:Y:S02]  /*c940*/  UIMAD UR10, UR10, UR12, URZ ;  /* 0x0000000c0a0a72a4 */ /* 0x000fe4000f8e023f */
[----:B------:R-:W-:Y:S02]  /*c950*/  UIMAD.WIDE.U32 UR8, UR7, UR12, UR8 ;  /* 0x0000000c070872a5 */ /* 0x000fe4000f8e0008 */
[----:B------:R-:W-:-:S03]  /*c960*/  UIMAD UR4, UR7, UR13, UR10 ;  /* 0x0000000d070472a4 */ /* 0x000fc6000f8e020a */
[----:B------:R-:W-:Y:S01]  /*c970*/  ULDC.64 UR10, c[0x0][0xae0] ;  /* 0x0002b800000a7ab9 */ /* 0x000fe20000000a00 */
[----:B------:R-:W-:-:S04]  /*c980*/  UIADD3 UR4, UR9, UR4, URZ ;  /* 0x0000000409047290 */ /* 0x000fc8000fffe03f */
        /* <DEDUP_REMOVED lines=17> */
[----:B------:R-:W-:Y:S02]  /*caa0*/  VIADD R6, R178, UR42 ;  /* 0x0000002ab2067c36 */ /* 0x000fe40008000000 */
[----:B-----5:R-:W-:Y:S02]  /*cab0*/  IMAD R11, R0, R11, RZ ;  /* 0x0000000b000b7224 */ /* 0x020fe400078e02ff */
[C---:B------:R-:W-:Y:S02]  /*cac0*/  IMAD R5, R7.reuse, UR9, R4 ;  /* 0x0000000907057c24 */ /* 0x040fe4000f8e0204 */
[----:B------:R-:W-:Y:S01]  /*cad0*/  IMAD.WIDE.U32 R2, R7, UR8, R2 ;  /* 0x0000000807027c25 */ /* 0x000fe2000f8e0002 */
[----:B------:R-:W-:Y:S01]  /*cae0*/  ISETP.GE.AND P2, PT, R6, R11, PT ;  /* 0x0000000b0600720c */ /* 0x000fe20003f46270 */
[----:B------:R-:W-:-:S02]  /*caf0*/  ULDC.64 UR8, c[0x0][0xa80] ;  /* 0x0002a00000087ab9 */ /* 0x000fc40000000a00 */
[----:B------:R-:W-:Y:S01]  /*cb00*/  VIADD R0, R6, 0x20 ;  /* 0x0000002006007836 */ /* 0x000fe20000000000 */
[----:B------:R-:W-:Y:S01]  /*cb10*/  LEA R4, P3, R2, UR8, 0x1 ;  /* 0x0000000802047c11 */ /* 0x000fe2000f8608ff */
[----:B------:R-:W-:-:S03]  /*cb20*/  IMAD.IADD R3, R3, 0x1, R5 ;  /* 0x0000000103037824 */ /* 0x000fc600078e0205 */
[-C--:B------:R-:W-:Y:S01]  /*cb30*/  ISETP.GE.AND P1, PT, R0, R11.reuse, PT ;  /* 0x0000000b0000720c */ /* 0x080fe20003f26270 */
[----:B------:R-:W-:Y:S01]  /*cb40*/  VIADD R0, R6, 0x40 ;  /* 0x0000004006007836 */ /* 0x000fe20000000000 */
[----:B------:R-:W-:Y:S02]  /*cb50*/  LEA.HI.X R5, R2, UR9, R3, 0x1, P3 ;  /* 0x0000000902057c11 */ /* 0x000fe400098f0c03 */
[----:B------:R0:W1:Y:S02]  /*cb60*/  SHFL.IDX PT, R2, R4, RZ, 0x181f ;  /* 0x00181fff04027589 */ /* 0x00006400000e0000 */
[----:B------:R-:W-:Y:S02]  /*cb70*/  ISETP.GE.AND P0, PT, R0, R11, PT ;  /* 0x0000000b0000720c */ /* 0x000fe40003f06270 */
[----:B------:R0:W2:Y:S01]  /*cb80*/  SHFL.IDX PT, R0, R5, RZ, 0x181f ;  /* 0x00181fff05007589 */ /* 0x0000a200000e0000 */
        /* <DEDUP_REMOVED lines=8> */
[----:B------:R3:W-:Y:S04]  /*cc10*/  @!P4 ST.E.128 desc[UR36][R8.64], RZ ;  /* 0x000000ff0800c985 */ /* 0x0007e8000c101d24 */
[----:B------:R3:W-:Y:S02]  /*cc20*/  @!P5 ST.E.128 desc[UR36][R2.64], RZ ;  /* 0x000000ff0200d985 */ /* 0x0007e4000c101d24 */
.L_x_2431:
[----:B------:R-:W-:Y:S05]  /*cc30*/  BSYNC B1 ;  /* 0x0000000000017941 */ /* 0x000fea0003800000 */
.L_x_2430:
[----:B--2---:R2:W4:Y:S01]  /*cc40*/  SHFL.IDX PT, R0, R5, 0x1, 0x181f ;  /* 0x00381f0005007f89 */ /* 0x00452200000e0000 */
[----:B------:R-:W-:Y:S03]  /*cc50*/  BSSY B1, `(.L_x_2432) ;  /* 0x000000c000017945 */ /* 0x000fe60003800000 */
[----:B-1-3--:R2:W1:Y:S01]  /*cc60*/  SHFL.IDX PT, R2, R4, 0x1, 0x181f ;  /* 0x00381f0004027f89 */ /* 0x00a46200000e0000 */
[----:B------:R-:W-:Y:S05]  /*cc70*/  @P1 BRA `(.L_x_2433) ;  /* 0x0000000000241947 */ /* 0x000fea0003800000 */
[----:B------:R-:W-:Y:S02]  /*cc80*/  ULDC UR4, c[0x0][0xac8] ;  /* 0x0002b20000047ab9 */ /* 0x000fe40000000800 */
[----:B------:R-:W-:Y:S02]  /*cc90*/  ISETP.GE.AND P3, PT, R16, UR4, PT ;  /* 0x0000000410007c0c */ /* 0x000fe4000bf66270 */
[----:B------:R-:W-:-:S11]  /*cca0*/  ISETP.GE.AND P4, PT, R19, UR4, PT ;  /* 0x0000000413007c0c */ /* 0x000fd6000bf86270 */
[CC--:B-1----:R-:W-:Y:S02]  /*ccb0*/  @!P3 LEA R8, P1, R16.reuse, R2.reuse, 0x1 ;  /* 0x000000021008b211 */ /* 0x0c2fe400078208ff */
[C---:B------:R-:W-:Y:S02]  /*ccc0*/  @!P4 LEA R2, P2, R19.reuse, R2, 0x1 ;  /* 0x000000021302c211 */ /* 0x040fe400078408ff */
[-C--:B----4-:R-:W-:Y:S02]  /*ccd0*/  @!P3 LEA.HI.X R9, R16, R0.reuse, R202, 0x1, P1 ;  /* 0x000000001009b211 */ /* 0x090fe400008f0cca */
[----:B------:R-:W-:-:S03]  /*cce0*/  @!P4 LEA.HI.X R3, R19, R0, R201, 0x1, P2 ;  /* 0x000000001303c211 */ /* 0x000fc600010f0cc9 */
[----:B------:R3:W-:Y:S04]  /*ccf0*/  @!P3 ST.E.128 desc[UR36][R8.64], RZ ;  /* 0x000000ff0800b985 */ /* 0x0007e8000c101d24 */
[----:B------:R3:W-:Y:S02]  /*cd00*/  @!P4 ST.E.128 desc[UR36][R2.64], RZ ;  /* 0x000000ff0200c985 */ /* 0x0007e4000c101d24 */
.L_x_2433:
[----:B------:R-:W-:Y:S05]  /*cd10*/  BSYNC B1 ;  /* 0x0000000000017941 */ /* 0x000fea0003800000 */
.L_x_2432:
[----:B----4-:R4:W0:Y:S01]  /*cd20*/  SHFL.IDX PT, R0, R5, 0x2, 0x181f ;  /* 0x00581f0005007f89 */ /* 0x01082200000e0000 */
        /* <DEDUP_REMOVED lines=8> */
[-C--:B0-----:R-:W-:Y:S02]  /*cdb0*/  @!P2 LEA.HI.X R9, R16, R0.reuse, R202, 0x1, P0 ;  /* 0x000000001009a211 */ /* 0x081fe400000f0cca */
[----:B------:R-:W-:-:S03]  /*cdc0*/  @!P3 LEA.HI.X R3, R19, R0, R201, 0x1, P1 ;  /* 0x000000001303b211 */ /* 0x000fc600008f0cc9 */
[----:B------:R3:W-:Y:S04]  /*cdd0*/  @!P2 ST.E.128 desc[UR36][R8.64], RZ ;  /* 0x000000ff0800a985 */ /* 0x0007e8000c101d24 */
[----:B------:R3:W-:Y:S02]  /*cde0*/  @!P3 ST.E.128 desc[UR36][R2.64], RZ ;  /* 0x000000ff0200b985 */ /* 0x0007e4000c101d24 */
.L_x_2435:
[----:B------:R-:W-:Y:S05]  /*cdf0*/  BSYNC B1 ;  /* 0x0000000000017941 */ /* 0x000fea0003800000 */
.L_x_2434:
[----:B0-----:R-:W-:Y:S01]  /*ce00*/  IADD3 R0, R6, 0x60, RZ ;  /* 0x0000006006007810 */ /* 0x001fe20007ffe0ff */
[----:B--2-4-:R-:W2:Y:S03]  /*ce10*/  SHFL.IDX PT, R5, R5, 0x3, 0x181f ;  /* 0x00781f0005057f89 */ /* 0x014ea600000e0000 */
[----:B------:R-:W-:Y:S01]  /*ce20*/  ISETP.GE.AND P0, PT, R0, R11, PT ;  /* 0x0000000b0000720c */ /* 0x000fe20003f06270 */
[----:B-1-3--:R1:W3:-:S12]  /*ce30*/  SHFL.IDX PT, R2, R4, 0x3, 0x181f ;  /* 0x00781f0004027f89 */ /* 0x00a2d800000e0000 */
[----:B-1----:R-:W-:Y:S05]  /*ce40*/  @P0 BRA `(.L_x_2424) ;  /* 0x0000000000240947 */ /* 0x002fea0003800000 */
[----:B------:R-:W-:Y:S02]  /*ce50*/  ULDC UR4, c[0x0][0xac8] ;  /* 0x0002b20000047ab9 */ /* 0x000fe40000000800 */
[----:B------:R-:W-:Y:S02]  /*ce60*/  ISETP.GE.AND P2, PT, R16, UR4, PT ;  /* 0x0000000410007c0c */ /* 0x000fe4000bf46270 */
[----:B------:R-:W-:-:S11]  /*ce70*/  ISETP.GE.AND P3, PT, R19, UR4, PT ;  /* 0x0000000413007c0c */ /* 0x000fd6000bf66270 */
[CC--:B---3--:R-:W-:Y:S02]  /*ce80*/  @!P2 LEA R6, P0, R16.reuse, R2.reuse, 0x1 ;  /* 0x000000021006a211 */ /* 0x0c8fe400078008ff */
[C---:B------:R-:W-:Y:S02]  /*ce90*/  @!P3 LEA R2, P1, R19.reuse, R2, 0x1 ;  /* 0x000000021302b211 */ /* 0x040fe400078208ff */
[-C--:B--2---:R-:W-:Y:S02]  /*cea0*/  @!P2 LEA.HI.X R7, R16, R5.reuse, R202, 0x1, P0 ;  /* 0x000000051007a211 */ /* 0x084fe400000f0cca */
[----:B------:R-:W-:-:S03]  /*ceb0*/  @!P3 LEA.HI.X R3, R19, R5, R201, 0x1, P1 ;  /* 0x000000051303b211 */ /* 0x000fc600008f0cc9 */
[----:B------:R1:W-:Y:S04]  /*cec0*/  @!P2 ST.E.128 desc[UR36][R6.64], RZ ;  /* 0x000000ff0600a985 */ /* 0x0003e8000c101d24 */
[----:B------:R1:W-:Y:S02]  /*ced0*/  @!P3 ST.E.128 desc[UR36][R2.64], RZ ;  /* 0x000000ff0200b985 */ /* 0x0003e4000c101d24 */
.L_x_2424:
[----:B------:R-:W-:Y:S05]  /*cee0*/  BSYNC B0 ;  /* 0x0000000000007941 */ /* 0x000fea0003800000 */
.L_x_2414:
[----:B------:R-:W-:Y:S02]  /*cef0*/  ULDC UR4, c[0x0][0xc3c] ;  /* 0x00030f0000047ab9 */ /* 0x000fe40000000800 */
[----:B------:R-:W-:-:S13]  /*cf00*/  ISETP.GE.AND P0, PT, R27, UR4, PT ;  /* 0x000000041b007c0c */ /* 0x000fda000bf06270 */
[----:B------:R-:W-:Y:S05]  /*cf10*/  @!P0 BRA `(.L_x_2436) ;  /* 0xffffff40000c8947 */ /* 0x000fea000383ffff */
[----:B------:R-:W-:Y:S05]  /*cf20*/  EXIT ;  /* 0x000000000000794d */ /* 0x000fea0003800000 */
.L_x_2371:
        /* <DEDUP_REMOVED lines=16> */
.L_x_2437:
        /* <DEDUP_REMOVED lines=44> */
.L_x_2441:
        /* <DEDUP_REMOVED lines=35> */
.L_x_2439:
        /* <DEDUP_REMOVED lines=13> */
.L_x_2442:
        /* <DEDUP_REMOVED lines=32> */
[----:B------:R-:W-:Y:S02]  /*d7f0*/  IABS R2, R9 ;  /* 0x0000000900027213 */ /* 0x000fe40000000000 */
[----:B0-----:R-:W-:Y:S01]  /*d800*/  IADD3 R11, RZ, -R3, RZ ;  /* 0x80000003ff0b7210 */ /* 0x001fe20007ffe0ff */
        /* <DEDUP_REMOVED lines=19> */
[----:B------:R-:W-:-:S06]  /*d940*/  @P0 IADD3 R2, R2, 0x1, RZ ;  /* 0x0000000102020810 */ /* 0x000fcc0007ffe0ff */
        /* <DEDUP_REMOVED lines=8> */
.L_x_2443:
[----:B------:R-:W0:Y:S02]  /*d9d0*/  LDC.64 R2, c[0x0][0xc90] ;  /* 0x00032400ff027b82 */ /* 0x000e240000000a00 */
[----:B0-----:R-:W-:-:S05]  /*d9e0*/  IMAD.WIDE R2, R19, 0x4, R2 ;  /* 0x0000000413027825 */ /* 0x001fca00078e0202 */
[----:B------:R0:W2:Y:S01]  /*d9f0*/  LDG.E R11, desc[UR36][R2.64] ;  /* 0x00000024020b7981 */ /* 0x0000a2000c1e1900 */
[----:B------:R-:W-:Y:S02]  /*da00*/  IABS R13, R5 ;  /* 0x00000005000d7213 */ /* 0x000fe40000000000 */
[----:B0-----:R-:W-:Y:S01]  /*da10*/  MOV R2, RZ ;  /* 0x000000ff00027202 */ /* 0x001fe20000000f00 */
        /* <DEDUP_REMOVED lines=23> */
[----:B------:R-:W-:Y:S01]  /*db90*/  IMAD R13, R11, R2, RZ ;  /* 0x000000020b0d7224 */ /* 0x000fe200078e02ff */
[----:B------:R-:W-:-:S03]  /*dba0*/  IADD3 R2, -R2, RZ, RZ ;  /* 0x000000ff02027210 */ /* 0x000fc60007ffe1ff */
        /* <DEDUP_REMOVED lines=29> */
[----:B------:R-:W-:-:S05]  /*dd80*/  @!P1 LOP3.LUT R2, RZ, R11, RZ, 0x33, !PT ;  /* 0x0000000bff029212 */ /* 0x000fca00078e33ff */
[----:B------:R-:W-:-:S07]  /*dd90*/  IMAD R18, R2, R18, R3 ;  /* 0x0000001202127224 */ /* 0x000fce00078e0203 */
.L_x_2444:
[----:B------:R-:W-:-:S05]  /*dda0*/  LOP3.LUT R17, RZ, R2, RZ, 0x33, !PT ;  /* 0x00000002ff117212 */ /* 0x000fca00078e33ff */
[----:B------:R-:W-:Y:S01]  /*ddb0*/  IMAD.IADD R17, R0, 0x1, R17 ;  /* 0x0000000100117824 */ /* 0x000fe200078e0211 */
[----:B------:R-:W-:Y:S06]  /*ddc0*/  BRA `(.L_x_2445) ;  /* 0x0000000000147947 */ /* 0x000fec0003800000 */
.L_x_2440:
[----:B------:R-:W-:Y:S01]  /*ddd0*/  ULDC UR4, c[0x0][0xc3c] ;  /* 0x00030f0000047ab9 */ /* 0x000fe20000000800 */
[----:B------:R-:W-:Y:S02]  /*dde0*/  IMAD.MOV.U32 R17, RZ, RZ, RZ ;  /* 0x000000ffff117224 */ /* 0x000fe400078e00ff */
[----:B------:R-:W-:Y:S02]  /*ddf0*/  IMAD.U32 R16, RZ, RZ, UR6 ;  /* 0x00000006ff107e24 */ /* 0x000fe4000f8e00ff */
[----:B------:R-:W-:Y:S02]  /*de00*/  IMAD.MOV.U32 R18, RZ, RZ, RZ ;  /* 0x000000ffff127224 */ /* 0x000fe400078e00ff */
[----:B------:R-:W-:-:S07]  /*de10*/  IMAD.U32 R19, RZ, RZ, UR4 ;  /* 0x00000004ff137e24 */ /* 0x000fce000f8e00ff */
.L_x_2445:
[----:B------:R-:W-:-:S13]  /*de20*/  ISETP.NE.AND P0, PT, R7, RZ, PT ;  /* 0x000000ff0700720c */ /* 0x000fda0003f05270 */
[----:B------:R-:W0:Y:S01]  /*de30*/  @!P0 S2R R3, SR_CgaCtaId ;  /* 0x0000000000038919 */ /* 0x000e220000008800 */
[----:B------:R-:W-:-:S04]  /*de40*/  @!P0 MOV R0, 0x400 ;  /* 0x0000040000008802 */ /* 0x000fc80000000f00 */
[----:B0-----:R-:W-:-:S05]  /*de50*/  @!P0 LEA R0, R3, R0, 0x18 ;  /* 0x0000000003008211 */ /* 0x001fca00078ec0ff */
[----:B------:R1:W-:Y:S01]  /*de60*/  @!P0 STS.128 [R0+0x2a8d0], R16 ;  /* 0x02a8d01000008388 */ /* 0x0003e20000000c00 */
[----:B------:R-:W-:Y:S06]  /*de70*/  BAR.ARV 0x5, 0x180 ;  /* 0x0146000000007b1d */ /* 0x000fec0000002000 */
.L_x_2438:
[----:B------:R2:W-:Y:S01]  /*de80*/  STL [R1+0x14], RZ ;  /* 0x000014ff01007387 */ /* 0x0005e20000100800 */
[----:B------:R-:W-:Y:S01]  /*de90*/  ULDC UR4, c[0x0][0xc3c] ;  /* 0x00030f0000047ab9 */ /* 0x000fe20000000800 */
[----:B------:R-:W-:Y:S01]  /*dea0*/  IMAD.MOV.U32 R28, RZ, RZ, 0x1 ;  /* 0x00000001ff1c7424 */ /* 0x000fe200078e00ff */
[----:B0-----:R-:W-:Y:S02]  /*deb0*/  ISETP.GE.AND P0, PT, R19, UR4, PT ;  /* 0x0000000413007c0c */ /* 0x001fe4000bf06270 */
[----:B------:R-:W-:-:S11]  /*dec0*/  MOV R27, RZ ;  /* 0x000000ff001b7202 */ /* 0x000fd60000000f00 */
        /* <DEDUP_REMOVED lines=9> */
[C---:B-1----:R-:W-:Y:S02]  /*df60*/  LOP3.LUT R4, R5.reuse, 0x7f, RZ, 0xc0, !PT ;  /* 0x0000007f05047812 */ /* 0x042fe400078ec0ff */
[----:B--2---:R-:W-:Y:S01]  /*df70*/  R2UR UR4, R0 ;  /* 0x00000000000472ca */ /* 0x004fe200000e0000 */
[----:B------:R-:W-:-:S05]  /*df80*/  IMAD.SHL.U32 R0, R5, 0x8, RZ ;  /* 0x0000000805007824 */ /* 0x000fca00078e00ff */
        /* <DEDUP_REMOVED lines=14> */
.L_x_2511:
[----:B0-----:R-:W0:Y:S02]  /*e070*/  LDC.64 R30, c[0x0][0xc88] ;  /* 0x00032200ff1e7b82 */ /* 0x001e240000000a00 */
[----:B0-----:R-:W-:-:S06]  /*e080*/  IMAD.WIDE R30, R19, 0x4, R30 ;  /* 0x00000004131e7825 */ /* 0x001fcc00078e021e */
[----:B------:R-:W2:Y:S01]  /*e090*/  LDG.E R30, desc[UR36][R30.64] ;  /* 0x000000241e1e7981 */ /* 0x000ea2000c1e1900 */
        /* <DEDUP_REMOVED lines=13> */
[----:B-1----:R1:W5:Y:S01]  /*e170*/  @P0 LDG.E R37, desc[UR36][R2.64] ;  /* 0x0000002402250981 */ /* 0x002362000c1e1900 */
        /* <DEDUP_REMOVED lines=31> */
.L_x_2447:
        /* <DEDUP_REMOVED lines=9> */
.L_x_2448:
        /* <DEDUP_REMOVED lines=9> */
.L_x_2449:
[----:B------:R-:W4:Y:S01]  /*e490*/  LDL R4, [R1+0x4] ;  /* 0x0000040001047983 */ /* 0x000f220000100800 */
[----:B012---:R-:W0:Y:S01]  /*e4a0*/  LDC R0, c[0x0][0x448] ;  /* 0x00011200ff007b82 */ /* 0x007e220000000800 */
[----:B-----5:R-:W-:Y:S01]  /*e4b0*/  IMAD.IADD R34, R34, 0x1, -R37 ;  /* 0x0000000122227824 */ /* 0x020fe200078e0a25 */
[----:B------:R-:W-:Y:S01]  /*e4c0*/  LOP3.LUT R23, R23, 0xffffff7f, RZ, 0xc0, !PT ;  /* 0xffffff7f17177812 */ /* 0x000fe200078ec0ff */
[----:B------:R-:W-:Y:S01]  /*e4d0*/  BSSY B0, `(.L_x_2450) ;  /* 0x0000038000007945 */ /* 0x000fe20003800000 */
[----:B0-----:R-:W-:Y:S01]  /*e4e0*/  ISETP.NE.AND P0, PT, R0, 0x1, PT ;  /* 0x000000010000780c */ /* 0x001fe20003f05270 */
[----:B------:R-:W-:-:S05]  /*e4f0*/  IMAD.SHL.U32 R0, R17, 0x80, RZ ;  /* 0x0000008011007824 */ /* 0x000fca00078e00ff */
[----:B------:R-:W-:-:S07]  /*e500*/  IADD3 R0, R0, 0x7f, RZ ;  /* 0x0000007f00007810 */ /* 0x000fce0007ffe0ff */
[----:B---3--:R-:W0:Y:S01]  /*e510*/  @P0 LDC R3, c[0x0][0x44c] ;  /* 0x00011300ff030b82 */ /* 0x008e220000000800 */
[----:B------:R-:W-:-:S07]  /*e520*/  @P0 LOP3.LUT R23, R23, 0x80, RZ, 0xfc, !PT ;  /* 0x0000008017170812 */ /* 0x000fce00078efcff */
[----:B------:R-:W1:Y:S01]  /*e530*/  @P0 LDC R5, c[0x0][0x450] ;  /* 0x00011400ff050b82 */ /* 0x000e620000000800 */
[----:B0-----:R-:W-:-:S05]  /*e540*/  @P0 IMAD.HI.U32 R2, R0, R3, RZ ;  /* 0x0000000300020227 */ /* 0x001fca00078e00ff */
[----:B-1----:R-:W-:Y:S01]  /*e550*/  @P0 SHF.R.U32.HI R0, RZ, R5, R2 ;  /* 0x00000005ff000219 */ /* 0x002fe20000011602 */
[----:B------:R-:W-:-:S04]  /*e560*/  VIADD R2, R34, 0x5f ;  /* 0x0000005f22027836 */ /* 0x000fc80000000000 */
[----:B------:R-:W-:Y:S01]  /*e570*/  IMAD.HI R2, R2, 0x2aaaaaab, RZ ;  /* 0x2aaaaaab02027827 */ /* 0x000fe200078e02ff */
[----:B----4-:R-:W-:-:S05]  /*e580*/  IADD3 R3, R34, 0x60, -R4 ;  /* 0x0000006022037810 */ /* 0x010fca0007ffe804 */
[----:B------:R-:W-:Y:S01]  /*e590*/  IMAD.IADD R0, R3, 0x1, R0 ;  /* 0x0000000103007824 */ /* 0x000fe200078e0200 */
[----:B------:R-:W-:-:S03]  /*e5a0*/  SHF.R.U32.HI R3, RZ, 0x1f, R2 ;  /* 0x0000001fff037819 */ /* 0x000fc60000011602 */
[----:B------:R-:W-:Y:S01]  /*e5b0*/  IMAD.HI R4, R0, 0x2aaaaaab, RZ ;  /* 0x2aaaaaab00047827 */ /* 0x000fe200078e02ff */
[----:B------:R-:W-:Y:S02]  /*e5c0*/  LEA.HI.SX32 R0, R2, R3, 0x1c ;  /* 0x0000000302007211 */ /* 0x000fe400078fe2ff */
[----:B------:R-:W-:Y:S02]  /*e5d0*/  LOP3.LUT R2, R18, 0xff000000, RZ, 0xc0, !PT ;  /* 0xff00000012027812 */ /* 0x000fe400078ec0ff */
[----:B------:R-:W-:Y:S02]  /*e5e0*/  SHF.R.U32.HI R3, RZ, 0x1f, R4 ;  /* 0x0000001fff037819 */ /* 0x000fe40000011604 */
[----:B------:R-:W-:Y:S02]  /*e5f0*/  SHF.R.U32.HI R2, RZ, 0x8, R2 ;  /* 0x00000008ff027819 */ /* 0x000fe40000011602 */
[----:B------:R-:W-:-:S04]  /*e600*/  LEA.HI.SX32 R3, R4, R3, 0x1c ;  /* 0x0000000304037211 */ /* 0x000fc800078fe2ff */
[----:B------:R-:W-:Y:S02]  /*e610*/  VIMNMX R0, R0, R3, PT ;  /* 0x0000000300007248 */ /* 0x000fe40003fe0100 */
[----:B------:R-:W-:Y:S02]  /*e620*/  LOP3.LUT R3, R18, 0xff0000, RZ, 0xc0, !PT ;  /* 0x00ff000012037812 */ /* 0x000fe400078ec0ff */
[----:B------:R-:W-:Y:S02]  /*e630*/  ISETP.GE.AND P0, PT, R0, 0x1, PT ;  /* 0x000000010000780c */ /* 0x000fe40003f06270 */
[----:B------:R-:W-:Y:S01]  /*e640*/  LEA.HI R2, R3, R2, RZ, 0x10 ;  /* 0x0000000203027211 */ /* 0x000fe200078f80ff */
[----:B------:R-:W-:-:S03]  /*e650*/  IMAD.MOV.U32 R3, RZ, RZ, RZ ;  /* 0x000000ffff037224 */ /* 0x000fc600078e00ff */
[----:B------:R-:W-:-:S07]  /*e660*/  LOP3.LUT R36, R2, 0xff, RZ, 0xc0, !PT ;  /* 0x000000ff02247812 */ /* 0x000fce00078ec0ff */
[----:B------:R-:W-:Y:S05]  /*e670*/  @!P0 BRA `(.L_x_2451) ;  /* 0x0000000000748947 */ /* 0x000fea0003800000 */
[----:B------:R-:W-:-:S04]  /*e680*/  SHF.R.U32.HI R4, RZ, 0x10, R2 ;  /* 0x00000010ff047819 */ /* 0x000fc80000011602 */
[----:B------:R-:W-:-:S13]  /*e690*/  ISETP.NE.AND P0, PT, R4, RZ, PT ;  /* 0x000000ff0400720c */ /* 0x000fda0003f05270 */
[----:B------:R-:W0:Y:S02]  /*e6a0*/  @!P0 LDC R4, c[0x0][0x9f0] ;  /* 0x00027c00ff048b82 */ /* 0x000e240000000800 */
[-C--:B0-----:R-:W-:Y:S02]  /*e6b0*/  IABS R6, R4.reuse ;  /* 0x0000000400067213 */ /* 0x081fe40000000000 */
[----:B------:R-:W-:Y:S02]  /*e6c0*/  IADD3 R5, R4, -0x1, R0 ;  /* 0xffffffff04057810 */ /* 0x000fe40007ffe000 */
[----:B------:R-:W0:Y:S02]  /*e6d0*/  I2F.RP R8, R6 ;  /* 0x0000000600087306 */ /* 0x000e240000209400 */
[----:B------:R-:W-:-:S04]  /*e6e0*/  LOP3.LUT R2, R5, R4, RZ, 0x3c, !PT ;  /* 0x0000000405027212 */ /* 0x000fc800078e3cff */
[----:B------:R-:W-:Y:S02]  /*e6f0*/  ISETP.GE.AND P2, PT, R2, RZ, PT ;  /* 0x000000ff0200720c */ /* 0x000fe40003f46270 */
[----:B0-----:R-:W0:Y:S02]  /*e700*/  MUFU.RCP R8, R8 ;  /* 0x0000000800087308 */ /* 0x001e240000001000 */
[----:B0-----:R-:W-:-:S06]  /*e710*/  VIADD R3, R8, 0xffffffe ;  /* 0x0ffffffe08037836 */ /* 0x001fcc0000000000 */
[----:B------:R-:W0:Y:S02]  /*e720*/  F2I.FTZ.U32.TRUNC.NTZ R3, R3 ;  /* 0x0000000300037305 */ /* 0x000e24000021f000 */
[----:B0-----:R-:W-:-:S04]  /*e730*/  IMAD.MOV R2, RZ, RZ, -R3 ;  /* 0x000000ffff027224 */ /* 0x001fc800078e0a03 */
        /* <DEDUP_REMOVED lines=14> */
[----:B------:R-:W-:-:S04]  /*e820*/  IMAD.MOV.U32 R3, RZ, RZ, R7 ;  /* 0x000000ffff037224 */ /* 0x000fc800078e0007 */
[----:B------:R-:W-:Y:S01]  /*e830*/  @!P2 IMAD.MOV R3, RZ, RZ, -R3 ;  /* 0x000000ffff03a224 */ /* 0x000fe200078e0a03 */
[----:B------:R-:W-:-:S07]  /*e840*/  @!P1 LOP3.LUT R3, RZ, R4, RZ, 0x33, !PT ;  /* 0x00000004ff039212 */ /* 0x000fce00078e33ff */
.L_x_2451:
[----:B------:R-:W-:Y:S05]  /*e850*/  BSYNC B0 ;  /* 0x0000000000007941 */ /* 0x000fea0003800000 */
.L_x_2450:
        /* <DEDUP_REMOVED lines=23> */
.L_x_2453:
        /* <DEDUP_REMOVED lines=20> */
.L_x_2456:
[----:B------:R-:W-:Y:S05]  /*eb10*/  BSYNC B6 ;  /* 0x0000000000067941 */ /* 0x000fea0003800000 */
.L_x_2455:
[----:B------:R-:W-:Y:S01]  /*eb20*/  IADD3 R0, R22, 0x400, RZ ;  /* 0x0000040016007810 */ /* 0x000fe20007ffe0ff */
[----:B------:R-:W-:Y:S03]  /*eb30*/  BSSY B6, `(.L_x_2457) ;  /* 0x0000022000067945 */ /* 0x000fe60003800000 */
        /* <DEDUP_REMOVED lines=8> */
[----:B------:R-:W-:Y:S01]  /*ebc0*/  MOV R12, 0x1 ;  /* 0x00000001000c7802 */ /* 0x000fe20000000f00 */
[----:B------:R-:W-:Y:S02]  /*ebd0*/  IMAD.U32 R5, RZ, RZ, UR7 ;  /* 0x00000007ff057e24 */ /* 0x000fe4000f8e00ff */
[----:B------:R-:W-:Y:S02]  /*ebe0*/  IMAD.U32 R6, RZ, RZ, UR8 ;  /* 0x00000008ff067e24 */ /* 0x000fe4000f8e00ff */
[----:B------:R-:W-:-:S02]  /*ebf0*/  IMAD.U32 R7, RZ, RZ, UR9 ;  /* 0x00000009ff077e24 */ /* 0x000fc4000f8e00ff */
[----:B------:R-:W-:Y:S02]  /*ec00*/  IMAD.U32 R10, RZ, RZ, UR4 ;  /* 0x00000004ff0a7e24 */ /* 0x000fe4000f8e00ff */
[----:B------:R-:W-:Y:S02]  /*ec10*/  IMAD.U32 R11, RZ, RZ, UR5 ;  /* 0x00000005ff0b7e24 */ /* 0x000fe4000f8e00ff */
[----:B------:R-:W-:Y:S02]  /*ec20*/  IMAD.MOV.U32 R8, RZ, RZ, 0x70 ;  /* 0x00000070ff087424 */ /* 0x000fe400078e00ff */
[----:B0-----:R-:W-:-:S07]  /*ec30*/  IMAD.MOV.U32 R13, RZ, RZ, RZ ;  /* 0x000000ffff0d7224 */ /* 0x001fce00078e00ff */
[----:B------:R-:W-:-:S07]  /*ec40*/  LEPC R20, `(.L_x_2459) ;  /* 0x000000001014794e */ /* 0x000fce0000000000 */
[----:B-1----:R-:W-:Y:S05]  /*ec50*/  CALL.ABS.NOINC R2 ;  /* 0x0000000002007343 */ /* 0x002fea0003c00000 */
.L_x_2459:
[----:B------:R0:W1:Y:S01]  /*ec60*/  LDC.64 R2, c[0x4][R26] ;  /* 0x010000001a027b82 */ /* 0x0000620000000a00 */
[----:B------:R-:W-:Y:S01]  /*ec70*/  ULDC.64 UR6, c[0x4][0x90] ;  /* 0x0100240000067ab9 */ /* 0x000fe20000000a00 */
[----:B------:R-:W-:Y:S01]  /*ec80*/  ULDC.64 UR8, c[0x4][0x98] ;  /* 0x0100260000087ab9 */ /* 0x000fe20000000a00 */
[----:B------:R-:W-:Y:S01]  /*ec90*/  ULDC.64 UR4, c[0x4][0x18] ;  /* 0x0100060000047ab9 */ /* 0x000fe20000000a00 */
        /* <DEDUP_REMOVED lines=11> */
.L_x_2458:
[----:B------:R-:W-:Y:S05]  /*ed50*/  BSYNC B6 ;  /* 0x0000000000067941 */ /* 0x000fea0003800000 */
.L_x_2457:
[----:B------:R-:W-:Y:S01]  /*ed60*/  ULDC.64 UR4, c[0x0][0x9f8] ;  /* 0x00027e0000047ab9 */ /* 0x000fe20000000a00 */
[----:B------:R-:W0:Y:S01]  /*ed70*/  S2R R2, SR_TID.X ;  /* 0x0000000000027919 */ /* 0x000e220000002100 */
[----:B------:R-:W-:Y:S01]  /*ed80*/  ISETP.NE.U32.AND P0, PT, RZ, UR4, PT ;  /* 0x00000004ff007c0c */ /* 0x000fe2000bf05070 */
[----:B------:R-:W1:Y:S03]  /*ed90*/  LDC R5, c[0x0][0x430] ;  /* 0x00010c00ff057b82 */ /* 0x000e660000000800 */
[----:B------:R-:W-:-:S13]  /*eda0*/  ISETP.NE.AND.EX P0, PT, RZ, UR5, PT, P0 ;  /* 0x00000005ff007c0c */ /* 0x000fda000bf05300 */
[----:B------:R-:W-:Y:S01]  /*edb0*/  @P0 IADD3 R24, P1, R24, UR4, RZ ;  /* 0x0000000418180c10 */ /* 0x000fe2000ff3e0ff */
[----:B------:R-:W2:Y:S01]  /*edc0*/  S2R R21, SR_TID.X ;  /* 0x0000000000157919 */ /* 0x000ea20000002100 */
[----:B------:R-:W-:Y:S01]  /*edd0*/  LOP3.LUT R23, R23, 0xffffffdf, RZ, 0xc0, !PT ;  /* 0xffffffdf17177812 */ /* 0x000fe200078ec0ff */
[----:B------:R-:W-:Y:S01]  /*ede0*/  ULDC UR4, c[0x0][0x320] ;  /* 0x0000c80000047ab9 */ /* 0x000fe20000000800 */
[----:B------:R-:W-:-:S05]  /*edf0*/  @P0 IADD3.X R25, R25, UR5, RZ, P1, !PT ;  /* 0x0000000519190c10 */ /* 0x000fca0008ffe4ff */
[----:B------:R3:W4:Y:S01]  /*ee00*/  @P0 LDG.E R31, desc[UR36][R24.64] ;  /* 0x00000024181f0981 */ /* 0x000722000c1e1900 */
[----:B-1----:R-:W-:Y:S01]  /*ee10*/  ISETP.NE.AND P2, PT, R5, 0x1, PT ;  /* 0x000000010500780c */ /* 0x002fe20003f45270 */
[----:B------:R-:W1:Y:S01]  /*ee20*/  S2R R26, SR_TID.X ;  /* 0x00000000001a7919 */ /* 0x000e620000002100 */
[----:B0-----:R-:W-:-:S04]  /*ee30*/  LOP3.LUT R2, R2, 0x7f, RZ, 0xc0, !PT ;  /* 0x0000007f02027812 */ /* 0x001fc800078ec0ff */
[----:B------:R-:W-:Y:S01]  /*ee40*/  SHF.R.U32.HI R2, RZ, 0x3, R2 ;  /* 0x00000003ff027819 */ /* 0x000fe20000011602 */
[----:B---3--:R-:W-:-:S06]  /*ee50*/  VIADD R25, R29, 0xffffffff ;  /* 0xffffffff1d197836 */ /* 0x008fcc0000000000 */
[----:B------:R-:W0:Y:S01]  /*ee60*/  @P2 LDC R3, c[0x0][0x434] ;  /* 0x00010d00ff032b82 */ /* 0x000e220000000800 */
[----:B------:R-:W-:Y:S01]  /*ee70*/  @P2 LOP3.LUT R23, R23, 0x20, RZ, 0xfc, !PT ;  /* 0x0000002017172812 */ /* 0x000fe200078efcff */
[----:B--2---:R-:W-:-:S05]  /*ee80*/  IMAD.SHL.U32 R20, R21, 0x10, RZ ;  /* 0x0000001015147824 */ /* 0x004fca00078e00ff */
[----:B------:R-:W-:Y:S02]  /*ee90*/  LOP3.LUT R20, R2, 0x70, R20, 0xf8, !PT ;  /* 0x0000007002147812 */ /* 0x000fe400078ef814 */
[----:B------:R-:W2:Y:S03]  /*eea0*/  @P2 LDC R2, c[0x0][0x438] ;  /* 0x00010e00ff022b82 */ /* 0x000ea60000000800 */
[----:B------:R-:W-:Y:S02]  /*eeb0*/  IMAD R4, R25, 0x60, R20 ;  /* 0x0000006019047824 */ /* 0x000fe400078e0214 */
[----:B-1----:R-:W-:Y:S02]  /*eec0*/  IMAD.SHL.U32 R9, R26, 0x8, RZ ;  /* 0x000000081a097824 */ /* 0x002fe400078e00ff */
[C---:B------:R-:W-:Y:S01]  /*eed0*/  IMAD.IADD R0, R4.reuse, 0x1, R37 ;  /* 0x0000000104007824 */ /* 0x040fe200078e0225 */
[----:B------:R-:W-:-:S02]  /*eee0*/  ISETP.GE.AND P0, PT, R4, R34, PT ;  /* 0x000000220400720c */ /* 0x000fc40003f06270 */
[----:B------:R-:W-:Y:S01]  /*eef0*/  LOP3.LUT R9, R9, 0x38, RZ, 0xc0, !PT ;  /* 0x0000003809097812 */ /* 0x000fe200078ec0ff */
[----:B0-----:R-:W-:Y:S01]  /*ef00*/  @P2 IMAD.HI.U32 R3, R0, R3, RZ ;  /* 0x0000000300032227 */ /* 0x001fe200078e00ff */
[----:B------:R-:W-:Y:S02]  /*ef10*/  ISETP.GT.U32.OR P0, PT, R20, 0x5f, P0 ;  /* 0x0000005f1400780c */ /* 0x000fe40000704470 */
[C---:B------:R-:W-:Y:S01]  /*ef20*/  LOP3.LUT R8, R9.reuse, 0x40, RZ, 0xfc, !PT ;  /* 0x0000004009087812 */ /* 0x040fe200078efcff */
[----:B------:R-:W-:Y:S01]  /*ef30*/  IMAD.MOV.U32 R4, RZ, RZ, R0 ;  /* 0x000000ffff047224 */ /* 0x000fe200078e0000 */
[----:B------:R-:W-:Y:S02]  /*ef40*/  ISETP.GE.AND P1, PT, R9, UR4, PT ;  /* 0x0000000409007c0c */ /* 0x000fe4000bf26270 */
[----:B--2---:R-:W-:Y:S02]  /*ef50*/  @P2 SHF.R.U32.HI R4, RZ, R2, R3 ;  /* 0x00000002ff042219 */ /* 0x004fe40000011603 */
[----:B------:R-:W-:Y:S01]  /*ef60*/  ISETP.GE.AND P2, PT, R8, UR4, PT ;  /* 0x0000000408007c0c */ /* 0x000fe2000bf46270 */
[----:B------:R-:W-:Y:S01]  /*ef70*/  ULDC UR4, c[0x0][0x2f4] ;  /* 0x0000bd0000047ab9 */ /* 0x000fe20000000800 */
[----:B------:R-:W-:-:S02]  /*ef80*/  IADD3 R3, -R4, RZ, RZ ;  /* 0x000000ff04037210 */ /* 0x000fc40007ffe1ff */
[----:B------:R-:W-:-:S03]  /*ef90*/  SEL R29, RZ, 0xffffffff, P2 ;  /* 0xffffffffff1d7807 */ /* 0x000fc60001000000 */
[----:B------:R-:W-:Y:S01]  /*efa0*/  IMAD R0, R5, R3, R0 ;  /* 0x0000000305007224 */ /* 0x000fe200078e0200 */
[----:B------:R-:W-:Y:S01]  /*efb0*/  SEL R5, RZ, 0x1, P1 ;  /* 0x00000001ff057807 */ /* 0x000fe20000800000 */
[----:B------:R-:W0:Y:S01]  /*efc0*/  @!P0 LDC.64 R2, c[0x0][0x428] ;  /* 0x00010a00ff028b82 */ /* 0x000e220000000a00 */
[----:B------:R-:W-:-:S05]  /*efd0*/  IMAD.SHL.U32 R29, R29, 0x2, RZ ;  /* 0x000000021d1d7824 */ /* 0x000fca00078e00ff */
[----:B------:R-:W-:Y:S02]  /*efe0*/  LOP3.LUT R29, R29, 0x2, R5, 0xe2, !PT ;  /* 0x000000021d1d7812 */ /* 0x000fe400078ee205 */
[----:B------:R-:W-:Y:S02]  /*eff0*/  @!P0 SHF.R.S32.HI R5, RZ, 0x1f, R4 ;  /* 0x0000001fff058819 */ /* 0x000fe40000011404 */
[----:B------:R-:W-:Y:S02]  /*f000*/  ISETP.GE.AND P2, PT, R9, UR4, PT ;  /* 0x0000000409007c0c */ /* 0x000fe4000bf46270 */
[----:B------:R-:W-:Y:S02]  /*f010*/  LOP3.LUT R23, R23, 0xfffffffb, RZ, 0xc0, !PT ;  /* 0xfffffffb17177812 */ /* 0x000fe400078ec0ff */
[----:B------:R-:W-:-:S09]  /*f020*/  LOP3.LUT R7, R9, 0x80, RZ, 0xfc, !PT ;  /* 0x0000008009077812 */ /* 0x000fd200078efcff */
[----:B------:R-:W-:-:S04]  /*f030*/  @P2 LOP3.LUT R23, R23, 0x4, RZ, 0xfc, !PT ;  /* 0x0000000417172812 */ /* 0x000fc800078efcff */
[----:B------:R-:W-:Y:S01]  /*f040*/  LOP3.LUT R23, R23, 0xfffffffd, RZ, 0xc0, !PT ;  /* 0xfffffffd17177812 */ /* 0x000fe200078ec0ff */
[----:B------:R-:W-:Y:S01]  /*f050*/  UMOV UR5, 0xffffffff ;  /* 0xffffffff00057882 */ /* 0x000fe20000000000 */
[----:B------:R-:W-:Y:S02]  /*f060*/  LOP3.LUT R26, R18, 0xffff, RZ, 0xc0, !PT ;  /* 0x0000ffff121a7812 */ /* 0x000fe400078ec0ff */
[----:B----4-:R-:W-:Y:S01]  /*f070*/  SHF.R.S32.HI R6, RZ, 0x1f, R31 ;  /* 0x0000001fff067819 */ /* 0x010fe2000001141f */
[----:B0-----:R-:W-:-:S04]  /*f080*/  @!P0 IMAD.WIDE.U32 R4, R31, R2, R4 ;  /* 0x000000021f048225 */ /* 0x001fc800078e0004 */
[----:B------:R0:W-:Y:S02]  /*f090*/  STL [R1], R6 ;  /* 0x0000000601007387 */ /* 0x0001e40000100800 */
[----:B0-----:R-:W-:-:S04]  /*f0a0*/  @!P0 IMAD R6, R6, R2, RZ ;  /* 0x0000000206068224 */ /* 0x001fc800078e02ff */
[----:B------:R-:W-:Y:S02]  /*f0b0*/  @!P0 IMAD R6, R31, R3, R6 ;  /* 0x000000031f068224 */ /* 0x000fe400078e0206 */
[----:B------:R-:W0:Y:S02]  /*f0c0*/  @!P0 LDC.64 R2, c[0x0][0x418] ;  /* 0x00010600ff028b82 */ /* 0x000e240000000a00 */
[----:B------:R-:W-:Y:S01]  /*f0d0*/  @!P0 IMAD.IADD R6, R5, 0x1, R6 ;  /* 0x0000000105068824 */ /* 0x000fe200078e0206 */
[----:B0-----:R-:W-:-:S04]  /*f0e0*/  @!P0 LEA R2, P1, R4, R2, 0x2 ;  /* 0x0000000204028211 */ /* 0x001fc800078210ff */
[----:B------:R-:W-:Y:S01]  /*f0f0*/  @!P0 LEA.HI.X R3, R4, R3, R6, 0x2, P1 ;  /* 0x0000000304038211 */ /* 0x000fe200008f1406 */
[----:B------:R-:W-:Y:S01]  /*f100*/  IMAD.MOV.U32 R4, RZ, RZ, RZ ;  /* 0x000000ffff047224 */ /* 0x000fe200078e00ff */
[----:B------:R-:W-:-:S05]  /*f110*/  ISETP.GE.AND P1, PT, R8, UR4, PT ;  /* 0x0000000408007c0c */ /* 0x000fca000bf26270 */
[----:B------:R0:W5:Y:S01]  /*f120*/  @!P0 LDG.E R4, desc[UR36][R2.64] ;  /* 0x0000002402048981 */ /* 0x000162000c1e1900 */
[----:B------:R-:W-:-:S07]  /*f130*/  ISETP.GE.AND P0, PT, R7, UR4, PT ;  /* 0x0000000407007c0c */ /* 0x000fce000bf06270 */
[----:B------:R-:W-:Y:S01]  /*f140*/  @P1 LOP3.LUT R23, R23, 0x2, RZ, 0xfc, !PT ;  /* 0x0000000217171812 */ /* 0x000fe200078efcff */
[----:B0-----:R-:W-:-:S03]  /*f150*/  IMAD.U32 R2, RZ, RZ, UR38 ;  /* 0x00000026ff027e24 */ /* 0x001fc6000f8e00ff */
[----:B------:R-:W-:-:S04]  /*f160*/  LOP3.LUT R23, R23, 0xfffffffe, RZ, 0xc0, !PT ;  /* 0xfffffffe17177812 */ /* 0x000fc800078ec0ff */
[----:B------:R-:W-:Y:S01]  /*f170*/  @P0 LOP3.LUT R23, R23, 0x1, RZ, 0xfc, !PT ;  /* 0x0000000117170812 */ /* 0x000fe200078efcff */
[----:B------:R-:W-:Y:S06]  /*f180*/  BRA.DIV UR5, `(.L_x_2460) ;  /* 0x0000004205e47947 */ /* 0x000fec000b800000 */
.L_x_2528:
        /* <DEDUP_REMOVED lines=8> */
.L_x_2461:
[----:B------:R-:W-:Y:S01]  /*f210*/  SHF.R.S32.HI R5, RZ, 0x1f, R0 ;  /* 0x0000001fff057819 */ /* 0x000fe20000011400 */
[----:B------:R-:W-:Y:S01]  /*f220*/  ULDC.64 UR4, c[0x0][0x328] ;  /* 0x0000ca0000047ab9 */ /* 0x000fe20000000a00 */
[----:B------:R-:W-:Y:S01]  /*f230*/  ULDC.64 UR6, c[0x0][0x318] ;  /* 0x0000c60000067ab9 */ /* 0x000fe20000000a00 */
[----:B------:R-:W-:Y:S01]  /*f240*/  IMAD.WIDE.U32 R2, R0, UR4, RZ ;  /* 0x0000000400027c25 */ /* 0x000fe2000f8e00ff */
        /* <DEDUP_REMOVED lines=19> */
.L_x_2529:
[----:B------:R-:W-:Y:S05]  /*f380*/  BSYNC B0 ;  /* 0x0000000000007941 */ /* 0x000fea0003800000 */
.L_x_2462:
        /* <DEDUP_REMOVED lines=11> */
[----:B------:R-:W-:Y:S01]  /*f440*/  IADD3 R3, R3, R5, RZ ;  /* 0x0000000503037210 */ /* 0x000fe20007ffe0ff */
[----:B------:R-:W-:Y:S02]  /*f450*/  IMAD R5, R27, 0x4800, R32 ;  /* 0x000048001b057824 */ /* 0x000fe400078e0220 */
        /* <DEDUP_REMOVED lines=8> */
[----:B-1----:R-:W-:Y:S02]  /*f4e0*/  LOP3.LUT R8, R8, 0x7f, RZ, 0xc0, !PT ;  /* 0x0000007f08087812 */ /* 0x002fe400078ec0ff */
[C---:B------:R-:W-:Y:S02]  /*f4f0*/  LEA R4, P0, R2.reuse, UR6, 0x1 ;  /* 0x0000000602047c11 */ /* 0x040fe4000f8008ff */
[----:B------:R-:W-:Y:S02]  /*f500*/  SHF.R.U32.HI R9, RZ, 0x3, R8 ;  /* 0x00000003ff097819 */ /* 0x000fe40000011608 */
[----:B------:R-:W0:Y:S01]  /*f510*/  S2R R8, SR_TID.X ;  /* 0x0000000000087919 */ /* 0x000e220000002100 */
[----:B------:R-:W-:Y:S02]  /*f520*/  LEA.HI.X R0, R2, UR7, R0, 0x1, P0 ;  /* 0x0000000702007c11 */ /* 0x000fe400080f0c00 */
[----:B------:R-:W-:-:S05]  /*f530*/  IMAD.IADD R6, R6, 0x1, -R9 ;  /* 0x0000000106067824 */ /* 0x000fca00078e0a09 */
        /* <DEDUP_REMOVED lines=66> */
.L_x_2543:
        /* <DEDUP_REMOVED lines=12> */
.L_x_2465:
        /* <DEDUP_REMOVED lines=10> */
.L_x_2466:
        /* <DEDUP_REMOVED lines=24> */
[----:B------:R-:W-:Y:S01]  /*fc40*/  MOV R8, 0x70 ;  /* 0x0000007000087802 */ /* 0x000fe20000000f00 */
[----:B------:R-:W0:Y:S01]  /*fc50*/  LDC.64 R2, c[0x4][R2] ;  /* 0x0100000002027b82 */ /* 0x000e220000000a00 */
[----:B------:R-:W-:Y:S02]  /*fc60*/  IMAD.U32 R5, RZ, RZ, UR7 ;  /* 0x00000007ff057e24 */ /* 0x000fe4000f8e00ff */
[----:B------:R-:W-:Y:S02]  /*fc70*/  IMAD.U32 R6, RZ, RZ, UR8 ;  /* 0x00000008ff067e24 */ /* 0x000fe4000f8e00ff */
[----:B--2---:R-:W-:-:S02]  /*fc80*/  IMAD.U32 R7, RZ, RZ, UR9 ;  /* 0x00000009ff077e24 */ /* 0x004fc4000f8e00ff */
[----:B------:R-:W-:Y:S02]  /*fc90*/  IMAD.U32 R10, RZ, RZ, UR4 ;  /* 0x00000004ff0a7e24 */ /* 0x000fe4000f8e00ff */
[----:B------:R-:W-:Y:S02]  /*fca0*/  IMAD.U32 R11, RZ, RZ, UR5 ;  /* 0x00000005ff0b7e24 */ /* 0x000fe4000f8e00ff */
[----:B------:R-:W-:Y:S02]  /*fcb0*/  IMAD.MOV.U32 R12, RZ, RZ, 0x1 ;  /* 0x00000001ff0c7424 */ /* 0x000fe400078e00ff */
[----:B------:R-:W-:-:S07]  /*fcc0*/  IMAD.MOV.U32 R13, RZ, RZ, RZ ;  /* 0x000000ffff0d7224 */ /* 0x000fce00078e00ff */
[----:B------:R-:W-:-:S07]  /*fcd0*/  LEPC R20, `(.L_x_2468) ;  /* 0x000000001014794e */ /* 0x000fce0000000000 */
[----:B0-----:R-:W-:Y:S05]  /*fce0*/  CALL.ABS.NOINC R2 ;  /* 0x0000000002007343 */ /* 0x001fea0003c00000 */
.L_x_2468:
[----:B------:R-:W-:Y:S05]  /*fcf0*/  BSYNC B6 ;  /* 0x0000000000067941 */ /* 0x000fea0003800000 */
.L_x_2467:
[----:B------:R-:W3:Y:S01]  /*fd00*/  LDL.LU R2, [R1+0x18] ;  /* 0x0000180001027983 */ /* 0x000ee20000300800 */
[----:B------:R-:W-:Y:S01]  /*fd10*/  ULDC.64 UR6, c[0x0][0x2e0] ;  /* 0x0000b80000067ab9 */ /* 0x000fe20000000a00 */
[----:B------:R-:W-:Y:S01]  /*fd20*/  IMAD.MOV.U32 R3, RZ, RZ, R35 ;  /* 0x000000ffff037224 */ /* 0x000fe200078e0023 */
[----:B------:R-:W-:Y:S01]  /*fd30*/  ULDC.64 UR4, c[0x0][0x2d8] ;  /* 0x0000b60000047ab9 */ /* 0x000fe20000000a00 */
[----:B------:R-:W4:Y:S04]  /*fd40*/  LDL.LU.64 R20, [R1+0x8] ;  /* 0x0000080001147983 */ /* 0x000f280000300a00 */
[----:B------:R0:W5:Y:S01]  /*fd50*/  LDL R10, [R1+0x4] ;  /* 0x00000400010a7983 */ /* 0x0001620000100800 */
[----:B------:R-:W1:Y:S02]  /*fd60*/  S2R R11, SR_TID.X ;  /* 0x00000000000b7919 */ /* 0x000e640000002100 */
[----:B-1----:R-:W-:-:S05]  /*fd70*/  IMAD.SHL.U32 R8, R11, 0x8, RZ ;  /* 0x000000080b087824 */ /* 0x002fca00078e00ff */
[----:B------:R-:W-:Y:S01]  /*fd80*/  LOP3.LUT R8, R8, 0x38, RZ, 0xc0, !PT ;  /* 0x0000003808087812 */ /* 0x000fe200078ec0ff */
[----:B---3--:R-:W-:Y:S02]  /*fd90*/  IMAD.MOV.U32 R0, RZ, RZ, R2 ;  /* 0x000000ffff007224 */ /* 0x008fe400078e0002 */
[----:B----4-:R-:W-:Y:S01]  /*fda0*/  IMAD.MOV.U32 R2, RZ, RZ, R20 ;  /* 0x000000ffff027224 */ /* 0x010fe200078e0014 */
[----:B------:R-:W1:Y:S01]  /*fdb0*/  S2R R21, SR_TID.X ;  /* 0x0000000000157919 */ /* 0x000e620000002100 */
[----:B------:R-:W3:Y:S01]  /*fdc0*/  LDC R20, c[0x0][0x448] ;  /* 0x00011200ff147b82 */ /* 0x000ee20000000800 */
[----:B------:R-:W-:Y:S02]  /*fdd0*/  IMAD R4, R0, UR6, RZ ;  /* 0x0000000600047c24 */ /* 0x000fe4000f8e02ff */
[----:B------:R-:W-:-:S04]  /*fde0*/  IMAD.WIDE.U32 R2, R26, UR4, R2 ;  /* 0x000000041a027c25 */ /* 0x000fc8000f8e0002 */
[----:B------:R-:W-:Y:S01]  /*fdf0*/  IMAD R3, R26, UR5, R3 ;  /* 0x000000051a037c24 */ /* 0x000fe2000f8e0203 */
[----:B------:R-:W-:Y:S01]  /*fe00*/  ULDC.64 UR4, c[0x0][0x2d0] ;  /* 0x0000b40000047ab9 */ /* 0x000fe20000000a00 */
[C---:B------:R-:W-:Y:S02]  /*fe10*/  IMAD R4, R30.reuse, UR7, R4 ;  /* 0x000000071e047c24 */ /* 0x040fe4000f8e0204 */
[----:B------:R-:W-:Y:S01]  /*fe20*/  IMAD.WIDE.U32 R2, R30, UR6, R2 ;  /* 0x000000061e027c25 */ /* 0x000fe2000f8e0002 */
[----:B---3--:R-:W-:Y:S02]  /*fe30*/  ISETP.NE.AND P6, PT, R20, 0x1, PT ;  /* 0x000000011400780c */ /* 0x008fe40003fc5270 */
[----:B------:R-:W3:Y:S01]  /*fe40*/  S2R R20, SR_TID.X ;  /* 0x0000000000147919 */ /* 0x000ee20000002100 */
[----:B-1----:R-:W-:-:S04]  /*fe50*/  LOP3.LUT R21, R21, 0x7f, RZ, 0xc0, !PT ;  /* 0x0000007f15157812 */ /* 0x002fc800078ec0ff */
[----:B------:R-:W-:-:S06]  /*fe60*/  SHF.R.U32.HI R21, RZ, 0x3, R21 ;  /* 0x00000003ff157819 */ /* 0x000fcc0000011615 */
[----:B--2---:R-:W1:Y:S08]  /*fe70*/  @P6 LDC R7, c[0x0][0x44c] ;  /* 0x00011300ff076b82 */ /* 0x004e700000000800 */
[----:B------:R-:W2:Y:S01]  /*fe80*/  @P6 LDC R6, c[0x0][0x450] ;  /* 0x00011400ff066b82 */ /* 0x000ea20000000800 */
[----:B---3--:R-:W-:-:S05]  /*fe90*/  IMAD.SHL.U32 R20, R20, 0x10, RZ ;  /* 0x0000001014147824 */ /* 0x008fca00078e00ff */
[----:B------:R-:W-:-:S05]  /*fea0*/  LOP3.LUT R20, R21, 0x70, R20, 0xf8, !PT ;  /* 0x0000007015147812 */ /* 0x000fca00078ef814 */
[----:B------:R-:W-:-:S04]  /*feb0*/  IMAD R5, R17, 0x80, R20 ;  /* 0x0000008011057824 */ /* 0x000fc800078e0214 */
[----:B-1----:R-:W-:Y:S01]  /*fec0*/  @P6 IMAD.HI.U32 R7, R5, R7, RZ ;  /* 0x0000000705076227 */ /* 0x002fe200078e00ff */
[----:B------:R-:W-:-:S04]  /*fed0*/  MOV R0, R5 ;  /* 0x0000000500007202 */ /* 0x000fc80000000f00 */
[----:B--2---:R-:W-:Y:S02]  /*fee0*/  @P6 SHF.R.U32.HI R0, RZ, R6, R7 ;  /* 0x00000006ff006219 */ /* 0x004fe40000011607 */
[----:B------:R-:W1:Y:S01]  /*fef0*/  LDC R6, c[0x0][0x448] ;  /* 0x00011200ff067b82 */ /* 0x000e620000000800 */
[----:B------:R-:W-:Y:S02]  /*ff00*/  IMAD.IADD R3, R3, 0x1, R4 ;  /* 0x0000000103037824 */ /* 0x000fe400078e0204 */
[----:B------:R-:W-:Y:S02]  /*ff10*/  IMAD.MOV R4, RZ, RZ, -R0 ;  /* 0x000000ffff047224 */ /* 0x000fe400078e0a00 */
[----:B------:R-:W-:-:S04]  /*ff20*/  IMAD.WIDE.U32 R2, R0, UR4, R2 ;  /* 0x0000000400027c25 */ /* 0x000fc8000f8e0002 */
[----:B-1----:R-:W-:Y:S01]  /*ff30*/  IMAD R4, R6, R4, R5 ;  /* 0x0000000406047224 */ /* 0x002fe200078e0205 */
[----:B------:R-:W-:-:S05]  /*ff40*/  SHF.R.S32.HI R5, RZ, 0x1f, R0 ;  /* 0x0000001fff057819 */ /* 0x000fca0000011400 */
[----:B------:R-:W-:-:S04]  /*ff50*/  IMAD R5, R5, UR4, RZ ;  /* 0x0000000405057c24 */ /* 0x000fc8000f8e02ff */
[----:B------:R-:W-:Y:S01]  /*ff60*/  IMAD R5, R0, UR5, R5 ;  /* 0x0000000500057c24 */ /* 0x000fe2000f8e0205 */
[----:B------:R-:W-:Y:S01]  /*ff70*/  SHF.R.S32.HI R0, RZ, 0x1f, R4 ;  /* 0x0000001fff007819 */ /* 0x000fe20000011404 */
[----:B------:R-:W-:Y:S02]  /*ff80*/  ULDC.64 UR4, c[0x0][0x2c8] ;  /* 0x0000b20000047ab9 */ /* 0x000fe40000000a00 */
[----:B------:R-:W-:Y:S02]  /*ff90*/  IMAD.IADD R3, R3, 0x1, R5 ;  /* 0x0000000103037824 */ /* 0x000fe400078e0205 */
[----:B------:R-:W-:Y:S02]  /*ffa0*/  IMAD R5, R0, UR4, RZ ;  /* 0x0000000400057c24 */ /* 0x000fe4000f8e02ff */
[----:B------:R-:W-:Y:S02]  /*ffb0*/  IMAD.SHL.U32 R21, R11, 0x8, RZ ;  /* 0x000000080b157824 */ /* 0x000fe400078e00ff */
[----:B------:R-:W-:-:S02]  /*ffc0*/  IMAD R0, R4, UR5, R5 ;  /* 0x0000000504007c24 */ /* 0x000fc4000f8e0205 */
[----:B------:R-:W-:Y:S01]  /*ffd0*/  IMAD.WIDE.U32 R2, R4, UR4, R2 ;  /* 0x0000000404027c25 */ /* 0x000fe2000f8e0002 */
        /* <DEDUP_REMOVED lines=14> */
[----:B0-----:R-:W-:Y:S10]  /*100c0*/  BRA.DIV UR5, `(.L_x_2469) ;  /* 0x0000003e05807947 */ /* 0x001ff4000b800000 */
[----:B------:R-:W0:Y:S01]  /*100d0*/  SHFL.IDX PT, R14, R0, RZ, 0x181f ;  /* 0x00181fff000e7589 */ /* 0x000e2200000e0000 */
[----:B-----5:R-:W-:Y:S02]  /*100e0*/  IMAD R5, R10, R6, RZ ;  /* 0x000000060a057224 */ /* 0x020fe400078e02ff */
[----:B------:R-:W-:Y:S01]  /*100f0*/  IMAD R17, R17, 0x80, R9 ;  /* 0x0000008011117824 */ /* 0x000fe200078e0209 */
[----:B------:R-:W1:Y:S03]  /*10100*/  SHFL.IDX PT, R2, R4, RZ, 0x181f ;  /* 0x00181fff04027589 */ /* 0x000e6600000e0000 */
[C---:B------:R-:W-:Y:S01]  /*10110*/  VIADD R6, R17.reuse, 0x10 ;  /* 0x0000001011067836 */ /* 0x040fe20000000000 */
[----:B------:R-:W-:-:S13]  /*10120*/  ISETP.GE.AND P1, PT, R17, R5, PT ;  /* 0x000000051100720c */ /* 0x000fda0003f26270 */
[----:B0-----:R-:W-:-:S04]  /*10130*/  @!P1 LEA R14, P4, R8, R14, 0x1 ;  /* 0x0000000e080e9211 */ /* 0x001fc800078808ff */
[----:B-1----:R-:W-:Y:S01]  /*10140*/  @!P1 IADD3.X R3, RZ, R2, RZ, P4, !PT ;  /* 0x00000002ff039210 */ /* 0x002fe200027fe4ff */
[----:B------:R-:W-:Y:S02]  /*10150*/  @!P1 IMAD.MOV.U32 R2, RZ, RZ, R14 ;  /* 0x000000ffff029224 */ /* 0x000fe400078e000e */
[----:B------:R-:W0:Y:S04]  /*10160*/  SHFL.IDX PT, R14, R0, 0x1, 0x181f ;  /* 0x00381f00000e7f89 */ /* 0x000e2800000e0000 */
[----:B------:R-:W-:Y:S04]  /*10170*/  @!P1 LDGSTS.E.BYPASS.LTC128B.128 [R33+0xc400], desc[UR36][R2.64], !P3 ;  /* 0x0c40000002219fae */ /* 0x000fe8000d901d64 */
[----:B------:R-:W-:Y:S04]  /*10180*/  @!P1 LDGSTS.E.BYPASS.LTC128B.128 [R33+0x10400], desc[UR36][R2.64+0x80], !P2 ;  /* 0x1040008002219fae */ /* 0x000fe8000d101d64 */
[----:B------:R1:W-:Y:S01]  /*10190*/  @!P1 LDGSTS.E.BYPASS.LTC128B.128 [R33+0x14400], desc[UR36][R2.64+0x100], !P0 ;  /* 0x1440010002219fae */ /* 0x0003e2000c101d64 */
[----:B------:R-:W-:Y:S01]  /*101a0*/  ISETP.GE.AND P1, PT, R6, R5, PT ;  /* 0x000000050600720c */ /* 0x000fe20003f26270 */
[----:B------:R-:W-:-:S02]  /*101b0*/  VIADD R6, R17, 0x20 ;  /* 0x0000002011067836 */ /* 0x000fc40000000000 */
[----:B-1----:R-:W1:Y:S10]  /*101c0*/  SHFL.IDX PT, R2, R4, 0x1, 0x181f ;  /* 0x00381f0004027f89 */ /* 0x002e7400000e0000 */
[----:B0-----:R-:W-:-:S05]  /*101d0*/  @!P1 LEA R14, P4, R8, R14, 0x1 ;  /* 0x0000000e080e9211 */ /* 0x001fca00078808ff */
[----:B-1----:R-:W-:Y:S02]  /*101e0*/  @!P1 IMAD.X R7, RZ, RZ, R2, P4 ;  /* 0x000000ffff079224 */ /* 0x002fe400020e0602 */
[----:B------:R-:W-:Y:S02]  /*101f0*/  @!P1 IMAD.MOV.U32 R2, RZ, RZ, R14 ;  /* 0x000000ffff029224 */ /* 0x000fe400078e000e */
[----:B------:R-:W-:Y:S01]  /*10200*/  @!P1 IMAD.MOV.U32 R3, RZ, RZ, R7 ;  /* 0x000000ffff039224 */ /* 0x000fe200078e0007 */
        /* <DEDUP_REMOVED lines=8> */
[----:B-1----:R-:W-:Y:S01]  /*10290*/  @!P1 IMAD.X R7, RZ, RZ, R2, P4 ;  /* 0x000000ffff079224 */ /* 0x002fe200020e0602 */
[----:B------:R-:W-:Y:S02]  /*102a0*/  @!P1 MOV R2, R14 ;  /* 0x0000000e00029202 */ /* 0x000fe40000000f00 */
[----:B------:R-:W0:Y:S01]  /*102b0*/  SHFL.IDX PT, R14, R0, 0x3, 0x181f ;  /* 0x00781f00000e7f89 */ /* 0x000e2200000e0000 */
[----:B------:R-:W-:-:S05]  /*102c0*/  @!P1 IMAD.MOV.U32 R3, RZ, RZ, R7 ;  /* 0x000000ffff039224 */ /* 0x000fca00078e0007 */
        /* <DEDUP_REMOVED lines=36> */
[----:B------:R-:W-:-:S03]  /*10510*/  ISETP.GE.AND P1, PT, R6, R5, PT ;  /* 0x000000050600720c */ /* 0x000fc60003f26270 */
[----:B-1----:R-:W1:Y:S10]  /*10520*/  SHFL.IDX PT, R2, R4, 0x6, 0x181f ;  /* 0x00d81f0004027f89 */ /* 0x002e7400000e0000 */
[----:B0-----:R-:W-:Y:S01]  /*10530*/  @!P1 LEA R14, P4, R8, R14, 0x1 ;  /* 0x0000000e080e9211 */ /* 0x001fe200078808ff */
[----:B------:R-:W0:Y:S04]  /*10540*/  SHFL.IDX PT, R4, R4, 0x7, 0x181f ;  /* 0x00f81f0004047f89 */ /* 0x000e2800000e0000 */
[----:B-1----:R-:W-:Y:S01]  /*10550*/  @!P1 IMAD.X R7, RZ, RZ, R2, P4 ;  /* 0x000000ffff079224 */ /* 0x002fe200020e0602 */
[----:B------:R-:W-:-:S02]  /*10560*/  @!P1 MOV R2, R14 ;  /* 0x0000000e00029202 */ /* 0x000fc40000000f00 */
[----:B------:R1:W2:Y:S01]  /*10570*/  SHFL.IDX PT, R14, R0, 0x7, 0x181f ;  /* 0x00f81f00000e7f89 */ /* 0x0002a200000e0000 */
[----:B------:R-:W-:-:S05]  /*10580*/  @!P1 IMAD.MOV.U32 R3, RZ, RZ, R7 ;  /* 0x000000ffff039224 */ /* 0x000fca00078e0007 */
[----:B------:R1:W-:Y:S04]  /*10590*/  @!P1 LDGSTS.E.BYPASS.LTC128B.128 [R33+0xf400], desc[UR36][R2.64], !P3 ;  /* 0x0f40000002219fae */ /* 0x0003e8000d901d64 */
[----:B------:R1:W-:Y:S04]  /*105a0*/  @!P1 LDGSTS.E.BYPASS.LTC128B.128 [R33+0x13400], desc[UR36][R2.64+0x80], !P2 ;  /* 0x1340008002219fae */ /* 0x0003e8000d101d64 */
[----:B0-----:R1:W-:Y:S02]  /*105b0*/  @!P1 LDGSTS.E.BYPASS.LTC128B.128 [R33+0x17400], desc[UR36][R2.64+0x100], !P0 ;  /* 0x1740010002219fae */ /* 0x0013e4000c101d64 */
.L_x_2560:
[----:B-1----:R-:W-:Y:S01]  /*105c0*/  VIADD R0, R17, 0x70 ;  /* 0x0000007011007836 */ /* 0x002fe20000000000 */
[----:B------:R-:W-:Y:S04]  /*105d0*/  BSSY B0, `(.L_x_2470) ;  /* 0x000000b000007945 */ /* 0x000fe80003800000 */
        /* <DEDUP_REMOVED lines=10> */
.L_x_2471:
[----:B------:R-:W-:Y:S05]  /*10680*/  BSYNC B0 ;  /* 0x0000000000007941 */ /* 0x000fea0003800000 */
.L_x_2470:
[----:B------:R-:W-:Y:S01]  /*10690*/  NOP ;  /* 0x0000000000007918 */ /* 0x000fe20000000000 */
[----:B------:R-:W-:-:S13]  /*106a0*/  PLOP3.LUT P0, PT, PT, PT, PT, 0x80, 0x0 ;  /* 0x000000000000781c */ /* 0x000fda0003f0f070 */
.L_x_2472:
        /* <DEDUP_REMOVED lines=20> */
.L_x_2561:
[----:B------:R-:W-:Y:S05]  /*107f0*/  BSYNC B0 ;  /* 0x0000000000007941 */ /* 0x000fea0003800000 */
.L_x_2473:
[----:B------:R-:W-:Y:S01]  /*10800*/  ISETP.GE.AND P0, PT, R0, R36, PT ;  /* 0x000000240000720c */ /* 0x000fe20003f06270 */
[----:B------:R-:W-:-:S12]  /*10810*/  BSSY B0, `(.L_x_2475) ;  /* 0x00000f6000007945 */ /* 0x000fd80003800000 */
[----:B------:R-:W-:Y:S05]  /*10820*/  @!P0 BRA `(.L_x_2476) ;  /* 0x0000000c00d08947 */ /* 0x000fea0003800000 */
[----:B------:R-:W-:Y:S01]  /*10830*/  IMAD.MOV.U32 R17, RZ, RZ, R28 ;  /* 0x000000ffff117224 */ /* 0x000fe200078e001c */
[----:B------:R-:W-:Y:S01]  /*10840*/  MOV R10, R27 ;  /* 0x0000001b000a7202 */ /* 0x000fe20000000f00 */
[----:B------:R-:W-:-:S07]  /*10850*/  IMAD.MOV.U32 R30, RZ, RZ, R25 ;  /* 0x000000ffff1e7224 */ /* 0x000fce00078e0019 */
.L_x_2489:
        /* <DEDUP_REMOVED lines=42> */
.L_x_2477:
[----:B------:R-:W-:Y:S01]  /*10b00*/  IMAD R6, R27, 0x8, R22 ;  /* 0x000000081b067824 */ /* 0x000fe200078e0216 */
[----:B------:R-:W-:Y:S01]  /*10b10*/  SHF.L.U32 R3, R28, 0x1f, RZ ;  /* 0x0000001f1c037819 */ /* 0x000fe200000006ff */
[----:B------:R-:W-:Y:S03]  /*10b20*/  BSSY B1, `(.L_x_2478) ;  /* 0x0000003000017945 */ /* 0x000fe60003800000 */
[----:B------:R-:W0:Y:S02]  /*10b30*/  SYNCS.PHASECHK.TRANS64.TRYWAIT P0, [R6+URZ+0x2a840], R3 ;  /* 0x02a84003060075a7 */ /* 0x000e24000800017f */
[----:B0-----:R-:W-:Y:S05]  /*10b40*/  @!P0 BRA `(.L_x_2479) ;  /* 0x0000003c00908947 */ /* 0x001fea0003800000 */
.L_x_2562:
[----:B------:R-:W-:Y:S05]  /*10b50*/  BSYNC B1 ;  /* 0x0000000000017941 */ /* 0x000fea0003800000 */
.L_x_2478:
        /* <DEDUP_REMOVED lines=30> */
[----:B------:R-:W-:-:S05]  /*10d40*/  LOP3.LUT R11, R11, 0x38, RZ, 0xc0, !PT ;  /* 0x000000380b0b7812 */ /* 0x000fca00078ec0ff */
[----:B------:R-:W-:-:S05]  /*10d50*/  IMAD.SHL.U32 R0, R11, 0x2, RZ ;  /* 0x000000020b007824 */ /* 0x000fca00078e00ff */
[----:B-1----:R-:W-:-:S04]  /*10d60*/  IADD3 R2, P0, R2, R0, RZ ;  /* 0x0000000002027210 */ /* 0x002fc80007f1e0ff */
[----:B0-----:R-:W-:-:S05]  /*10d70*/  IADD3.X R3, RZ, R3, RZ, P0, !PT ;  /* 0x00000003ff037210 */ /* 0x001fca00007fe4ff */
        /* <DEDUP_REMOVED lines=32> */
.L_x_2576:
        /* <DEDUP_REMOVED lines=10> */
.L_x_2481:
        /* <DEDUP_REMOVED lines=10> */
.L_x_2482:
[----:B------:R3:W-:Y:S01]  /*110c0*/  SYNCS.ARRIVE.TRANS64.A1T0 RZ, [R6+URZ+0x2a830], RZ ;  /* 0x02a830ff06ff79a7 */ /* 0x0007e2000810003f */
[----:B------:R-:W-:Y:S05]  /*110d0*/  @!P2 BRA `(.L_x_2483) ;  /* 0x000000000004a947 */ /* 0x000fea0003800000 */
[----:B------:R-:W-:Y:S01]  /*110e0*/  BPT.TRAP 0x1 ;  /* 0x000000040000795c */ /* 0x000fe20000300000 */
.L_x_2483:
[----:B-1----:R-:W-:Y:S01]  /*110f0*/  SHF.L.U32 R2, R17, 0x1f, RZ ;  /* 0x0000001f11027819 */ /* 0x002fe200000006ff */
[----:B------:R-:W-:Y:S01]  /*11100*/  IMAD R4, R10, 0x8, R22 ;  /* 0x000000080a047824 */ /* 0x000fe200078e0216 */
[----:B------:R-:W-:Y:S03]  /*11110*/  BSSY B1, `(.L_x_2484) ;  /* 0x0000003000017945 */ /* 0x000fe60003800000 */
[----:B------:R-:W1:Y:S02]  /*11120*/  SYNCS.PHASECHK.TRANS64.TRYWAIT P0, [R4+URZ+0x2a860], R2 ;  /* 0x02a86002040075a7 */ /* 0x000e64000800017f */
[----:B-1----:R-:W-:Y:S05]  /*11130*/  @!P0 BRA `(.L_x_2485) ;  /* 0x0000004000048947 */ /* 0x002fea0003800000 */
.L_x_2577:
[----:B------:R-:W-:Y:S05]  /*11140*/  BSYNC B1 ;  /* 0x0000000000017941 */ /* 0x000fea0003800000 */
.L_x_2484:
[----:B------:R-:W4:Y:S01]  /*11150*/  S2R R3, SR_TID.X ;  /* 0x0000000000037919 */ /* 0x000f220000002100 */
[----:B---3--:R-:W-:Y:S01]  /*11160*/  IMAD R6, R30, -0x60, R34 ;  /* 0xffffffa01e067824 */ /* 0x008fe200078e0222 */
[----:B------:R-:W-:Y:S01]  /*11170*/  UMOV UR4, 0xffffffff ;  /* 0xffffffff00047882 */ /* 0x000fe20000000000 */
[----:B0-----:R-:W-:Y:S01]  /*11180*/  IMAD R5, R10, 0x3000, R32 ;  /* 0x000030000a057824 */ /* 0x001fe200078e0220 */
[----:B------:R-:W-:Y:S02]  /*11190*/  LOP3.LUT P0, RZ, R29, 0x2, RZ, 0xc0, !PT ;  /* 0x000000021dff7812 */ /* 0x000fe4000780c0ff */
[----:B----4-:R-:W-:-:S04]  /*111a0*/  LOP3.LUT R3, R3, 0x7f, RZ, 0xc0, !PT ;  /* 0x0000007f03037812 */ /* 0x010fc800078ec0ff */
[----:B------:R-:W-:-:S04]  /*111b0*/  SHF.R.U32.HI R3, RZ, 0x3, R3 ;  /* 0x00000003ff037819 */ /* 0x000fc80000011603 */
[----:B------:R-:W-:Y:S01]  /*111c0*/  IADD3 R6, -R3, R6, RZ ;  /* 0x0000000603067210 */ /* 0x000fe20007ffe1ff */
        /* <DEDUP_REMOVED lines=45> */
.L_x_2591:
        /* <DEDUP_REMOVED lines=16> */
[----:B------:R-:W-:Y:S01]  /*115a0*/  IMAD R21, R21, UR4, RZ ;  /* 0x0000000415157c24 */ /* 0x000fe2000f8e02ff */
[----:B------:R-:W-:-:S03]  /*115b0*/  IADD3 R3, R3, R9, RZ ;  /* 0x0000000903037210 */ /* 0x000fc60007ffe0ff */
[C---:B------:R-:W-:Y:S02]  /*115c0*/  IMAD R21, R8.reuse, UR5, R21 ;  /* 0x0000000508157c24 */ /* 0x040fe4000f8e0215 */
[----:B------:R-:W-:-:S04]  /*115d0*/  IMAD.WIDE.U32 R2, R8, UR4, R2 ;  /* 0x0000000408027c25 */ /* 0x000fc8000f8e0002 */
[----:B------:R-:W-:-:S07]  /*115e0*/  IMAD.IADD R21, R3, 0x1, R21 ;  /* 0x0000000103157824 */ /* 0x000fce00078e0215 */
.L_x_2487:
        /* <DEDUP_REMOVED lines=10> */
.L_x_2488:
        /* <DEDUP_REMOVED lines=14> */
.L_x_2476:
[----:B------:R-:W-:Y:S05]  /*11770*/  BSYNC B0 ;  /* 0x0000000000007941 */ /* 0x000fea0003800000 */
.L_x_2475:
        /* <DEDUP_REMOVED lines=17> */
.L_x_2491:
[----:B------:R-:W-:Y:S05]  /*11890*/  BSYNC B0 ;  /* 0x0000000000007941 */ /* 0x000fea0003800000 */
.L_x_2490:
[----:B------:R-:W-:-:S13]  /*118a0*/  LOP3.LUT P0, RZ, R23, 0x10, RZ, 0xc0, !PT ;  /* 0x0000001017ff7812 */ /* 0x000fda000780c0ff */
[----:B------:R-:W-:Y:S05]  /*118b0*/  @!P0 BRA `(.L_x_2492) ;  /* 0x0000000000048947 */ /* 0x000fea0003800000 */
[----:B------:R-:W-:Y:S01]  /*118c0*/  BPT.TRAP 0x1 ;  /* 0x000000040000795c */ /* 0x000fe20000300000 */
.L_x_2492:
[----:B------:R-:W-:Y:S01]  /*118d0*/  IMAD R0, R27, 0x8, R22 ;  /* 0x000000081b007824 */ /* 0x000fe200078e0216 */
[----:B0-----:R-:W-:Y:S01]  /*118e0*/  SHF.L.U32 R3, R28, 0x1f, RZ ;  /* 0x0000001f1c037819 */ /* 0x001fe200000006ff */
[----:B------:R-:W-:Y:S01]  /*118f0*/  BSSY B0, `(.L_x_2493) ;  /* 0x0000004000007945 */ /* 0x000fe20003800000 */
[----:B------:R-:W-:Y:S02]  /*11900*/  IMAD R6, R25, -0x60, R34 ;  /* 0xffffffa019067824 */ /* 0x000fe400078e0222 */
[----:B------:R-:W0:Y:S02]  /*11910*/  SYNCS.PHASECHK.TRANS64.TRYWAIT P0, [R0+URZ+0x2a860], R3 ;  /* 0x02a86003000075a7 */ /* 0x000e24000800017f */
[----:B0-----:R-:W-:Y:S05]  /*11920*/  @!P0 BRA `(.L_x_2494) ;  /* 0x0000004000088947 */ /* 0x001fea0003800000 */
.L_x_2592:
[----:B------:R-:W-:Y:S05]  /*11930*/  BSYNC B0 ;  /* 0x0000000000007941 */ /* 0x000fea0003800000 */
.L_x_2493:
[----:B------:R-:W1:Y:S01]  /*11940*/  S2R R2, SR_TID.X ;  /* 0x0000000000027919 */ /* 0x000e620000002100 */
[----:B------:R-:W-:Y:S01]  /*11950*/  UMOV UR4, 0xffffffff ;  /* 0xffffffff00047882 */ /* 0x000fe20000000000 */
[----:B------:R-:W-:Y:S01]  /*11960*/  IMAD R7, R27, 0x3000, R32 ;  /* 0x000030001b077824 */ /* 0x000fe200078e0220 */
[----:B-1----:R-:W-:-:S04]  /*11970*/  LOP3.LUT R2, R2, 0x7f, RZ, 0xc0, !PT ;  /* 0x0000007f02027812 */ /* 0x002fc800078ec0ff */
[----:B------:R-:W-:-:S04]  /*11980*/  SHF.R.U32.HI R2, RZ, 0x3, R2 ;  /* 0x00000003ff027819 */ /* 0x000fc80000011602 */
[----:B------:R-:W-:Y:S01]  /*11990*/  IADD3 R6, -R2, R6, RZ ;  /* 0x0000000602067210 */ /* 0x000fe20007ffe1ff */
        /* <DEDUP_REMOVED lines=47> */
[----:B--2---:R-:W-:-:S04]  /*11c90*/  IADD3 R2, P4, R10, R5, RZ ;  /* 0x000000050a027210 */ /* 0x004fc80007f9e0ff */
[----:B---3--:R-:W-:-:S05]  /*11ca0*/  IADD3.X R3, RZ, R7, RZ, P4, !PT ;  /* 0x00000007ff037210 */ /* 0x008fca00027fe4ff */
[----:B------:R1:W-:Y:S04]  /*11cb0*/  LDGSTS.E.BYPASS.LTC128B.128 [R4+0x2400], desc[UR36][R2.64], !P2 ;  /* 0x0240000002047fae */ /* 0x0003e8000d101d64 */
[----:B0---4-:R1:W-:Y:S02]  /*11cc0*/  LDGSTS.E.BYPASS.LTC128B.128 [R4+0x5400], desc[UR36][R2.64+0x80], !P3 ;  /* 0x0540008002047fae */ /* 0x0113e4000d901d64 */
.L_x_2606:
        /* <DEDUP_REMOVED lines=11> */
.L_x_2496:
        /* <DEDUP_REMOVED lines=10> */
.L_x_2497:
[----:B------:R1:W-:Y:S01]  /*11e20*/  SYNCS.ARRIVE.TRANS64.A1T0 RZ, [R0+URZ+0x2a850], RZ ;  /* 0x02a850ff00ff79a7 */ /* 0x0003e2000810003f */
[----:B------:R-:W-:-:S05]  /*11e30*/  VIADD R27, R27, 0x1 ;  /* 0x000000011b1b7836 */ /* 0x000fca0000000000 */
[----:B------:R-:W-:-:S04]  /*11e40*/  ISETP.NE.AND P0, PT, R27, 0x2, PT ;  /* 0x000000021b00780c */ /* 0x000fc80003f05270 */
[----:B0-----:R-:W-:Y:S02]  /*11e50*/  SEL R3, RZ, 0x1, P0 ;  /* 0x00000001ff037807 */ /* 0x001fe40000000000 */
[----:B------:R-:W-:Y:S02]  /*11e60*/  SEL R27, R27, RZ, P0 ;  /* 0x000000ff1b1b7207 */ /* 0x000fe40000000000 */
[----:B-1----:R-:W-:-:S07]  /*11e70*/  LOP3.LUT R28, R28, R3, RZ, 0x3c, !PT ;  /* 0x000000031c1c7212 */ /* 0x002fce00078e3cff */
.L_x_2454:
[----:B------:R-:W-:Y:S05]  /*11e80*/  BSYNC B7 ;  /* 0x0000000000077941 */ /* 0x000fea0003800000 */
.L_x_2452:
        /* <DEDUP_REMOVED lines=8> */
[----:B------:R1:W2:Y:S01]  /*11f10*/  LDS.128 R16, [R22+0x2a8d0] ;  /* 0x02a8d00016107984 */ /* 0x0002a20000000c00 */
[----:B------:R-:W-:Y:S06]  /*11f20*/  BAR.ARV 0x4, 0x180 ;  /* 0x0106000000007b1d */ /* 0x000fec0000002000 */
[----:B------:R-:W-:Y:S05]  /*11f30*/  BRA `(.L_x_2499) ;  /* 0x0000000c00d47947 */ /* 0x000fea0003800000 */
.L_x_2498:
        /* <DEDUP_REMOVED lines=22> */
[----:B--2---:R-:W-:Y:S01]  /*120a0*/  @!P1 MOV R8, R2 ;  /* 0x0000000200089202 */ /* 0x004fe20000000f00 */
        /* <DEDUP_REMOVED lines=20> */
.L_x_2616:
[----:B------:R-:W-:Y:S02]  /*121f0*/  ULDC UR4, c[0x0][0xc38] ;  /* 0x00030e0000047ab9 */ /* 0x000fe40000000800 */
[----:B------:R-:W-:-:S04]  /*12200*/  IMAD.U32 R5, RZ, RZ, UR4 ;  /* 0x00000004ff057e24 */ /* 0x000fc8000f8e00ff */
[----:B-1----:R-:W-:-:S05]  /*12210*/  IMAD R14, R14, R5, RZ ;  /* 0x000000050e0e7224 */ /* 0x002fca00078e02ff */
[----:B------:R-:W-:-:S04]  /*12220*/  IADD3 R7, R7, R14, RZ ;  /* 0x0000000e07077210 */ /* 0x000fc80007ffe0ff */
[----:B------:R-:W-:-:S13]  /*12230*/  ISETP.GT.AND P6, PT, R7, R0, PT ;  /* 0x000000000700720c */ /* 0x000fda0003fc4270 */
[----:B------:R-:W-:Y:S05]  /*12240*/  @P6 BRA `(.L_x_2501) ;  /* 0x0000000000a46947 */ /* 0x000fea0003800000 */
.L_x_2504:
        /* <DEDUP_REMOVED lines=34> */
[----:B------:R0:W1:Y:S02]  /*12470*/  SHFL.IDX PT, R14, R2, 0x1f, 0x1f ;  /* 0x03e01f00020e7f89 */ /* 0x00006400000e0000 */
.L_x_2624:
[----:B------:R-:W-:Y:S02]  /*12480*/  ULDC UR4, c[0x0][0xc38] ;  /* 0x00030e0000047ab9 */ /* 0x000fe40000000800 */
[----:B------:R-:W-:-:S04]  /*12490*/  IMAD.U32 R5, RZ, RZ, UR4 ;  /* 0x00000004ff057e24 */ /* 0x000fc8000f8e00ff */
[----:B-1----:R-:W-:-:S04]  /*124a0*/  IMAD R14, R14, R5, RZ ;  /* 0x000000050e0e7224 */ /* 0x002fc800078e02ff */
[----:B------:R-:W-:-:S05]  /*124b0*/  IMAD.IADD R7, R14, 0x1, R7 ;  /* 0x000000010e077824 */ /* 0x000fca00078e0207 */
[----:B------:R-:W-:-:S13]  /*124c0*/  ISETP.GT.AND P6, PT, R7, R0, PT ;  /* 0x000000000700720c */ /* 0x000fda0003fc4270 */
[----:B------:R-:W-:Y:S05]  /*124d0*/  @!P6 BRA `(.L_x_2504) ;  /* 0xfffffffc005ce947 */ /* 0x000fea000383ffff */
.L_x_2501:
        /* <DEDUP_REMOVED lines=10> */
.L_x_2629:
[----:B------:R-:W-:-:S13]  /*12580*/  ISETP.NE.AND P0, PT, R3, RZ, PT ;  /* 0x000000ff0300720c */ /* 0x000fda0003f05270 */
[----:B------:R-:W-:Y:S05]  /*12590*/  @!P0 BRA `(.L_x_2506) ;  /* 0x0000000000108947 */ /* 0x000fea0003800000 */
[----:B------:R-:W-:Y:S01]  /*125a0*/  UMOV UR4, 0xffffffff ;  /* 0xffffffff00047882 */ /* 0x000fe20000000000 */
[----:B-1----:R-:W-:Y:S02]  /*125b0*/  VIADD R12, R12, 0xffffffff ;  /* 0xffffffff0c0c7836 */ /* 0x002fe40000000000 */
[----:B------:R-:W-:Y:S05]  /*125c0*/  BRA.DIV UR4, `(.L_x_2507) ;  /* 0x0000004604307947 */ /* 0x000fea000b800000 */
[----:B------:R4:W1:Y:S02]  /*125d0*/  SHFL.IDX PT, R6, R2, R12, 0x1f ;  /* 0x00001f0c02067589 */ /* 0x00086400000e0000 */
.L_x_2506:
[----:B---3--:R-:W-:Y:S01]  /*125e0*/  ISETP.NE.AND P0, PT, R8, 0x1, PT ;  /* 0x000000010800780c */ /* 0x008fe20003f05270 */
[----:B-1----:R-:W-:-:S04]  /*125f0*/  IMAD R16, R6, R5, R7 ;  /* 0x0000000506107224 */ /* 0x002fc800078e0207 */
[----:B------:R-:W-:-:S08]  /*12600*/  IMAD.IADD R0, R0, 0x1, -R16 ;  /* 0x0000000100007824 */ /* 0x000fd000078e0a10 */
[----:B------:R-:W-:Y:S05]  /*12610*/  @!P0 BRA `(.L_x_2508) ;  /* 0x0000000000dc8947 */ /* 0x000fea0003800000 */
[----:B--2---:R-:W-:Y:S02]  /*12620*/  IABS R5, R17 ;  /* 0x0000001100057213 */ /* 0x004fe40000000000 */
[----:B------:R-:W-:Y:S02]  /*12630*/  IABS R4, R8 ;  /* 0x0000000800047213 */ /* 0x000fe40000000000 */
[----:B------:R-:W1:Y:S08]  /*12640*/  I2F.RP R6, R5 ;  /* 0x0000000500067306 */ /* 0x000e700000209400 */
[----:B------:R-:W2:Y:S08]  /*12650*/  I2F.RP R7, R4 ;  /* 0x0000000400077306 */ /* 0x000eb00000209400 */
[----:B-1----:R-:W0:Y:S08]  /*12660*/  MUFU.RCP R6, R6 ;  /* 0x0000000600067308 */ /* 0x002e300000001000 */
[----:B--2---:R-:W-:Y:S01]  /*12670*/  MUFU.RCP R7, R7 ;  /* 0x0000000700077308 */ /* 0x004fe20000001000 */
[----:B0---4-:R-:W-:-:S02]  /*12680*/  IADD3 R2, R6, 0xffffffe, RZ ;  /* 0x0ffffffe06027810 */ /* 0x011fc40007ffe0ff */
[----:B------:R-:W-:-:S05]  /*12690*/  IABS R6, R17 ;  /* 0x0000001100067213 */ /* 0x000fca0000000000 */
        /* <DEDUP_REMOVED lines=12> */
[----:B------:R-:W-:Y:S01]  /*12760*/  @!P1 IMAD.IADD R2, R2, 0x1, -R5 ;  /* 0x0000000102029824 */ /* 0x000fe200078e0a05 */
[----:B------:R-:W-:-:S02]  /*12770*/  @!P1 IADD3 R6, R6, 0x1, RZ ;  /* 0x0000000106069810 */ /* 0x000fc40007ffe0ff */
        /* <DEDUP_REMOVED lines=27> */
[----:B------:R-:W-:-:S04]  /*12930*/  @!P1 LOP3.LUT R5, RZ, R8, RZ, 0x33, !PT ;  /* 0x00000008ff059212 */ /* 0x000fc800078e33ff */
[----:B------:R-:W-:Y:S01]  /*12940*/  IADD3 R3, -R5, RZ, RZ ;  /* 0x000000ff05037210 */ /* 0x000fe20007ffe1ff */
[----:B------:R-:W-:-:S04]  /*12950*/  IMAD R5, R8, 0x1000000, R5 ;  /* 0x0100000008057824 */ /* 0x000fc800078e0205 */
[----:B------:R-:W-:-:S04]  /*12960*/  IMAD R8, R8, R3, R6 ;  /* 0x0000000308087224 */ /* 0x000fc800078e0206 */
[----:B------:R-:W-:Y:S01]  /*12970*/  IMAD R18, R8, 0x10000, R5 ;  /* 0x0001000008127824 */ /* 0x000fe200078e0205 */
[----:B------:R-:W-:Y:S06]  /*12980*/  BRA `(.L_x_2509) ;  /* 0x0000000000f07947 */ /* 0x000fec0003800000 */
.L_x_2508:
        /* <DEDUP_REMOVED lines=60> */
.L_x_2509:
[----:B------:R-:W-:-:S05]  /*12d50*/  LOP3.LUT R2, RZ, R2, RZ, 0x33, !PT ;  /* 0x00000002ff027212 */ /* 0x000fca00078e33ff */
[----:B------:R-:W-:Y:S01]  /*12d60*/  IMAD.IADD R17, R17, 0x1, R2 ;  /* 0x0000000111117824 */ /* 0x000fe200078e0202 */
[----:B------:R-:W-:Y:S06]  /*12d70*/  BRA `(.L_x_2510) ;  /* 0x00000000001c7947 */ /* 0x000fec0003800000 */
.L_x_2502:
[----:B------:R-:W-:Y:S01]  /*12d80*/  UMOV UR4, URZ ;  /* 0x0000003f00047c82 */ /* 0x000fe20008000000 */
[----:B------:R-:W-:Y:S01]  /*12d90*/  UMOV UR5, URZ ;  /* 0x0000003f00057c82 */ /* 0x000fe20008000000 */
[----:B------:R-:W-:Y:S01]  /*12da0*/  ULDC UR6, c[0x0][0xc3c] ;  /* 0x00030f0000067ab9 */ /* 0x000fe20000000800 */
[----:B------:R-:W-:Y:S01]  /*12db0*/  MOV R16, R0 ;  /* 0x0000000000107202 */ /* 0x000fe20000000f00 */
[----:B------:R-:W-:Y:S02]  /*12dc0*/  IMAD.U32 R17, RZ, RZ, UR4 ;  /* 0x00000004ff117e24 */ /* 0x000fe4000f8e00ff */
[----:B------:R-:W-:Y:S02]  /*12dd0*/  IMAD.U32 R18, RZ, RZ, UR5 ;  /* 0x00000005ff127e24 */ /* 0x000fe4000f8e00ff */
[----:B------:R-:W-:-:S07]  /*12de0*/  IMAD.U32 R19, RZ, RZ, UR6 ;  /* 0x00000006ff137e24 */ /* 0x000fce000f8e00ff */
.L_x_2510:
        /* <DEDUP_REMOVED lines=10> */
.L_x_2499:
[----:B------:R-:W-:Y:S02]  /*12e90*/  ULDC UR4, c[0x0][0xc3c] ;  /* 0x00030f0000047ab9 */ /* 0x000fe40000000800 */
[----:B--2---:R-:W-:-:S13]  /*12ea0*/  ISETP.GE.AND P0, PT, R19, UR4, PT ;  /* 0x0000000413007c0c */ /* 0x004fda000bf06270 */
[----:B------:R-:W-:Y:S05]  /*12eb0*/  @!P0 BRA `(.L_x_2511) ;  /* 0xffffffb0006c8947 */ /* 0x000fea000383ffff */
[----:B------:R-:W-:Y:S05]  /*12ec0*/  BSYNC B8 ;  /* 0x0000000000087941 */ /* 0x000fea0003800000 */
.L_x_2446:
[----:B-1----:R-:W2:Y:S01]  /*12ed0*/  LDL.LU R0, [R1+0x14] ;  /* 0x0000140001007983 */ /* 0x002ea20000300800 */
[----:B------:R-:W-:Y:S01]  /*12ee0*/  BSSY B0, `(.L_x_2512) ;  /* 0x000000b000007945 */ /* 0x000fe20003800000 */
[----:B------:R-:W1:Y:S01]  /*12ef0*/  S2R R5, SR_CgaCtaId ;  /* 0x0000000000057919 */ /* 0x000e620000008800 */
[----:B--2---:R-:W-:-:S05]  /*12f00*/  VIADD R0, R0, 0x1 ;  /* 0x0000000100007836 */ /* 0x004fca0000000000 */
        /* <DEDUP_REMOVED lines=8> */
.L_x_2632:
[----:B------:R-:W-:Y:S05]  /*12f90*/  BSYNC B0 ;  /* 0x0000000000007941 */ /* 0x000fea0003800000 */
.L_x_2512:
[----:B------:R-:W-:-:S03]  /*12fa0*/  UMOV UR4, 0xffffffff ;  /* 0xffffffff00047882 */ /* 0x000fc60000000000 */
[----:B------:R-:W-:Y:S05]  /*12fb0*/  BRA.DIV UR4, `(.L_x_2514) ;  /* 0x0000003a04f07947 */ /* 0x000fea000b800000 */
[----:B-1----:R-:W1:Y:S02]  /*12fc0*/  S2R R0, SR_TID.X ;  /* 0x0000000000007919 */ /* 0x002e640000002100 */
[----:B-1----:R-:W-:-:S04]  /*12fd0*/  SHF.R.U32.HI R0, RZ, 0x5, R0 ;  /* 0x00000005ff007819 */ /* 0x002fc80000011600 */
[----:B------:R-:W-:-:S05]  /*12fe0*/  LOP3.LUT R0, R0, 0x3, RZ, 0xc0, !PT ;  /* 0x0000000300007812 */ /* 0x000fca00078ec0ff */
[----:B------:R1:W2:Y:S02]  /*12ff0*/  SHFL.IDX PT, R14, R0, RZ, 0x1f ;  /* 0x00001fff000e7589 */ /* 0x0002a400000e0000 */
.L_x_2635:
[----:B--2---:R-:W-:Y:S01]  /*13000*/  ISETP.NE.AND P0, PT, R14, RZ, PT ;  /* 0x000000ff0e00720c */ /* 0x004fe20003f05270 */
[----:B------:R-:W-:-:S12]  /*13010*/  BSSY B0, `(.L_x_2515) ;  /* 0x0000026000007945 */ /* 0x000fd80003800000 */
[----:B------:R-:W-:Y:S05]  /*13020*/  @P0 BRA `(.L_x_2516) ;  /* 0x0000000000900947 */ /* 0x000fea0003800000 */
[----:B------:R-:W-:-:S03]  /*13030*/  UMOV UR4, 0xffffffff ;  /* 0xffffffff00047882 */ /* 0x000fc60000000000 */
[----:B------:R-:W-:Y:S05]  /*13040*/  BRA.DIV UR4, `(.L_x_2517) ;  /* 0x0000003e04007947 */ /* 0x000fea000b800000 */
[----:B------:R-:W-:-:S13]  /*13050*/  ELECT P6, URZ, PT ;  /* 0x00000000003f782f */ /* 0x000fda00038c0000 */
.L_x_2638:
[----:B------:R-:W-:Y:S05]  /*13060*/  @!P6 BRA `(.L_x_2516) ;  /* 0x000000000080e947 */ /* 0x000fea0003800000 */
[----:B-1----:R-:W2:Y:S02]  /*13070*/  LDL R0, [R1+0x1c] ;  /* 0x00001c0001007983 */ /* 0x002ea40000100800 */
[----:B--2---:R-:W-:-:S13]  /*13080*/  R2UR UR4, R0 ;  /* 0x00000000000472ca */ /* 0x004fda00000e0000 */
[----:B------:R-:W-:-:S06]  /*13090*/  ULOP3.LUT UR4, UR4, 0x2, URZ, 0xfc, !UPT ;  /* 0x0000000204047892 */ /* 0x000fcc000f8efc3f */
[----:B------:R-:W-:-:S05]  /*130a0*/  IMAD.U32 R0, RZ, RZ, UR4 ;  /* 0x00000004ff007e24 */ /* 0x000fca000f8e00ff */
[----:B------:R-:W-:-:S13]  /*130b0*/  ISETP.NE.AND P0, PT, R0, 0x3, PT ;  /* 0x000000030000780c */ /* 0x000fda0003f05270 */
[----:B------:R-:W-:Y:S05]  /*130c0*/  @!P0 BRA `(.L_x_2518) ;  /* 0x0000000000048947 */ /* 0x000fea0003800000 */
[----:B------:R-:W-:Y:S01]  /*130d0*/  BPT.TRAP 0x1 ;  /* 0x000000040000795c */ /* 0x000fe20000300000 */
.L_x_2518:
[C---:B------:R-:W-:Y:S01]  /*130e0*/  IMAD R5, R27.reuse, 0x8, R4 ;  /* 0x000000081b057824 */ /* 0x040fe200078e0204 */
[----:B------:R-:W-:Y:S02]  /*130f0*/  SHF.L.U32 R0, R28, 0x1f, RZ ;  /* 0x0000001f1c007819 */ /* 0x000fe400000006ff */
[----:B------:R-:W-:Y:S02]  /*13100*/  IADD3 R27, R27, 0x1, RZ ;  /* 0x000000011b1b7810 */ /* 0x000fe40007ffe0ff */
[----:B------:R-:W1:Y:S02]  /*13110*/  SYNCS.PHASECHK.TRANS64.TRYWAIT P1, [R5+URZ+0x2a840], R0 ;  /* 0x02a84000050075a7 */ /* 0x000e64000802017f */
[----:B------:R-:W-:-:S04]  /*13120*/  ISETP.NE.AND P2, PT, R27, 0x2, PT ;  /* 0x000000021b00780c */ /* 0x000fc80003f45270 */
[----:B------:R-:W-:Y:S01]  /*13130*/  SEL R3, RZ, 0x1, P2 ;  /* 0x00000001ff037807 */ /* 0x000fe20001000000 */
[----:B-1----:R-:W-:Y:S08]  /*13140*/  @!P1 BRA `(.L_x_2519) ;  /* 0x0000003800e09947 */ /* 0x002ff00003800000 */
.L_x_2639:
[----:B------:R-:W-:Y:S02]  /*13150*/  SEL R27, R27, RZ, P2 ;  /* 0x000000ff1b1b7207 */ /* 0x000fe40001000000 */
[----:B------:R-:W-:Y:S01]  /*13160*/  LOP3.LUT R2, R28, R3, RZ, 0x3c, !PT ;  /* 0x000000031c027212 */ /* 0x000fe200078e3cff */
[----:B------:R-:W-:Y:S06]  /*13170*/  @!P0 BRA `(.L_x_2520) ;  /* 0x0000000000048947 */ /* 0x000fec0003800000 */
[----:B------:R-:W-:Y:S01]  /*13180*/  BPT.TRAP 0x1 ;  /* 0x000000040000795c */ /* 0x000fe20000300000 */
.L_x_2520:
[----:B------:R-:W-:Y:S01]  /*13190*/  IMAD R27, R27, 0x8, R4 ;  /* 0x000000081b1b7824 */ /* 0x000fe200078e0204 */
[----:B------:R-:W-:-:S04]  /*131a0*/  SHF.L.U32 R2, R2, 0x1f, RZ ;  /* 0x0000001f02027819 */ /* 0x000fc800000006ff */
[----:B------:R-:W2:Y:S02]  /*131b0*/  SYNCS.PHASECHK.TRANS64.TRYWAIT P1, [R27+URZ+0x2a840], R2 ;  /* 0x02a840021b0075a7 */ /* 0x000ea4000802017f */
[----:B--2---:R-:W-:Y:S05]  /*131c0*/  @!P1 BRA `(.L_x_2521) ;  /* 0x0000003800d49947 */ /* 0x004fea0003800000 */
.L_x_2640:
[----:B------:R-:W-:Y:S05]  /*131d0*/  @!P0 BRA `(.L_x_2522) ;  /* 0x0000000000048947 */ /* 0x000fea0003800000 */
[----:B------:R-:W-:Y:S01]  /*131e0*/  BPT.TRAP 0x1 ;  /* 0x000000040000795c */ /* 0x000fe20000300000 */
.L_x_2522:
[----:B------:R-:W3:Y:S02]  /*131f0*/  SYNCS.PHASECHK.TRANS64.TRYWAIT P1, [R5+URZ+0x2a860], R0 ;  /* 0x02a86000050075a7 */ /* 0x000ee4000802017f */
[----:B---3--:R-:W-:Y:S05]  /*13200*/  @!P1 BRA `(.L_x_2523) ;  /* 0x0000003800d89947 */ /* 0x008fea0003800000 */
.L_x_2641:
[----:B------:R-:W-:Y:S05]  /*13210*/  @!P0 BRA `(.L_x_2524) ;  /* 0x0000000000048947 */ /* 0x000fea0003800000 */
[----:B------:R-:W-:Y:S01]  /*13220*/  BPT.TRAP 0x1 ;  /* 0x000000040000795c */ /* 0x000fe20000300000 */
.L_x_2524:
[----:B----4-:R4:W0:Y:S02]  /*13230*/  SYNCS.PHASECHK.TRANS64.TRYWAIT P0, [R27+URZ+0x2a860], R2 ;  /* 0x02a860021b0075a7 */ /* 0x010824000800017f */
[----:B0-----:R-:W-:Y:S05]  /*13240*/  @!P0 NANOSLEEP.SYNCS 0x989680 ;  /* 0x009896800000895d */ /* 0x001fea0003900000 */
[----:B------:R-:W0:Y:S02]  /*13250*/  @!P0 SYNCS.PHASECHK.TRANS64 P0, [R27+URZ+0x2a860], R2 ;  /* 0x02a860021b0085a7 */ /* 0x000e24000800007f */
[----:B0-----:R-:W-:Y:S05]  /*13260*/  @!P0 BRA `(.L_x_2524) ;  /* 0xfffffffc00f08947 */ /* 0x001fea000383ffff */
.L_x_2516:
[----:B------:R-:W-:Y:S05]  /*13270*/  BSYNC B0 ;  /* 0x0000000000007941 */ /* 0x000fea0003800000 */
.L_x_2515:
[----:B------:R-:W-:Y:S05]  /*13280*/  EXIT ;  /* 0x000000000000794d */ /* 0x000fea0003800000 */
.L_x_2379:
[----:B0-----:R-:W-:-:S04]  /*13290*/  IMAD.U32 R3, RZ, RZ, UR40 ;  /* 0x00000028ff037e24 */ /* 0x001fc8000f8e00ff */
[----:B------:R0:W1:Y:S03]  /*132a0*/  SYNCS.PHASECHK.TRANS64.TRYWAIT P1, [R3+URZ+0x2a800], R0 ;  /* 0x02a80000030075a7 */ /* 0x000066000802017f */
[----:B-1----:R-:W-:Y:S05]  /*132b0*/  @!P1 NANOSLEEP.SYNCS 0x989680 ;  /* 0x009896800000995d */ /* 0x002fea0003900000 */
[----:B------:R-:W1:Y:S02]  /*132c0*/  @!P1 SYNCS.PHASECHK.TRANS64 P1, [R3+URZ+0x2a800], R0 ;  /* 0x02a80000030095a7 */ /* 0x000e64000802007f */
[----:B-1----:R-:W-:Y:S05]  /*132d0*/  @!P1 BRA `(.L_x_2379) ;  /* 0xfffffffc00ec9947 */ /* 0x002fea000383ffff */
[----:B------:R-:W-:Y:S05]  /*132e0*/  BRA `(.L_x_2525) ;  /* 0xfffffee800cc7947 */ /* 0x000fea000383ffff */
.L_x_2383:
[----:B-1----:R1:W2:Y:S02]  /*132f0*/  SYNCS.PHASECHK.TRANS64.TRYWAIT P1, [R0+URZ+0x2a830], R3 ;  /* 0x02a83003000075a7 */ /* 0x0022a4000802017f */
[----:B--2---:R-:W-:Y:S05]  /*13300*/  @!P1 NANOSLEEP.SYNCS 0x989680 ;  /* 0x009896800000995d */ /* 0x004fea0003900000 */
[----:B------:R-:W2:Y:S02]  /*13310*/  @!P1 SYNCS.PHASECHK.TRANS64 P1, [R0+URZ+0x2a830], R3 ;  /* 0x02a83003000095a7 */ /* 0x000ea4000802007f */
[----:B--2---:R-:W-:Y:S05]  /*13320*/  @!P1 BRA `(.L_x_2383) ;  /* 0xfffffffc00f09947 */ /* 0x004fea000383ffff */
[----:B------:R-:W-:Y:S05]  /*13330*/  BRA `(.L_x_2382) ;  /* 0xfffffee800e87947 */ /* 0x000fea000383ffff */
.L_x_2389:
[----:B-1----:R-:W-:-:S04]  /*13340*/  IMAD.U32 R12, RZ, RZ, UR8 ;  /* 0x00000008ff0c7e24 */ /* 0x002fc8000f8e00ff */
[----:B------:R1:W2:Y:S03]  /*13350*/  SYNCS.PHASECHK.TRANS64.TRYWAIT P1, [R12+URZ+0x2a830], R11 ;  /* 0x02a8300b0c0075a7 */ /* 0x0002a6000802017f */
[----:B--2---:R-:W-:Y:S05]  /*13360*/  @!P1 NANOSLEEP.SYNCS 0x989680 ;  /* 0x009896800000995d */ /* 0x004fea0003900000 */
[----:B------:R-:W2:Y:S02]  /*13370*/  @!P1 SYNCS.PHASECHK.TRANS64 P1, [R12+URZ+0x2a830], R11 ;  /* 0x02a8300b0c0095a7 */ /* 0x000ea4000802007f */
[----:B--2---:R-:W-:Y:S05]  /*13380*/  @!P1 BRA `(.L_x_2389) ;  /* 0xfffffffc00ec9947 */ /* 0x004fea000383ffff */
[----:B------:R-:W-:Y:S05]  /*13390*/  BRA `(.L_x_2388) ;  /* 0xffffff10008c7947 */ /* 0x000fea000383ffff */
.L_x_2393:
[----:B01----:R-:W-:-:S04]  /*133a0*/  IMAD.U32 R11, RZ, RZ, UR9 ;  /* 0x00000009ff0b7e24 */ /* 0x003fc8000f8e00ff */
[----:B------:R0:W1:Y:S03]  /*133b0*/  SYNCS.PHASECHK.TRANS64.TRYWAIT P1, [R11+URZ+0x2a850], R0 ;  /* 0x02a850000b0075a7 */ /* 0x000066000802017f */
[----:B-1----:R-:W-:Y:S05]  /*133c0*/  @!P1 NANOSLEEP.SYNCS 0x989680 ;  /* 0x009896800000995d */ /* 0x002fea0003900000 */
[----:B------:R-:W1:Y:S02]  /*133d0*/  @!P1 SYNCS.PHASECHK.TRANS64 P1, [R11+URZ+0x2a850], R0 ;  /* 0x02a850000b0095a7 */ /* 0x000e64000802007f */
[----:B-1----:R-:W-:Y:S05]  /*133e0*/  @!P1 BRA `(.L_x_2393) ;  /* 0xfffffffc00ec9947 */ /* 0x002fea000383ffff */
[----:B------:R-:W-:Y:S05]  /*133f0*/  BRA `(.L_x_2392) ;  /* 0xffffff1800d47947 */ /* 0x000fea000383ffff */
.L_x_2401:
[----:B-1----:R-:W-:-:S04]  /*13400*/  IMAD.U32 R12, RZ, RZ, UR8 ;  /* 0x00000008ff0c7e24 */ /* 0x002fc8000f8e00ff */
[----:B------:R1:W2:Y:S03]  /*13410*/  SYNCS.PHASECHK.TRANS64.TRYWAIT P1, [R12+URZ+0x2a830], R11 ;  /* 0x02a8300b0c0075a7 */ /* 0x0002a6000802017f */
[----:B--2---:R-:W-:Y:S05]  /*13420*/  @!P1 NANOSLEEP.SYNCS 0x989680 ;  /* 0x009896800000995d */ /* 0x004fea0003900000 */
[----:B------:R-:W2:Y:S02]  /*13430*/  @!P1 SYNCS.PHASECHK.TRANS64 P1, [R12+URZ+0x2a830], R11 ;  /* 0x02a8300b0c0095a7 */ /* 0x000ea4000802007f */
[----:B--2---:R-:W-:Y:S05]  /*13440*/  @!P1 BRA `(.L_x_2401) ;  /* 0xfffffffc00ec9947 */ /* 0x004fea000383ffff */
[----:B------:R-:W-:Y:S05]  /*13450*/  BRA `(.L_x_2400) ;  /* 0xffffff3c00007947 */ /* 0x000fea000383ffff */
.L_x_2405:
[----:B01----:R-:W-:-:S04]  /*13460*/  IMAD.U32 R11, RZ, RZ, UR8 ;  /* 0x00000008ff0b7e24 */ /* 0x003fc8000f8e00ff */
[----:B------:R0:W1:Y:S03]  /*13470*/  SYNCS.PHASECHK.TRANS64.TRYWAIT P1, [R11+URZ+0x2a850], R0 ;  /* 0x02a850000b0075a7 */ /* 0x000066000802017f */
[----:B-1----:R-:W-:Y:S05]  /*13480*/  @!P1 NANOSLEEP.SYNCS 0x989680 ;  /* 0x009896800000995d */ /* 0x002fea0003900000 */
[----:B------:R-:W1:Y:S02]  /*13490*/  @!P1 SYNCS.PHASECHK.TRANS64 P1, [R11+URZ+0x2a850], R0 ;  /* 0x02a850000b0095a7 */ /* 0x000e64000802007f */
[----:B-1----:R-:W-:Y:S05]  /*134a0*/  @!P1 BRA `(.L_x_2405) ;  /* 0xfffffffc00ec9947 */ /* 0x002fea000383ffff */
[----:B------:R-:W-:Y:S05]  /*134b0*/  BRA `(.L_x_2404) ;  /* 0xffffff4400487947 */ /* 0x000fea000383ffff */
.L_x_2412:
[----:B-1----:R-:W-:-:S04]  /*134c0*/  IMAD.U32 R3, RZ, RZ, UR5 ;  /* 0x00000005ff037e24 */ /* 0x002fc8000f8e00ff */
[----:B------:R1:W2:Y:S03]  /*134d0*/  SYNCS.PHASECHK.TRANS64.TRYWAIT P1, [R3+URZ+0x2a850], R0 ;  /* 0x02a85000030075a7 */ /* 0x0002a6000802017f */
[----:B--2---:R-:W-:Y:S05]  /*134e0*/  @!P1 NANOSLEEP.SYNCS 0x989680 ;  /* 0x009896800000995d */ /* 0x004fea0003900000 */
[----:B------:R-:W2:Y:S02]  /*134f0*/  @!P1 SYNCS.PHASECHK.TRANS64 P1, [R3+URZ+0x2a850], R0 ;  /* 0x02a85000030095a7 */ /* 0x000ea4000802007f */
[----:B--2---:R-:W-:Y:S05]  /*13500*/  @!P1 BRA `(.L_x_2412) ;  /* 0xfffffffc00ec9947 */ /* 0x004fea000383ffff */
[----:B------:R-:W-:Y:S05]  /*13510*/  BRA `(.L_x_2411) ;  /* 0xffffff6000647947 */ /* 0x000fea000383ffff */
.L_x_2460:
[----:B------:R-:W-:Y:S01]  /*13520*/  SHF.R.U32.HI R7, RZ, 0x5, R21 ;  /* 0x00000005ff077819 */ /* 0x000fe20000011615 */
[----:B------:R-:W-:Y:S01]  /*13530*/  BSSY B0, `(.L_x_2526) ;  /* 0x0000009000007945 */ /* 0x000fe20003800000 */
[----:B------:R-:W-:Y:S02]  /*13540*/  IMAD.MOV.U32 R12, RZ, RZ, RZ ;  /* 0x000000ffff0c7224 */ /* 0x000fe400078e00ff */
[----:B------:R-:W-:Y:S01]  /*13550*/  LOP3.LUT R7, R7, 0x3, RZ, 0xc0, !PT ;  /* 0x0000000307077812 */ /* 0x000fe200078ec0ff */
[----:B------:R-:W-:Y:S02]  /*13560*/  IMAD.MOV.U32 R11, RZ, RZ, 0x1f ;  /* 0x0000001fff0b7424 */ /* 0x000fe400078e00ff */
[----:B------:R-:W-:Y:S01]  /*13570*/  IMAD.MOV.U32 R15, RZ, RZ, -0x1 ;  /* 0xffffffffff0f7424 */ /* 0x000fe200078e00ff */
[----:B------:R-:W-:-:S07]  /*13580*/  MOV R13, R7 ;  /* 0x00000007000d7202 */ /* 0x000fce0000000f00 */
[----:B-----5:R-:W-:Y:S05]  /*13590*/  WARPSYNC.COLLECTIVE R15, `(.L_x_2527) ;  /* 0x000000000f087348 */ /* 0x020fea0003c00000 */
[----:B------:R0:W1:Y:S02]  /*135a0*/  SHFL.IDX P6, R14, R13, R12, R11 ;  /* 0x0000000c0d0e7389 */ /* 0x00006400000c000b */
[----:B01---5:R-:W-:Y:S01]  /*135b0*/  ENDCOLLECTIVE ;  /* 0x000000000000791b */ /* 0x023fe20003800000 */
.L_x_2527:
[----:B------:R-:W-:Y:S05]  /*135c0*/  BSYNC B0 ;  /* 0x0000000000007941 */ /* 0x000fea0003800000 */
.L_x_2526:
[----:B------:R-:W-:Y:S05]  /*135d0*/  BRA `(.L_x_2528) ;  /* 0xffffffb800ec7947 */ /* 0x000fea000383ffff */
.L_x_2463:
[----:B0-----:R0:W1:Y:S02]  /*135e0*/  SYNCS.PHASECHK.TRANS64.TRYWAIT P0, [R7+URZ+0x2a840], R2 ;  /* 0x02a84002070075a7 */ /* 0x001064000800017f */
[----:B-1----:R-:W-:Y:S05]  /*135f0*/  @!P0 NANOSLEEP.SYNCS 0x989680 ;  /* 0x009896800000895d */ /* 0x002fea0003900000 */
[----:B------:R-:W1:Y:S02]  /*13600*/  @!P0 SYNCS.PHASECHK.TRANS64 P0, [R7+URZ+0x2a840], R2 ;  /* 0x02a84002070085a7 */ /* 0x000e64000800007f */
[----:B-1----:R-:W-:Y:S05]  /*13610*/  @!P0 BRA `(.L_x_2463) ;  /* 0xfffffffc00f08947 */ /* 0x002fea000383ffff */
[----:B------:R-:W-:Y:S05]  /*13620*/  BRA `(.L_x_2529) ;  /* 0xffffffbc00547947 */ /* 0x000fea000383ffff */
.L_x_2464:
        /* <DEDUP_REMOVED lines=8> */
.L_x_2531:
[----:B------:R-:W-:Y:S05]  /*136b0*/  BSYNC B0 ;  /* 0x0000000000007941 */ /* 0x000fea0003800000 */
.L_x_2530:
        /* <DEDUP_REMOVED lines=9> */
.L_x_2532:
[----:B------:R-:W-:Y:S01]  /*13750*/  MOV R13, R0 ;  /* 0x00000000000d7202 */ /* 0x000fe20000000f00 */
[----:B------:R-:W-:Y:S02]  /*13760*/  IMAD.MOV.U32 R12, RZ, RZ, 0x1 ;  /* 0x00000001ff0c7424 */ /* 0x000fe400078e00ff */
[----:B------:R-:W-:-:S07]  /*13770*/  IMAD.MOV.U32 R3, RZ, RZ, R14 ;  /* 0x000000ffff037224 */ /* 0x000fce00078e000e */
[----:B------:R-:W-:Y:S05]  /*13780*/  WARPSYNC.COLLECTIVE R15, `(.L_x_2533) ;  /* 0x000000000f087348 */ /* 0x000fea0003c00000 */
[----:B------:R0:W1:Y:S02]  /*13790*/  SHFL.IDX P6, R14, R13, R12, R11 ;  /* 0x0000000c0d0e7389 */ /* 0x00006400000c000b */
[----:B01----:R-:W-:Y:S01]  /*137a0*/  ENDCOLLECTIVE ;  /* 0x000000000000791b */ /* 0x003fe20003800000 */
.L_x_2533:
        /* <DEDUP_REMOVED lines=17> */
.L_x_2534:
[----:B------:R-:W-:Y:S02]  /*138c0*/  @P1 IMAD R8, R5, 0x2, R22 ;  /* 0x0000000205081824 */ /* 0x000fe400078e0216 */
[----:B------:R-:W-:Y:S01]  /*138d0*/  IMAD.MOV.U32 R13, RZ, RZ, R0 ;  /* 0x000000ffff0d7224 */ /* 0x000fe200078e0000 */
[----:B------:R-:W-:Y:S01]  /*138e0*/  MOV R12, 0x2 ;  /* 0x00000002000c7802 */ /* 0x000fe20000000f00 */
[----:B------:R-:W-:-:S07]  /*138f0*/  IMAD.MOV.U32 R3, RZ, RZ, R14 ;  /* 0x000000ffff037224 */ /* 0x000fce00078e000e */
[----:B------:R-:W-:Y:S05]  /*13900*/  WARPSYNC.COLLECTIVE R15, `(.L_x_2535) ;  /* 0x000000000f087348 */ /* 0x000fea0003c00000 */
[----:B------:R0:W1:Y:S02]  /*13910*/  SHFL.IDX P6, R14, R13, R12, R11 ;  /* 0x0000000c0d0e7389 */ /* 0x00006400000c000b */
[----:B01----:R-:W-:Y:S01]  /*13920*/  ENDCOLLECTIVE ;  /* 0x000000000000791b */ /* 0x003fe20003800000 */
.L_x_2535:
        /* <DEDUP_REMOVED lines=17> */
.L_x_2536:
[----:B------:R-:W-:Y:S02]  /*13a40*/  @P1 IMAD R8, R5, 0x2, R22 ;  /* 0x0000000205081824 */ /* 0x000fe400078e0216 */
[----:B------:R-:W-:Y:S02]  /*13a50*/  IMAD.MOV.U32 R13, RZ, RZ, R0 ;  /* 0x000000ffff0d7224 */ /* 0x000fe400078e0000 */
[----:B------:R-:W-:Y:S02]  /*13a60*/  IMAD.MOV.U32 R12, RZ, RZ, 0x3 ;  /* 0x00000003ff0c7424 */ /* 0x000fe400078e00ff */
[----:B------:R-:W-:-:S07]  /*13a70*/  IMAD.MOV.U32 R3, RZ, RZ, R14 ;  /* 0x000000ffff037224 */ /* 0x000fce00078e000e */
[----:B------:R-:W-:Y:S05]  /*13a80*/  WARPSYNC.COLLECTIVE R15, `(.L_x_2537) ;  /* 0x000000000f087348 */ /* 0x000fea0003c00000 */
[----:B------:R0:W1:Y:S02]  /*13a90*/  SHFL.IDX P6, R14, R13, R12, R11 ;  /* 0x0000000c0d0e7389 */ /* 0x00006400000c000b */
[----:B01----:R-:W-:Y:S01]  /*13aa0*/  ENDCOLLECTIVE ;  /* 0x000000000000791b */ /* 0x003fe20003800000 */
.L_x_2537:
        /* <DEDUP_REMOVED lines=17> */
.L_x_2538:
[----:B------:R-:W-:Y:S02]  /*13bc0*/  @P1 IMAD R8, R5, 0x2, R22 ;  /* 0x0000000205081824 */ /* 0x000fe400078e0216 */
[----:B------:R-:W-:Y:S02]  /*13bd0*/  IMAD.MOV.U32 R13, RZ, RZ, R0 ;  /* 0x000000ffff0d7224 */ /* 0x000fe400078e0000 */
[----:B------:R-:W-:Y:S02]  /*13be0*/  IMAD.MOV.U32 R12, RZ, RZ, 0x4 ;  /* 0x00000004ff0c7424 */ /* 0x000fe400078e00ff */
[----:B------:R-:W-:-:S07]  /*13bf0*/  IMAD.MOV.U32 R3, RZ, RZ, R14 ;  /* 0x000000ffff037224 */ /* 0x000fce00078e000e */
[----:B------:R-:W-:Y:S05]  /*13c00*/  WARPSYNC.COLLECTIVE R15, `(.L_x_2539) ;  /* 0x000000000f087348 */ /* 0x000fea0003c00000 */
[----:B------:R0:W1:Y:S02]  /*13c10*/  SHFL.IDX P6, R14, R13, R12, R11 ;  /* 0x0000000c0d0e7389 */ /* 0x00006400000c000b */
[----:B01----:R-:W-:Y:S01]  /*13c20*/  ENDCOLLECTIVE ;  /* 0x000000000000791b */ /* 0x003fe20003800000 */
.L_x_2539:
        /* <DEDUP_REMOVED lines=17> */
.L_x_2540:
[----:B------:R-:W-:Y:S02]  /*13d40*/  @P1 IMAD R8, R5, 0x2, R22 ;  /* 0x0000000205081824 */ /* 0x000fe400078e0216 */
[----:B------:R-:W-:Y:S02]  /*13d50*/  IMAD.MOV.U32 R13, RZ, RZ, R0 ;  /* 0x000000ffff0d7224 */ /* 0x000fe400078e0000 */
[----:B------:R-:W-:Y:S02]  /*13d60*/  IMAD.MOV.U32 R12, RZ, RZ, 0x5 ;  /* 0x00000005ff0c7424 */ /* 0x000fe400078e00ff */
[----:B------:R-:W-:-:S07]  /*13d70*/  IMAD.MOV.U32 R3, RZ, RZ, R14 ;  /* 0x000000ffff037224 */ /* 0x000fce00078e000e */
[----:B------:R-:W-:Y:S05]  /*13d80*/  WARPSYNC.COLLECTIVE R15, `(.L_x_2541) ;  /* 0x000000000f087348 */ /* 0x000fea0003c00000 */
[----:B------:R0:W1:Y:S02]  /*13d90*/  SHFL.IDX P6, R14, R13, R12, R11 ;  /* 0x0000000c0d0e7389 */ /* 0x00006400000c000b */
[----:B01----:R-:W-:Y:S01]  /*13da0*/  ENDCOLLECTIVE ;  /* 0x000000000000791b */ /* 0x003fe20003800000 */
.L_x_2541:
        /* <DEDUP_REMOVED lines=10> */
.L_x_2542:
[----:B------:R-:W-:Y:S01]  /*13e50*/  @!PT LDS RZ, [RZ] ;  /* 0x00000000fffff984 */ /* 0x000fe20000000800 */
[----:B------:R-:W-:Y:S01]  /*13e60*/  @!PT LDS RZ, [RZ] ;  /* 0x00000000fffff984 */ /* 0x000fe20000000800 */
[----:B------:R-:W-:Y:S01]  /*13e70*/  @!PT LDS RZ, [RZ] ;  /* 0x00000000fffff984 */ /* 0x000fe20000000800 */
[----:B------:R-:W-:Y:S04]  /*13e80*/  @P1 LDGSTS.E.BYPASS.LTC128B.128 [R8+0x1a400], desc[UR36][R2.64], !P4 ;  /* 0x1a40000002081fae */ /* 0x000fe8000e101d64 */
[----:B------:R-:W-:Y:S04]  /*13e90*/  @P1 LDGSTS.E.BYPASS.LTC128B.128 [R8+0x1d400], desc[UR36][R2.64+0x80], !P3 ;  /* 0x1d40008002081fae */ /* 0x000fe8000d901d64 */
[----:B------:R0:W-:Y:S02]  /*13ea0*/  @P1 LDGSTS.E.BYPASS.LTC128B.128 [R8+0x20400], desc[UR36][R2.64+0x100], !P2 ;  /* 0x2040010002081fae */ /* 0x0001e4000d101d64 */
[----:B0-----:R-:W-:Y:S01]  /*13eb0*/  MOV R2, R14 ;  /* 0x0000000e00027202 */ /* 0x001fe20000000f00 */
[----:B------:R-:W-:Y:S06]  /*13ec0*/  BRA `(.L_x_2543) ;  /* 0xffffffb800a47947 */ /* 0x000fec000383ffff */
.L_x_2469:
[----:B------:R-:W-:Y:S02]  /*13ed0*/  IMAD.MOV.U32 R13, RZ, RZ, R4 ;  /* 0x000000ffff0d7224 */ /* 0x000fe400078e0004 */
[----:B------:R-:W-:Y:S02]  /*13ee0*/  IMAD.MOV.U32 R12, RZ, RZ, RZ ;  /* 0x000000ffff0c7224 */ /* 0x000fe400078e00ff */
[----:B------:R-:W-:Y:S02]  /*13ef0*/  IMAD.MOV.U32 R11, RZ, RZ, 0x181f ;  /* 0x0000181fff0b7424 */ /* 0x000fe400078e00ff */
[----:B------:R-:W-:Y:S02]  /*13f00*/  IMAD.MOV.U32 R15, RZ, RZ, -0x1 ;  /* 0xffffffffff0f7424 */ /* 0x000fe400078e00ff */
[----:B-----5:R-:W-:Y:S02]  /*13f10*/  IMAD R5, R10, R6, RZ ;  /* 0x000000060a057224 */ /* 0x020fe400078e02ff */
[----:B------:R-:W-:-:S07]  /*13f20*/  IMAD R17, R17, 0x80, R9 ;  /* 0x0000008011117824 */ /* 0x000fce00078e0209 */
[----:B------:R-:W-:Y:S05]  /*13f30*/  WARPSYNC.COLLECTIVE R15, `(.L_x_2544) ;  /* 0x000000000f087348 */ /* 0x000fea0003c00000 */
[----:B------:R0:W1:Y:S02]  /*13f40*/  SHFL.IDX P6, R14, R13, R12, R11 ;  /* 0x0000000c0d0e7389 */ /* 0x00006400000c000b */
[----:B01----:R-:W-:Y:S01]  /*13f50*/  ENDCOLLECTIVE ;  /* 0x000000000000791b */ /* 0x003fe20003800000 */
.L_x_2544:
[C---:B------:R-:W-:Y:S01]  /*13f60*/  VIADD R6, R17.reuse, 0x10 ;  /* 0x0000001011067836 */ /* 0x040fe20000000000 */
[----:B------:R-:W-:Y:S01]  /*13f70*/  ISETP.GE.AND P1, PT, R17, R5, PT ;  /* 0x000000051100720c */ /* 0x000fe20003f26270 */
[----:B------:R-:W-:Y:S02]  /*13f80*/  IMAD.MOV.U32 R13, RZ, RZ, R0 ;  /* 0x000000ffff0d7224 */ /* 0x000fe400078e0000 */
[----:B------:R-:W-:-:S10]  /*13f90*/  IMAD.MOV.U32 R2, RZ, RZ, R14 ;  /* 0x000000ffff027224 */ /* 0x000fd400078e000e */
[----:B------:R-:W-:Y:S05]  /*13fa0*/  WARPSYNC.COLLECTIVE R15, `(.L_x_2545) ;  /* 0x000000000f087348 */ /* 0x000fea0003c00000 */
[----:B------:R0:W1:Y:S02]  /*13fb0*/  SHFL.IDX P6, R14, R13, R12, R11 ;  /* 0x0000000c0d0e7389 */ /* 0x00006400000c000b */
[----:B01----:R-:W-:Y:S01]  /*13fc0*/  ENDCOLLECTIVE ;  /* 0x000000000000791b */ /* 0x003fe20003800000 */
.L_x_2545:
        /* <DEDUP_REMOVED lines=8> */
.L_x_2546:
        /* <DEDUP_REMOVED lines=8> */
[----:B------:R-:W-:Y:S02]  /*140d0*/  VIADD R6, R17, 0x20 ;  /* 0x0000002011067836 */ /* 0x000fe40000000000 */
[----:B0-----:R-:W-:-:S08]  /*140e0*/  IMAD.MOV.U32 R2, RZ, RZ, R14 ;  /* 0x000000ffff027224 */ /* 0x001fd000078e000e */
[----:B------:R-:W-:Y:S05]  /*140f0*/  WARPSYNC.COLLECTIVE R15, `(.L_x_2547) ;  /* 0x000000000f087348 */ /* 0x000fea0003c00000 */
[----:B------:R0:W1:Y:S02]  /*14100*/  SHFL.IDX P6, R14, R13, R12, R11 ;  /* 0x0000000c0d0e7389 */ /* 0x00006400000c000b */
[----:B01----:R-:W-:Y:S01]  /*14110*/  ENDCOLLECTIVE ;  /* 0x000000000000791b */ /* 0x003fe20003800000 */
.L_x_2547:
        /* <DEDUP_REMOVED lines=8> */
.L_x_2548:
[----:B------:R-:W-:-:S05]  /*141a0*/  @!P1 IMAD.MOV.U32 R3, RZ, RZ, R7 ;  /* 0x000000ffff039224 */ /* 0x000fca00078e0007 */
        /* <DEDUP_REMOVED lines=8> */
[----:B------:R-:W-:Y:S02]  /*14230*/  VIADD R6, R17, 0x30 ;  /* 0x0000003011067836 */ /* 0x000fe40000000000 */
[----:B0-----:R-:W-:-:S10]  /*14240*/  IMAD.MOV.U32 R2, RZ, RZ, R14 ;  /* 0x000000ffff027224 */ /* 0x001fd400078e000e */
[----:B------:R-:W-:Y:S05]  /*14250*/  WARPSYNC.COLLECTIVE R15, `(.L_x_2549) ;  /* 0x000000000f087348 */ /* 0x000fea0003c00000 */
[----:B------:R0:W1:Y:S02]  /*14260*/  SHFL.IDX P6, R14, R13, R12, R11 ;  /* 0x0000000c0d0e7389 */ /* 0x00006400000c000b */
[----:B01----:R-:W-:Y:S01]  /*14270*/  ENDCOLLECTIVE ;  /* 0x000000000000791b */ /* 0x003fe20003800000 */
.L_x_2549:
        /* <DEDUP_REMOVED lines=8> */
.L_x_2550:
        /* <DEDUP_REMOVED lines=14> */
.L_x_2551:
        /* <DEDUP_REMOVED lines=8> */
.L_x_2552:
        /* <DEDUP_REMOVED lines=14> */
.L_x_2553:
        /* <DEDUP_REMOVED lines=8> */
.L_x_2554:
        /* <DEDUP_REMOVED lines=14> */
.L_x_2555:
        /* <DEDUP_REMOVED lines=8> */
.L_x_2556:
        /* <DEDUP_REMOVED lines=13> */
.L_x_2557:
        /* <DEDUP_REMOVED lines=8> */
.L_x_2558:
        /* <DEDUP_REMOVED lines=12> */
.L_x_2559:
[----:B------:R-:W-:Y:S05]  /*14930*/  BRA `(.L_x_2560) ;  /* 0xffffffbc00207947 */ /* 0x000fea000383ffff */
.L_x_2474:
[----:B0-----:R0:W1:Y:S02]  /*14940*/  SYNCS.PHASECHK.TRANS64.TRYWAIT P0, [R22+URZ+0x2a820], R3 ;  /* 0x02a82003160075a7 */ /* 0x001064000800017f */
[----:B-1----:R-:W-:Y:S05]  /*14950*/  @!P0 NANOSLEEP.SYNCS 0x989680 ;  /* 0x009896800000895d */ /* 0x002fea0003900000 */
[----:B------:R-:W1:Y:S02]  /*14960*/  @!P0 SYNCS.PHASECHK.TRANS64 P0, [R22+URZ+0x2a820], R3 ;  /* 0x02a82003160085a7 */ /* 0x000e64000800007f */
[----:B-1----:R-:W-:Y:S05]  /*14970*/  @!P0 BRA `(.L_x_2474) ;  /* 0xfffffffc00f08947 */ /* 0x002fea000383ffff */
[----:B------:R-:W-:Y:S05]  /*14980*/  BRA `(.L_x_2561) ;  /* 0xffffffbc00987947 */ /* 0x000fea000383ffff */
.L_x_2479:
[----:B0-----:R0:W1:Y:S02]  /*14990*/  SYNCS.PHASECHK.TRANS64.TRYWAIT P0, [R6+URZ+0x2a840], R3 ;  /* 0x02a84003060075a7 */ /* 0x001064000800017f */
[----:B-1----:R-:W-:Y:S05]  /*149a0*/  @!P0 NANOSLEEP.SYNCS 0x989680 ;  /* 0x009896800000895d */ /* 0x002fea0003900000 */
[----:B------:R-:W1:Y:S02]  /*149b0*/  @!P0 SYNCS.PHASECHK.TRANS64 P0, [R6+URZ+0x2a840], R3 ;  /* 0x02a84003060085a7 */ /* 0x000e64000800007f */
[----:B-1----:R-:W-:Y:S05]  /*149c0*/  @!P0 BRA `(.L_x_2479) ;  /* 0xfffffffc00f08947 */ /* 0x002fea000383ffff */
[----:B------:R-:W-:Y:S05]  /*149d0*/  BRA `(.L_x_2562) ;  /* 0xffffffc0005c7947 */ /* 0x000fea000383ffff */
.L_x_2480:
[----:B------:R-:W-:Y:S01]  /*149e0*/  BSSY B1, `(.L_x_2563) ;  /* 0x0000008000017945 */ /* 0x000fe20003800000 */
[----:B------:R-:W-:Y:S01]  /*149f0*/  IMAD.MOV.U32 R13, RZ, RZ, R5 ;  /* 0x000000ffff0d7224 */ /* 0x000fe200078e0005 */
[----:B------:R-:W-:Y:S01]  /*14a00*/  MOV R11, 0x181f ;  /* 0x0000181f000b7802 */ /* 0x000fe20000000f00 */
[----:B------:R-:W-:Y:S02]  /*14a10*/  IMAD.MOV.U32 R12, RZ, RZ, RZ ;  /* 0x000000ffff0c7224 */ /* 0x000fe400078e00ff */
[----:B------:R-:W-:-:S07]  /*14a20*/  IMAD.MOV.U32 R15, RZ, RZ, -0x1 ;  /* 0xffffffffff0f7424 */ /* 0x000fce00078e00ff */
[----:B--2---:R-:W-:Y:S05]  /*14a30*/  WARPSYNC.COLLECTIVE R15, `(.L_x_2564) ;  /* 0x000000000f087348 */ /* 0x004fea0003c00000 */
[----:B--2---:R0:W1:Y:S02]  /*14a40*/  SHFL.IDX P6, R14, R13, R12, R11 ;  /* 0x0000000c0d0e7389 */ /* 0x00406400000c000b */
[----:B01----:R-:W-:Y:S01]  /*14a50*/  ENDCOLLECTIVE ;  /* 0x000000000000791b */ /* 0x003fe20003800000 */
.L_x_2564:
[----:B------:R-:W-:Y:S05]  /*14a60*/  BSYNC B1 ;  /* 0x0000000000017941 */ /* 0x000fea0003800000 */
.L_x_2563:
        /* <DEDUP_REMOVED lines=10> */
.L_x_2565:
[----:B------:R-:W-:Y:S02]  /*14b10*/  IMAD.MOV.U32 R13, RZ, RZ, R5 ;  /* 0x000000ffff0d7224 */ /* 0x000fe400078e0005 */
[----:B------:R-:W-:Y:S02]  /*14b20*/  IMAD.MOV.U32 R12, RZ, RZ, 0x1 ;  /* 0x00000001ff0c7424 */ /* 0x000fe400078e00ff */
[----:B------:R-:W-:Y:S01]  /*14b30*/  IMAD.SHL.U32 R35, R35, 0x8, RZ ;  /* 0x0000000823237824 */ /* 0x000fe200078e00ff */
[----:B------:R-:W-:-:S07]  /*14b40*/  MOV R2, R14 ;  /* 0x0000000e00027202 */ /* 0x000fce0000000f00 */
[----:B------:R-:W-:Y:S05]  /*14b50*/  WARPSYNC.COLLECTIVE R15, `(.L_x_2566) ;  /* 0x000000000f087348 */ /* 0x000fea0003c00000 */
[----:B------:R0:W1:Y:S02]  /*14b60*/  SHFL.IDX P6, R14, R13, R12, R11 ;  /* 0x0000000c0d0e7389 */ /* 0x00006400000c000b */
[----:B01----:R-:W-:Y:S01]  /*14b70*/  ENDCOLLECTIVE ;  /* 0x000000000000791b */ /* 0x003fe20003800000 */
.L_x_2566:
        /* <DEDUP_REMOVED lines=15> */
.L_x_2567:
[----:B------:R-:W-:Y:S02]  /*14c70*/  IMAD.MOV.U32 R13, RZ, RZ, R5 ;  /* 0x000000ffff0d7224 */ /* 0x000fe400078e0005 */
[----:B------:R-:W-:Y:S01]  /*14c80*/  IMAD.MOV.U32 R12, RZ, RZ, 0x2 ;  /* 0x00000002ff0c7424 */ /* 0x000fe200078e00ff */
[----:B------:R-:W-:-:S07]  /*14c90*/  MOV R2, R14 ;  /* 0x0000000e00027202 */ /* 0x000fce0000000f00 */
[----:B------:R-:W-:Y:S05]  /*14ca0*/  WARPSYNC.COLLECTIVE R15, `(.L_x_2568) ;  /* 0x000000000f087348 */ /* 0x000fea0003c00000 */
[----:B------:R0:W1:Y:S02]  /*14cb0*/  SHFL.IDX P6, R14, R13, R12, R11 ;  /* 0x0000000c0d0e7389 */ /* 0x00006400000c000b */
[----:B01----:R-:W-:Y:S01]  /*14cc0*/  ENDCOLLECTIVE ;  /* 0x000000000000791b */ /* 0x003fe20003800000 */
.L_x_2568:
        /* <DEDUP_REMOVED lines=13> */
.L_x_2569:
[----:B------:R-:W-:Y:S01]  /*14da0*/  MOV R13, R5 ;  /* 0x00000005000d7202 */ /* 0x000fe20000000f00 */
[----:B------:R-:W-:Y:S02]  /*14db0*/  IMAD.MOV.U32 R12, RZ, RZ, 0x3 ;  /* 0x00000003ff0c7424 */ /* 0x000fe400078e00ff */
[----:B------:R-:W-:-:S07]  /*14dc0*/  IMAD.MOV.U32 R2, RZ, RZ, R14 ;  /* 0x000000ffff027224 */ /* 0x000fce00078e000e */
[----:B------:R-:W-:Y:S05]  /*14dd0*/  WARPSYNC.COLLECTIVE R15, `(.L_x_2570) ;  /* 0x000000000f087348 */ /* 0x000fea0003c00000 */
[----:B------:R0:W1:Y:S02]  /*14de0*/  SHFL.IDX P6, R14, R13, R12, R11 ;  /* 0x0000000c0d0e7389 */ /* 0x00006400000c000b */
[----:B01----:R-:W-:Y:S01]  /*14df0*/  ENDCOLLECTIVE ;  /* 0x000000000000791b */ /* 0x003fe20003800000 */
.L_x_2570:
        /* <DEDUP_REMOVED lines=13> */
.L_x_2571:
[----:B------:R-:W-:Y:S02]  /*14ed0*/  IMAD.MOV.U32 R13, RZ, RZ, R5 ;  /* 0x000000ffff0d7224 */ /* 0x000fe400078e0005 */
[----:B------:R-:W-:Y:S02]  /*14ee0*/  IMAD.MOV.U32 R12, RZ, RZ, 0x4 ;  /* 0x00000004ff0c7424 */ /* 0x000fe400078e00ff */
[----:B------:R-:W-:-:S07]  /*14ef0*/  IMAD.MOV.U32 R2, RZ, RZ, R14 ;  /* 0x000000ffff027224 */ /* 0x000fce00078e000e */
[----:B------:R-:W-:Y:S05]  /*14f00*/  WARPSYNC.COLLECTIVE R15, `(.L_x_2572) ;  /* 0x000000000f087348 */ /* 0x000fea0003c00000 */
[----:B------:R0:W1:Y:S02]  /*14f10*/  SHFL.IDX P6, R14, R13, R12, R11 ;  /* 0x0000000c0d0e7389 */ /* 0x00006400000c000b */
[----:B01----:R-:W-:Y:S01]  /*14f20*/  ENDCOLLECTIVE ;  /* 0x000000000000791b */ /* 0x003fe20003800000 */
.L_x_2572:
        /* <DEDUP_REMOVED lines=13> */
.L_x_2573:
[----:B------:R-:W-:Y:S02]  /*15000*/  IMAD.MOV.U32 R13, RZ, RZ, R5 ;  /* 0x000000ffff0d7224 */ /* 0x000fe400078e0005 */
[----:B------:R-:W-:Y:S02]  /*15010*/  IMAD.MOV.U32 R12, RZ, RZ, 0x5 ;  /* 0x00000005ff0c7424 */ /* 0x000fe400078e00ff */
[----:B------:R-:W-:-:S07]  /*15020*/  IMAD.MOV.U32 R2, RZ, RZ, R14 ;  /* 0x000000ffff027224 */ /* 0x000fce00078e000e */
[----:B------:R-:W-:Y:S05]  /*15030*/  WARPSYNC.COLLECTIVE R15, `(.L_x_2574) ;  /* 0x000000000f087348 */ /* 0x000fea0003c00000 */
[----:B------:R0:W1:Y:S02]  /*15040*/  SHFL.IDX P6, R14, R13, R12, R11 ;  /* 0x0000000c0d0e7389 */ /* 0x00006400000c000b */
[----:B01----:R-:W-:Y:S01]  /*15050*/  ENDCOLLECTIVE ;  /* 0x000000000000791b */ /* 0x003fe20003800000 */
.L_x_2574:
        /* <DEDUP_REMOVED lines=13> */
.L_x_2575:
[----:B------:R-:W-:Y:S01]  /*15130*/  MOV R2, R14 ;  /* 0x0000000e00027202 */ /* 0x000fe20000000f00 */
[----:B------:R-:W-:Y:S06]  /*15140*/  BRA `(.L_x_2576) ;  /* 0xffffffbc008c7947 */ /* 0x000fec000383ffff */
.L_x_2485:
[----:B-1----:R1:W4:Y:S02]  /*15150*/  SYNCS.PHASECHK.TRANS64.TRYWAIT P0, [R4+URZ+0x2a860], R2 ;  /* 0x02a86002040075a7 */ /* 0x002324000800017f */
[----:B----4-:R-:W-:Y:S05]  /*15160*/  @!P0 NANOSLEEP.SYNCS 0x989680 ;  /* 0x009896800000895d */ /* 0x010fea0003900000 */
[----:B------:R-:W4:Y:S02]  /*15170*/  @!P0 SYNCS.PHASECHK.TRANS64 P0, [R4+URZ+0x2a860], R2 ;  /* 0x02a86002040085a7 */ /* 0x000f24000800007f */
[----:B----4-:R-:W-:Y:S05]  /*15180*/  @!P0 BRA `(.L_x_2485) ;  /* 0xfffffffc00f08947 */ /* 0x010fea000383ffff */
[----:B------:R-:W-:Y:S05]  /*15190*/  BRA `(.L_x_2577) ;  /* 0xffffffbc00e87947 */ /* 0x000fea000383ffff */
.L_x_2486:
        /* <DEDUP_REMOVED lines=8> */
.L_x_2579:
[----:B------:R-:W-:Y:S05]  /*15220*/  BSYNC B1 ;  /* 0x0000000000017941 */ /* 0x000fea0003800000 */
.L_x_2578:
        /* <DEDUP_REMOVED lines=9> */
.L_x_2580:
[----:B------:R-:W-:Y:S02]  /*152c0*/  IMAD.MOV.U32 R13, RZ, RZ, R24 ;  /* 0x000000ffff0d7224 */ /* 0x000fe400078e0018 */
[----:B------:R-:W-:Y:S02]  /*152d0*/  IMAD.MOV.U32 R12, RZ, RZ, 0x1 ;  /* 0x00000001ff0c7424 */ /* 0x000fe400078e00ff */
[----:B------:R-:W-:-:S07]  /*152e0*/  IMAD.MOV.U32 R2, RZ, RZ, R14 ;  /* 0x000000ffff027224 */ /* 0x000fce00078e000e */
[----:B------:R-:W-:Y:S05]  /*152f0*/  WARPSYNC.COLLECTIVE R15, `(.L_x_2581) ;  /* 0x000000000f087348 */ /* 0x000fea0003c00000 */
[----:B------:R0:W1:Y:S02]  /*15300*/  SHFL.IDX P6, R14, R13, R12, R11 ;  /* 0x0000000c0d0e7389 */ /* 0x00006400000c000b */
[----:B01----:R-:W-:Y:S01]  /*15310*/  ENDCOLLECTIVE ;  /* 0x000000000000791b */ /* 0x003fe20003800000 */
.L_x_2581:
[----:B------:R-:W-:-:S05]  /*15320*/  IADD3 R2, P1, R2, R0, RZ ;  /* 0x0000000002027210 */ /* 0x000fca0007f3e0ff */
[----:B------:R-:W-:Y:S01]  /*15330*/  IMAD.X R3, RZ, RZ, R3, P1 ;  /* 0x000000ffff037224 */ /* 0x000fe200008e0603 */
[----:B------:R-:W-:-:S04]  /*15340*/  LOP3.LUT P1, RZ, R29, 0x1, RZ, 0xc0, !PT ;  /* 0x000000011dff7812 */ /* 0x000fc8000782c0ff */
        /* <DEDUP_REMOVED lines=12> */
.L_x_2582:
[----:B------:R-:W-:Y:S02]  /*15410*/  IMAD.MOV.U32 R13, RZ, RZ, R24 ;  /* 0x000000ffff0d7224 */ /* 0x000fe400078e0018 */
[----:B------:R-:W-:Y:S02]  /*15420*/  IMAD.MOV.U32 R12, RZ, RZ, 0x2 ;  /* 0x00000002ff0c7424 */ /* 0x000fe400078e00ff */
[----:B------:R-:W-:-:S07]  /*15430*/  IMAD.MOV.U32 R2, RZ, RZ, R14 ;  /* 0x000000ffff027224 */ /* 0x000fce00078e000e */
[----:B------:R-:W-:Y:S05]  /*15440*/  WARPSYNC.COLLECTIVE R15, `(.L_x_2583) ;  /* 0x000000000f087348 */ /* 0x000fea0003c00000 */
[----:B------:R0:W1:Y:S02]  /*15450*/  SHFL.IDX P6, R14, R13, R12, R11 ;  /* 0x0000000c0d0e7389 */ /* 0x00006400000c000b */
[----:B01----:R-:W-:Y:S01]  /*15460*/  ENDCOLLECTIVE ;  /* 0x000000000000791b */ /* 0x003fe20003800000 */
.L_x_2583:
        /* <DEDUP_REMOVED lines=14> */
.L_x_2584:
[----:B------:R-:W-:Y:S02]  /*15550*/  IMAD.MOV.U32 R13, RZ, RZ, R24 ;  /* 0x000000ffff0d7224 */ /* 0x000fe400078e0018 */
[----:B------:R-:W-:Y:S02]  /*15560*/  IMAD.MOV.U32 R12, RZ, RZ, 0x3 ;  /* 0x00000003ff0c7424 */ /* 0x000fe400078e00ff */
[----:B------:R-:W-:-:S07]  /*15570*/  IMAD.MOV.U32 R2, RZ, RZ, R14 ;  /* 0x000000ffff027224 */ /* 0x000fce00078e000e */
[----:B------:R-:W-:Y:S05]  /*15580*/  WARPSYNC.COLLECTIVE R15, `(.L_x_2585) ;  /* 0x000000000f087348 */ /* 0x000fea0003c00000 */
[----:B------:R0:W1:Y:S02]  /*15590*/  SHFL.IDX P6, R14, R13, R12, R11 ;  /* 0x0000000c0d0e7389 */ /* 0x00006400000c000b */
[----:B01----:R-:W-:Y:S01]  /*155a0*/  ENDCOLLECTIVE ;  /* 0x000000000000791b */ /* 0x003fe20003800000 */
.L_x_2585:
        /* <DEDUP_REMOVED lines=14> */
.L_x_2586:
[----:B------:R-:W-:Y:S01]  /*15690*/  IMAD.MOV.U32 R13, RZ, RZ, R24 ;  /* 0x000000ffff0d7224 */ /* 0x000fe200078e0018 */
[----:B------:R-:W-:Y:S01]  /*156a0*/  MOV R12, 0x4 ;  /* 0x00000004000c7802 */ /* 0x000fe20000000f00 */
[----:B------:R-:W-:-:S07]  /*156b0*/  IMAD.MOV.U32 R2, RZ, RZ, R14 ;  /* 0x000000ffff027224 */ /* 0x000fce00078e000e */
[----:B------:R-:W-:Y:S05]  /*156c0*/  WARPSYNC.COLLECTIVE R15, `(.L_x_2587) ;  /* 0x000000000f087348 */ /* 0x000fea0003c00000 */
[----:B------:R0:W1:Y:S02]  /*156d0*/  SHFL.IDX P6, R14, R13, R12, R11 ;  /* 0x0000000c0d0e7389 */ /* 0x00006400000c000b */
[----:B01----:R-:W-:Y:S01]  /*156e0*/  ENDCOLLECTIVE ;  /* 0x000000000000791b */ /* 0x003fe20003800000 */
.L_x_2587:
        /* <DEDUP_REMOVED lines=14> */
.L_x_2588:
[----:B------:R-:W-:Y:S02]  /*157d0*/  IMAD.MOV.U32 R13, RZ, RZ, R24 ;  /* 0x000000ffff0d7224 */ /* 0x000fe400078e0018 */
[----:B------:R-:W-:Y:S02]  /*157e0*/  IMAD.MOV.U32 R12, RZ, RZ, 0x5 ;  /* 0x00000005ff0c7424 */ /* 0x000fe400078e00ff */
[----:B------:R-:W-:-:S07]  /*157f0*/  IMAD.MOV.U32 R2, RZ, RZ, R14 ;  /* 0x000000ffff027224 */ /* 0x000fce00078e000e */
[----:B------:R-:W-:Y:S05]  /*15800*/  WARPSYNC.COLLECTIVE R15, `(.L_x_2589) ;  /* 0x000000000f087348 */ /* 0x000fea0003c00000 */
[----:B------:R0:W1:Y:S02]  /*15810*/  SHFL.IDX P6, R14, R13, R12, R11 ;  /* 0x0000000c0d0e7389 */ /* 0x00006400000c000b */
[----:B01----:R-:W-:Y:S01]  /*15820*/  ENDCOLLECTIVE ;  /* 0x000000000000791b */ /* 0x003fe20003800000 */
.L_x_2589:
[----:B------:R-:W-:-:S05]  /*15830*/  IADD3 R2, P2, R2, R0, RZ ;  /* 0x0000000002027210 */ /* 0x000fca0007f5e0ff */
        /* <DEDUP_REMOVED lines=12> */
.L_x_2590:
[----:B------:R-:W-:Y:S01]  /*15900*/  @!PT LDS RZ, [RZ] ;  /* 0x00000000fffff984 */ /* 0x000fe20000000800 */
[----:B------:R-:W-:Y:S01]  /*15910*/  @!PT LDS RZ, [RZ] ;  /* 0x00000000fffff984 */ /* 0x000fe20000000800 */
[----:B------:R-:W-:Y:S01]  /*15920*/  @!PT LDS RZ, [RZ] ;  /* 0x00000000fffff984 */ /* 0x000fe20000000800 */
[----:B------:R1:W-:Y:S01]  /*15930*/  LDGSTS.E.BYPASS.LTC128B.128 [R5+0x5400], desc[UR36][R2.64+0x80], !P2 ;  /* 0x0540008002057fae */ /* 0x0003e2000d101d64 */
[----:B------:R-:W-:Y:S05]  /*15940*/  BRA `(.L_x_2591) ;  /* 0xffffffb800d47947 */ /* 0x000fea000383ffff */
.L_x_2494:
[----:B0-----:R0:W1:Y:S02]  /*15950*/  SYNCS.PHASECHK.TRANS64.TRYWAIT P0, [R0+URZ+0x2a860], R3 ;  /* 0x02a86003000075a7 */ /* 0x001064000800017f */
[----:B-1----:R-:W-:Y:S05]  /*15960*/  @!P0 NANOSLEEP.SYNCS 0x989680 ;  /* 0x009896800000895d */ /* 0x002fea0003900000 */
[----:B------:R-:W1:Y:S02]  /*15970*/  @!P0 SYNCS.PHASECHK.TRANS64 P0, [R0+URZ+0x2a860], R3 ;  /* 0x02a86003000085a7 */ /* 0x000e64000800007f */
[----:B-1----:R-:W-:Y:S05]  /*15980*/  @!P0 BRA `(.L_x_2494) ;  /* 0xfffffffc00f08947 */ /* 0x002fea000383ffff */
[----:B------:R-:W-:Y:S05]  /*15990*/  BRA `(.L_x_2592) ;  /* 0xffffffbc00e47947 */ /* 0x000fea000383ffff */
.L_x_2495:
        /* <DEDUP_REMOVED lines=8> */
.L_x_2594:
[----:B------:R-:W-:Y:S05]  /*15a20*/  BSYNC B0 ;  /* 0x0000000000007941 */ /* 0x000fea0003800000 */
.L_x_2593:
        /* <DEDUP_REMOVED lines=12> */
.L_x_2595:
[C---:B------:R-:W-:Y:S02]  /*15af0*/  ISETP.LT.OR P4, PT, R6.reuse, 0x1, !P0 ;  /* 0x000000010600780c */ /* 0x040fe40004781670 */
[----:B------:R-:W-:Y:S01]  /*15b00*/  ISETP.LT.OR P3, PT, R6, 0x1, P1 ;  /* 0x000000010600780c */ /* 0x000fe20000f61670 */
        /* <DEDUP_REMOVED lines=10> */
.L_x_2596:
        /* <DEDUP_REMOVED lines=13> */
.L_x_2597:
[----:B------:R-:W-:Y:S02]  /*15c80*/  IMAD.MOV.U32 R13, RZ, RZ, R24 ;  /* 0x000000ffff0d7224 */ /* 0x000fe400078e0018 */
[----:B------:R-:W-:Y:S01]  /*15c90*/  IMAD.MOV.U32 R12, RZ, RZ, 0x2 ;  /* 0x00000002ff0c7424 */ /* 0x000fe200078e00ff */
[----:B------:R-:W-:-:S13]  /*15ca0*/  IADD3 R2, P2, R14, R5, RZ ;  /* 0x000000050e027210 */ /* 0x000fda0007f5e0ff */
[----:B------:R-:W-:Y:S05]  /*15cb0*/  WARPSYNC.COLLECTIVE R15, `(.L_x_2598) ;  /* 0x000000000f087348 */ /* 0x000fea0003c00000 */
[----:B------:R0:W1:Y:S02]  /*15cc0*/  SHFL.IDX P6, R14, R13, R12, R11 ;  /* 0x0000000c0d0e7389 */ /* 0x00006400000c000b */
[----:B01----:R-:W-:Y:S01]  /*15cd0*/  ENDCOLLECTIVE ;  /* 0x000000000000791b */ /* 0x003fe20003800000 */
.L_x_2598:
        /* <DEDUP_REMOVED lines=13> */
.L_x_2599:
[----:B------:R-:W-:Y:S02]  /*15db0*/  IMAD.MOV.U32 R13, RZ, RZ, R24 ;  /* 0x000000ffff0d7224 */ /* 0x000fe400078e0018 */
[----:B------:R-:W-:Y:S02]  /*15dc0*/  IMAD.MOV.U32 R12, RZ, RZ, 0x3 ;  /* 0x00000003ff0c7424 */ /* 0x000fe400078e00ff */
[----:B------:R-:W-:-:S07]  /*15dd0*/  IMAD.MOV.U32 R10, RZ, RZ, R14 ;  /* 0x000000ffff0a7224 */ /* 0x000fce00078e000e */
[----:B------:R-:W-:Y:S05]  /*15de0*/  WARPSYNC.COLLECTIVE R15, `(.L_x_2600) ;  /* 0x000000000f087348 */ /* 0x000fea0003c00000 */
[----:B------:R0:W1:Y:S02]  /*15df0*/  SHFL.IDX P6, R14, R13, R12, R11 ;  /* 0x0000000c0d0e7389 */ /* 0x00006400000c000b */
[----:B01----:R-:W-:Y:S01]  /*15e00*/  ENDCOLLECTIVE ;  /* 0x000000000000791b */ /* 0x003fe20003800000 */
.L_x_2600:
[----:B------:R-:W-:-:S04]  /*15e10*/  IADD3 R2, P2, R10, R5, RZ ;  /* 0x000000050a027210 */ /* 0x000fc80007f5e0ff */
[----:B------:R-:W-:-:S05]  /*15e20*/  IADD3.X R3, RZ, R7, RZ, P2, !PT ;  /* 0x00000007ff037210 */ /* 0x000fca00017fe4ff */
        /* <DEDUP_REMOVED lines=12> */
.L_x_2601:
[----:B------:R-:W-:Y:S02]  /*15ef0*/  IMAD.MOV.U32 R13, RZ, RZ, R24 ;  /* 0x000000ffff0d7224 */ /* 0x000fe400078e0018 */
[----:B------:R-:W-:Y:S01]  /*15f00*/  IMAD.MOV.U32 R12, RZ, RZ, 0x4 ;  /* 0x00000004ff0c7424 */ /* 0x000fe200078e00ff */
[----:B------:R-:W-:-:S13]  /*15f10*/  IADD3 R2, P2, R14, R5, RZ ;  /* 0x000000050e027210 */ /* 0x000fda0007f5e0ff */
[----:B------:R-:W-:Y:S05]  /*15f20*/  WARPSYNC.COLLECTIVE R15, `(.L_x_2602) ;  /* 0x000000000f087348 */ /* 0x000fea0003c00000 */
[----:B------:R0:W1:Y:S02]  /*15f30*/  SHFL.IDX P6, R14, R13, R12, R11 ;  /* 0x0000000c0d0e7389 */ /* 0x00006400000c000b */
[----:B01----:R-:W-:Y:S01]  /*15f40*/  ENDCOLLECTIVE ;  /* 0x000000000000791b */ /* 0x003fe20003800000 */
.L_x_2602:
        /* <DEDUP_REMOVED lines=13> */
.L_x_2603:
[----:B------:R-:W-:Y:S02]  /*16020*/  IMAD.MOV.U32 R13, RZ, RZ, R24 ;  /* 0x000000ffff0d7224 */ /* 0x000fe400078e0018 */
[----:B------:R-:W-:Y:S02]  /*16030*/  IMAD.MOV.U32 R12, RZ, RZ, 0x5 ;  /* 0x00000005ff0c7424 */ /* 0x000fe400078e00ff */
[----:B------:R-:W-:-:S07]  /*16040*/  IMAD.MOV.U32 R10, RZ, RZ, R14 ;  /* 0x000000ffff0a7224 */ /* 0x000fce00078e000e */
[----:B------:R-:W-:Y:S05]  /*16050*/  WARPSYNC.COLLECTIVE R15, `(.L_x_2604) ;  /* 0x000000000f087348 */ /* 0x000fea0003c00000 */
[----:B------:R0:W1:Y:S02]  /*16060*/  SHFL.IDX P6, R14, R13, R12, R11 ;  /* 0x0000000c0d0e7389 */ /* 0x00006400000c000b */
[----:B01----:R-:W-:Y:S01]  /*16070*/  ENDCOLLECTIVE ;  /* 0x000000000000791b */ /* 0x003fe20003800000 */
.L_x_2604:
        /* <DEDUP_REMOVED lines=12> */
.L_x_2605:
[----:B------:R-:W-:Y:S05]  /*16140*/  BRA `(.L_x_2606) ;  /* 0xffffffb800e07947 */ /* 0x000fea000383ffff */
.L_x_2500:
        /* <DEDUP_REMOVED lines=8> */
.L_x_2608:
[----:B------:R-:W-:Y:S05]  /*161d0*/  BSYNC B0 ;  /* 0x0000000000007941 */ /* 0x000fea0003800000 */
.L_x_2607:
[----:B------:R-:W-:Y:S01]  /*161e0*/  IMAD.MOV.U32 R13, RZ, RZ, R16 ;  /* 0x000000ffff0d7224 */ /* 0x000fe200078e0010 */
[----:B------:R-:W-:Y:S01]  /*161f0*/  MOV R15, 0xffffffff ;  /* 0xffffffff000f7802 */ /* 0x000fe20000000f00 */
[----:B------:R-:W-:Y:S02]  /*16200*/  IMAD.MOV.U32 R12, RZ, RZ, 0x1 ;  /* 0x00000001ff0c7424 */ /* 0x000fe400078e00ff */
[----:B------:R-:W-:Y:S02]  /*16210*/  IMAD.MOV.U32 R11, RZ, RZ, 0x1f ;  /* 0x0000001fff0b7424 */ /* 0x000fe400078e00ff */
[----:B------:R-:W-:Y:S02]  /*16220*/  IMAD.IADD R9, R19, 0x1, R10 ;  /* 0x0000000113097824 */ /* 0x000fe400078e020a */
[----:B------:R-:W-:-:S07]  /*16230*/  IMAD.MOV.U32 R0, RZ, RZ, R14 ;  /* 0x000000ffff007224 */ /* 0x000fce00078e000e */
[----:B------:R-:W-:Y:S05]  /*16240*/  WARPSYNC.COLLECTIVE R15, `(.L_x_2609) ;  /* 0x000000000f087348 */ /* 0x000fea0003c00000 */
[----:B------:R0:W1:Y:S02]  /*16250*/  SHFL.IDX P6, R14, R13, R12, R11 ;  /* 0x0000000c0d0e7389 */ /* 0x00006400000c000b */
[----:B01----:R-:W-:Y:S01]  /*16260*/  ENDCOLLECTIVE ;  /* 0x000000000000791b */ /* 0x003fe20003800000 */
.L_x_2609:
        /* <DEDUP_REMOVED lines=23> */
.L_x_2610:
[----:B------:R-:W-:Y:S01]  /*163e0*/  IMAD.MOV.U32 R12, RZ, RZ, 0x2 ;  /* 0x00000002ff0c7424 */ /* 0x000fe200078e00ff */
[----:B------:R-:W-:-:S04]  /*163f0*/  SEL R6, R14, RZ, P1 ;  /* 0x000000ff0e067207 */ /* 0x000fc80000800000 */
[----:B------:R-:W-:-:S05]  /*16400*/  IADD3 R6, R13, R6, RZ ;  /* 0x000000060d067210 */ /* 0x000fca0007ffe0ff */
[----:B------:R-:W-:-:S07]  /*16410*/  IMAD.MOV.U32 R13, RZ, RZ, R6 ;  /* 0x000000ffff0d7224 */ /* 0x000fce00078e0006 */
[----:B------:R-:W-:Y:S05]  /*16420*/  WARPSYNC.COLLECTIVE R15, `(.L_x_2611) ;  /* 0x000000000f087348 */ /* 0x000fea0003c00000 */
[----:B------:R0:W1:Y:S02]  /*16430*/  SHFL.UP P6, R14, R13, R12, R11 ;  /* 0x0400000c0d0e7389 */ /* 0x00006400000c000b */
[----:B01----:R-:W-:Y:S01]  /*16440*/  ENDCOLLECTIVE ;  /* 0x000000000000791b */ /* 0x003fe20003800000 */
.L_x_2611:
[----:B------:R-:W-:Y:S01]  /*16450*/  IMAD.MOV.U32 R12, RZ, RZ, 0x4 ;  /* 0x00000004ff0c7424 */ /* 0x000fe200078e00ff */
[----:B------:R-:W-:-:S05]  /*16460*/  SEL R3, R14, RZ, P2 ;  /* 0x000000ff0e037207 */ /* 0x000fca0001000000 */
[----:B------:R-:W-:Y:S01]  /*16470*/  IMAD.IADD R2, R6, 0x1, R3 ;  /* 0x0000000106027824 */ /* 0x000fe200078e0203 */
[----:B------:R-:W-:-:S03]  /*16480*/  MOV R6, RZ ;  /* 0x000000ff00067202 */ /* 0x000fc60000000f00 */
[----:B------:R-:W-:-:S07]  /*16490*/  IMAD.MOV.U32 R13, RZ, RZ, R2 ;  /* 0x000000ffff0d7224 */ /* 0x000fce00078e0002 */
[----:B------:R-:W-:Y:S05]  /*164a0*/  WARPSYNC.COLLECTIVE R15, `(.L_x_2612) ;  /* 0x000000000f087348 */ /* 0x000fea0003c00000 */
[----:B------:R0:W1:Y:S02]  /*164b0*/  SHFL.UP P6, R14, R13, R12, R11 ;  /* 0x0400000c0d0e7389 */ /* 0x00006400000c000b */
[----:B01----:R-:W-:Y:S01]  /*164c0*/  ENDCOLLECTIVE ;  /* 0x000000000000791b */ /* 0x003fe20003800000 */
.L_x_2612:
[----:B------:R-:W-:Y:S02]  /*164d0*/  MOV R12, 0x8 ;  /* 0x00000008000c7802 */ /* 0x000fe40000000f00 */
[----:B------:R-:W-:-:S05]  /*164e0*/  SEL R3, R14, RZ, P3 ;  /* 0x000000ff0e037207 */ /* 0x000fca0001800000 */
[----:B------:R-:W-:-:S04]  /*164f0*/  IMAD.IADD R3, R2, 0x1, R3 ;  /* 0x0000000102037824 */ /* 0x000fc800078e0203 */
[----:B------:R-:W-:-:S07]  /*16500*/  IMAD.MOV.U32 R13, RZ, RZ, R3 ;  /* 0x000000ffff0d7224 */ /* 0x000fce00078e0003 */
[----:B------:R-:W-:Y:S05]  /*16510*/  WARPSYNC.COLLECTIVE R15, `(.L_x_2613) ;  /* 0x000000000f087348 */ /* 0x000fea0003c00000 */
[----:B------:R0:W1:Y:S02]  /*16520*/  SHFL.UP P6, R14, R13, R12, R11 ;  /* 0x0400000c0d0e7389 */ /* 0x00006400000c000b */
[----:B01----:R-:W-:Y:S01]  /*16530*/  ENDCOLLECTIVE ;  /* 0x000000000000791b */ /* 0x003fe20003800000 */
.L_x_2613:
[----:B------:R-:W-:Y:S01]  /*16540*/  IMAD.MOV.U32 R12, RZ, RZ, 0x10 ;  /* 0x00000010ff0c7424 */ /* 0x000fe200078e00ff */
[----:B------:R-:W-:-:S05]  /*16550*/  SEL R4, R14, RZ, P4 ;  /* 0x000000ff0e047207 */ /* 0x000fca0002000000 */
[----:B------:R-:W-:-:S04]  /*16560*/  IMAD.IADD R4, R3, 0x1, R4 ;  /* 0x0000000103047824 */ /* 0x000fc800078e0204 */
[----:B------:R-:W-:-:S07]  /*16570*/  IMAD.MOV.U32 R13, RZ, RZ, R4 ;  /* 0x000000ffff0d7224 */ /* 0x000fce00078e0004 */
[----:B------:R-:W-:Y:S05]  /*16580*/  WARPSYNC.COLLECTIVE R15, `(.L_x_2614) ;  /* 0x000000000f087348 */ /* 0x000fea0003c00000 */
[----:B------:R0:W1:Y:S02]  /*16590*/  SHFL.UP P6, R14, R13, R12, R11 ;  /* 0x0400000c0d0e7389 */ /* 0x00006400000c000b */
[----:B01----:R-:W-:Y:S01]  /*165a0*/  ENDCOLLECTIVE ;  /* 0x000000000000791b */ /* 0x003fe20003800000 */
.L_x_2614:
        /* <DEDUP_REMOVED lines=8> */
.L_x_2615:
[----:B------:R-:W-:Y:S05]  /*16630*/  BRA `(.L_x_2616) ;  /* 0xffffffb800ec7947 */ /* 0x000fea000383ffff */
.L_x_2503:
[----:B------:R-:W-:Y:S01]  /*16640*/  BSSY B0, `(.L_x_2617) ;  /* 0x0000007000007945 */ /* 0x000fe20003800000 */
[----:B------:R-:W-:Y:S02]  /*16650*/  IMAD.MOV.U32 R12, RZ, RZ, 0x1 ;  /* 0x00000001ff0c7424 */ /* 0x000fe400078e00ff */
[----:B------:R-:W-:Y:S02]  /*16660*/  IMAD.MOV.U32 R11, RZ, RZ, RZ ;  /* 0x000000ffff0b7224 */ /* 0x000fe400078e00ff */
[----:B------:R-:W-:-:S07]  /*16670*/  IMAD.MOV.U32 R15, RZ, RZ, -0x1 ;  /* 0xffffffffff0f7424 */ /* 0x000fce00078e00ff */
[----:B------:R-:W-:Y:S05]  /*16680*/  WARPSYNC.COLLECTIVE R15, `(.L_x_2618) ;  /* 0x000000000f087348 */ /* 0x000fea0003c00000 */
[----:B------:R0:W1:Y:S02]  /*16690*/  SHFL.UP P6, R14, R13, R12, R11 ;  /* 0x0400000c0d0e7389 */ /* 0x00006400000c000b */
[----:B01----:R-:W-:Y:S01]  /*166a0*/  ENDCOLLECTIVE ;  /* 0x000000000000791b */ /* 0x003fe20003800000 */
.L_x_2618:
[----:B------:R-:W-:Y:S05]  /*166b0*/  BSYNC B0 ;  /* 0x0000000000007941 */ /* 0x000fea0003800000 */
.L_x_2617:
        /* <DEDUP_REMOVED lines=8> */
.L_x_2619:
[----:B------:R-:W-:Y:S01]  /*16740*/  IMAD.MOV.U32 R12, RZ, RZ, 0x4 ;  /* 0x00000004ff0c7424 */ /* 0x000fe200078e00ff */
[----:B------:R-:W-:-:S04]  /*16750*/  SEL R2, R14, RZ, P2 ;  /* 0x000000ff0e027207 */ /* 0x000fc80001000000 */
[----:B------:R-:W-:-:S05]  /*16760*/  IADD3 R2, R13, R2, RZ ;  /* 0x000000020d027210 */ /* 0x000fca0007ffe0ff */
[----:B------:R-:W-:-:S07]  /*16770*/  IMAD.MOV.U32 R13, RZ, RZ, R2 ;  /* 0x000000ffff0d7224 */ /* 0x000fce00078e0002 */
[----:B------:R-:W-:Y:S05]  /*16780*/  WARPSYNC.COLLECTIVE R15, `(.L_x_2620) ;  /* 0x000000000f087348 */ /* 0x000fea0003c00000 */
[----:B------:R0:W1:Y:S02]  /*16790*/  SHFL.UP P6, R14, R13, R12, R11 ;  /* 0x0400000c0d0e7389 */ /* 0x00006400000c000b */
[----:B01----:R-:W-:Y:S01]  /*167a0*/  ENDCOLLECTIVE ;  /* 0x000000000000791b */ /* 0x003fe20003800000 */
.L_x_2620:
[----:B------:R-:W-:Y:S01]  /*167b0*/  IMAD.MOV.U32 R12, RZ, RZ, 0x8 ;  /* 0x00000008ff0c7424 */ /* 0x000fe200078e00ff */
[----:B------:R-:W-:-:S05]  /*167c0*/  SEL R3, R14, RZ, P3 ;  /* 0x000000ff0e037207 */ /* 0x000fca0001800000 */
[----:B------:R-:W-:-:S04]  /*167d0*/  IMAD.IADD R3, R2, 0x1, R3 ;  /* 0x0000000102037824 */ /* 0x000fc800078e0203 */
[----:B------:R-:W-:-:S07]  /*167e0*/  IMAD.MOV.U32 R13, RZ, RZ, R3 ;  /* 0x000000ffff0d7224 */ /* 0x000fce00078e0003 */
[----:B------:R-:W-:Y:S05]  /*167f0*/  WARPSYNC.COLLECTIVE R15, `(.L_x_2621) ;  /* 0x000000000f087348 */ /* 0x000fea0003c00000 */
[----:B------:R0:W1:Y:S02]  /*16800*/  SHFL.UP P6, R14, R13, R12, R11 ;  /* 0x0400000c0d0e7389 */ /* 0x00006400000c000b */
[----:B01----:R-:W-:Y:S01]  /*16810*/  ENDCOLLECTIVE ;  /* 0x000000000000791b */ /* 0x003fe20003800000 */
.L_x_2621:
[----:B------:R-:W-:Y:S02]  /*16820*/  MOV R12, 0x10 ;  /* 0x00000010000c7802 */ /* 0x000fe40000000f00 */
[----:B------:R-:W-:-:S05]  /*16830*/  SEL R4, R14, RZ, P4 ;  /* 0x000000ff0e047207 */ /* 0x000fca0002000000 */
[----:B------:R-:W-:-:S04]  /*16840*/  IMAD.IADD R4, R3, 0x1, R4 ;  /* 0x0000000103047824 */ /* 0x000fc800078e0204 */
[----:B------:R-:W-:-:S07]  /*16850*/  IMAD.MOV.U32 R13, RZ, RZ, R4 ;  /* 0x000000ffff0d7224 */ /* 0x000fce00078e0004 */
[----:B------:R-:W-:Y:S05]  /*16860*/  WARPSYNC.COLLECTIVE R15, `(.L_x_2622) ;  /* 0x000000000f087348 */ /* 0x000fea0003c00000 */
[----:B------:R0:W1:Y:S02]  /*16870*/  SHFL.UP P6, R14, R13, R12, R11 ;  /* 0x0400000c0d0e7389 */ /* 0x00006400000c000b */
[----:B01----:R-:W-:Y:S01]  /*16880*/  ENDCOLLECTIVE ;  /* 0x000000000000791b */ /* 0x003fe20003800000 */
.L_x_2622:
        /* <DEDUP_REMOVED lines=8> */
.L_x_2623:
[----:B------:R-:W-:Y:S05]  /*16910*/  BRA `(.L_x_2624) ;  /* 0xffffffb800d87947 */ /* 0x000fea000383ffff */
.L_x_2505:
[----:B------:R-:W-:Y:S01]  /*16920*/  BSSY B0, `(.L_x_2625) ;  /* 0x0000006000007945 */ /* 0x000fe20003800000 */
[----:B------:R-:W-:Y:S01]  /*16930*/  PLOP3.LUT P6, PT, P6, PT, PT, 0x8, 0x0 ;  /* 0x000000000000781c */ /* 0x000fe200037ce170 */
[----:B------:R-:W-:-:S12]  /*16940*/  IMAD.MOV.U32 R15, RZ, RZ, -0x1 ;  /* 0xffffffffff0f7424 */ /* 0x000fd800078e00ff */
[----:B0-----:R-:W-:Y:S05]  /*16950*/  WARPSYNC.COLLECTIVE R15, `(.L_x_2626) ;  /* 0x000000000f087348 */ /* 0x001fea0003c00000 */
[----:B------:R-:W-:Y:S01]  /*16960*/  VOTE.ANY R14, PT, P6 ;  /* 0x00000000000e7806 */ /* 0x000fe200030e0100 */
[----:B0-----:R-:W-:Y:S06]  /*16970*/  ENDCOLLECTIVE ;  /* 0x000000000000791b */ /* 0x001fec0003800000 */
.L_x_2626:
[----:B------:R-:W-:Y:S05]  /*16980*/  BSYNC B0 ;  /* 0x0000000000007941 */ /* 0x000fea0003800000 */
.L_x_2625:
[----:B------:R-:W-:Y:S01]  /*16990*/  IMAD.MOV.U32 R3, RZ, RZ, R14 ;  /* 0x000000ffff037224 */ /* 0x000fe200078e000e */
[----:B------:R-:W-:Y:S01]  /*169a0*/  MOV R11, 0x1f ;  /* 0x0000001f000b7802 */ /* 0x000fe20000000f00 */
[----:B------:R-:W-:Y:S02]  /*169b0*/  IMAD.MOV.U32 R13, RZ, RZ, R17 ;  /* 0x000000ffff0d7224 */ /* 0x000fe400078e0011 */
[----:B------:R0:W1:Y:S01]  /*169c0*/  POPC R12, R3 ;  /* 0x00000003000c7309 */ /* 0x0000620000000000 */
[----:B------:R-:W-:-:S07]  /*169d0*/  IMAD.MOV.U32 R15, RZ, RZ, -0x1 ;  /* 0xffffffffff0f7424 */ /* 0x000fce00078e00ff */
[----:B01----:R-:W-:Y:S05]  /*169e0*/  WARPSYNC.COLLECTIVE R15, `(.L_x_2627) ;  /* 0x000000000f087348 */ /* 0x003fea0003c00000 */
[----:B-1----:R1:W2:Y:S02]  /*169f0*/  SHFL.IDX P6, R14, R13, R12, R11 ;  /* 0x0000000c0d0e7389 */ /* 0x0022a400000c000b */
[----:B012---:R-:W-:Y:S01]  /*16a00*/  ENDCOLLECTIVE ;  /* 0x000000000000791b */ /* 0x007fe20003800000 */
.L_x_2627:
[----:B------:R-:W-:Y:S02]  /*16a10*/  IMAD.IADD R19, R12, 0x1, R19 ;  /* 0x000000010c137824 */ /* 0x000fe400078e0213 */
[----:B------:R-:W-:Y:S02]  /*16a20*/  IMAD.MOV.U32 R13, RZ, RZ, R8 ;  /* 0x000000ffff0d7224 */ /* 0x000fe400078e0008 */
[----:B------:R-:W-:-:S07]  /*16a30*/  IMAD.MOV.U32 R17, RZ, RZ, R14 ;  /* 0x000000ffff117224 */ /* 0x000fce00078e000e */
[----:B------:R-:W-:Y:S05]  /*16a40*/  WARPSYNC.COLLECTIVE R15, `(.L_x_2628) ;  /* 0x000000000f087348 */ /* 0x000fea0003c00000 */
[----:B------:R0:W1:Y:S02]  /*16a50*/  SHFL.IDX P6, R14, R13, R12, R11 ;  /* 0x0000000c0d0e7389 */ /* 0x00006400000c000b */
[----:B01----:R-:W-:Y:S01]  /*16a60*/  ENDCOLLECTIVE ;  /* 0x000000000000791b */ /* 0x003fe20003800000 */
.L_x_2628:
[----:B------:R-:W-:Y:S01]  /*16a70*/  IMAD.MOV.U32 R8, RZ, RZ, R14 ;  /* 0x000000ffff087224 */ /* 0x000fe200078e000e */
[----:B------:R-:W-:Y:S06]  /*16a80*/  BRA `(.L_x_2629) ;  /* 0xffffffb800bc7947 */ /* 0x000fec000383ffff */
.L_x_2507:
[----:B------:R-:W-:Y:S01]  /*16a90*/  BSSY B0, `(.L_x_2630) ;  /* 0x0000007000007945 */ /* 0x000fe20003800000 */
[----:B------:R-:W-:Y:S01]  /*16aa0*/  IMAD.MOV.U32 R13, RZ, RZ, R2 ;  /* 0x000000ffff0d7224 */ /* 0x000fe200078e0002 */
[----:B------:R-:W-:Y:S01]  /*16ab0*/  MOV R15, 0xffffffff ;  /* 0xffffffff000f7802 */ /* 0x000fe20000000f00 */
[----:B------:R-:W-:-:S07]  /*16ac0*/  IMAD.MOV.U32 R11, RZ, RZ, 0x1f ;  /* 0x0000001fff0b7424 */ /* 0x000fce00078e00ff */
[----:B0-23--:R-:W-:Y:S05]  /*16ad0*/  WARPSYNC.COLLECTIVE R15, `(.L_x_2631) ;  /* 0x000000000f087348 */ /* 0x00dfea0003c00000 */
[----:B------:R1:W4:Y:S02]  /*16ae0*/  SHFL.IDX P6, R14, R13, R12, R11 ;  /* 0x0000000c0d0e7389 */ /* 0x00032400000c000b */
[----:B01234-:R-:W-:Y:S01]  /*16af0*/  ENDCOLLECTIVE ;  /* 0x000000000000791b */ /* 0x01ffe20003800000 */
.L_x_2631:
[----:B------:R-:W-:Y:S05]  /*16b00*/  BSYNC B0 ;  /* 0x0000000000007941 */ /* 0x000fea0003800000 */
.L_x_2630:
[----:B------:R-:W-:Y:S01]  /*16b10*/  IMAD.MOV.U32 R6, RZ, RZ, R14 ;  /* 0x000000ffff067224 */ /* 0x000fe200078e000e */
[----:B------:R-:W-:Y:S06]  /*16b20*/  BRA `(.L_x_2506) ;  /* 0xffffffb800ac7947 */ /* 0x000fec000383ffff */
.L_x_2513:
[----:B-1----:R1:W2:Y:S02]  /*16b30*/  SYNCS.PHASECHK.TRANS64.TRYWAIT P0, [R4+URZ+0x2a820], R0 ;  /* 0x02a82000040075a7 */ /* 0x0022a4000800017f */
[----:B--2---:R-:W-:Y:S05]  /*16b40*/  @!P0 NANOSLEEP.SYNCS 0x989680 ;  /* 0x009896800000895d */ /* 0x004fea0003900000 */
[----:B------:R-:W2:Y:S02]  /*16b50*/  @!P0 SYNCS.PHASECHK.TRANS64 P0, [R4+URZ+0x2a820], R0 ;  /* 0x02a82000040085a7 */ /* 0x000ea4000800007f */
[----:B--2---:R-:W-:Y:S05]  /*16b60*/  @!P0 BRA `(.L_x_2513) ;  /* 0xfffffffc00f08947 */ /* 0x004fea000383ffff */
[----:B------:R-:W-:Y:S05]  /*16b70*/  BRA `(.L_x_2632) ;  /* 0xffffffc400047947 */ /* 0x000fea000383ffff */
.L_x_2514:
[----:B------:R-:W2:Y:S01]  /*16b80*/  S2R R2, SR_TID.X ;  /* 0x0000000000027919 */ /* 0x000ea20000002100 */
[----:B------:R-:W-:Y:S01]  /*16b90*/  BSSY B0, `(.L_x_2633) ;  /* 0x000000a000007945 */ /* 0x000fe20003800000 */
[----:B------:R-:W-:Y:S02]  /*16ba0*/  IMAD.MOV.U32 R12, RZ, RZ, RZ ;  /* 0x000000ffff0c7224 */ /* 0x000fe400078e00ff */
[----:B------:R-:W-:Y:S02]  /*16bb0*/  IMAD.MOV.U32 R11, RZ, RZ, 0x1f ;  /* 0x0000001fff0b7424 */ /* 0x000fe400078e00ff */
[----:B------:R-:W-:Y:S01]  /*16bc0*/  IMAD.MOV.U32 R15, RZ, RZ, -0x1 ;  /* 0xffffffffff0f7424 */ /* 0x000fe200078e00ff */
[----:B--2---:R-:W-:-:S04]  /*16bd0*/  SHF.R.U32.HI R2, RZ, 0x5, R2 ;  /* 0x00000005ff027819 */ /* 0x004fc80000011602 */
[----:B------:R-:W-:-:S05]  /*16be0*/  LOP3.LUT R2, R2, 0x3, RZ, 0xc0, !PT ;  /* 0x0000000302027812 */ /* 0x000fca00078ec0ff */
[----:B------:R-:W-:-:S07]  /*16bf0*/  IMAD.MOV.U32 R13, RZ, RZ, R2 ;  /* 0x000000ffff0d7224 */ /* 0x000fce00078e0002 */
[----:B01----:R-:W-:Y:S05]  /*16c00*/  WARPSYNC.COLLECTIVE R15, `(.L_x_2634) ;  /* 0x000000000f087348 */ /* 0x003fea0003c00000 */
[----:B------:R2:W3:Y:S02]  /*16c10*/  SHFL.IDX P6, R14, R13, R12, R11 ;  /* 0x0000000c0d0e7389 */ /* 0x0004e400000c000b */
[----:B0123--:R-:W-:Y:S01]  /*16c20*/  ENDCOLLECTIVE ;  /* 0x000000000000791b */ /* 0x00ffe20003800000 */
.L_x_2634:
[----:B------:R-:W-:Y:S05]  /*16c30*/  BSYNC B0 ;  /* 0x0000000000007941 */ /* 0x000fea0003800000 */
.L_x_2633:
[----:B------:R-:W-:Y:S05]  /*16c40*/  BRA `(.L_x_2635) ;  /* 0xffffffc000ec7947 */ /* 0x000fea000383ffff */
.L_x_2517:
[----:B------:R-:W-:Y:S01]  /*16c50*/  BSSY B1, `(.L_x_2636) ;  /* 0x0000006000017945 */ /* 0x000fe20003800000 */
[----:B------:R-:W-:-:S07]  /*16c60*/  IMAD.MOV.U32 R15, RZ, RZ, -0x1 ;  /* 0xffffffffff0f7424 */ /* 0x000fce00078e00ff */
[----:B01----:R-:W-:Y:S05]  /*16c70*/  WARPSYNC.COLLECTIVE R15, `(.L_x_2637) ;  /* 0x000000000f0c7348 */ /* 0x003fea0003c00000 */
[----:B------:R-:W-:Y:S02]  /*16c80*/  ELECT P6, UR62, PT ;  /* 0x00000000003e782f */ /* 0x000fe400038c0000 */
[----:B------:R-:W-:Y:S01]  /*16c90*/  MOV R14, UR62 ;  /* 0x0000003e000e7c02 */ /* 0x000fe20008000f00 */
[----:B01----:R-:W-:Y:S10]  /*16ca0*/  ENDCOLLECTIVE ;  /* 0x000000000000791b */ /* 0x003ff40003800000 */
.L_x_2637:
[----:B------:R-:W-:Y:S05]  /*16cb0*/  BSYNC B1 ;  /* 0x0000000000017941 */ /* 0x000fea0003800000 */
.L_x_2636:
[----:B------:R-:W-:Y:S05]  /*16cc0*/  BRA `(.L_x_2638) ;  /* 0xffffffc000e47947 */ /* 0x000fea000383ffff */
.L_x_2519:
[----:B-1----:R1:W2:Y:S02]  /*16cd0*/  SYNCS.PHASECHK.TRANS64.TRYWAIT P1, [R5+URZ+0x2a840], R0 ;  /* 0x02a84000050075a7 */ /* 0x0022a4000802017f */
[----:B--2---:R-:W-:Y:S05]  /*16ce0*/  @!P1 NANOSLEEP.SYNCS 0x989680 ;  /* 0x009896800000995d */ /* 0x004fea0003900000 */
[----:B------:R-:W2:Y:S02]  /*16cf0*/  @!P1 SYNCS.PHASECHK.TRANS64 P1, [R5+URZ+0x2a840], R0 ;  /* 0x02a84000050095a7 */ /* 0x000ea4000802007f */
[----:B--2---:R-:W-:Y:S05]  /*16d00*/  @!P1 BRA `(.L_x_2519) ;  /* 0xfffffffc00f09947 */ /* 0x004fea000383ffff */
[----:B------:R-:W-:Y:S05]  /*16d10*/  BRA `(.L_x_2639) ;  /* 0xffffffc4000c7947 */ /* 0x000fea000383ffff */
.L_x_2521:
[----:B--2---:R2:W3:Y:S02]  /*16d20*/  SYNCS.PHASECHK.TRANS64.TRYWAIT P1, [R27+URZ+0x2a840], R2 ;  /* 0x02a840021b0075a7 */ /* 0x0044e4000802017f */
[----:B---3--:R-:W-:Y:S05]  /*16d30*/  @!P1 NANOSLEEP.SYNCS 0x989680 ;  /* 0x009896800000995d */ /* 0x008fea0003900000 */
[----:B------:R-:W3:Y:S02]  /*16d40*/  @!P1 SYNCS.PHASECHK.TRANS64 P1, [R27+URZ+0x2a840], R2 ;  /* 0x02a840021b0095a7 */ /* 0x000ee4000802007f */
[----:B---3--:R-:W-:Y:S05]  /*16d50*/  @!P1 BRA `(.L_x_2521) ;  /* 0xfffffffc00f09947 */ /* 0x008fea000383ffff */
[----:B------:R-:W-:Y:S05]  /*16d60*/  BRA `(.L_x_2640) ;  /* 0xffffffc400187947 */ /* 0x000fea000383ffff */
.L_x_2523:
[----:B---3--:R3:W4:Y:S02]  /*16d70*/  SYNCS.PHASECHK.TRANS64.TRYWAIT P1, [R5+URZ+0x2a860], R0 ;  /* 0x02a86000050075a7 */ /* 0x008724000802017f */
[----:B----4-:R-:W-:Y:S05]  /*16d80*/  @!P1 NANOSLEEP.SYNCS 0x989680 ;  /* 0x009896800000995d */ /* 0x010fea0003900000 */
[----:B------:R-:W4:Y:S02]  /*16d90*/  @!P1 SYNCS.PHASECHK.TRANS64 P1, [R5+URZ+0x2a860], R0 ;  /* 0x02a86000050095a7 */ /* 0x000f24000802007f */
[----:B----4-:R-:W-:Y:S05]  /*16da0*/  @!P1 BRA `(.L_x_2523) ;  /* 0xfffffffc00f09947 */ /* 0x010fea000383ffff */
[----:B------:R-:W-:Y:S05]  /*16db0*/  BRA `(.L_x_2641) ;  /* 0xffffffc400147947 */ /* 0x000fea000383ffff */
.L_x_2642:
        /* <DEDUP_REMOVED lines=12> */
.L_x_3211:


//--------------------- .text._ZN7cutlass13device_kernelIN5flash11enable_sm90INS1_16FlashAttnFwdSm90INS1_25CollectiveMainloopFwdSm90ILi2EN4cute5tupleIJNS5_1CILi1EEES8_S8_EEENS6_IJNS7_ILi128EEENS7_ILi96EEENS7_ILi192EEEEEELi128ENS_6half_tEfNS_4arch4Sm90ELb1ELb0ELb1ELb1ELb1ELb1ELb0ELb1ELb1ELb1ELb1ELb0EEENS1_21CollectiveEpilogueFwdINS6_IJSA_SA_SB_EEES9_SE_SG_Li256ELb1ELb1ELb1ELb0EEENS1_36VarlenDynamicPersistentTileSchedulerILi128ELi96ELi256ELi128ELb1ELb1ELb1ELb1ELb1ELb1EEEEEEEEEvNT_6ParamsE --------------------------
	.section	.text._ZN7cutlass13device_kernelIN5flash11enable_sm90INS1_16FlashAttnFwdSm90INS1_25CollectiveMainloopFwdSm90ILi2EN4cute5tupleIJNS5_1CILi1EEES8_S8_EEENS6_IJNS7_ILi128EEENS7_ILi96EEENS7_ILi192EEEEEELi128ENS_6half_tEfNS_4arch4Sm90ELb1ELb0ELb1ELb1ELb1ELb1ELb0ELb1ELb1ELb1ELb1ELb0EEENS1_21CollectiveEpilogueFwdINS6_IJSA_SA_SB_EEES9_SE_SG_Li256ELb1ELb1ELb1ELb0EEENS1_36VarlenDynamicPersistentTileSchedulerILi128ELi96ELi256ELi128ELb1ELb1ELb1ELb1ELb1ELb1EEEEEEEEEvNT_6ParamsE,"ax",@progbits
	.align	128
.text._ZN7cutlass13device_kernelIN5flash11enable_sm90INS1_16FlashAttnFwdSm90INS1_25CollectiveMainloopFwdSm90ILi2EN4cute5tupleIJNS5_1CILi1EEES8_S8_EEENS6_IJNS7_ILi128EEENS7_ILi96EEENS7_ILi192EEEEEELi128ENS_6half_tEfNS_4arch4Sm90ELb1ELb0ELb1ELb1ELb1ELb1ELb0ELb1ELb1ELb1ELb1ELb0EEENS1_21CollectiveEpilogueFwdINS6_IJSA_SA_SB_EEES9_SE_SG_Li256ELb1ELb1ELb1ELb0EEENS1_36VarlenDynamicPersistentTileSchedulerILi128ELi96ELi256ELi128ELb1ELb1ELb1ELb1ELb1ELb1EEEEEEEEEvNT_6ParamsE:
        .type           _ZN7cutlass13device_kernelIN5flash11enable_sm90INS1_16FlashAttnFwdSm90INS1_25CollectiveMainloopFwdSm90ILi2EN4cute5tupleIJNS5_1CILi1EEES8_S8_EEENS6_IJNS7_ILi128EEENS7_ILi96EEENS7_ILi192EEEEEELi128ENS_6half_tEfNS_4arch4Sm90ELb1ELb0ELb1ELb1ELb1ELb1ELb0ELb1ELb1ELb1ELb1ELb0EEENS1_21CollectiveEpilogueFwdINS6_IJSA_SA_SB_EEES9_SE_SG_Li256ELb1ELb1ELb1ELb0EEENS1_36VarlenDynamicPersistentTileSchedulerILi128ELi96ELi256ELi128ELb1ELb1ELb1ELb1ELb1ELb1EEEEEEEEEvNT_6ParamsE,@function
        .size           _ZN7cutlass13device_kernelIN5flash11enable_sm90INS1_16FlashAttnFwdSm90INS1_25CollectiveMainloopFwdSm90ILi2EN4cute5tupleIJNS5_1CILi1EEES8_S8_EEENS6_IJNS7_ILi128EEENS7_ILi96EEENS7_ILi192EEEEEELi128ENS_6half_tEfNS_4arch4Sm90ELb1ELb0ELb1ELb1ELb1ELb1ELb0ELb1ELb1ELb1ELb1ELb0EEENS1_21CollectiveEpilogueFwdINS6_IJSA_SA_SB_EEES9_SE_SG_Li256ELb1ELb1ELb1ELb0EEENS1_36VarlenDynamicPersistentTileSchedulerILi128ELi96ELi256ELi128ELb1ELb1ELb1ELb1ELb1ELb1EEEEEEEEEvNT_6ParamsE,(.L_x_3212 - _ZN7cutlass13device_kernelIN5flash11enable_sm90INS1_16FlashAttnFwdSm90INS1_25CollectiveMainloopFwdSm90ILi2EN4cute5tupleIJNS5_1CILi1EEES8_S8_EEENS6_IJNS7_ILi128EEENS7_ILi96EEENS7_ILi192EEEEEELi128ENS_6half_tEfNS_4arch4Sm90ELb1ELb0ELb1ELb1ELb1ELb1ELb0ELb1ELb1ELb1ELb1ELb0EEENS1_21CollectiveEpilogueFwdINS6_IJSA_SA_SB_EEES9_SE_SG_Li256ELb1ELb1ELb1ELb0EEENS1_36VarlenDynamicPersistentTileSchedulerILi128ELi96ELi256ELi128ELb1ELb1ELb1ELb1ELb1ELb1EEEEEEEEEvNT_6ParamsE)
        .other          _ZN7cutlass13device_kernelIN5flash11enable_sm90INS1_16FlashAttnFwdSm90INS1_25CollectiveMainloopFwdSm90ILi2EN4cute5tupleIJNS5_1CILi1EEES8_S8_EEENS6_IJNS7_ILi128EEENS7_ILi96EEENS7_ILi192EEEEEELi128ENS_6half_tEfNS_4arch4Sm90ELb1ELb0ELb1ELb1ELb1ELb1ELb0ELb1ELb1ELb1ELb1ELb0EEENS1_21CollectiveEpilogueFwdINS6_IJSA_SA_SB_EEES9_SE_SG_Li256ELb1ELb1ELb1ELb0EEENS1_36VarlenDynamicPersistentTileSchedulerILi128ELi96ELi256ELi128ELb1ELb1ELb1ELb1ELb1ELb1EEEEEEEEEvNT_6ParamsE,@"STO_CUDA_ENTRY STV_DEFAULT"
_ZN7cutlass13device_kernelIN5flash11enable_sm90INS1_16FlashAttnFwdSm90INS1_25CollectiveMainloopFwdSm90ILi2EN4cute5tupleIJNS5_1CILi1EEES8_S8_EEENS6_IJNS7_ILi128EEENS7_ILi96EEENS7_ILi192EEEEEELi128ENS_6half_tEfNS_4arch4Sm90ELb1ELb0ELb1ELb1ELb1ELb1ELb0ELb1ELb1ELb1ELb1ELb0EEENS1_21CollectiveEpilogueFwdINS6_IJSA_SA_SB_EEES9_SE_SG_Li256ELb1ELb1ELb1ELb0EEENS1_36VarlenDynamicPersistentTileSchedulerILi128ELi96ELi256ELi128ELb1ELb1ELb1ELb1ELb1ELb1EEEEEEEEEvNT_6ParamsE:
        /* <DEDUP_REMOVED lines=18> */
.L_x_2644:
[----:B------:R-:W-:Y:S05]  /*0120*/  BSYNC B0 ;  /* 0x0000000000007941 */ /* 0x000fea0003800000 */
.L_x_2643:
        /* <DEDUP_REMOVED lines=41> */
.L_x_2645:
        /* <DEDUP_REMOVED lines=22> */
.L_x_2646:
        /* <DEDUP_REMOVED lines=18> */
.L_x_2647:
        /* <DEDUP_REMOVED lines=22> */
.L_x_2648:
        /* <DEDUP_REMOVED lines=22> */
.L_x_2649:
        /* <DEDUP_REMOVED lines=10> */
.L_x_2652:
        /* <DEDUP_REMOVED lines=16> */
[----:B------:R-:W-:Y:S01]  /*0aa0*/  IADD3 R0, R0, -0x80, RZ ;  /* 0xffffff8000007810 */ /* 0x000fe20007ffe0ff */
[----:B------:R-:W-:Y:S01]  /*0ab0*/  IMAD.MOV.U32 R18, RZ, RZ, RZ ;  /* 0x000000ffff127224 */ /* 0x000fe200078e00ff */
[----:B------:R-:W-:Y:S01]  /*0ac0*/  R2UR UR4, R2 ;  /* 0x00000000020472ca */ /* 0x000fe200000e0000 */
[----:B------:R-:W-:Y:S01]  /*0ad0*/  IMAD.MOV.U32 R171, RZ, RZ, RZ ;  /* 0x000000ffffab7224 */ /* 0x000fe200078e00ff */
[----:B------:R-:W-:Y:S01]  /*0ae0*/  SHF.R.S32.HI R3, RZ, 0x1f, R0 ;  /* 0x0000001fff037819 */ /* 0x000fe20000011400 */
[----:B------:R-:W-:Y:S01]  /*0af0*/  IMAD.MOV.U32 R162, RZ, RZ, RZ ;  /* 0x000000ffffa27224 */ /* 0x000fe200078e00ff */
[----:B------:R-:W-:Y:S02]  /*0b00*/  MOV R205, RZ ;  /* 0x000000ff00cd7202 */ /* 0x000fe40000000f00 */
[CC--:B------:R-:W-:Y:S02]  /*0b10*/  LEA.HI R5, R3.reuse, R0.reuse, RZ, 0x4 ;  /* 0x0000000003057211 */ /* 0x0c0fe400078f20ff */
[----:B------:R-:W-:-:S02]  /*0b20*/  LEA.HI R224, R3, R0, RZ, 0x3 ;  /* 0x0000000003e07211 */ /* 0x000fc400078f18ff */
[----:B------:R-:W-:Y:S02]  /*0b30*/  SHF.R.S32.HI R6, RZ, 0x4, R5 ;  /* 0x00000004ff067819 */ /* 0x000fe40000011405 */
[----:B------:R-:W-:Y:S01]  /*0b40*/  LOP3.LUT R11, R224, 0xfffffff8, RZ, 0xc0, !PT ;  /* 0xfffffff8e00b7812 */ /* 0x000fe200078ec0ff */
[----:B------:R-:W-:Y:S01]  /*0b50*/  UIADD3 UR4, UR4, 0xc400, URZ ;  /* 0x0000c40004047890 */ /* 0x000fe2000fffe03f */
[C---:B------:R-:W-:Y:S02]  /*0b60*/  LEA.HI R7, R5.reuse, R6, RZ, 0x1 ;  /* 0x0000000605077211 */ /* 0x040fe400078f08ff */
[----:B------:R-:W-:Y:S02]  /*0b70*/  LOP3.LUT R5, R5, 0x3fffff0, RZ, 0xc0, !PT ;  /* 0x03fffff005057812 */ /* 0x000fe400078ec0ff */
[----:B------:R-:W-:Y:S02]  /*0b80*/  LOP3.LUT R7, R7, 0x1ffffffe, RZ, 0xc0, !PT ;  /* 0x1ffffffe07077812 */ /* 0x000fe400078ec0ff */
[C---:B------:R-:W-:Y:S01]  /*0b90*/  IADD3 R200, R0.reuse, -R11, RZ ;  /* 0x8000000b00c87210 */ /* 0x040fe20007ffe0ff */
[----:B------:R-:W-:Y:S01]  /*0ba0*/  IMAD.IADD R5, R0, 0x1, -R5 ;  /* 0x0000000100057824 */ /* 0x000fe200078e0a05 */
[----:B------:R-:W-:Y:S01]  /*0bb0*/  MOV R168, RZ ;  /* 0x000000ff00a87202 */ /* 0x000fe20000000f00 */
[----:B------:R-:W-:Y:S01]  /*0bc0*/  IMAD.IADD R7, R6, 0x1, -R7 ;  /* 0x0000000106077824 */ /* 0x000fe200078e0a07 */
[----:B------:R-:W-:-:S02]  /*0bd0*/  LEA.HI R6, R3, R0, RZ, 0x5 ;  /* 0x0000000003067211 */ /* 0x000fc400078f28ff */
[----:B------:R-:W-:Y:S02]  /*0be0*/  SHF.L.U32 R189, R200, 0x3, RZ ;  /* 0x00000003c8bd7819 */ /* 0x000fe400000006ff */
[----:B------:R-:W-:Y:S02]  /*0bf0*/  SHF.R.S32.HI R6, RZ, 0x5, R6 ;  /* 0x00000005ff067819 */ /* 0x000fe40000011406 */
[----:B------:R-:W-:Y:S01]  /*0c00*/  SHF.R.S32.HI R224, RZ, 0x3, R224 ;  /* 0x00000003ffe07819 */ /* 0x000fe200000114e0 */
[----:B------:R-:W-:Y:S02]  /*0c10*/  VIADD R192, R189, 0x40 ;  /* 0x00000040bdc07836 */ /* 0x000fe40000000000 */
[----:B------:R-:W-:Y:S01]  /*0c20*/  IMAD.SHL.U32 R183, R6, 0x200, RZ ;  /* 0x0000020006b77824 */ /* 0x000fe200078e00ff */
[----:B--2---:R-:W-:Y:S02]  /*0c30*/  R2UR UR5, R4 ;  /* 0x00000000040572ca */ /* 0x004fe400000e0000 */
[----:B------:R-:W-:-:S04]  /*0c40*/  LEA.HI R4, R3, R0, RZ, 0x7 ;  /* 0x0000000003047211 */ /* 0x000fc800078f38ff */
[----:B------:R-:W-:Y:S02]  /*0c50*/  LOP3.LUT R227, R4, 0xffffff80, RZ, 0xc0, !PT ;  /* 0xffffff8004e37812 */ /* 0x000fe400078ec0ff */
[----:B------:R-:W-:-:S03]  /*0c60*/  SHF.R.S32.HI R16, RZ, 0x7, R4 ;  /* 0x00000007ff107819 */ /* 0x000fc60000011404 */
[----:B------:R-:W-:Y:S01]  /*0c70*/  IMAD.IADD R227, R0, 0x1, -R227 ;  /* 0x0000000100e37824 */ /* 0x000fe200078e0ae3 */
[----:B------:R-:W-:Y:S01]  /*0c80*/  LEA.HI R4, R4, R16, RZ, 0x1 ;  /* 0x0000001004047211 */ /* 0x000fe200078f08ff */
[----:B------:R-:W-:Y:S01]  /*0c90*/  ULOP3.LUT UR5, UR5, 0x1, URZ, 0xfc, !UPT ;  /* 0x0000000105057892 */ /* 0x000fe2000f8efc3f */
[----:B------:R0:W-:Y:S02]  /*0ca0*/  STL [R1+0x54], R16 ;  /* 0x0000541001007387 */ /* 0x0001e40000100800 */
[----:B------:R-:W-:Y:S02]  /*0cb0*/  SHF.R.S32.HI R8, RZ, 0x1f, R227 ;  /* 0x0000001fff087819 */ /* 0x000fe400000114e3 */
[----:B------:R-:W-:Y:S02]  /*0cc0*/  LOP3.LUT R4, R4, 0x3fffffe, RZ, 0xc0, !PT ;  /* 0x03fffffe04047812 */ /* 0x000fe400078ec0ff */
[CC--:B------:R-:W-:Y:S02]  /*0cd0*/  LEA.HI R10, R8.reuse, R227.reuse, RZ, 0x2 ;  /* 0x000000e3080a7211 */ /* 0x0c0fe400078f10ff */
[----:B------:R-:W-:Y:S01]  /*0ce0*/  LEA.HI R8, R8, R227, RZ, 0x5 ;  /* 0x000000e308087211 */ /* 0x000fe200078f28ff */
[----:B------:R-:W-:Y:S01]  /*0cf0*/  IMAD.IADD R4, R16, 0x1, -R4 ;  /* 0x0000000110047824 */ /* 0x000fe200078e0a04 */
[----:B------:R-:W-:-:S02]  /*0d00*/  SHF.R.S32.HI R9, RZ, 0x2, R10 ;  /* 0x00000002ff097819 */ /* 0x000fc4000001140a */
[----:B------:R-:W-:Y:S02]  /*0d10*/  SHF.R.S32.HI R12, RZ, 0x1f, R10 ;  /* 0x0000001fff0c7819 */ /* 0x000fe4000001140a */
[----:B------:R-:W-:Y:S02]  /*0d20*/  SHF.R.S32.HI R8, RZ, 0x5, R8 ;  /* 0x00000005ff087819 */ /* 0x000fe40000011408 */
[----:B------:R-:W-:Y:S02]  /*0d30*/  LEA.HI R12, R12, R9, RZ, 0x3 ;  /* 0x000000090c0c7211 */ /* 0x000fe400078f18ff */
[----:B------:R-:W-:Y:S02]  /*0d40*/  LOP3.LUT R10, R10, 0x7ffffffc, RZ, 0xc0, !PT ;  /* 0x7ffffffc0a0a7812 */ /* 0x000fe400078ec0ff */
[----:B------:R-:W-:-:S03]  /*0d50*/  LOP3.LUT R12, R12, 0xfffffff8, RZ, 0xc0, !PT ;  /* 0xfffffff80c0c7812 */ /* 0x000fc600078ec0ff */
[----:B------:R-:W-:Y:S02]  /*0d60*/  IMAD.IADD R10, R227, 0x1, -R10 ;  /* 0x00000001e30a7824 */ /* 0x000fe400078e0a0a */
[----:B------:R-:W-:Y:S02]  /*0d70*/  IMAD.IADD R9, R9, 0x1, -R12 ;  /* 0x0000000109097824 */ /* 0x000fe400078e0a0c */
[----:B------:R-:W-:-:S03]  /*0d80*/  IMAD.SHL.U32 R190, R10, 0x2, RZ ;  /* 0x000000020abe7824 */ /* 0x000fc600078e00ff */
[----:B------:R-:W-:Y:S01]  /*0d90*/  LEA R17, R8, R9, 0x4 ;  /* 0x0000000908117211 */ /* 0x000fe200078e20ff */
[C---:B------:R-:W-:Y:S01]  /*0da0*/  VIADD R220, R190.reuse, 0x20 ;  /* 0x00000020bedc7836 */ /* 0x040fe20000000000 */
[----:B------:R-:W-:Y:S01]  /*0db0*/  LEA.HI R8, R3, R0, RZ, 0x2 ;  /* 0x0000000003087211 */ /* 0x000fe200078f10ff */
[C---:B------:R-:W-:Y:S01]  /*0dc0*/  VIADD R217, R190.reuse, 0x38 ;  /* 0x00000038bed97836 */ /* 0x040fe20000000000 */
[----:B------:R-:W-:Y:S01]  /*0dd0*/  IADD3 R211, R190, 0x68, RZ ;  /* 0x00000068bed37810 */ /* 0x000fe20007ffe0ff */
[----:B------:R-:W-:Y:S01]  /*0de0*/  IMAD R24, R4, 0x40, R17 ;  /* 0x0000004004187824 */ /* 0x000fe200078e0211 */
[----:B------:R-:W-:Y:S01]  /*0df0*/  LOP3.LUT R3, R8, 0xfffffffc, RZ, 0xc0, !PT ;  /* 0xfffffffc08037812 */ /* 0x000fe200078ec0ff */
[C---:B------:R-:W-:Y:S01]  /*0e00*/  VIADD R214, R190.reuse, 0x50 ;  /* 0x00000050bed67836 */ /* 0x040fe20000000000 */
[--C-:B------:R-:W-:Y:S01]  /*0e10*/  SHF.R.S32.HI R170, RZ, 0x2, R8.reuse ;  /* 0x00000002ffaa7819 */ /* 0x100fe20000011408 */
[----:B------:R-:W-:Y:S01]  /*0e20*/  VIADD R221, R190, 0x18 ;  /* 0x00000018bedd7836 */ /* 0x000fe20000000000 */
[----:B------:R-:W-:Y:S01]  /*0e30*/  SHF.R.S32.HI R9, RZ, 0x1f, R8 ;  /* 0x0000001fff097819 */ /* 0x000fe20000011408 */
[----:B------:R-:W-:Y:S01]  /*0e40*/  IMAD.IADD R206, R0, 0x1, -R3 ;  /* 0x0000000100ce7824 */ /* 0x000fe200078e0a03 */
[----:B------:R-:W-:Y:S01]  /*0e50*/  STL [R1+0x58], R24 ;  /* 0x0000581801007387 */ /* 0x000fe20000100800 */
[----:B------:R-:W-:Y:S01]  /*0e60*/  IMAD R8, R6, 0x10, R5 ;  /* 0x0000001006087824 */ /* 0x000fe200078e0205 */
[----:B------:R-:W-:Y:S01]  /*0e70*/  IADD3 R5, R170, 0x40, RZ ;  /* 0x00000040aa057810 */ /* 0x000fe20007ffe0ff */
[----:B------:R-:W-:Y:S01]  /*0e80*/  IMAD.SHL.U32 R160, R206, 0x4, RZ ;  /* 0x00000004cea07824 */ /* 0x000fe200078e00ff */
[----:B------:R-:W-:Y:S01]  /*0e90*/  LEA.HI R9, R9, R170, RZ, 0x3 ;  /* 0x000000aa09097211 */ /* 0x000fe200078f18ff */
[----:B------:R-:W-:Y:S01]  /*0ea0*/  IMAD R21, R8, 0x8, R7 ;  /* 0x0000000808157824 */ /* 0x000fe200078e0207 */
[----:B------:R-:W-:Y:S01]  /*0eb0*/  SHF.R.S32.HI R0, RZ, 0x1f, R5 ;  /* 0x0000001fff007819 */ /* 0x000fe20000011405 */
[C---:B------:R-:W-:Y:S01]  /*0ec0*/  VIADD R173, R160.reuse, 0x20 ;  /* 0x00000020a0ad7836 */ /* 0x040fe20000000000 */
[----:B------:R-:W-:Y:S01]  /*0ed0*/  LOP3.LUT R9, R9, 0xfffffff8, RZ, 0xc0, !PT ;  /* 0xfffffff809097812 */ /* 0x000fe200078ec0ff */
[----:B------:R-:W-:Y:S01]  /*0ee0*/  VIADD R172, R160, 0x40 ;  /* 0x00000040a0ac7836 */ /* 0x000fe20000000000 */
[----:B------:R-:W-:Y:S01]  /*0ef0*/  LEA.HI R0, R0, R5, RZ, 0x3 ;  /* 0x0000000500007211 */ /* 0x000fe200078f18ff */
[----:B------:R-:W-:Y:S01]  /*0f00*/  IMAD.SHL.U32 R177, R5, 0x40, RZ ;  /* 0x0000004005b17824 */ /* 0x000fe200078e00ff */
[C---:B------:R-:W-:Y:S01]  /*0f10*/  IADD3 R163, R160.reuse, R173, RZ ;  /* 0x000000ada0a37210 */ /* 0x040fe20007ffe0ff */
[----:B------:R-:W-:Y:S01]  /*0f20*/  IMAD.IADD R164, R160, 0x1, R172 ;  /* 0x00000001a0a47824 */ /* 0x000fe200078e02ac */
[----:B------:R-:W-:Y:S01]  /*0f30*/  IADD3 R226, R170, -R9, RZ ;  /* 0x80000009aae27210 */ /* 0x000fe20007ffe0ff */
[----:B------:R-:W-:Y:S01]  /*0f40*/  IMAD.SHL.U32 R184, R0, 0x40, RZ ;  /* 0x0000004000b87824 */ /* 0x000fe200078e00ff */
[----:B------:R-:W-:Y:S01]  /*0f50*/  SHF.R.S32.HI R0, RZ, 0x1f, R163 ;  /* 0x0000001fff007819 */ /* 0x000fe200000114a3 */
[----:B0-----:R-:W-:Y:S01]  /*0f60*/  IMAD.SHL.U32 R16, R206, 0x8, RZ ;  /* 0x00000008ce107824 */ /* 0x001fe200078e00ff */
[----:B------:R-:W-:Y:S01]  /*0f70*/  SHF.R.S32.HI R3, RZ, 0x1f, R164 ;  /* 0x0000001fff037819 */ /* 0x000fe200000114a4 */
[----:B------:R-:W-:Y:S01]  /*0f80*/  IMAD.SHL.U32 R181, R226, 0x40, RZ ;  /* 0x00000040e2b57824 */ /* 0x000fe200078e00ff */
[-C--:B------:R-:W-:Y:S01]  /*0f90*/  LEA.HI R166, R0, R163.reuse, RZ, 0x3 ;  /* 0x000000a300a67211 */ /* 0x080fe200078f18ff */
[----:B------:R-:W-:Y:S01]  /*0fa0*/  VIADD R218, R190, 0x30 ;  /* 0x00000030beda7836 */ /* 0x000fe20000000000 */
[----:B------:R-:W-:Y:S01]  /*0fb0*/  LEA.HI R0, R0, R163, RZ, 0x6 ;  /* 0x000000a300007211 */ /* 0x000fe200078f30ff */
[C---:B------:R-:W-:Y:S01]  /*0fc0*/  VIADD R212, R190.reuse, 0x60 ;  /* 0x00000060bed47836 */ /* 0x040fe20000000000 */
[----:B------:R-:W-:Y:S01]  /*0fd0*/  LOP3.LUT R177, R177, 0x1c0, RZ, 0xc0, !PT ;  /* 0x000001c0b1b17812 */ /* 0x000fe200078ec0ff */
[----:B------:R-:W-:Y:S01]  /*0fe0*/  VIADD R222, R190, 0x10 ;  /* 0x00000010bede7836 */ /* 0x000fe20000000000 */
[----:B------:R-:W-:Y:S01]  /*0ff0*/  LOP3.LUT R181, R181, 0x1c0, RZ, 0xc0, !PT ;  /* 0x000001c0b5b57812 */ /* 0x000fe200078ec0ff */
[----:B------:R-:W-:Y:S01]  /*1000*/  IMAD.SHL.U32 R0, R0, 0x80, RZ ;  /* 0x0000008000007824 */ /* 0x000fe200078e00ff */
[CC--:B------:R-:W-:Y:S01]  /*1010*/  LEA.HI R5, R3.reuse, R164.reuse, RZ, 0x6 ;  /* 0x000000a403057211 */ /* 0x0c0fe200078f30ff */
[----:B------:R-:W-:Y:S01]  /*1020*/  VIADD R216, R190, 0x40 ;  /* 0x00000040bed87836 */ /* 0x000fe20000000000 */
[----:B------:R-:W-:Y:S01]  /*1030*/  LEA.HI R4, R3, R164, RZ, 0x3 ;  /* 0x000000a403047211 */ /* 0x000fe200078f18ff */
[C---:B------:R-:W-:Y:S01]  /*1040*/  VIADD R19, R16.reuse, 0x60 ;  /* 0x0000006010137836 */ /* 0x040fe20000000000 */
[----:B------:R-:W-:Y:S01]  /*1050*/  SHF.R.U32.HI R25, RZ, 0x3, R177 ;  /* 0x00000003ff197819 */ /* 0x000fe200000116b1 */
[C---:B------:R-:W-:Y:S01]  /*1060*/  VIADD R22, R16.reuse, 0x80 ;  /* 0x0000008010167836 */ /* 0x040fe20000000000 */
[----:B------:R-:W-:Y:S01]  /*1070*/  SHF.R.U32.HI R182, RZ, 0x3, R181 ;  /* 0x00000003ffb67819 */ /* 0x000fe200000116b5 */
[----:B------:R-:W-:Y:S01]  /*1080*/  VIADD R23, R16, 0xa0 ;  /* 0x000000a010177836 */ /* 0x000fe20000000000 */
[--C-:B------:R-:W-:Y:S01]  /*1090*/  LOP3.LUT R3, R181, 0x38, R166.reuse, 0xf8, !PT ;  /* 0x00000038b5037812 */ /* 0x100fe200078ef8a6 */
[----:B------:R-:W-:Y:S01]  /*10a0*/  VIADD R176, R160, 0x50 ;  /* 0x00000050a0b07836 */ /* 0x000fe20000000000 */
[C---:B------:R-:W-:Y:S01]  /*10b0*/  LOP3.LUT R7, R177.reuse, 0x38, R166, 0xf8, !PT ;  /* 0x00000038b1077812 */ /* 0x040fe200078ef8a6 */
[C---:B------:R-:W-:Y:S01]  /*10c0*/  VIADD R213, R190.reuse, 0x58 ;  /* 0x00000058bed57836 */ /* 0x040fe20000000000 */
[----:B------:R-:W-:Y:S01]  /*10d0*/  LOP3.LUT R8, R177, 0x38, R4, 0xf8, !PT ;  /* 0x00000038b1087812 */ /* 0x000fe200078ef804 */
[----:B------:R-:W-:Y:S01]  /*10e0*/  VIADD R210, R190, 0x70 ;  /* 0x00000070bed27836 */ /* 0x000fe20000000000 */
[----:B------:R-:W-:Y:S01]  /*10f0*/  LOP3.LUT R184, R184, 0xfffffe00, RZ, 0xc0, !PT ;  /* 0xfffffe00b8b87812 */ /* 0x000fe200078ec0ff */
[----:B------:R-:W-:Y:S01]  /*1100*/  VIADD R209, R190, 0x78 ;  /* 0x00000078bed17836 */ /* 0x000fe20000000000 */
[----:B------:R-:W-:Y:S01]  /*1110*/  LOP3.LUT R0, R0, 0xffffe000, RZ, 0xc0, !PT ;  /* 0xffffe00000007812 */ /* 0x000fe200078ec0ff */
[----:B------:R-:W-:Y:S01]  /*1120*/  VIADD R174, R160, 0x30 ;  /* 0x00000030a0ae7836 */ /* 0x000fe20000000000 */
[----:B------:R-:W-:-:S02]  /*1130*/  LOP3.LUT R3, R3, R182, RZ, 0x3c, !PT ;  /* 0x000000b603037212 */ /* 0x000fc400078e3cff */
[-C--:B------:R-:W-:Y:S02]  /*1140*/  LOP3.LUT R7, R7, R25.reuse, RZ, 0x3c, !PT ;  /* 0x0000001907077212 */ /* 0x080fe400078e3cff */
[----:B------:R-:W-:Y:S02]  /*1150*/  SHF.L.U32 R6, R5, 0x7, RZ ;  /* 0x0000000705067819 */ /* 0x000fe400000006ff */
[----:B------:R-:W-:Y:S02]  /*1160*/  LOP3.LUT R9, R8, R25, RZ, 0x3c, !PT ;  /* 0x0000001908097212 */ /* 0x000fe400078e3cff */
[-C--:B------:R-:W-:Y:S02]  /*1170*/  IADD3 R8, R3, R0.reuse, R183 ;  /* 0x0000000003087210 */ /* 0x080fe40007ffe0b7 */
[----:B------:R-:W-:Y:S01]  /*1180*/  IADD3 R12, R7, R0, R184 ;  /* 0x00000000070c7210 */ /* 0x000fe20007ffe0b8 */
[----:B------:R-:W-:Y:S01]  /*1190*/  IMAD.U32 R0, RZ, RZ, UR5 ;  /* 0x00000005ff007e24 */ /* 0x000fe2000f8e00ff */
[----:B------:R-:W-:Y:S01]  /*11a0*/  LOP3.LUT R6, R6, 0xffffe000, RZ, 0xc0, !PT ;  /* 0xffffe00006067812 */ /* 0x000fe200078ec0ff */
[----:B------:R-:W-:Y:S01]  /*11b0*/  IMAD.MOV.U32 R7, RZ, RZ, R15 ;  /* 0x000000ffff077224 */ /* 0x000fe200078e000f */
[----:B------:R-:W-:-:S02]  /*11c0*/  LOP3.LUT R5, R181, 0x38, R4, 0xf8, !PT ;  /* 0x00000038b5057812 */ /* 0x000fc400078ef804 */
[----:B------:R-:W-:Y:S01]  /*11d0*/  IADD3 R20, R9, R6, R184 ;  /* 0x0000000609147210 */ /* 0x000fe20007ffe0b8 */
[----:B------:R0:W-:Y:S01]  /*11e0*/  STL [R1+0x30], R0 ;  /* 0x0000300001007387 */ /* 0x0001e20000100800 */
[----:B------:R-:W-:Y:S01]  /*11f0*/  IMAD.U32 R9, RZ, RZ, UR4 ;  /* 0x00000004ff097e24 */ /* 0x000fe2000f8e00ff */
[----:B------:R-:W-:Y:S02]  /*1200*/  LOP3.LUT R5, R5, R182, RZ, 0x3c, !PT ;  /* 0x000000b605057212 */ /* 0x000fe400078e3cff */
[----:B------:R-:W-:Y:S02]  /*1210*/  IADD3 R215, R190, 0x48, RZ ;  /* 0x00000048bed77810 */ /* 0x000fe40007ffe0ff */
[----:B------:R1:W-:Y:S01]  /*1220*/  STL [R1+0x4c], R9 ;  /* 0x00004c0901007387 */ /* 0x0003e20000100800 */
[----:B------:R-:W-:Y:S02]  /*1230*/  SHF.R.S32.HI R167, RZ, 0x3, R4 ;  /* 0x00000003ffa77819 */ /* 0x000fe40000011404 */
[----:B------:R-:W-:Y:S01]  /*1240*/  IADD3 R11, R5, R6, R183 ;  /* 0x00000006050b7210 */ /* 0x000fe20007ffe0b7 */
[----:B------:R-:W-:Y:S01]  /*1250*/  IMAD.MOV.U32 R5, RZ, RZ, R13 ;  /* 0x000000ffff057224 */ /* 0x000fe200078e000d */
[----:B0-----:R-:W-:Y:S01]  /*1260*/  LEA.HI R0, R206, R206, RZ, 0x1 ;  /* 0x000000cece007211 */ /* 0x001fe200078f08ff */
[----:B------:R-:W-:Y:S01]  /*1270*/  IMAD.MOV.U32 R6, RZ, RZ, R14 ;  /* 0x000000ffff067224 */ /* 0x000fe200078e000e */
[----:B------:R-:W-:-:S02]  /*1280*/  SHF.R.S32.HI R4, RZ, 0x1f, R221 ;  /* 0x0000001fff047819 */ /* 0x000fc400000114dd */
[----:B------:R-:W-:Y:S02]  /*1290*/  LOP3.LUT R3, R0, 0x1ffffffe, RZ, 0xc0, !PT ;  /* 0x1ffffffe00037812 */ /* 0x000fe400078ec0ff */
[----:B------:R-:W-:Y:S02]  /*12a0*/  SHF.R.S32.HI R0, RZ, 0x1f, R189 ;  /* 0x0000001fff007819 */ /* 0x000fe400000114bd */
[----:B-1----:R-:W-:Y:S02]  /*12b0*/  LOP3.LUT R9, R177, 0x38, R16, 0xf8, !PT ;  /* 0x00000038b1097812 */ /* 0x002fe400078ef810 */
[----:B------:R-:W-:Y:S01]  /*12c0*/  SHF.R.S32.HI R0, RZ, 0x1f, R192 ;  /* 0x0000001fff007819 */ /* 0x000fe200000114c0 */
[----:B------:R-:W-:Y:S01]  /*12d0*/  IMAD.SHL.U32 R0, R21, 0x8, RZ ;  /* 0x0000000815007824 */ /* 0x000fe200078e00ff */
[----:B------:R-:W-:Y:S02]  /*12e0*/  LOP3.LUT R9, R184, R9, R25, 0xf6, !PT ;  /* 0x00000009b8097212 */ /* 0x000fe400078ef619 */
[----:B------:R-:W-:-:S02]  /*12f0*/  SHF.R.S32.HI R4, RZ, 0x1f, R218 ;  /* 0x0000001fff047819 */ /* 0x000fc400000114da */
[----:B------:R0:W-:Y:S01]  /*1300*/  STL [R1+0x5c], R0 ;  /* 0x00005c0001007387 */ /* 0x0001e20000100800 */
[----:B------:R-:W-:Y:S02]  /*1310*/  SHF.R.S32.HI R4, RZ, 0x1f, R215 ;  /* 0x0000001fff047819 */ /* 0x000fe400000114d7 */
[----:B------:R-:W-:Y:S02]  /*1320*/  SHF.R.S32.HI R4, RZ, 0x1f, R212 ;  /* 0x0000001fff047819 */ /* 0x000fe400000114d4 */
[----:B------:R-:W-:Y:S02]  /*1330*/  LEA R4, R11, UR4, 0x1 ;  /* 0x000000040b047c11 */ /* 0x000fe4000f8e08ff */
[----:B------:R-:W-:Y:S02]  /*1340*/  IADD3 R219, R190, 0x28, RZ ;  /* 0x00000028bedb7810 */ /* 0x000fe40007ffe0ff */
[----:B------:R-:W-:Y:S02]  /*1350*/  IADD3 R3, R206, -R3, RZ ;  /* 0x80000003ce037210 */ /* 0x000fe40007ffe0ff */
[----:B0-----:R-:W-:-:S02]  /*1360*/  LEA R0, R9, UR4, 0x1 ;  /* 0x0000000409007c11 */ /* 0x001fc4000f8e08ff */
[----:B------:R-:W-:Y:S01]  /*1370*/  SHF.R.S32.HI R9, RZ, 0x1f, R222 ;  /* 0x0000001fff097819 */ /* 0x000fe200000114de */
[----:B------:R-:W-:Y:S01]  /*1380*/  IMAD R191, R3, 0x8, R24 ;  /* 0x0000000803bf7824 */ /* 0x000fe200078e0218 */
[----:B------:R-:W-:Y:S01]  /*1390*/  SHF.R.S32.HI R9, RZ, 0x1f, R219 ;  /* 0x0000001fff097819 */ /* 0x000fe200000114db */
[----:B------:R0:W-:Y:S01]  /*13a0*/  STL [R1+0x44], R0 ;  /* 0x0000440001007387 */ /* 0x0001e20000100800 */
[----:B------:R-:W-:Y:S02]  /*13b0*/  SHF.R.S32.HI R9, RZ, 0x1f, R216 ;  /* 0x0000001fff097819 */ /* 0x000fe400000114d8 */
[----:B------:R-:W-:Y:S02]  /*13c0*/  SHF.R.S32.HI R17, RZ, 0x1f, R16 ;  /* 0x0000001fff117819 */ /* 0x000fe40000011410 */
[----:B------:R-:W-:Y:S02]  /*13d0*/  IADD3 R175, R160, 0x10, RZ ;  /* 0x00000010a0af7810 */ /* 0x000fe40007ffe0ff */
        /* <DEDUP_REMOVED lines=8> */
[----:B------:R-:W-:Y:S01]  /*1460*/  SHF.R.S32.HI R179, RZ, 0x1f, R23 ;  /* 0x0000001fffb37819 */ /* 0x000fe20000011417 */
[----:B------:R0:W-:Y:S01]  /*1470*/  STL [R1+0x48], R0 ;  /* 0x0000480001007387 */ /* 0x0001e20000100800 */
[----:B------:R-:W-:Y:S02]  /*1480*/  SHF.R.S32.HI R225, RZ, 0x1f, R176 ;  /* 0x0000001fffe17819 */ /* 0x000fe400000114b0 */
[----:B------:R-:W-:Y:S01]  /*1490*/  SHF.R.S32.HI R166, RZ, 0x3, R166 ;  /* 0x00000003ffa67819 */ /* 0x000fe200000114a6 */
[----:B------:R1:W-:Y:S01]  /*14a0*/  STL [R1+0x3c], R8 ;  /* 0x00003c0801007387 */ /* 0x0003e20000100800 */
[----:B------:R-:W-:Y:S02]  /*14b0*/  IADD3 R208, R190, 0x8, RZ ;  /* 0x00000008bed07810 */ /* 0x000fe40007ffe0ff */
[----:B------:R-:W-:Y:S01]  /*14c0*/  SHF.R.S32.HI R9, RZ, 0x1f, R213 ;  /* 0x0000001fff097819 */ /* 0x000fe200000114d5 */
[----:B------:R1:W-:Y:S01]  /*14d0*/  STL [R1+0x40], R4 ;  /* 0x0000400401007387 */ /* 0x0003e20000100800 */
[----:B------:R-:W-:-:S02]  /*14e0*/  SHF.R.S32.HI R229, RZ, 0x1f, R210 ;  /* 0x0000001fffe57819 */ /* 0x000fc400000114d2 */
[----:B0-----:R-:W-:Y:S02]  /*14f0*/  LEA R0, R20, UR4, 0x1 ;  /* 0x0000000414007c11 */ /* 0x001fe4000f8e08ff */
[----:B------:R-:W-:-:S03]  /*1500*/  SHF.R.S32.HI R228, RZ, 0x1f, R209 ;  /* 0x0000001fffe47819 */ /* 0x000fc600000114d1 */
[----:B------:R1:W-:Y:S04]  /*1510*/  STL [R1+0x38], R0 ;  /* 0x0000380001007387 */ /* 0x0003e80000100800 */
.L_x_2896:
[----:B0-----:R-:W0:Y:S01]  /*1520*/  LDC.64 R202, c[0x0][0xc88] ;  /* 0x00032200ffca7b82 */ /* 0x001e220000000a00 */
[----:B------:R-:W-:Y:S01]  /*1530*/  ULDC.64 UR4, c[0x0][0xa28] ;  /* 0x00028a0000047ab9 */ /* 0x000fe20000000a00 */
[----:B------:R-:W-:Y:S01]  /*1540*/  ULDC.64 UR8, c[0x0][0xa18] ;  /* 0x0002860000087ab9 */ /* 0x000fe20000000a00 */
[----:B------:R-:W-:Y:S01]  /*1550*/  ULDC.64 UR6, c[0x0][0xa08] ;  /* 0x0002820000067ab9 */ /* 0x000fe20000000a00 */
[----:B0-----:R-:W-:-:S06]  /*1560*/  IMAD.WIDE R202, R7, 0x4, R202 ;  /* 0x0000000407ca7825 */ /* 0x001fcc00078e02ca */
[----:B--2---:R-:W2:Y:S01]  /*1570*/  LDG.E R202, desc[UR60][R202.64] ;  /* 0x0000003ccaca7981 */ /* 0x004ea2000c1e1900 */
[----:B------:R-:W-:Y:S01]  /*1580*/  ISETP.NE.U32.AND P2, PT, RZ, UR4, PT ;  /* 0x00000004ff007c0c */ /* 0x000fe2000bf45070 */
[----:B-1----:R-:W-:Y:S01]  /*1590*/  IMAD.MOV.U32 R4, RZ, RZ, RZ ;  /* 0x000000ffff047224 */ /* 0x002fe200078e00ff */
[----:B------:R-:W-:Y:S01]  /*15a0*/  ISETP.NE.U32.AND P1, PT, RZ, UR8, PT ;  /* 0x00000008ff007c0c */ /* 0x000fe2000bf25070 */
[----:B------:R-:W-:Y:S01]  /*15b0*/  IMAD.MOV.U32 R128, RZ, RZ, RZ ;  /* 0x000000ffff807224 */ /* 0x000fe200078e00ff */
[----:B------:R-:W-:Y:S02]  /*15c0*/  ISETP.NE.AND.EX P2, PT, RZ, UR5, PT, P2 ;  /* 0x00000005ff007c0c */ /* 0x000fe4000bf45320 */
[----:B------:R-:W-:Y:S02]  /*15d0*/  ISETP.NE.AND.EX P1, PT, RZ, UR9, PT, P1 ;  /* 0x00000009ff007c0c */ /* 0x000fe4000bf25310 */
[----:B------:R-:W-:-:S04]  /*15e0*/  ISETP.NE.U32.AND P0, PT, RZ, UR6, PT ;  /* 0x00000006ff007c0c */ /* 0x000fc8000bf05070 */
[----:B------:R-:W-:Y:S02]  /*15f0*/  ISETP.NE.AND.EX P0, PT, RZ, UR7, PT, P0 ;  /* 0x00000007ff007c0c */ /* 0x000fe4000bf05300 */
[----:B--2---:R-:W-:-:S03]  /*1600*/  SHF.R.S32.HI R223, RZ, 0x1f, R202 ;  /* 0x0000001fffdf7819 */ /* 0x004fc600000114ca */
[C---:B---34-:R-:W-:Y:S02]  /*1610*/  @P2 LEA R10, P3, R202.reuse, UR4, 0x2 ;  /* 0x00000004ca0a2c11 */ /* 0x058fe4000f8610ff */
[C---:B------:R-:W-:Y:S02]  /*1620*/  SHF.L.U32 R203, R202.reuse, 0x2, RZ ;  /* 0x00000002cacb7819 */ /* 0x040fe400000006ff */
[C-C-:B------:R-:W-:Y:S01]  /*1630*/  @P2 LEA.HI.X R11, R202.reuse, UR5, R223.reuse, 0x2, P3 ;  /* 0x00000005ca0b2c11 */ /* 0x140fe200098f14df */
[----:B------:R-:W-:Y:S01]  /*1640*/  ULDC UR4, c[0x0][0x288] ;  /* 0x0000a20000047ab9 */ /* 0x000fe20000000800 */
[----:B------:R-:W-:Y:S02]  /*1650*/  SHF.L.U64.HI R204, R202, 0x2, R223 ;  /* 0x00000002cacc7819 */ /* 0x000fe400000102df */
[C---:B------:R-:W-:Y:S01]  /*1660*/  IADD3 R8, P4, R203.reuse, UR6, RZ ;  /* 0x00000006cb087c10 */ /* 0x040fe2000ff9e0ff */
        /* <DEDUP_REMOVED lines=8> */
[C---:B------:R-:W-:Y:S01]  /*16f0*/  LOP3.LUT R3, R6.reuse, 0xff000000, RZ, 0xc0, !PT ;  /* 0xff00000006037812 */ /* 0x040fe200078ec0ff */
        /* <DEDUP_REMOVED lines=13> */
[----:B------:R-:W-:Y:S01]  /*17d0*/  LOP3.LUT R165, R6, 0xffff, RZ, 0xc0, !PT ;  /* 0x0000ffff06a57812 */ /* 0x000fe200078ec0ff */
[----:B0-----:R-:W-:Y:S08]  /*17e0*/  @P1 BRA `(.L_x_2654) ;  /* 0x0000000000241947 */ /* 0x001ff00003800000 */
        /* <DEDUP_REMOVED lines=8> */
[----:B--2---:R-:W-:-:S07]  /*1870*/  IADD3 R187, -R187, R0, RZ ;  /* 0x00000000bbbb7210 */ /* 0x004fce0007ffe1ff */
.L_x_2654:
[----:B------:R-:W-:Y:S02]  /*1880*/  IMAD.U32 R25, RZ, RZ, UR5 ;  /* 0x00000005ff197e24 */ /* 0x000fe4000f8e00ff */
[----:B------:R-:W-:Y:S01]  /*1890*/  IMAD.U32 R27, RZ, RZ, UR4 ;  /* 0x00000004ff1b7e24 */ /* 0x000fe2000f8e00ff */
[----:B------:R-:W-:Y:S06]  /*18a0*/  @!P2 BRA `(.L_x_2655) ;  /* 0x000000000010a947 */ /* 0x000fec0003800000 */
[----:B------:R-:W-:-:S04]  /*18b0*/  IADD3 R6, P0, R203, UR8, RZ ;  /* 0x00000008cb067c10 */ /* 0x000fc8000ff1e0ff */
[----:B------:R-:W-:-:S05]  /*18c0*/  IADD3.X R7, R204, UR9, RZ, P0, !PT ;  /* 0x00000009cc077c10 */ /* 0x000fca00087fe4ff */
[----:B------:R0:W5:Y:S01]  /*18d0*/  LDG.E R27, desc[UR60][R6.64] ;  /* 0x0000003c061b7981 */ /* 0x000162000c1e1900 */
[----:B------:R-:W-:Y:S05]  /*18e0*/  BRA `(.L_x_2656) ;  /* 0x0000000000107947 */ /* 0x000fea0003800000 */
.L_x_2655:
[----:B------:R-:W-:Y:S05]  /*18f0*/  @!P0 BRA `(.L_x_2656) ;  /* 0x00000000000c8947 */ /* 0x000fea0003800000 */
[----:B------:R-:W2:Y:S04]  /*1900*/  LDG.E R0, desc[UR60][R8.64] ;  /* 0x0000003c08007981 */ /* 0x000ea8000c1e1900 */
[----:B------:R-:W2:Y:S02]  /*1910*/  LDG.E R27, desc[UR60][R8.64+0x4] ;  /* 0x0000043c081b7981 */ /* 0x000ea4000c1e1900 */
[----:B--2---:R-:W-:-:S07]  /*1920*/  IMAD.IADD R27, R27, 0x1, -R0 ;  /* 0x000000011b1b7824 */ /* 0x004fce00078e0a00 */
.L_x_2656:
[----:B------:R-:W-:Y:S01]  /*1930*/  ULDC.64 UR4, c[0x0][0xa10] ;  /* 0x0002840000047ab9 */ /* 0x000fe20000000a00 */
[----:B------:R-:W1:Y:S01]  /*1940*/  LDC R10, c[0x0][0x448] ;  /* 0x00011200ff0a7b82 */ /* 0x000e620000000800 */
[----:B------:R-:W-:-:S04]  /*1950*/  ISETP.NE.U32.AND P0, PT, RZ, UR4, PT ;  /* 0x00000004ff007c0c */ /* 0x000fc8000bf05070 */
[----:B------:R-:W-:Y:S01]  /*1960*/  ISETP.NE.AND.EX P0, PT, RZ, UR5, PT, P0 ;  /* 0x00000005ff007c0c */ /* 0x000fe2000bf05300 */
[----:B------:R-:W-:-:S12]  /*1970*/  ULDC.64 UR4, c[0x0][0xa30] ;  /* 0x00028c0000047ab9 */ /* 0x000fd80000000a00 */
[----:B0-----:R-:W0:Y:S02]  /*1980*/  @P0 LDC.64 R6, c[0x0][0xa10] ;  /* 0x00028400ff060b82 */ /* 0x001e240000000a00 */
[----:B0-----:R-:W-:-:S05]  /*1990*/  @P0 IMAD.WIDE R6, R202, 0x4, R6 ;  /* 0x00000004ca060825 */ /* 0x001fca00078e0206 */
[----:B------:R-:W2:Y:S04]  /*19a0*/  @P0 LDG.E R0, desc[UR60][R6.64] ;  /* 0x0000003c06000981 */ /* 0x000ea8000c1e1900 */
[----:B------:R0:W2:Y:S01]  /*19b0*/  @P0 LDG.E R3, desc[UR60][R6.64+0x4] ;  /* 0x0000043c06030981 */ /* 0x0000a2000c1e1900 */
[----:B------:R-:W-:Y:S02]  /*19c0*/  ISETP.NE.U32.AND P1, PT, RZ, UR4, PT ;  /* 0x00000004ff007c0c */ /* 0x000fe4000bf25070 */
[----:B-----5:R-:W-:Y:S02]  /*19d0*/  MOV R140, R27 ;  /* 0x0000001b008c7202 */ /* 0x020fe40000000f00 */
[----:B------:R-:W-:-:S13]  /*19e0*/  ISETP.NE.AND.EX P1, PT, RZ, UR5, PT, P1 ;  /* 0x00000005ff007c0c */ /* 0x000fda000bf25310 */
[----:B------:R-:W-:-:S04]  /*19f0*/  @P1 IADD3 R8, P2, R203, UR4, RZ ;  /* 0x00000004cb081c10 */ /* 0x000fc8000ff5e0ff */
[----:B------:R-:W-:-:S05]  /*1a00*/  @P1 IADD3.X R9, R204, UR5, RZ, P2, !PT ;  /* 0x00000005cc091c10 */ /* 0x000fca00097fe4ff */
[----:B------:R3:W5:Y:S01]  /*1a10*/  @P1 LDG.E R140, desc[UR60][R8.64] ;  /* 0x0000003c088c1981 */ /* 0x000762000c1e1900 */
[----:B-1----:R-:W-:Y:S01]  /*1a20*/  ISETP.NE.AND P1, PT, R10, 0x1, PT ;  /* 0x000000010a00780c */ /* 0x002fe20003f25270 */
[----:B------:R-:W-:Y:S01]  /*1a30*/  IMAD.SHL.U32 R186, R5, 0x80, RZ ;  /* 0x0000008005ba7824 */ /* 0x000fe200078e00ff */
[----:B------:R-:W-:Y:S01]  /*1a40*/  IADD3 R12, R27, -R4, RZ ;  /* 0x800000041b0c7210 */ /* 0x000fe20007ffe0ff */
[----:B------:R-:W-:Y:S01]  /*1a50*/  BSSY B0, `(.L_x_2657) ;  /* 0x0000034000007945 */ /* 0x000fe20003800000 */
[----:B------:R-:W-:Y:S01]  /*1a60*/  LOP3.LUT R207, R201, 0xff, RZ, 0xc0, !PT ;  /* 0x000000ffc9cf7812 */ /* 0x000fe200078ec0ff */
[----:B------:R-:W-:Y:S01]  /*1a70*/  VIADD R5, R186, 0x7f ;  /* 0x0000007fba057836 */ /* 0x000fe20000000000 */
[----:B------:R-:W-:-:S07]  /*1a80*/  SHF.R.U32.HI R201, RZ, 0x10, R201 ;  /* 0x00000010ffc97819 */ /* 0x000fce00000116c9 */
[----:B------:R-:W1:Y:S08]  /*1a90*/  @P1 LDC R10, c[0x0][0x44c] ;  /* 0x00011300ff0a1b82 */ /* 0x000e700000000800 */
[----:B0-----:R-:W0:Y:S01]  /*1aa0*/  @P1 LDC R7, c[0x0][0x450] ;  /* 0x00011400ff071b82 */ /* 0x001e220000000800 */
[----:B--2---:R-:W-:Y:S02]  /*1ab0*/  @P0 IMAD.IADD R25, R3, 0x1, -R0 ;  /* 0x0000000103190824 */ /* 0x004fe400078e0a00 */
[----:B-1----:R-:W-:-:S04]  /*1ac0*/  @P1 IMAD.HI.U32 R0, R5, R10, RZ ;  /* 0x0000000a05001227 */ /* 0x002fc800078e00ff */
[----:B------:R-:W-:Y:S01]  /*1ad0*/  IMAD.IADD R188, R12, 0x1, R25 ;  /* 0x000000010cbc7824 */ /* 0x000fe200078e0219 */
[----:B0-----:R-:W-:-:S03]  /*1ae0*/  @P1 SHF.R.U32.HI R5, RZ, R7, R0 ;  /* 0x00000007ff051219 */ /* 0x001fc60000011600 */
[C---:B------:R-:W-:Y:S01]  /*1af0*/  VIADD R0, R188.reuse, 0x5f ;  /* 0x0000005fbc007836 */ /* 0x040fe20000000000 */
[----:B------:R-:W-:-:S03]  /*1b00*/  IADD3 R195, R188, 0x60, -R187 ;  /* 0x00000060bcc37810 */ /* 0x000fc60007ffe8bb */
[----:B------:R-:W-:-:S04]  /*1b10*/  IMAD.HI R0, R0, 0x2aaaaaab, RZ ;  /* 0x2aaaaaab00007827 */ /* 0x000fc800078e02ff */
[----:B------:R-:W-:Y:S01]  /*1b20*/  IMAD.IADD R5, R195, 0x1, R5 ;  /* 0x00000001c3057824 */ /* 0x000fe200078e0205 */
[----:B------:R-:W-:-:S03]  /*1b30*/  SHF.R.U32.HI R3, RZ, 0x1f, R0 ;  /* 0x0000001fff037819 */ /* 0x000fc60000011600 */
[----:B------:R-:W-:Y:S01]  /*1b40*/  IMAD.HI R5, R5, 0x2aaaaaab, RZ ;  /* 0x2aaaaaab05057827 */ /* 0x000fe200078e02ff */
[----:B------:R-:W-:Y:S02]  /*1b50*/  LEA.HI.SX32 R196, R0, R3, 0x1c ;  /* 0x0000000300c47211 */ /* 0x000fe400078fe2ff */
[----:B------:R-:W-:Y:S02]  /*1b60*/  MOV R0, RZ ;  /* 0x000000ff00007202 */ /* 0x000fe40000000f00 */
[----:B------:R-:W-:-:S04]  /*1b70*/  SHF.R.U32.HI R4, RZ, 0x1f, R5 ;  /* 0x0000001fff047819 */ /* 0x000fc80000011605 */
[----:B------:R-:W-:-:S04]  /*1b80*/  LEA.HI.SX32 R5, R5, R4, 0x1c ;  /* 0x0000000405057211 */ /* 0x000fc800078fe2ff */
[----:B---3--:R-:W-:-:S04]  /*1b90*/  VIMNMX R9, R196, R5, PT ;  /* 0x00000005c4097248 */ /* 0x008fc80003fe0100 */
[----:B------:R-:W-:-:S13]  /*1ba0*/  ISETP.GE.AND P0, PT, R9, 0x1, PT ;  /* 0x000000010900780c */ /* 0x000fda0003f06270 */
        /* <DEDUP_REMOVED lines=8> */
[----:B------:R-:W-:Y:S02]  /*1c30*/  IABS R8, R0 ;  /* 0x0000000000087213 */ /* 0x000fe40000000000 */
[----:B------:R-:W-:-:S04]  /*1c40*/  LOP3.LUT R0, R0, R10, RZ, 0x3c, !PT ;  /* 0x0000000a00007212 */ /* 0x000fc800078e3cff */
[----:B------:R-:W-:Y:S01]  /*1c50*/  ISETP.GE.AND P2, PT, R0, RZ, PT ;  /* 0x000000ff0000720c */ /* 0x000fe20003f46270 */
[----:B0-----:R-:W0:Y:S02]  /*1c60*/  MUFU.RCP R3, R3 ;  /* 0x0000000300037308 */ /* 0x001e240000001000 */
[----:B0-----:R-:W-:Y:S02]  /*1c70*/  VIADD R4, R3, 0xffffffe ;  /* 0x0ffffffe03047836 */ /* 0x001fe40000000000 */
[----:B------:R-:W-:-:S04]  /*1c80*/  IMAD.MOV R3, RZ, RZ, -R11 ;  /* 0x000000ffff037224 */ /* 0x000fc800078e0a0b */
        /* <DEDUP_REMOVED lines=12> */
[----:B------:R-:W-:-:S05]  /*1d50*/  @P0 VIADD R5, R5, 0x1 ;  /* 0x0000000105050836 */ /* 0x000fca0000000000 */
[----:B------:R-:W-:-:S05]  /*1d60*/  MOV R0, R5 ;  /* 0x0000000500007202 */ /* 0x000fca0000000f00 */
[----:B------:R-:W-:Y:S01]  /*1d70*/  @!P2 IMAD.MOV R0, RZ, RZ, -R0 ;  /* 0x000000ffff00a224 */ /* 0x000fe200078e0a00 */
[----:B------:R-:W-:-:S07]  /*1d80*/  @!P1 LOP3.LUT R0, RZ, R10, RZ, 0x33, !PT ;  /* 0x0000000aff009212 */ /* 0x000fce00078e33ff */
.L_x_2658:
[----:B------:R-:W-:Y:S05]  /*1d90*/  BSYNC B0 ;  /* 0x0000000000007941 */ /* 0x000fea0003800000 */
.L_x_2657:
[----:B------:R-:W-:-:S05]  /*1da0*/  IMAD R3, R207, R0, RZ ;  /* 0x00000000cf037224 */ /* 0x000fca00078e02ff */
        /* <DEDUP_REMOVED lines=16> */
[----:B------:R-:W-:Y:S01]  /*1eb0*/  IADD3 R121, R2, 0x18400, RZ ;  /* 0x0001840002797810 */ /* 0x000fe20007ffe0ff */
[----:B------:R-:W-:Y:S03]  /*1ec0*/  BSSY B6, `(.L_x_2660) ;  /* 0x0000013000067945 */ /* 0x000fe60003800000 */
[----:B------:R-:W-:-:S13]  /*1ed0*/  LOP3.LUT P0, RZ, R121, 0x3ff, RZ, 0xc0, !PT ;  /* 0x000003ff79ff7812 */ /* 0x000fda000780c0ff */
[----:B------:R-:W-:Y:S05]  /*1ee0*/  @!P0 BRA `(.L_x_2661) ;  /* 0x0000000000408947 */ /* 0x000fea0003800000 */
[----:B------:R-:W-:Y:S01]  /*1ef0*/  MOV R14, 0x0 ;  /* 0x00000000000e7802 */ /* 0x000fe20000000f00 */
[----:B------:R-:W-:Y:S01]  /*1f00*/  ULDC.64 UR4, c[0x4][0x90] ;  /* 0x0100240000047ab9 */ /* 0x000fe20000000a00 */
[----:B------:R-:W-:Y:S01]  /*1f10*/  ULDC.64 UR6, c[0x4][0x28] ;  /* 0x01000a0000067ab9 */ /* 0x000fe20000000a00 */
[----:B------:R-:W-:Y:S01]  /*1f20*/  IMAD.U32 R4, RZ, RZ, UR4 ;  /* 0x00000004ff047e24 */ /* 0x000fe2000f8e00ff */
[----:B------:R-:W-:Y:S01]  /*1f30*/  MOV R12, 0x1 ;  /* 0x00000001000c7802 */ /* 0x000fe20000000f00 */
[----:B------:R-:W-:Y:S01]  /*1f40*/  IMAD.U32 R5, RZ, RZ, UR5 ;  /* 0x00000005ff057e24 */ /* 0x000fe2000f8e00ff */
[----:B------:R-:W0:Y:S01]  /*1f50*/  LDC.64 R14, c[0x4][R14] ;  /* 0x010000000e0e7b82 */ /* 0x000e220000000a00 */
[----:B------:R-:W-:Y:S01]  /*1f60*/  ULDC.64 UR4, c[0x4][0x98] ;  /* 0x0100260000047ab9 */ /* 0x000fe20000000a00 */
[----:B------:R-:W-:Y:S01]  /*1f70*/  IMAD.U32 R10, RZ, RZ, UR6 ;  /* 0x00000006ff0a7e24 */ /* 0x000fe2000f8e00ff */
[----:B------:R-:W-:Y:S01]  /*1f80*/  MOV R7, UR5 ;  /* 0x0000000500077c02 */ /* 0x000fe20008000f00 */
[----:B------:R-:W-:-:S02]  /*1f90*/  IMAD.U32 R6, RZ, RZ, UR4 ;  /* 0x00000004ff067e24 */ /* 0x000fc4000f8e00ff */
[----:B------:R-:W-:Y:S02]  /*1fa0*/  IMAD.U32 R11, RZ, RZ, UR7 ;  /* 0x00000007ff0b7e24 */ /* 0x000fe4000f8e00ff */
[----:B------:R-:W-:Y:S02]  /*1fb0*/  IMAD.MOV.U32 R8, RZ, RZ, 0x70 ;  /* 0x00000070ff087424 */ /* 0x000fe400078e00ff */
[----:B------:R-:W-:-:S07]  /*1fc0*/  IMAD.MOV.U32 R13, RZ, RZ, RZ ;  /* 0x000000ffff0d7224 */ /* 0x000fce00078e00ff */
[----:B------:R-:W-:-:S07]  /*1fd0*/  LEPC R20, `(.L_x_2661) ;  /* 0x000000001014794e */ /* 0x000fce0000000000 */
[----:B0----5:R-:W-:Y:S05]  /*1fe0*/  CALL.ABS.NOINC R14 ;  /* 0x000000000e007343 */ /* 0x021fea0003c00000 */
.L_x_2661:
[----:B------:R-:W-:Y:S05]  /*1ff0*/  BSYNC B6 ;  /* 0x0000000000067941 */ /* 0x000fea0003800000 */
.L_x_2660:
        /* <DEDUP_REMOVED lines=10> */
[----:B------:R-:W0:Y:S01]  /*20a0*/  LDC.64 R14, c[0x4][R14] ;  /* 0x010000000e0e7b82 */ /* 0x000e220000000a00 */
[----:B------:R-:W-:Y:S01]  /*20b0*/  IMAD.U32 R6, RZ, RZ, UR6 ;  /* 0x00000006ff067e24 */ /* 0x000fe2000f8e00ff */
[----:B------:R-:W-:Y:S01]  /*20c0*/  MOV R11, UR5 ;  /* 0x00000005000b7c02 */ /* 0x000fe20008000f00 */
[----:B------:R-:W-:Y:S02]  /*20d0*/  IMAD.U32 R7, RZ, RZ, UR7 ;  /* 0x00000007ff077e24 */ /* 0x000fe4000f8e00ff */
[----:B------:R-:W-:-:S02]  /*20e0*/  IMAD.U32 R10, RZ, RZ, UR4 ;  /* 0x00000004ff0a7e24 */ /* 0x000fc4000f8e00ff */
[----:B------:R-:W-:Y:S02]  /*20f0*/  IMAD.MOV.U32 R8, RZ, RZ, 0x70 ;  /* 0x00000070ff087424 */ /* 0x000fe400078e00ff */
[----:B------:R-:W-:Y:S02]  /*2100*/  IMAD.MOV.U32 R12, RZ, RZ, 0x1 ;  /* 0x00000001ff0c7424 */ /* 0x000fe400078e00ff */
[----:B------:R-:W-:-:S07]  /*2110*/  IMAD.MOV.U32 R13, RZ, RZ, RZ ;  /* 0x000000ffff0d7224 */ /* 0x000fce00078e00ff */
[----:B------:R-:W-:-:S07]  /*2120*/  LEPC R20, `(.L_x_2663) ;  /* 0x000000001014794e */ /* 0x000fce0000000000 */
[----:B0----5:R-:W-:Y:S05]  /*2130*/  CALL.ABS.NOINC R14 ;  /* 0x000000000e007343 */ /* 0x021fea0003c00000 */
.L_x_2663:
[----:B------:R-:W-:Y:S05]  /*2140*/  BSYNC B6 ;  /* 0x0000000000067941 */ /* 0x000fea0003800000 */
.L_x_2662:
[----:B------:R-:W-:Y:S01]  /*2150*/  ULDC.64 UR4, c[0x0][0x9f8] ;  /* 0x00027e0000047ab9 */ /* 0x000fe20000000a00 */
[----:B------:R-:W-:Y:S01]  /*2160*/  MOV R100, R202 ;  /* 0x000000ca00647202 */ /* 0x000fe20000000f00 */
[----:B------:R-:W0:Y:S01]  /*2170*/  LDC.64 R92, c[0x0][0x3f8] ;  /* 0x0000fe00ff5c7b82 */ /* 0x000e220000000a00 */
[----:B------:R-:W-:-:S04]  /*2180*/  ISETP.NE.U32.AND P0, PT, RZ, UR4, PT ;  /* 0x00000004ff007c0c */ /* 0x000fc8000bf05070 */
[----:B------:R-:W-:-:S03]  /*2190*/  ISETP.NE.AND.EX P0, PT, RZ, UR5, PT, P0 ;  /* 0x00000005ff007c0c */ /* 0x000fc6000bf05300 */
[----:B------:R-:W1:Y:S10]  /*21a0*/  LDC.64 R86, c[0x0][0x408] ;  /* 0x00010200ff567b82 */ /* 0x000e740000000a00 */
[----:B------:R-:W-:Y:S01]  /*21b0*/  @P0 IADD3 R4, P1, R203, UR4, RZ ;  /* 0x00000004cb040c10 */ /* 0x000fe2000ff3e0ff */
[----:B------:R-:W-:-:S03]  /*21c0*/  ULDC UR4, c[0x0][0x2f4] ;  /* 0x0000bd0000047ab9 */ /* 0x000fc60000000800 */
[----:B------:R-:W-:Y:S01]  /*21d0*/  @P0 IADD3.X R5, R204, UR5, RZ, P1, !PT ;  /* 0x00000005cc050c10 */ /* 0x000fe20008ffe4ff */
[----:B------:R-:W-:-:S04]  /*21e0*/  ULDC UR5, c[0x0][0x320] ;  /* 0x0000c80000057ab9 */ /* 0x000fc80000000800 */
[----:B------:R2:W3:Y:S01]  /*21f0*/  @P0 LDG.E R100, desc[UR60][R4.64] ;  /* 0x0000003c04640981 */ /* 0x0004e2000c1e1900 */
[C---:B------:R-:W-:Y:S01]  /*2200*/  ISETP.GE.AND P1, PT, R163.reuse, UR4, PT ;  /* 0x00000004a3007c0c */ /* 0x040fe2000bf26270 */
[--C-:B0-----:R-:W-:Y:S01]  /*2210*/  IMAD.WIDE.U32 R94, R170, R92, R16.reuse ;  /* 0x0000005caa5e7225 */ /* 0x101fe200078e0010 */
[----:B------:R-:W-:Y:S01]  /*2220*/  ISETP.GE.AND P0, PT, R16, UR4, PT ;  /* 0x0000000410007c0c */ /* 0x000fe2000bf06270 */
[----:B------:R-:W0:Y:S01]  /*2230*/  S2R R197, SR_TID.X ;  /* 0x0000000000c57919 */ /* 0x000e220000002100 */
[----:B------:R-:W-:Y:S01]  /*2240*/  SEL R3, RZ, 0xffffffff, P1 ;  /* 0xffffffffff037807 */ /* 0x000fe20000800000 */
[----:B-1----:R-:W-:Y:S01]  /*2250*/  IMAD.WIDE.U32 R88, R170, R86, R16 ;  /* 0x00000056aa587225 */ /* 0x002fe200078e0010 */
[----:B------:R-:W-:Y:S02]  /*2260*/  SEL R0, RZ, 0x1, P0 ;  /* 0x00000001ff007807 */ /* 0x000fe40000000000 */
[----:B------:R-:W-:Y:S01]  /*2270*/  ISETP.GE.AND P0, PT, R163, UR5, PT ;  /* 0x00000005a3007c0c */ /* 0x000fe2000bf06270 */
[----:B------:R-:W-:Y:S01]  /*2280*/  IMAD.SHL.U32 R3, R3, 0x2, RZ ;  /* 0x0000000203037824 */ /* 0x000fe200078e00ff */
[----:B------:R-:W-:Y:S01]  /*2290*/  ISETP.GE.AND P1, PT, R19, UR4, PT ;  /* 0x0000000413007c0c */ /* 0x000fe2000bf26270 */
[----:B------:R-:W-:Y:S01]  /*22a0*/  IMAD.MOV.U32 R126, RZ, RZ, 0x20 ;  /* 0x00000020ff7e7424 */ /* 0x000fe200078e00ff */
[----:B--2---:R-:W-:Y:S01]  /*22b0*/  SEL R4, RZ, 0xffffffff, P0 ;  /* 0xffffffffff047807 */ /* 0x004fe20000000000 */
[----:B------:R-:W-:Y:S01]  /*22c0*/  IMAD.SHL.U32 R108, R86, 0x40, RZ ;  /* 0x00000040566c7824 */ /* 0x000fe200078e00ff */
[----:B------:R-:W-:Y:S01]  /*22d0*/  LOP3.LUT R0, R3, 0x2, R0, 0xe2, !PT ;  /* 0x0000000203007812 */ /* 0x000fe200078ee200 */
[----:B------:R-:W-:Y:S01]  /*22e0*/  IMAD R129, R93, 0x60, RZ ;  /* 0x000000605d817824 */ /* 0x000fe200078e02ff */
[----:B------:R-:W1:Y:S01]  /*22f0*/  LDC R3, c[0x0][0x3f4] ;  /* 0x0000fd00ff037b82 */ /* 0x000e620000000800 */
[----:B------:R-:W-:Y:S01]  /*2300*/  ISETP.GE.AND P0, PT, R164, UR4, PT ;  /* 0x00000004a4007c0c */ /* 0x000fe2000bf06270 */
[----:B------:R-:W-:Y:S01]  /*2310*/  IMAD.SHL.U32 R7, R4, 0x2, RZ ;  /* 0x0000000204077824 */ /* 0x000fe200078e00ff */
[----:B------:R-:W-:Y:S01]  /*2320*/  ISETP.GE.AND P2, PT, R16, UR5, PT ;  /* 0x0000000510007c0c */ /* 0x000fe2000bf46270 */
[----:B------:R-:W-:Y:S01]  /*2330*/  IMAD.SHL.U32 R106, R92, 0x40, RZ ;  /* 0x000000405c6a7824 */ /* 0x000fe200078e00ff */
[----:B------:R-:W-:-:S02]  /*2340*/  SHF.R.S32.HI R9, RZ, 0x1f, R170 ;  /* 0x0000001fff097819 */ /* 0x000fc400000114aa */
[----:B------:R-:W-:Y:S02]  /*2350*/  SEL R5, RZ, 0x4, P0 ;  /* 0x00000004ff057807 */ /* 0x000fe40000000000 */
[----:B------:R-:W-:Y:S02]  /*2360*/  SEL R4, RZ, 0x8, P1 ;  /* 0x00000008ff047807 */ /* 0x000fe40000800000 */
[----:B------:R-:W-:Y:S02]  /*2370*/  SEL R6, RZ, 0x1, P2 ;  /* 0x00000001ff067807 */ /* 0x000fe40001000000 */
[----:B------:R-:W-:Y:S02]  /*2380*/  ISETP.GE.AND P0, PT, R22, UR4, PT ;  /* 0x0000000416007c0c */ /* 0x000fe4000bf06270 */
[----:B------:R-:W-:Y:S02]  /*2390*/  ISETP.GE.AND P1, PT, R164, UR5, PT ;  /* 0x00000005a4007c0c */ /* 0x000fe4000bf26270 */
[----:B------:R-:W-:-:S02]  /*23a0*/  SHF.R.S32.HI R161, RZ, 0x1f, R160 ;  /* 0x0000001fffa17819 */ /* 0x000fc400000114a0 */
[----:B------:R-:W-:Y:S01]  /*23b0*/  LOP3.LUT R0, R4, R0, R5, 0xfe, !PT ;  /* 0x0000000004007212 */ /* 0x000fe200078efe05 */
[-C--:B------:R-:W-:Y:S01]  /*23c0*/  IMAD R4, R9, R92.reuse, RZ ;  /* 0x0000005c09047224 */ /* 0x080fe200078e02ff */
[----:B------:R-:W-:Y:S01]  /*23d0*/  LOP3.LUT R6, R7, 0x2, R6, 0xe2, !PT ;  /* 0x0000000207067812 */ /* 0x000fe200078ee206 */
[C---:B------:R-:W-:Y:S01]  /*23e0*/  IMAD.WIDE.U32 R96, R170.reuse, R92, R160 ;  /* 0x0000005caa607225 */ /* 0x040fe200078e00a0 */
[----:B------:R-:W-:Y:S02]  /*23f0*/  SEL R7, RZ, 0x10, P0 ;  /* 0x00000010ff077807 */ /* 0x000fe40000000000 */
[----:B------:R-:W-:Y:S01]  /*2400*/  SEL R5, RZ, 0x4, P1 ;  /* 0x00000004ff057807 */ /* 0x000fe20000800000 */
[----:B------:R-:W-:Y:S01]  /*2410*/  IMAD R11, R170, R93, R4 ;  /* 0x0000005daa0b7224 */ /* 0x000fe200078e0204 */
[-C--:B-1----:R-:W-:Y:S01]  /*2420*/  ISETP.GE.AND P3, PT, R16, R3.reuse, PT ;  /* 0x000000031000720c */ /* 0x082fe20003f66270 */
[-C--:B------:R-:W-:Y:S01]  /*2430*/  IMAD R9, R9, R86.reuse, RZ ;  /* 0x0000005609097224 */ /* 0x080fe200078e02ff */
[----:B------:R-:W-:Y:S01]  /*2440*/  ISETP.GE.AND P2, PT, R163, R3, PT ;  /* 0x00000003a300720c */ /* 0x000fe20003f46270 */
[----:B------:R-:W-:Y:S01]  /*2450*/  IMAD.IADD R97, R97, 0x1, R11 ;  /* 0x0000000161617824 */ /* 0x000fe200078e020b */
[----:B------:R-:W-:Y:S01]  /*2460*/  LOP3.LUT R6, R6, R5, RZ, 0xfc, !PT ;  /* 0x0000000506067212 */ /* 0x000fe200078efcff */
[----:B------:R-:W-:Y:S01]  /*2470*/  IMAD.IADD R95, R11, 0x1, R95 ;  /* 0x000000010b5f7824 */ /* 0x000fe200078e025f */
[----:B------:R-:W-:Y:S01]  /*2480*/  LOP3.LUT R7, R0, R7, RZ, 0xfc, !PT ;  /* 0x0000000700077212 */ /* 0x000fe200078efcff */
[----:B------:R-:W-:Y:S01]  /*2490*/  IMAD R11, R170, R87, R9 ;  /* 0x00000057aa0b7224 */ /* 0x000fe200078e0209 */
[----:B------:R-:W-:Y:S01]  /*24a0*/  ISETP.GE.AND P1, PT, R164, R3, PT ;  /* 0x00000003a400720c */ /* 0x000fe20003f26270 */
[----:B------:R-:W-:Y:S01]  /*24b0*/  IMAD.WIDE.U32 R90, R170, R86, R160 ;  /* 0x00000056aa5a7225 */ /* 0x000fe200078e00a0 */
[----:B------:R-:W-:-:S02]  /*24c0*/  SEL R5, R3, RZ, P3 ;  /* 0x000000ff03057207 */ /* 0x000fc40001800000 */
[----:B------:R-:W-:Y:S01]  /*24d0*/  SEL R0, R3, RZ, P2 ;  /* 0x000000ff03007207 */ /* 0x000fe20001000000 */
[----:B------:R-:W-:Y:S01]  /*24e0*/  IMAD.IADD R91, R91, 0x1, R11 ;  /* 0x000000015b5b7824 */ /* 0x000fe200078e020b */
[----:B------:R-:W-:Y:S01]  /*24f0*/  SEL R9, R3, RZ, P1 ;  /* 0x000000ff03097207 */ /* 0x000fe20000800000 */
[----:B------:R-:W-:Y:S01]  /*2500*/  IMAD.IADD R89, R11, 0x1, R89 ;  /* 0x000000010b597824 */ /* 0x000fe200078e0259 */
[----:B------:R-:W-:Y:S01]  /*2510*/  IADD3 R5, R16, R5, RZ ;  /* 0x0000000510057210 */ /* 0x000fe20007ffe0ff */
[----:B------:R-:W-:Y:S01]  /*2520*/  IMAD.IADD R8, R163, 0x1, R0 ;  /* 0x00000001a3087824 */ /* 0x000fe200078e0200 */
[----:B------:R-:W-:Y:S01]  /*2530*/  SHF.R.U32.HI R21, RZ, 0x3, R177 ;  /* 0x00000003ff157819 */ /* 0x000fe200000116b1 */
[----:B------:R-:W-:Y:S01]  /*2540*/  IMAD.IADD R11, R164, 0x1, R9 ;  /* 0x00000001a40b7824 */ /* 0x000fe200078e0209 */
[----:B------:R-:W-:Y:S01]  /*2550*/  SHF.R.S32.HI R0, RZ, 0x1f, R5 ;  /* 0x0000001fff007819 */ /* 0x000fe20000011405 */
[----:B------:R-:W-:Y:S01]  /*2560*/  IMAD.SHL.U32 R124, R3, 0x2, RZ ;  /* 0x00000002037c7824 */ /* 0x000fe200078e00ff */
[----:B------:R-:W-:Y:S01]  /*2570*/  SHF.R.S32.HI R9, RZ, 0x1f, R8 ;  /* 0x0000001fff097819 */ /* 0x000fe20000011408 */
[----:B-----5:R-:W-:Y:S01]  /*2580*/  IMAD.WIDE.U32 R90, R140, R86, R90 ;  /* 0x000000568c5a7225 */ /* 0x020fe200078e005a */
[----:B------:R-:W-:-:S02]  /*2590*/  LEA.HI R4, R0, R5, RZ, 0x3 ;  /* 0x0000000500047211 */ /* 0x000fc400078f18ff */
[----:B------:R-:W-:Y:S01]  /*25a0*/  LEA.HI R0, R0, R5, RZ, 0x6 ;  /* 0x0000000500007211 */ /* 0x000fe200078f30ff */
[C---:B------:R-:W-:Y:S01]  /*25b0*/  IMAD.WIDE.U32 R88, R140.reuse, R86, R88 ;  /* 0x000000568c587225 */ /* 0x040fe200078e0058 */
[C---:B------:R-:W-:Y:S02]  /*25c0*/  LEA.HI R5, R9.reuse, R8, RZ, 0x6 ;  /* 0x0000000809057211 */ /* 0x040fe400078f30ff */
[----:B------:R-:W-:Y:S01]  /*25d0*/  SHF.R.S32.HI R14, RZ, 0x1f, R11 ;  /* 0x0000001fff0e7819 */ /* 0x000fe2000001140b */
[C---:B------:R-:W-:Y:S01]  /*25e0*/  IMAD.WIDE.U32 R96, R140.reuse, R92, R96 ;  /* 0x0000005c8c607225 */ /* 0x040fe200078e0060 */
[----:B------:R-:W-:Y:S02]  /*25f0*/  LEA.HI R12, R9, R8, RZ, 0x3 ;  /* 0x00000008090c7211 */ /* 0x000fe400078f18ff */
[----:B------:R-:W-:Y:S01]  /*2600*/  SHF.R.S32.HI R0, RZ, 0x6, R0 ;  /* 0x00000006ff007819 */ /* 0x000fe20000011400 */
[----:B------:R-:W-:Y:S01]  /*2610*/  IMAD.WIDE.U32 R94, R140, R92, R94 ;  /* 0x0000005c8c5e7225 */ /* 0x000fe200078e005e */
[----:B------:R-:W-:-:S02]  /*2620*/  SHF.R.S32.HI R8, RZ, 0x6, R5 ;  /* 0x00000006ff087819 */ /* 0x000fc40000011405 */
[----:B------:R-:W-:Y:S01]  /*2630*/  LOP3.LUT R5, R181, 0x38, R4, 0xf8, !PT ;  /* 0x00000038b5057812 */ /* 0x000fe200078ef804 */
[--C-:B------:R-:W-:Y:S01]  /*2640*/  IMAD R139, R0, 0x1800, R183.reuse ;  /* 0x00001800008b7824 */ /* 0x100fe200078e02b7 */
[-C--:B------:R-:W-:Y:S01]  /*2650*/  LEA.HI R20, R14, R11.reuse, RZ, 0x3 ;  /* 0x0000000b0e147211 */ /* 0x080fe200078f18ff */
[----:B------:R-:W-:Y:S01]  /*2660*/  IMAD R137, R0, 0x1800, R184 ;  /* 0x0000180000897824 */ /* 0x000fe200078e02b8 */
[----:B------:R-:W-:Y:S01]  /*2670*/  LOP3.LUT R10, R177, 0x38, R4, 0xf8, !PT ;  /* 0x00000038b10a7812 */ /* 0x000fe200078ef804 */
[----:B------:R-:W-:Y:S01]  /*2680*/  IMAD R138, R8, 0x1800, R183 ;  /* 0x00001800088a7824 */ /* 0x000fe200078e02b7 */
[----:B------:R-:W-:Y:S01]  /*2690*/  LEA.HI R11, R14, R11, RZ, 0x6 ;  /* 0x0000000b0e0b7211 */ /* 0x000fe200078f30ff */
[----:B------:R-:W-:Y:S01]  /*26a0*/  IMAD R134, R8, 0x1800, R184 ;  /* 0x0000180008867824 */ /* 0x000fe200078e02b8 */
[----:B------:R-:W-:Y:S02]  /*26b0*/  LOP3.LUT R9, R181, 0x38, R12, 0xf8, !PT ;  /* 0x00000038b5097812 */ /* 0x000fe400078ef80c */
[----:B------:R-:W-:-:S02]  /*26c0*/  LOP3.LUT R0, R5, R182, RZ, 0x3c, !PT ;  /* 0x000000b605007212 */ /* 0x000fc400078e3cff */
[----:B------:R-:W-:Y:S02]  /*26d0*/  LOP3.LUT R10, R10, R21, RZ, 0x3c, !PT ;  /* 0x000000150a0a7212 */ /* 0x000fe400078e3cff */
[----:B------:R-:W-:Y:S01]  /*26e0*/  SHF.R.S32.HI R11, RZ, 0x6, R11 ;  /* 0x00000006ff0b7819 */ /* 0x000fe2000001140b */
[----:B------:R-:W-:Y:S01]  /*26f0*/  IMAD.IADD R139, R139, 0x1, R0 ;  /* 0x000000018b8b7824 */ /* 0x000fe200078e0200 */
[----:B------:R-:W-:Y:S02]  /*2700*/  LOP3.LUT R5, R181, 0x38, R20, 0xf8, !PT ;  /* 0x00000038b5057812 */ /* 0x000fe400078ef814 */
[----:B------:R-:W-:Y:S01]  /*2710*/  LOP3.LUT R9, R9, R182, RZ, 0x3c, !PT ;  /* 0x000000b609097212 */ /* 0x000fe200078e3cff */
[----:B------:R-:W-:Y:S01]  /*2720*/  IMAD R136, R11, 0x1800, R183 ;  /* 0x000018000b887824 */ /* 0x000fe200078e02b7 */
[----:B------:R-:W-:Y:S01]  /*2730*/  IADD3 R137, R137, R10, RZ ;  /* 0x0000000a89897210 */ /* 0x000fe20007ffe0ff */
[----:B------:R-:W-:Y:S01]  /*2740*/  IMAD R132, R11, 0x1800, R184 ;  /* 0x000018000b847824 */ /* 0x000fe200078e02b8 */
[----:B------:R-:W-:Y:S01]  /*2750*/  SHF.R.S32.HI R13, RZ, 0x1f, R140 ;  /* 0x0000001fff0d7819 */ /* 0x000fe2000001148c */
[----:B------:R-:W-:Y:S01]  /*2760*/  IMAD.IADD R138, R138, 0x1, R9 ;  /* 0x000000018a8a7824 */ /* 0x000fe200078e0209 */
[----:B------:R-:W-:-:S02]  /*2770*/  LOP3.LUT R0, R177, 0x38, R12, 0xf8, !PT ;  /* 0x00000038b1007812 */ /* 0x000fc400078ef80c */
[----:B------:R-:W-:Y:S02]  /*2780*/  LOP3.LUT R10, R177, 0x38, R20, 0xf8, !PT ;  /* 0x00000038b10a7812 */ /* 0x000fe400078ef814 */
[----:B------:R-:W-:Y:S02]  /*2790*/  LOP3.LUT R5, R5, R182, RZ, 0x3c, !PT ;  /* 0x000000b605057212 */ /* 0x000fe400078e3cff */
[-C--:B------:R-:W-:Y:S01]  /*27a0*/  LOP3.LUT R9, R0, R21.reuse, RZ, 0x3c, !PT ;  /* 0x0000001500097212 */ /* 0x080fe200078e3cff */
[----:B------:R-:W-:Y:S01]  /*27b0*/  IMAD R0, R13, R92, RZ ;  /* 0x0000005c0d007224 */ /* 0x000fe200078e02ff */
[----:B------:R-:W-:Y:S01]  /*27c0*/  LOP3.LUT R11, R10, R21, RZ, 0x3c, !PT ;  /* 0x000000150a0b7212 */ /* 0x000fe200078e3cff */
[----:B------:R-:W-:Y:S01]  /*27d0*/  IMAD.IADD R136, R136, 0x1, R5 ;  /* 0x0000000188887824 */ /* 0x000fe200078e0205 */
[----:B------:R-:W-:Y:S01]  /*27e0*/  ISETP.GE.AND P4, PT, R19, UR5, PT ;  /* 0x0000000513007c0c */ /* 0x000fe2000bf86270 */
[----:B------:R-:W-:Y:S01]  /*27f0*/  IMAD R13, R13, R86, RZ ;  /* 0x000000560d0d7224 */ /* 0x000fe200078e02ff */
[----:B------:R-:W-:Y:S01]  /*2800*/  LOP3.LUT R5, R181, 0x18, R16, 0xf8, !PT ;  /* 0x00000018b5057812 */ /* 0x000fe200078ef810 */
[----:B------:R-:W-:Y:S01]  /*2810*/  IMAD.IADD R134, R134, 0x1, R9 ;  /* 0x0000000186867824 */ /* 0x000fe200078e0209 */
[----:B------:R-:W-:Y:S01]  /*2820*/  ISETP.GE.AND P0, PT, R23, UR4, PT ;  /* 0x0000000417007c0c */ /* 0x000fe2000bf06270 */
[----:B------:R-:W-:Y:S01]  /*2830*/  IMAD R9, R87, 0x60, RZ ;  /* 0x0000006057097824 */ /* 0x000fe200078e02ff */
[----:B------:R-:W-:Y:S01]  /*2840*/  IADD3 R132, R132, R11, RZ ;  /* 0x0000000b84847210 */ /* 0x000fe20007ffe0ff */
[C---:B------:R-:W-:Y:S01]  /*2850*/  IMAD R11, R140.reuse, R93, R0 ;  /* 0x0000005d8c0b7224 */ /* 0x040fe200078e0200 */
[----:B------:R-:W-:Y:S01]  /*2860*/  SEL R3, RZ, 0x8, P4 ;  /* 0x00000008ff037807 */ /* 0x000fe20002000000 */
[----:B------:R-:W-:Y:S01]  /*2870*/  IMAD R13, R140, R87, R13 ;  /* 0x000000578c0d7224 */ /* 0x000fe200078e020d */
[----:B------:R-:W-:Y:S01]  /*2880*/  LOP3.LUT P5, RZ, R226, 0x4, RZ, 0xc0, !PT ;  /* 0x00000004e2ff7812 */ /* 0x000fe200078ac0ff */
[----:B------:R-:W-:Y:S01]  /*2890*/  IMAD.IADD R104, R97, 0x1, R11 ;  /* 0x0000000161687824 */ /* 0x000fe200078e020b */
[----:B------:R-:W-:Y:S01]  /*28a0*/  LOP3.LUT R0, R5, R182, RZ, 0x3c, !PT ;  /* 0x000000b605007212 */ /* 0x000fe200078e3cff */
[----:B------:R-:W-:Y:S01]  /*28b0*/  IMAD.IADD R102, R11, 0x1, R95 ;  /* 0x000000010b667824 */ /* 0x000fe200078e025f */
[----:B------:R-:W-:Y:S01]  /*28c0*/  SEL R8, RZ, 0x20, P0 ;  /* 0x00000020ff087807 */ /* 0x000fe20000000000 */
[----:B------:R-:W-:Y:S01]  /*28d0*/  IMAD.IADD R101, R13, 0x1, R89 ;  /* 0x000000010d657824 */ /* 0x000fe200078e0259 */
[C---:B------:R-:W-:Y:S01]  /*28e0*/  SHF.L.U64.HI R107, R86.reuse, 0x6, R87 ;  /* 0x00000006566b7819 */ /* 0x040fe20000010257 */
[----:B------:R-:W-:Y:S01]  /*28f0*/  IMAD.WIDE.U32 R86, R86, 0x60, RZ ;  /* 0x0000006056567825 */ /* 0x000fe200078e00ff */
[----:B------:R-:W-:-:S02]  /*2900*/  LOP3.LUT R10, R6, R3, RZ, 0xfc, !PT ;  /* 0x00000003060a7212 */ /* 0x000fc400078efcff */
[C---:B------:R-:W-:Y:S01]  /*2910*/  SHF.L.U64.HI R105, R92.reuse, 0x6, R93 ;  /* 0x000000065c697819 */ /* 0x040fe2000001025d */
[----:B------:R-:W-:Y:S01]  /*2920*/  IMAD.WIDE.U32 R92, R92, 0x60, RZ ;  /* 0x000000605c5c7825 */ /* 0x000fe200078e00ff */
[----:B------:R-:W-:Y:S02]  /*2930*/  SEL R126, R126, 0xffffffe0, !P5 ;  /* 0xffffffe07e7e7807 */ /* 0x000fe40006800000 */
[----:B------:R-:W-:Y:S01]  /*2940*/  LOP3.LUT R3, R6, 0x1, RZ, 0xc0, !PT ;  /* 0x0000000106037812 */ /* 0x000fe200078ec0ff */
[----:B------:R-:W-:Y:S01]  /*2950*/  IMAD.IADD R0, R183, 0x1, R0 ;  /* 0x00000001b7007824 */ /* 0x000fe200078e0200 */
[----:B------:R-:W-:Y:S01]  /*2960*/  SHF.R.S32.HI R115, RZ, 0x3, R4 ;  /* 0x00000003ff737819 */ /* 0x000fe20000011404 */
[----:B------:R-:W-:Y:S01]  /*2970*/  IMAD.IADD R129, R93, 0x1, R129 ;  /* 0x000000015d817824 */ /* 0x000fe200078e0281 */
[----:B------:R-:W-:Y:S01]  /*2980*/  LOP3.LUT R26, R7, R8, RZ, 0xfc, !PT ;  /* 0x00000008071a7212 */ /* 0x000fe200078efcff */
[----:B------:R-:W-:Y:S01]  /*2990*/  IMAD.IADD R131, R126, 0x1, R0 ;  /* 0x000000017e837824 */ /* 0x000fe200078e0200 */
[----:B------:R-:W-:-:S02]  /*29a0*/  LOP3.LUT R4, R4, 0xfffffff8, RZ, 0xc0, !PT ;  /* 0xfffffff804047812 */ /* 0x000fc400078ec0ff */
[----:B------:R-:W-:Y:S02]  /*29b0*/  LOP3.LUT R5, R12, 0xfffffff8, RZ, 0xc0, !PT ;  /* 0xfffffff80c057812 */ /* 0x000fe400078ec0ff */
[----:B------:R-:W-:Y:S02]  /*29c0*/  LOP3.LUT R6, R20, 0xfffffff8, RZ, 0xc0, !PT ;  /* 0xfffffff814067812 */ /* 0x000fe400078ec0ff */
[----:B------:R-:W-:Y:S02]  /*29d0*/  IADD3 R130, R87, R9, RZ ;  /* 0x0000000957827210 */ /* 0x000fe40007ffe0ff */
[----:B------:R-:W-:Y:S02]  /*29e0*/  SHF.R.S32.HI R113, RZ, 0x3, R20 ;  /* 0x00000003ff717819 */ /* 0x000fe40000011414 */
[C---:B------:R-:W-:Y:S02]  /*29f0*/  LOP3.LUT R8, R10.reuse, 0x2, RZ, 0xc0, !PT ;  /* 0x000000020a087812 */ /* 0x040fe400078ec0ff */
[----:B------:R-:W-:-:S02]  /*2a00*/  LOP3.LUT R9, R10, 0x4, RZ, 0xc0, !PT ;  /* 0x000000040a097812 */ /* 0x000fc400078ec0ff */
[C---:B------:R-:W-:Y:S02]  /*2a10*/  LOP3.LUT R20, R26.reuse, 0x2, RZ, 0xc0, !PT ;  /* 0x000000021a147812 */ /* 0x040fe400078ec0ff */
[C---:B------:R-:W-:Y:S02]  /*2a20*/  LOP3.LUT R21, R26.reuse, 0x4, RZ, 0xc0, !PT ;  /* 0x000000041a157812 */ /* 0x040fe400078ec0ff */
[C---:B------:R-:W-:Y:S02]  /*2a30*/  LOP3.LUT R99, R26.reuse, 0x8, RZ, 0xc0, !PT ;  /* 0x000000081a637812 */ /* 0x040fe400078ec0ff */
[----:B------:R-:W-:Y:S02]  /*2a40*/  LOP3.LUT R98, R26, 0x10, RZ, 0xc0, !PT ;  /* 0x000000101a627812 */ /* 0x000fe400078ec0ff */
[----:B------:R-:W-:Y:S02]  /*2a50*/  IADD3 R128, R128, R27, RZ ;  /* 0x0000001b80807210 */ /* 0x000fe40007ffe0ff */
[----:B------:R-:W-:-:S02]  /*2a60*/  LEA R112, R206, R170, 0x6 ;  /* 0x000000aace707211 */ /* 0x000fc400078e30ff */
[----:B0-----:R-:W-:Y:S02]  /*2a70*/  LEA.HI R197, R197, 0x8, RZ, 0x19 ;  /* 0x00000008c5c57811 */ /* 0x001fe400078fc8ff */
[----:B------:R-:W-:Y:S02]  /*2a80*/  IADD3 R103, R91, R13, RZ ;  /* 0x0000000d5b677210 */ /* 0x000fe40007ffe0ff */
[----:B------:R-:W-:Y:S02]  /*2a90*/  SHF.R.S32.HI R114, RZ, 0x3, R12 ;  /* 0x00000003ff727819 */ /* 0x000fe4000001140c */
[----:B------:R-:W-:Y:S02]  /*2aa0*/  LOP3.LUT R7, R7, 0x1, RZ, 0xc0, !PT ;  /* 0x0000000107077812 */ /* 0x000fe400078ec0ff */
[----:B------:R-:W-:Y:S02]  /*2ab0*/  LOP3.LUT R10, R10, 0x8, RZ, 0xc0, !PT ;  /* 0x000000080a0a7812 */ /* 0x000fe400078ec0ff */
[----:B------:R-:W-:-:S02]  /*2ac0*/  SHF.R.S32.HI R111, RZ, 0x1f, R4 ;  /* 0x0000001fff6f7819 */ /* 0x000fc40000011404 */
[----:B------:R-:W-:Y:S02]  /*2ad0*/  SHF.R.S32.HI R110, RZ, 0x1f, R5 ;  /* 0x0000001fff6e7819 */ /* 0x000fe40000011405 */
[----:B------:R-:W-:Y:S02]  /*2ae0*/  SHF.R.S32.HI R109, RZ, 0x1f, R6 ;  /* 0x0000001fff6d7819 */ /* 0x000fe40000011406 */
[----:B------:R-:W-:Y:S02]  /*2af0*/  LOP3.LUT R26, R26, 0x20, RZ, 0xc0, !PT ;  /* 0x000000201a1a7812 */ /* 0x000fe400078ec0ff */
[----:B---3--:R-:W-:-:S07]  /*2b00*/  SHF.R.S32.HI R127, RZ, 0x1f, R100 ;  /* 0x0000001fff7f7819 */ /* 0x008fce0000011464 */
.L_x_2769:
[----:B0-----:R-:W0:Y:S01]  /*2b10*/  LDC R80, c[0x0][0x430] ;  /* 0x00010c00ff507b82 */ /* 0x001e220000000800 */
[----:B------:R-:W-:Y:S01]  /*2b20*/  VIADD R24, R24, 0xffffffff ;  /* 0xffffffff18187836 */ /* 0x000fe20000000000 */
[----:B------:R-:W-:-:S03]  /*2b30*/  MOV R27, RZ ;  /* 0x000000ff001b7202 */ /* 0x000fc60000000f00 */
[----:B------:R-:W-:-:S03]  /*2b40*/  IMAD R12, R24, 0x60, R112 ;  /* 0x00000060180c7824 */ /* 0x000fc600078e0270 */
[----:B-1----:R-:W1:Y:S02]  /*2b50*/  LDC R123, c[0x0][0x3f4] ;  /* 0x0000fd00ff7b7b82 */ /* 0x002e640000000800 */
[----:B------:R-:W-:Y:S02]  /*2b60*/  ISETP.GE.AND P0, PT, R12, R25, PT ;  /* 0x000000190c00720c */ /* 0x000fe40003f06270 */
[----:B------:R-:W-:Y:S02]  /*2b70*/  IADD3 R32, R128, R12, RZ ;  /* 0x0000000c80207210 */ /* 0x000fe40007ffe0ff */
[----:B------:R-:W-:-:S03]  /*2b80*/  ISETP.GT.OR P0, PT, R112, 0x5f, P0 ;  /* 0x0000005f7000780c */ /* 0x000fc60000704670 */
[----:B------:R-:W-:Y:S01]  /*2b90*/  IMAD.MOV.U32 R28, RZ, RZ, R32 ;  /* 0x000000ffff1c7224 */ /* 0x000fe200078e0020 */
[----:B0-----:R-:W-:-:S09]  /*2ba0*/  ISETP.NE.AND P4, PT, R80, 0x1, PT ;  /* 0x000000015000780c */ /* 0x001fd20003f85270 */
        /* <DEDUP_REMOVED lines=15> */
[----:B------:R-:W-:Y:S01]  /*2ca0*/  IMAD.MOV R11, RZ, RZ, -R28 ;  /* 0x000000ffff0b7224 */ /* 0x000fe200078e0a1c */
[----:B------:R-:W-:Y:S01]  /*2cb0*/  ISETP.GT.AND P4, PT, R24, R125, PT ;  /* 0x0000007d1800720c */ /* 0x000fe20003f84270 */
[C---:B------:R-:W-:Y:S01]  /*2cc0*/  IMAD R28, R18.reuse, 0x4800, R131 ;  /* 0x00004800121c7824 */ /* 0x040fe200078e0283 */
[----:B------:R-:W-:Y:S05]  /*2cd0*/  YIELD ;  /* 0x0000000000007946 */ /* 0x000fea0003800000 */
[----:B------:R-:W-:Y:S01]  /*2ce0*/  IMAD R14, R18, 0x4800, R0 ;  /* 0x00004800120e7824 */ /* 0x000fe200078e0200 */
[----:B------:R-:W-:Y:S01]  /*2cf0*/  BSSY B0, `(.L_x_2664) ;  /* 0x00007a8000007945 */ /* 0x000fe20003800000 */
[----:B------:R-:W-:Y:S01]  /*2d00*/  IMAD R80, R80, R11, R32 ;  /* 0x0000000b50507224 */ /* 0x000fe200078e0220 */
[----:B------:R-:W-:Y:S01]  /*2d10*/  P2R R122, PR, RZ, 0x10 ;  /* 0x00000010ff7a7803 */ /* 0x000fe20000000000 */
[----:B------:R-:W-:Y:S01]  /*2d20*/  IMAD R29, R14, 0x2, R121 ;  /* 0x000000020e1d7824 */ /* 0x000fe200078e0279 */
[----:B------:R-:W-:Y:S01]  /*2d30*/  LEA R28, R28, R121, 0x1 ;  /* 0x000000791c1c7211 */ /* 0x000fe200078e08ff */
        /* <DEDUP_REMOVED lines=55> */
[----:B------:R-:W-:Y:S02]  /*30b0*/  LEA R32, P5, R33, UR4, 0x1 ;  /* 0x0000000421207c11 */ /* 0x000fe4000f8a08ff */
[----:B------:R-:W-:Y:S02]  /*30c0*/  CS2R R70, SRZ ;  /* 0x0000000000467805 */ /* 0x000fe4000001ff00 */
[----:B------:R-:W-:-:S02]  /*30d0*/  IADD3.X R36, R78, R103, RZ, P0, !PT ;  /* 0x000000674e247210 */ /* 0x000fc400007fe4ff */
[----:B------:R-:W-:Y:S02]  /*30e0*/  CS2R R76, SRZ ;  /* 0x00000000004c7805 */ /* 0x000fe4000001ff00 */
[----:B------:R-:W-:Y:S02]  /*30f0*/  LEA.HI.X R33, R33, UR5, R34, 0x1, P5 ;  /* 0x0000000521217c11 */ /* 0x000fe4000a8f0c22 */
[----:B------:R-:W-:Y:S02]  /*3100*/  CS2R R72, SRZ ;  /* 0x0000000000487805 */ /* 0x000fe4000001ff00 */
[C---:B------:R-:W-:Y:S02]  /*3110*/  LEA R34, P5, R35.reuse, UR6, 0x1 ;  /* 0x0000000623227c11 */ /* 0x040fe4000f8a08ff */
[----:B------:R-:W-:Y:S02]  /*3120*/  ISETP.GE.AND P0, PT, R160, R123, PT ;  /* 0x0000007ba000720c */ /* 0x000fe40003f06270 */
[----:B------:R-:W-:-:S02]  /*3130*/  LEA.HI.X R35, R35, UR7, R36, 0x1, P5 ;  /* 0x0000000723237c11 */ /* 0x000fc4000a8f0c24 */
[----:B------:R-:W-:Y:S02]  /*3140*/  ISETP.GE.AND P5, PT, R175, R123, PT ;  /* 0x0000007baf00720c */ /* 0x000fe40003fa6270 */
[----:B------:R-:W-:-:S07]  /*3150*/  CS2R R66, SRZ ;  /* 0x0000000000427805 */ /* 0x000fce000001ff00 */
[----:B------:R0:W5:Y:S04]  /*3160*/  @!P0 LDG.E.64 R74, desc[UR60][R32.64] ;  /* 0x0000003c204a8981 */ /* 0x000168000c1e1b00 */
[----:B------:R0:W5:Y:S01]  /*3170*/  @!P0 LDG.E.64 R76, desc[UR60][R34.64] ;  /* 0x0000003c224c8981 */ /* 0x000162000c1e1b00 */
[----:B------:R-:W-:-:S03]  /*3180*/  ISETP.GE.AND P0, PT, R173, R123, PT ;  /* 0x0000007bad00720c */ /* 0x000fc60003f06270 */
[----:B------:R0:W5:Y:S04]  /*3190*/  @!P5 LDG.E.64 R70, desc[UR60][R32.64+0x20] ;  /* 0x0000203c2046d981 */ /* 0x000168000c1e1b00 */
[----:B------:R0:W5:Y:S01]  /*31a0*/  @!P5 LDG.E.64 R72, desc[UR60][R34.64+0x20] ;  /* 0x0000203c2248d981 */ /* 0x000162000c1e1b00 */
[-C--:B------:R-:W-:Y:S02]  /*31b0*/  ISETP.GE.AND P5, PT, R174, R123.reuse, PT ;  /* 0x0000007bae00720c */ /* 0x080fe40003fa6270 */
[----:B------:R-:W-:Y:S02]  /*31c0*/  CS2R R68, SRZ ;  /* 0x0000000000447805 */ /* 0x000fe4000001ff00 */
[----:B------:R-:W-:Y:S02]  /*31d0*/  CS2R R62, SRZ ;  /* 0x00000000003e7805 */ /* 0x000fe4000001ff00 */
        /* <DEDUP_REMOVED lines=15> */
.L_x_2668:
[----:B------:R-:W-:Y:S05]  /*32d0*/  BSYNC B1 ;  /* 0x0000000000017941 */ /* 0x000fea0003800000 */
.L_x_2667:
        /* <DEDUP_REMOVED lines=55> */
.L_x_2670:
[----:B------:R-:W-:Y:S05]  /*3650*/  BSYNC B1 ;  /* 0x0000000000017941 */ /* 0x000fea0003800000 */
.L_x_2669:
[----:B------:R-:W2:Y:S01]  /*3660*/  LDL R11, [R1+0x30] ;  /* 0x00003000010b7983 */ /* 0x000ea20000100800 */
[----:B0----5:R-:W-:Y:S02]  /*3670*/  IMAD.MOV.U32 R12, RZ, RZ, R54 ;  /* 0x000000ffff0c7224 */ /* 0x021fe400078e0036 */
[----:B------:R-:W-:Y:S02]  /*3680*/  IMAD.MOV.U32 R14, RZ, RZ, R58 ;  /* 0x000000ffff0e7224 */ /* 0x000fe400078e003a */
[----:B------:R-:W-:-:S05]  /*3690*/  IMAD.MOV.U32 R13, RZ, RZ, R59 ;  /* 0x000000ffff0d7224 */ /* 0x000fca00078e003b */
[----:B------:R-:W-:Y:S01]  /*36a0*/  PRMT R153, R13, 0x5410, R14 ;  /* 0x000054100d997816 */ /* 0x000fe2000000000e */
[----:B------:R-:W-:Y:S02]  /*36b0*/  IMAD.MOV.U32 R13, RZ, RZ, R70 ;  /* 0x000000ffff0d7224 */ /* 0x000fe400078e0046 */
[----:B------:R-:W-:-:S05]  /*36c0*/  IMAD.MOV.U32 R14, RZ, RZ, R71 ;  /* 0x000000ffff0e7224 */ /* 0x000fca00078e0047 */
[----:B------:R-:W-:Y:S02]  /*36d0*/  PRMT R158, R13, 0x5410, R14 ;  /* 0x000054100d9e7816 */ /* 0x000fe4000000000e */
[----:B--2---:R-:W-:Y:S02]  /*36e0*/  R2UR UR4, R11 ;  /* 0x000000000b0472ca */ /* 0x004fe400000e0000 */
[----:B------:R-:W-:-:S04]  /*36f0*/  MOV R11, R55 ;  /* 0x00000037000b7202 */ /* 0x000fc80000000f00 */
[----:B------:R-:W-:Y:S01]  /*3700*/  PRMT R151, R12, 0x5410, R11 ;  /* 0x000054100c977816 */ /* 0x000fe2000000000b */
[----:B------:R-:W-:Y:S01]  /*3710*/  IMAD.MOV.U32 R11, RZ, RZ, R63 ;  /* 0x000000ffff0b7224 */ /* 0x000fe200078e003f */
[----:B------:R-:W-:-:S04]  /*3720*/  MOV R12, R62 ;  /* 0x0000003e000c7202 */ /* 0x000fc80000000f00 */
[----:B------:R-:W-:Y:S01]  /*3730*/  PRMT R155, R11, 0x7610, R155 ;  /* 0x000076100b9b7816 */ /* 0x000fe2000000009b */
[----:B------:R-:W-:Y:S01]  /*3740*/  IMAD.MOV.U32 R11, RZ, RZ, R66 ;  /* 0x000000ffff0b7224 */ /* 0x000fe200078e0042 */
[----:B------:R-:W-:Y:S01]  /*3750*/  PRMT R156, R12, 0x7610, R156 ;  /* 0x000076100c9c7816 */ /* 0x000fe2000000009c */
[----:B------:R-:W-:Y:S01]  /*3760*/  UISETP.NE.AND UP0, UPT, UR4, 0x3, UPT ;  /* 0x000000030400788c */ /* 0x000fe2000bf05270 */
[----:B------:R-:W-:-:S04]  /*3770*/  MOV R12, R67 ;  /* 0x00000043000c7202 */ /* 0x000fc80000000f00 */
[----:B------:R-:W-:Y:S01]  /*3780*/  PRMT R157, R12, 0x5410, R11 ;  /* 0x000054100c9d7816 */ /* 0x000fe2000000000b */
[----:B------:R-:W-:Y:S01]  /*3790*/  IMAD.MOV.U32 R12, RZ, RZ, R75 ;  /* 0x000000ffff0c7224 */ /* 0x000fe200078e004b */
[----:B------:R-:W-:Y:S02]  /*37a0*/  MOV R11, R74 ;  /* 0x0000004a000b7202 */ /* 0x000fe40000000f00 */
[----:B------:R-:W-:Y:S02]  /*37b0*/  PLOP3.LUT P0, PT, PT, PT, UP0, 0x80, 0x0 ;  /* 0x000000000000781c */ /* 0x000fe40003f0f008 */
        /* <DEDUP_REMOVED lines=11> */
[----:B------:R-:W-:Y:S02]  /*3870*/  PRMT R156, R156, 0x5410, R12 ;  /* 0x000054109c9c7816 */ /* 0x000fe4000000000c */
        /* <DEDUP_REMOVED lines=49> */
.L_x_2671:
[----:B------:R-:W-:Y:S01]  /*3b90*/  IMAD R84, R18, 0x8, R2 ;  /* 0x0000000812547824 */ /* 0x000fe200078e0202 */
[----:B------:R-:W-:Y:S01]  /*3ba0*/  SHF.L.U32 R85, R171, 0x1f, RZ ;  /* 0x0000001fab557819 */ /* 0x000fe200000006ff */
[----:B------:R-:W-:Y:S03]  /*3bb0*/  BSSY B1, `(.L_x_2672) ;  /* 0x0000003000017945 */ /* 0x000fe60003800000 */
[----:B------:R-:W0:Y:S02]  /*3bc0*/  SYNCS.PHASECHK.TRANS64.TRYWAIT P6, [R84+URZ+0x2a890], R85 ;  /* 0x02a89055540075a7 */ /* 0x000e2400080c017f */
[----:B0-----:R-:W-:Y:S05]  /*3bd0*/  @!P6 BRA `(.L_x_2673) ;  /* 0x0000021c002ce947 */ /* 0x001fea0003800000 */
.L_x_3023:
[----:B------:R-:W-:Y:S05]  /*3be0*/  BSYNC B1 ;  /* 0x0000000000017941 */ /* 0x000fea0003800000 */
.L_x_2672:
[----:B------:R-:W-:-:S03]  /*3bf0*/  UMOV UR4, 0xffffffff ;  /* 0xffffffff00047882 */ /* 0x000fc60000000000 */
[----:B------:R-:W-:Y:S05]  /*3c00*/  BRA.DIV UR4, `(.L_x_2674) ;  /* 0x0000021e04347947 */ /* 0x000fea000b800000 */
[----:B------:R1:W2:Y:S04]  /*3c10*/  SHFL.IDX PT, R78, R118, RZ, 0x1c1f ;  /* 0x001c1fff764e7589 */ /* 0x0002a800000e0000 */
[----:B------:R1:W3:Y:S02]  /*3c20*/  SHFL.IDX PT, R11, R119, RZ, 0x1c1f ;  /* 0x001c1fff770b7589 */ /* 0x0002e400000e0000 */
.L_x_3027:
        /* <DEDUP_REMOVED lines=10> */
[----:B------:R-:W-:Y:S02]  /*3cd0*/  SHF.R.U32.HI R74, RZ, 0x10, R75 ;  /* 0x00000010ff4a7819 */ /* 0x000fe4000001164b */
[--C-:B------:R-:W-:Y:S01]  /*3ce0*/  SHF.R.U64 R145, R76, 0x10, R77.reuse ;  /* 0x000000104c917819 */ /* 0x100fe2000000124d */
[----:B------:R-:W-:Y:S01]  /*3cf0*/  HADD2.F32 R144, -RZ, R144.H0_H0 ;  /* 0x20000090ff907230 */ /* 0x000fe20000004100 */
[----:B0-----:R-:W-:Y:S02]  /*3d00*/  MOV R75, R13 ;  /* 0x0000000d004b7202 */ /* 0x001fe40000000f00 */
[----:B------:R-:W-:Y:S01]  /*3d10*/  SHF.R.U32.HI R76, RZ, 0x10, R77 ;  /* 0x00000010ff4c7819 */ /* 0x000fe2000001164d */
[----:B------:R-:W-:Y:S02]  /*3d20*/  HADD2.F32 R13, -RZ, R145.H0_H0 ;  /* 0x20000091ff0d7230 */ /* 0x000fe40000004100 */
[----:B------:R-:W-:-:S02]  /*3d30*/  HADD2.F32 R77, -RZ, R75.H1_H1 ;  /* 0x3000004bff4d7230 */ /* 0x000fc40000004100 */
        /* <DEDUP_REMOVED lines=35> */
.L_x_2680:
[----:B------:R-:W-:Y:S05]  /*3f70*/  BSYNC B3 ;  /* 0x0000000000037941 */ /* 0x000fea0003800000 */
.L_x_2679:
[----:B---3--:R-:W-:-:S04]  /*3f80*/  LEA R74, P4, R16, R11, 0x1 ;  /* 0x0000000b104a7211 */ /* 0x008fc800078808ff */
[----:B--2---:R-:W-:-:S05]  /*3f90*/  LEA.HI.X R75, R16, R78, R17, 0x1, P4 ;  /* 0x0000004e104b7211 */ /* 0x004fca00020f0c11 */
[----:B0-----:R4:W-:Y:S04]  /*3fa0*/  ST.E.128 desc[UR60][R74.64], R12 ;  /* 0x0000000c4a007985 */ /* 0x0019e8000c101d3c */
.L_x_2678:
[----:B------:R-:W-:Y:S05]  /*3fb0*/  BSYNC B2 ;  /* 0x0000000000027941 */ /* 0x000fea0003800000 */
.L_x_2677:
        /* <DEDUP_REMOVED lines=50> */
.L_x_2684:
[----:B------:R-:W-:Y:S05]  /*42e0*/  BSYNC B3 ;  /* 0x0000000000037941 */ /* 0x000fea0003800000 */
.L_x_2683:
[----:B------:R-:W-:Y:S01]  /*42f0*/  SHF.L.U32 R72, R166, 0x3, RZ ;  /* 0x00000003a6487819 */ /* 0x000fe200000006ff */
[----:B---3--:R-:W-:Y:S02]  /*4300*/  IMAD.MOV.U32 R70, RZ, RZ, R11 ;  /* 0x000000ffff467224 */ /* 0x008fe400078e000b */
[----:B--2---:R-:W-:Y:S02]  /*4310*/  IMAD.MOV.U32 R71, RZ, RZ, R78 ;  /* 0x000000ffff477224 */ /* 0x004fe400078e004e */
[----:B------:R-:W-:-:S05]  /*4320*/  IMAD.WIDE R70, R72, 0x2, R70 ;  /* 0x0000000248467825 */ /* 0x000fca00078e0246 */
[----:B0-----:R0:W-:Y:S02]  /*4330*/  ST.E.128 desc[UR60][R70.64], R12 ;  /* 0x0000000c46007985 */ /* 0x0011e4000c101d3c */
.L_x_2682:
[----:B------:R-:W-:Y:S05]  /*4340*/  BSYNC B2 ;  /* 0x0000000000027941 */ /* 0x000fea0003800000 */
.L_x_2681:
        /* <DEDUP_REMOVED lines=8> */
[----:B------:R-:W-:Y:S02]  /*43d0*/  SHF.R.U32.HI R66, RZ, 0x10, R67 ;  /* 0x00000010ff427819 */ /* 0x000fe40000011643 */
[--C-:B------:R-:W-:Y:S01]  /*43e0*/  SHF.R.U64 R71, R68, 0x10, R69.reuse ;  /* 0x0000001044477819 */ /* 0x100fe20000001245 */
[----:B------:R-:W-:Y:S01]  /*43f0*/  HADD2.F32 R70, -RZ, R70.H0_H0 ;  /* 0x20000046ff467230 */ /* 0x000fe20000004100 */
[----:B----4-:R-:W-:Y:S02]  /*4400*/  MOV R67, R13 ;  /* 0x0000000d00437202 */ /* 0x010fe40000000f00 */
        /* <DEDUP_REMOVED lines=38> */
.L_x_2688:
[----:B------:R-:W-:Y:S05]  /*4670*/  BSYNC B3 ;  /* 0x0000000000037941 */ /* 0x000fea0003800000 */
.L_x_2687:
[----:B------:R-:W-:Y:S01]  /*4680*/  SHF.L.U32 R68, R167, 0x3, RZ ;  /* 0x00000003a7447819 */ /* 0x000fe200000006ff */
[----:B---3--:R-:W-:Y:S02]  /*4690*/  IMAD.MOV.U32 R66, RZ, RZ, R11 ;  /* 0x000000ffff427224 */ /* 0x008fe400078e000b */
[----:B--2---:R-:W-:Y:S02]  /*46a0*/  IMAD.MOV.U32 R67, RZ, RZ, R78 ;  /* 0x000000ffff437224 */ /* 0x004fe400078e004e */
[----:B------:R-:W-:-:S05]  /*46b0*/  IMAD.WIDE R66, R68, 0x2, R66 ;  /* 0x0000000244427825 */ /* 0x000fca00078e0242 */
[----:B----4-:R0:W-:Y:S02]  /*46c0*/  ST.E.128 desc[UR60][R66.64], R12 ;  /* 0x0000000c42007985 */ /* 0x0101e4000c101d3c */
.L_x_2686:
[----:B------:R-:W-:Y:S05]  /*46d0*/  BSYNC B2 ;  /* 0x0000000000027941 */ /* 0x000fea0003800000 */
.L_x_2685:
        /* <DEDUP_REMOVED lines=50> */
.L_x_2692:
[----:B------:R-:W-:Y:S05]  /*4a00*/  BSYNC B3 ;  /* 0x0000000000037941 */ /* 0x000fea0003800000 */
.L_x_2691:
[----:B---3--:R-:W-:-:S04]  /*4a10*/  LEA R62, P4, R19, R11, 0x1 ;  /* 0x0000000b133e7211 */ /* 0x008fc800078808ff */
[----:B--2---:R-:W-:-:S05]  /*4a20*/  LEA.HI.X R63, R19, R78, R169, 0x1, P4 ;  /* 0x0000004e133f7211 */ /* 0x004fca00020f0ca9 */
[----:B----4-:R0:W-:Y:S04]  /*4a30*/  ST.E.128 desc[UR60][R62.64], R12 ;  /* 0x0000000c3e007985 */ /* 0x0101e8000c101d3c */
.L_x_2690:
[----:B------:R-:W-:Y:S05]  /*4a40*/  BSYNC B2 ;  /* 0x0000000000027941 */ /* 0x000fea0003800000 */
.L_x_2689:
        /* <DEDUP_REMOVED lines=9> */
[----:B----4-:R-:W-:Y:S01]  /*4ae0*/  MOV R61, R13 ;  /* 0x0000000d003d7202 */ /* 0x010fe20000000f00 */
[----:B------:R-:W-:Y:S01]  /*4af0*/  HADD2.F32 R62, -RZ, R62.H0_H0 ;  /* 0x2000003eff3e7230 */ /* 0x000fe20000004100 */
[--C-:B------:R-:W-:Y:S01]  /*4b00*/  SHF.R.U64 R58, R58, 0x10, R59.reuse ;  /* 0x000000103a3a7819 */ /* 0x100fe2000000123b */
[----:B------:R-:W-:Y:S01]  /*4b10*/  HADD2.F32 R60, -RZ, R60.H0_H0 ;  /* 0x2000003cff3c7230 */ /* 0x000fe20000004100 */
[----:B------:R-:W-:Y:S01]  /*4b20*/  SHF.R.U32.HI R59, RZ, 0x10, R59 ;  /* 0x00000010ff3b7819 */ /* 0x000fe2000001163b */
[--C-:B------:R-:W-:Y:S02]  /*4b30*/  HADD2.F32 R13, -RZ, R61.reuse.H1_H1 ;  /* 0x3000003dff0d7230 */ /* 0x100fe40000004100 */
[----:B------:R-:W-:-:S02]  /*4b40*/  HADD2.F32 R61, -RZ, R61.H0_H0 ;  /* 0x2000003dff3d7230 */ /* 0x000fc40000004100 */
[----:B------:R-:W-:Y:S02]  /*4b50*/  HADD2.F32 R58, -RZ, R58.H0_H0 ;  /* 0x2000003aff3a7230 */ /* 0x000fe40000004100 */
[-C--:B------:R-:W-:Y:S01]  /*4b60*/  FMUL.FTZ R63, R13, R62.reuse ;  /* 0x0000003e0d3f7220 */ /* 0x080fe20000410000 */
[----:B------:R-:W-:Y:S02]  /*4b70*/  HADD2.F32 R59, -RZ, R59.H0_H0 ;  /* 0x2000003bff3b7230 */ /* 0x000fe40000004100 */
[C---:B------:R-:W-:Y:S01]  /*4b80*/  FMUL.FTZ R62, R61.reuse, R62 ;  /* 0x0000003e3d3e7220 */ /* 0x040fe20000410000 */
[----:B------:R-:W-:-:S03]  /*4b90*/  FFMA.FTZ R63, R61, R58, -R63 ;  /* 0x0000003a3d3f7223 */ /* 0x000fc6000001083f */
[----:B------:R-:W-:Y:S01]  /*4ba0*/  FFMA.FTZ R62, R13, R58, R62 ;  /* 0x0000003a0d3e7223 */ /* 0x000fe2000001003e */
[--C-:B------:R-:W-:Y:S02]  /*4bb0*/  HADD2.F32 R13, -RZ, R15.reuse.H1_H1 ;  /* 0x3000000fff0d7230 */ /* 0x100fe40000004100 */
[----:B------:R-:W-:Y:S02]  /*4bc0*/  HADD2.F32 R15, -RZ, R15.H0_H0 ;  /* 0x2000000fff0f7230 */ /* 0x000fe40000004100 */
[----:B------:R-:W-:Y:S01]  /*4bd0*/  F2FP.F16.F32.PACK_AB R62, R62, R63 ;  /* 0x0000003f3e3e723e */ /* 0x000fe200000000ff */
[-C--:B------:R-:W-:Y:S02]  /*4be0*/  FMUL.FTZ R58, R13, R60.reuse ;  /* 0x0000003c0d3a7220 */ /* 0x080fe40000410000 */
[C---:B------:R-:W-:Y:S02]  /*4bf0*/  FMUL.FTZ R60, R15.reuse, R60 ;  /* 0x0000003c0f3c7220 */ /* 0x040fe40000410000 */
[----:B------:R-:W-:Y:S01]  /*4c00*/  FFMA.FTZ R58, R15, R59, -R58 ;  /* 0x0000003b0f3a7223 */ /* 0x000fe2000001083a */
[----:B------:R-:W-:-:S02]  /*4c10*/  HADD2.F32 R15, -RZ, R154.H1_H1 ;  /* 0x3000009aff0f7230 */ /* 0x000fc40000004100 */
[----:B------:R-:W-:Y:S01]  /*4c20*/  FFMA.FTZ R60, R13, R59, R60 ;  /* 0x0000003b0d3c7223 */ /* 0x000fe2000001003c */
[--C-:B------:R-:W-:Y:S02]  /*4c30*/  HADD2.F32 R13, -RZ, R12.reuse.H0_H0 ;  /* 0x2000000cff0d7230 */ /* 0x100fe40000004100 */
[----:B------:R-:W-:Y:S02]  /*4c40*/  HADD2.F32 R12, -RZ, R12.H1_H1 ;  /* 0x3000000cff0c7230 */ /* 0x000fe40000004100 */
[--C-:B------:R-:W-:Y:S01]  /*4c50*/  HADD2.F32 R59, -RZ, R153.reuse.H1_H1 ;  /* 0x30000099ff3b7230 */ /* 0x100fe20000004100 */
[----:B------:R-:W-:Y:S01]  /*4c60*/  F2FP.F16.F32.PACK_AB R58, R60, R58 ;  /* 0x0000003a3c3a723e */ /* 0x000fe200000000ff */
[----:B------:R-:W-:Y:S02]  /*4c70*/  HADD2.F32 R154, -RZ, R154.H0_H0 ;  /* 0x2000009aff9a7230 */ /* 0x000fe40000004100 */
[-C--:B------:R-:W-:Y:S01]  /*4c80*/  FMUL.FTZ R61, R12, R15.reuse ;  /* 0x0000000f0c3d7220 */ /* 0x080fe20000410000 */
[----:B------:R-:W-:Y:S01]  /*4c90*/  FMUL.FTZ R15, R13, R15 ;  /* 0x0000000f0d0f7220 */ /* 0x000fe20000410000 */
[----:B------:R-:W-:-:S02]  /*4ca0*/  HADD2.F32 R153, -RZ, R153.H0_H0 ;  /* 0x20000099ff997230 */ /* 0x000fc40000004100 */
        /* <DEDUP_REMOVED lines=11> */
[----:B------:R-:W-:Y:S01]  /*4d60*/  F2FP.F16.F32.PACK_AB R154, R154, R13 ;  /* 0x0000000d9a9a723e */ /* 0x000fe200000000ff */
[----:B------:R-:W-:-:S03]  /*4d70*/  IMAD.MOV.U32 R13, RZ, RZ, R62 ;  /* 0x000000ffff0d7224 */ /* 0x000fc600078e003e */
[----:B------:R-:W-:-:S07]  /*4d80*/  MOV R14, R154 ;  /* 0x0000009a000e7202 */ /* 0x000fce0000000f00 */
.L_x_2696:
[----:B------:R-:W-:Y:S05]  /*4d90*/  BSYNC B3 ;  /* 0x0000000000037941 */ /* 0x000fea0003800000 */
.L_x_2695:
[----:B---3--:R-:W-:-:S04]  /*4da0*/  LEA R58, P4, R22, R11, 0x1 ;  /* 0x0000000b163a7211 */ /* 0x008fc800078808ff */
[----:B--2---:R-:W-:-:S05]  /*4db0*/  LEA.HI.X R59, R22, R78, R180, 0x1, P4 ;  /* 0x0000004e163b7211 */ /* 0x004fca00020f0cb4 */
[----:B----4-:R0:W-:Y:S04]  /*4dc0*/  ST.E.128 desc[UR60][R58.64], R12 ;  /* 0x0000000c3a007985 */ /* 0x0101e8000c101d3c */
.L_x_2694:
[----:B------:R-:W-:Y:S05]  /*4dd0*/  BSYNC B2 ;  /* 0x0000000000027941 */ /* 0x000fea0003800000 */
.L_x_2693:
[----:B------:R-:W-:-:S13]  /*4de0*/  ISETP.NE.AND P4, PT, R26, RZ, PT ;  /* 0x000000ff1a00720c */ /* 0x000fda0003f85270 */
        /* <DEDUP_REMOVED lines=45> */
[----:B------:R-:W-:Y:S02]  /*50c0*/  MOV R12, R15 ;  /* 0x0000000f000c7202 */ /* 0x000fe40000000f00 */
[----:B------:R-:W-:Y:S02]  /*50d0*/  MOV R15, R55 ;  /* 0x00000037000f7202 */ /* 0x000fe40000000f00 */
[----:B------:R-:W-:Y:S01]  /*50e0*/  F2FP.F16.F32.PACK_AB R152, R152, R13 ;  /* 0x0000000d9898723e */ /* 0x000fe200000000ff */
[----:B------:R-:W-:-:S04]  /*50f0*/  IMAD.MOV.U32 R13, RZ, RZ, R58 ;  /* 0x000000ffff0d7224 */ /* 0x000fc800078e003a */
[----:B------:R-:W-:-:S07]  /*5100*/  IMAD.MOV.U32 R14, RZ, RZ, R152 ;  /* 0x000000ffff0e7224 */ /* 0x000fce00078e0098 */
.L_x_2698:
[----:B------:R-:W-:Y:S05]  /*5110*/  BSYNC B2 ;  /* 0x0000000000027941 */ /* 0x000fea0003800000 */
.L_x_2697:
[----:B---3--:R-:W-:-:S04]  /*5120*/  LEA R54, P4, R23, R11, 0x1 ;  /* 0x0000000b17367211 */ /* 0x008fc800078808ff */
[----:B--2---:R-:W-:-:S05]  /*5130*/  LEA.HI.X R55, R23, R78, R179, 0x1, P4 ;  /* 0x0000004e17377211 */ /* 0x004fca00020f0cb3 */
[----:B----4-:R0:W-:Y:S04]  /*5140*/  ST.E.128 desc[UR60][R54.64], R12 ;  /* 0x0000000c36007985 */ /* 0x0101e8000c101d3c */
.L_x_2676:
[----:B------:R-:W-:Y:S05]  /*5150*/  BSYNC B1 ;  /* 0x0000000000017941 */ /* 0x000fea0003800000 */
.L_x_2675:
[----:B------:R-:W-:-:S03]  /*5160*/  UMOV UR4, 0xffffffff ;  /* 0xffffffff00047882 */ /* 0x000fc60000000000 */
[----:B------:R-:W-:Y:S05]  /*5170*/  BRA.DIV UR4, `(.L_x_2699) ;  /* 0x0000020a04247947 */ /* 0x000fea000b800000 */
[----:B-1----:R-:W1:Y:S04]  /*5180*/  SHFL.IDX PT, R118, R118, 0x1, 0x1c1f ;  /* 0x003c1f0076767f89 */ /* 0x002e6800000e0000 */
[----:B------:R-:W0:Y:S02]  /*5190*/  SHFL.IDX PT, R119, R119, 0x1, 0x1c1f ;  /* 0x003c1f0077777f89 */ /* 0x000e2400000e0000 */
.L_x_3031:
        /* <DEDUP_REMOVED lines=23> */
[----:B------:R-:W-:Y:S01]  /*5310*/  IMAD.MOV.U32 R11, RZ, RZ, R15 ;  /* 0x000000ffff0b7224 */ /* 0x000fe200078e000f */
[----:B------:R-:W-:Y:S01]  /*5320*/  MOV R13, R12 ;  /* 0x0000000c000d7202 */ /* 0x000fe20000000f00 */
        /* <DEDUP_REMOVED lines=13> */
[-C--:B------:R-:W-:Y:S01]  /*5400*/  FMUL.FTZ R53, R15, R11.reuse ;  /* 0x0000000b0f357220 */ /* 0x080fe20000410000 */
        /* <DEDUP_REMOVED lines=13> */
[----:B------:R-:W-:Y:S02]  /*54e0*/  IMAD.MOV.U32 R12, RZ, RZ, R11 ;  /* 0x000000ffff0c7224 */ /* 0x000fe400078e000b */
[----:B------:R-:W-:Y:S02]  /*54f0*/  IMAD.MOV.U32 R13, RZ, RZ, R52 ;  /* 0x000000ffff0d7224 */ /* 0x000fe400078e0034 */
[----:B------:R-:W-:-:S04]  /*5500*/  F2FP.F16.F32.PACK_AB R15, R150, R15 ;  /* 0x0000000f960f723e */ /* 0x000fc800000000ff */
[----:B------:R-:W-:Y:S01]  /*5510*/  MOV R14, R15 ;  /* 0x0000000f000e7202 */ /* 0x000fe20000000f00 */
[----:B------:R-:W-:-:S07]  /*5520*/  IMAD.MOV.U32 R15, RZ, RZ, R51 ;  /* 0x000000ffff0f7224 */ /* 0x000fce00078e0033 */
.L_x_2704:
[----:B------:R-:W-:Y:S05]  /*5530*/  BSYNC B2 ;  /* 0x0000000000027941 */ /* 0x000fea0003800000 */
.L_x_2703:
[----:B----4-:R0:W-:Y:S02]  /*5540*/  ST.E.128 desc[UR60][R54.64], R12 ;  /* 0x0000000c36007985 */ /* 0x0101e4000c101d3c */
.L_x_2702:
[----:B------:R-:W-:Y:S05]  /*5550*/  BSYNC B1 ;  /* 0x0000000000017941 */ /* 0x000fea0003800000 */
.L_x_2701:
[----:B------:R-:W-:Y:S01]  /*5560*/  ISETP.NE.AND P4, PT, R20, RZ, PT ;  /* 0x000000ff1400720c */ /* 0x000fe20003f85270 */
[----:B------:R-:W-:-:S12]  /*5570*/  BSSY B1, `(.L_x_2705) ;  /* 0x0000035000017945 */ /* 0x000fd80003800000 */
[----:B------:R-:W-:Y:S05]  /*5580*/  @!P4 BRA `(.L_x_2706) ;  /* 0x0000000000ccc947 */ /* 0x000fea0003800000 */
[----:B0---4-:R0:W4:Y:S01]  /*5590*/  LDS.128 R12, [R28+0x2000] ;  /* 0x002000001c0c7984 */ /* 0x0111220000000c00 */
[----:B------:R-:W-:Y:S01]  /*55a0*/  ISETP.GE.AND P4, PT, R175, R123, PT ;  /* 0x0000007baf00720c */ /* 0x000fe20003f86270 */
[----:B---3--:R-:W-:Y:S01]  /*55b0*/  IMAD.SHL.U32 R11, R166, 0x8, RZ ;  /* 0x00000008a60b7824 */ /* 0x008fe200078e00ff */
[----:B------:R-:W-:Y:S01]  /*55c0*/  MOV R50, R119 ;  /* 0x0000007700327202 */ /* 0x000fe20000000f00 */
[----:B-1----:R-:W-:Y:S01]  /*55d0*/  IMAD.MOV.U32 R51, RZ, RZ, R118 ;  /* 0x000000ffff337224 */ /* 0x002fe200078e0076 */
        /* <DEDUP_REMOVED lines=24> */
[----:B------:R-:W-:Y:S01]  /*5760*/  HADD2.F32 R13, -RZ, R148.H0_H0 ;  /* 0x20000094ff0d7230 */ /* 0x000fe20000004100 */
        /* <DEDUP_REMOVED lines=19> */
.L_x_2708:
[----:B------:R-:W-:Y:S05]  /*58a0*/  BSYNC B2 ;  /* 0x0000000000027941 */ /* 0x000fea0003800000 */
.L_x_2707:
[----:B----4-:R0:W-:Y:S02]  /*58b0*/  ST.E.128 desc[UR60][R50.64], R12 ;  /* 0x0000000c32007985 */ /* 0x0101e4000c101d3c */
.L_x_2706:
[----:B------:R-:W-:Y:S05]  /*58c0*/  BSYNC B1 ;  /* 0x0000000000017941 */ /* 0x000fea0003800000 */
.L_x_2705:
        /* <DEDUP_REMOVED lines=16> */
[--C-:B------:R-:W-:Y:S01]  /*59d0*/  HADD2.F32 R13, -RZ, R15.reuse.H1_H1 ;  /* 0x3000000fff0d7230 */ /* 0x100fe20000004100 */
        /* <DEDUP_REMOVED lines=9> */
[C---:B------:R-:W-:Y:S01]  /*5a70*/  FMUL.FTZ R44, R15.reuse, R44 ;  /* 0x0000002c0f2c7220 */ /* 0x040fe20000410000 */
[-C--:B------:R-:W-:Y:S01]  /*5a80*/  FFMA.FTZ R45, R50, R11.reuse, -R45 ;  /* 0x0000000b322d7223 */ /* 0x080fe2000001082d */
[-C--:B------:R-:W-:Y:S01]  /*5a90*/  FFMA.FTZ R52, R15, R42.reuse, -R52 ;  /* 0x0000002a0f347223 */ /* 0x080fe20000010834 */
[----:B------:R-:W-:Y:S01]  /*5aa0*/  FFMA.FTZ R48, R48, R11, R43 ;  /* 0x0000000b30307223 */ /* 0x000fe2000001002b */
        /* <DEDUP_REMOVED lines=23> */
.L_x_2712:
[----:B------:R-:W-:Y:S05]  /*5c20*/  BSYNC B2 ;  /* 0x0000000000027941 */ /* 0x000fea0003800000 */
.L_x_2711:
[----:B----4-:R0:W-:Y:S02]  /*5c30*/  ST.E.128 desc[UR60][R46.64], R12 ;  /* 0x0000000c2e007985 */ /* 0x0101e4000c101d3c */
.L_x_2710:
[----:B------:R-:W-:Y:S05]  /*5c40*/  BSYNC B1 ;  /* 0x0000000000017941 */ /* 0x000fea0003800000 */
.L_x_2709:
        /* <DEDUP_REMOVED lines=9> */
[----:B------:R-:W-:Y:S02]  /*5ce0*/  SHF.R.U64 R38, R38, 0x10, R39 ;  /* 0x0000001026267819 */ /* 0x000fe40000001227 */
[--C-:B---3--:R-:W-:Y:S01]  /*5cf0*/  SHF.R.U64 R11, R40, 0x10, R41.reuse ;  /* 0x00000010280b7819 */ /* 0x108fe20000001229 */
[----:B----4-:R-:W-:Y:S01]  /*5d00*/  HADD2.F32 R40, -RZ, R15.H1_H1 ;  /* 0x3000000fff287230 */ /* 0x010fe20000004100 */
[----:B------:R-:W-:Y:S02]  /*5d10*/  SHF.R.U32.HI R44, RZ, 0x10, R41 ;  /* 0x00000010ff2c7819 */ /* 0x000fe40000011629 */
[----:B------:R-:W-:Y:S01]  /*5d20*/  SHF.R.U32.HI R45, RZ, 0x10, R39 ;  /* 0x00000010ff2d7819 */ /* 0x000fe20000011627 */
[----:B------:R-:W-:Y:S02]  /*5d30*/  HADD2.F32 R39, -RZ, R38.H0_H0 ;  /* 0x20000026ff277230 */ /* 0x000fe40000004100 */
[----:B------:R-:W-:Y:S02]  /*5d40*/  HADD2.F32 R41, -RZ, R11.H0_H0 ;  /* 0x2000000bff297230 */ /* 0x000fe40000004100 */
[----:B------:R-:W-:-:S02]  /*5d50*/  HADD2.F32 R38, -RZ, R13.H1_H1 ;  /* 0x3000000dff267230 */ /* 0x000fc40000004100 */
[----:B------:R-:W-:Y:S02]  /*5d60*/  HADD2.F32 R11, -RZ, R13.H0_H0 ;  /* 0x2000000dff0b7230 */ /* 0x000fe40000004100 */
[----:B------:R-:W-:Y:S02]  /*5d70*/  HADD2.F32 R44, -RZ, R44.H0_H0 ;  /* 0x2000002cff2c7230 */ /* 0x000fe40000004100 */
[-C--:B------:R-:W-:Y:S01]  /*5d80*/  FMUL.FTZ R46, R38, R41.reuse ;  /* 0x00000029262e7220 */ /* 0x080fe20000410000 */
[----:B------:R-:W-:Y:S02]  /*5d90*/  HADD2.F32 R13, -RZ, R15.H0_H0 ;  /* 0x2000000fff0d7230 */ /* 0x000fe40000004100 */
[C---:B------:R-:W-:Y:S01]  /*5da0*/  FMUL.FTZ R41, R11.reuse, R41 ;  /* 0x000000290b297220 */ /* 0x040fe20000410000 */
[----:B------:R-:W-:Y:S02]  /*5db0*/  HADD2.F32 R15, -RZ, R45.H0_H0 ;  /* 0x2000002dff0f7230 */ /* 0x000fe40000004100 */
[-C--:B------:R-:W-:Y:S01]  /*5dc0*/  FMUL.FTZ R48, R40, R44.reuse ;  /* 0x0000002c28307220 */ /* 0x080fe20000410000 */
[-C--:B------:R-:W-:Y:S01]  /*5dd0*/  FFMA.FTZ R11, R11, R39.reuse, -R46 ;  /* 0x000000270b0b7223 */ /* 0x080fe2000001082e */
[C---:B------:R-:W-:Y:S01]  /*5de0*/  FMUL.FTZ R45, R13.reuse, R44 ;  /* 0x0000002c0d2d7220 */ /* 0x040fe20000410000 */
[----:B------:R-:W-:Y:S01]  /*5df0*/  FFMA.FTZ R38, R38, R39, R41 ;  /* 0x0000002726267223 */ /* 0x000fe20000010029 */
[----:B------:R-:W-:Y:S01]  /*5e00*/  FFMA.FTZ R13, R13, R15, -R48 ;  /* 0x0000000f0d0d7223 */ /* 0x000fe20000010830 */
[----:B------:R-:W-:-:S02]  /*5e10*/  HADD2.F32 R44, -RZ, R141.H0_H0 ;  /* 0x2000008dff2c7230 */ /* 0x000fc40000004100 */
[----:B------:R-:W-:Y:S01]  /*5e20*/  FFMA.FTZ R40, R40, R15, R45 ;  /* 0x0000000f28287223 */ /* 0x000fe2000001002d */
[----:B------:R-:W-:Y:S01]  /*5e30*/  HADD2.F32 R15, -RZ, R12.H1_H1 ;  /* 0x3000000cff0f7230 */ /* 0x000fe20000004100 */
[----:B------:R-:W-:Y:S01]  /*5e40*/  F2FP.F16.F32.PACK_AB R11, R38, R11 ;  /* 0x0000000b260b723e */ /* 0x000fe200000000ff */
[----:B------:R-:W-:Y:S02]  /*5e50*/  HADD2.F32 R39, -RZ, R14.H1_H1 ;  /* 0x3000000eff277230 */ /* 0x000fe40000004100 */
[----:B------:R-:W-:Y:S02]  /*5e60*/  HADD2.F32 R141, -RZ, R141.H1_H1 ;  /* 0x3000008dff8d7230 */ /* 0x000fe40000004100 */
[----:B------:R-:W-:Y:S01]  /*5e70*/  FMUL.FTZ R45, R15, R44 ;  /* 0x0000002c0f2d7220 */ /* 0x000fe20000410000 */
[----:B------:R-:W-:Y:S02]  /*5e80*/  HADD2.F32 R12, -RZ, R12.H0_H0 ;  /* 0x2000000cff0c7230 */ /* 0x000fe40000004100 */
[----:B------:R-:W-:-:S02]  /*5e90*/  HADD2.F32 R14, -RZ, R14.H0_H0 ;  /* 0x2000000eff0e7230 */ /* 0x000fc40000004100 */
[-C--:B------:R-:W-:Y:S01]  /*5ea0*/  FMUL.FTZ R47, R39, R141.reuse ;  /* 0x0000008d272f7220 */ /* 0x080fe20000410000 */
        /* <DEDUP_REMOVED lines=11> */
[----:B------:R-:W-:-:S07]  /*5f60*/  F2FP.F16.F32.PACK_AB R14, R46, R47 ;  /* 0x0000002f2e0e723e */ /* 0x000fce00000000ff */
.L_x_2716:
[----:B------:R-:W-:Y:S05]  /*5f70*/  BSYNC B2 ;  /* 0x0000000000027941 */ /* 0x000fea0003800000 */
.L_x_2715:
[----:B----4-:R0:W-:Y:S02]  /*5f80*/  ST.E.128 desc[UR60][R42.64], R12 ;  /* 0x0000000c2a007985 */ /* 0x0101e4000c101d3c */
.L_x_2714:
[----:B------:R-:W-:Y:S05]  /*5f90*/  BSYNC B1 ;  /* 0x0000000000017941 */ /* 0x000fea0003800000 */
.L_x_2713:
        /* <DEDUP_REMOVED lines=49> */
.L_x_2720:
[----:B------:R-:W-:Y:S05]  /*62b0*/  BSYNC B2 ;  /* 0x0000000000027941 */ /* 0x000fea0003800000 */
.L_x_2719:
[----:B----4-:R0:W-:Y:S02]  /*62c0*/  ST.E.128 desc[UR60][R38.64], R12 ;  /* 0x0000000c26007985 */ /* 0x0101e4000c101d3c */
.L_x_2718:
[----:B------:R-:W-:Y:S05]  /*62d0*/  BSYNC B1 ;  /* 0x0000000000017941 */ /* 0x000fea0003800000 */
.L_x_2717:
        /* <DEDUP_REMOVED lines=48> */
.L_x_2722:
[----:B------:R-:W-:Y:S05]  /*65e0*/  BSYNC B1 ;  /* 0x0000000000017941 */ /* 0x000fea0003800000 */
.L_x_2721:
[----:B----4-:R0:W-:Y:S01]  /*65f0*/  ST.E.128 desc[UR60][R34.64], R12 ;  /* 0x0000000c22007985 */ /* 0x0101e2000c101d3c */
[----:B------:R-:W-:Y:S05]  /*6600*/  BRA `(.L_x_2700) ;  /* 0x0000004000587947 */ /* 0x000fea0003800000 */
.L_x_2666:
        /* <DEDUP_REMOVED lines=20> */
[----:B------:R-:W-:Y:S02]  /*6750*/  IADD3.X R30, R11, R102, RZ, P0, !PT ;  /* 0x000000660b1e7210 */ /* 0x000fe400007fe4ff */
[----:B------:R-:W-:Y:S02]  /*6760*/  CS2R R36, SRZ ;  /* 0x0000000000247805 */ /* 0x000fe4000001ff00 */
[----:B------:R-:W-:-:S02]  /*6770*/  LEA R52, P0, R29, UR4, 0x1 ;  /* 0x000000041d347c11 */ /* 0x000fc4000f8008ff */
[----:B------:R-:W-:Y:S02]  /*6780*/  CS2R R50, SRZ ;  /* 0x0000000000327805 */ /* 0x000fe4000001ff00 */
        /* <DEDUP_REMOVED lines=23> */
.L_x_2724:
[----:B------:R-:W-:Y:S05]  /*6900*/  BSYNC B1 ;  /* 0x0000000000017941 */ /* 0x000fea0003800000 */
.L_x_2723:
        /* <DEDUP_REMOVED lines=47> */
.L_x_2726:
[----:B------:R-:W-:Y:S05]  /*6c00*/  BSYNC B1 ;  /* 0x0000000000017941 */ /* 0x000fea0003800000 */
.L_x_2725:
[----:B------:R-:W2:Y:S01]  /*6c10*/  LDL R11, [R1+0x30] ;  /* 0x00003000010b7983 */ /* 0x000ea20000100800 */
[----:B0-----:R-:W-:Y:S02]  /*6c20*/  IMAD.MOV.U32 R13, RZ, RZ, R31 ;  /* 0x000000ffff0d7224 */ /* 0x001fe400078e001f */
[----:B------:R-:W-:Y:S02]  /*6c30*/  IMAD.MOV.U32 R12, RZ, RZ, R28 ;  /* 0x000000ffff0c7224 */ /* 0x000fe400078e001c */
[----:B------:R-:W-:Y:S01]  /*6c40*/  IMAD.MOV.U32 R14, RZ, RZ, R34 ;  /* 0x000000ffff0e7224 */ /* 0x000fe200078e0022 */
[----:B------:R-:W-:Y:S01]  /*6c50*/  PRMT R159, R76, 0x5410, R13 ;  /* 0x000054104c9f7816 */ /* 0x000fe2000000000d */
[----:B------:R-:W-:-:S03]  /*6c60*/  IMAD.MOV.U32 R13, RZ, RZ, R35 ;  /* 0x000000ffff0d7224 */ /* 0x000fc600078e0023 */
[----:B------:R-:W-:Y:S01]  /*6c70*/  PRMT R198, R14, 0x7610, R198 ;  /* 0x000076100ec67816 */ /* 0x000fe200000000c6 */
[----:B------:R-:W-:Y:S01]  /*6c80*/  IMAD.MOV.U32 R14, RZ, RZ, R37 ;  /* 0x000000ffff0e7224 */ /* 0x000fe200078e0025 */
[----:B------:R0:W-:Y:S04]  /*6c90*/  STL.S16 [R1+0x34], R13 ;  /* 0x0000340d01007387 */ /* 0x0001e80000100600 */
[----:B------:R-:W-:Y:S01]  /*6ca0*/  PRMT R152, R14, 0x7610, R152 ;  /* 0x000076100e987816 */ /* 0x000fe20000000098 */
[----:B0-----:R-:W-:Y:S01]  /*6cb0*/  IMAD.MOV.U32 R13, RZ, RZ, R36 ;  /* 0x000000ffff0d7224 */ /* 0x001fe200078e0024 */
[----:B--2---:R-:W-:Y:S02]  /*6cc0*/  R2UR UR4, R11 ;  /* 0x000000000b0472ca */ /* 0x004fe400000e0000 */
[----:B------:R-:W-:-:S04]  /*6cd0*/  MOV R11, R29 ;  /* 0x0000001d000b7202 */ /* 0x000fc80000000f00 */
[----:B------:R-:W-:Y:S01]  /*6ce0*/  PRMT R185, R12, 0x5410, R11 ;  /* 0x000054100cb97816 */ /* 0x000fe2000000000b */
[----:B------:R-:W-:Y:S01]  /*6cf0*/  IMAD.MOV.U32 R11, RZ, RZ, R33 ;  /* 0x000000ffff0b7224 */ /* 0x000fe200078e0021 */
[----:B------:R-:W-:-:S04]  /*6d00*/  MOV R12, R32 ;  /* 0x00000020000c7202 */ /* 0x000fc80000000f00 */
[----:B------:R0:W-:Y:S01]  /*6d10*/  STL.S16 [R1+0x50], R11 ;  /* 0x0000500b01007387 */ /* 0x0001e20000100600 */
[----:B------:R-:W-:Y:S01]  /*6d20*/  PRMT R199, R12, 0x7610, R199 ;  /* 0x000076100cc77816 */ /* 0x000fe200000000c7 */
[----:B------:R-:W-:Y:S01]  /*6d30*/  UISETP.NE.AND UP0, UPT, UR4, 0x3, UPT ;  /* 0x000000030400788c */ /* 0x000fe2000bf05270 */
[----:B------:R-:W-:-:S05]  /*6d40*/  MOV R12, R39 ;  /* 0x00000027000c7202 */ /* 0x000fca0000000f00 */
[----:B------:R-:W-:Y:S01]  /*6d50*/  PLOP3.LUT P0, PT, PT, PT, UP0, 0x80, 0x0 ;  /* 0x000000000000781c */ /* 0x000fe20003f0f008 */
[----:B0-----:R-:W-:-:S05]  /*6d60*/  IMAD.MOV.U32 R11, RZ, RZ, R38 ;  /* 0x000000ffff0b7224 */ /* 0x001fca00078e0026 */
[----:B------:R0:W-:Y:S04]  /*6d70*/  STL.S16 [R1+0x64], R11 ;  /* 0x0000640b01007387 */ /* 0x0001e80000100600 */
[----:B------:R1:W-:Y:S04]  /*6d80*/  STL.S16 [R1+0x66], R12 ;  /* 0x0000660c01007387 */ /* 0x0003e80000100600 */
[----:B------:R-:W-:Y:S01]  /*6d90*/  STL.S16 [R1+0x68], R13 ;  /* 0x0000680d01007387 */ /* 0x000fe20000100600 */
[----:B0-----:R-:W-:Y:S01]  /*6da0*/  IMAD.MOV.U32 R11, RZ, RZ, R43 ;  /* 0x000000ffff0b7224 */ /* 0x001fe200078e002b */
[----:B-1----:R-:W-:-:S04]  /*6db0*/  MOV R12, R42 ;  /* 0x0000002a000c7202 */ /* 0x002fc80000000f00 */
[----:B------:R-:W-:Y:S01]  /*6dc0*/  PRMT R193, R12, 0x5410, R11 ;  /* 0x000054100cc17816 */ /* 0x000fe2000000000b */
[----:B------:R-:W-:Y:S01]  /*6dd0*/  IMAD.MOV.U32 R12, RZ, RZ, R40 ;  /* 0x000000ffff0c7224 */ /* 0x000fe200078e0028 */
[----:B------:R-:W-:-:S04]  /*6de0*/  MOV R11, R41 ;  /* 0x00000029000b7202 */ /* 0x000fc80000000f00 */
[----:B------:R-:W-:Y:S01]  /*6df0*/  PRMT R194, R12, 0x5410, R11 ;  /* 0x000054100cc27816 */ /* 0x000fe2000000000b */
[----:B------:R-:W-:Y:S02]  /*6e00*/  IMAD.MOV.U32 R11, RZ, RZ, R47 ;  /* 0x000000ffff0b7224 */ /* 0x000fe400078e002f */
[----:B------:R-:W-:-:S03]  /*6e10*/  IMAD.MOV.U32 R12, RZ, RZ, R46 ;  /* 0x000000ffff0c7224 */ /* 0x000fc600078e002e */
[----:B------:R0:W-:Y:S02]  /*6e20*/  STL.S16 [R1+0x36], R11 ;  /* 0x0000360b01007387 */ /* 0x0001e40000100600 */
[----:B------:R-:W-:Y:S02]  /*6e30*/  PRMT R198, R198, 0x5410, R12 ;  /* 0x00005410c6c67816 */ /* 0x000fe4000000000c */
[----:B------:R-:W-:-:S04]  /*6e40*/  MOV R12, R44 ;  /* 0x0000002c000c7202 */ /* 0x000fc80000000f00 */
[----:B------:R-:W-:Y:S01]  /*6e50*/  PRMT R199, R199, 0x5410, R12 ;  /* 0x00005410c7c77816 */ /* 0x000fe2000000000c */
[----:B0-----:R-:W-:Y:S01]  /*6e60*/  IMAD.MOV.U32 R11, RZ, RZ, R45 ;  /* 0x000000ffff0b7224 */ /* 0x001fe200078e002d */
[----:B------:R-:W-:-:S04]  /*6e70*/  MOV R12, R51 ;  /* 0x00000033000c7202 */ /* 0x000fc80000000f00 */
[----:B------:R0:W-:Y:S02]  /*6e80*/  STL.S16 [R1+0x52], R11 ;  /* 0x0000520b01007387 */ /* 0x0001e40000100600 */
[----:B0-----:R-:W-:-:S05]  /*6e90*/  IMAD.MOV.U32 R11, RZ, RZ, R50 ;  /* 0x000000ffff0b7224 */ /* 0x001fca00078e0032 */
[----:B------:R0:W-:Y:S04]  /*6ea0*/  STL.S16 [R1+0x6a], R11 ;  /* 0x00006a0b01007387 */ /* 0x0001e80000100600 */
[----:B------:R1:W-:Y:S01]  /*6eb0*/  STL.S16 [R1+0x6c], R12 ;  /* 0x00006c0c01007387 */ /* 0x0003e20000100600 */
[----:B0-----:R-:W-:Y:S02]  /*6ec0*/  IMAD.MOV.U32 R11, RZ, RZ, R48 ;  /* 0x000000ffff0b7224 */ /* 0x001fe400078e0030 */
[----:B-1----:R-:W-:-:S03]  /*6ed0*/  IMAD.MOV.U32 R12, RZ, RZ, R49 ;  /* 0x000000ffff0c7224 */ /* 0x002fc600078e0031 */
[----:B------:R0:W-:Y:S02]  /*6ee0*/  STL.S16 [R1+0x6e], R11 ;  /* 0x00006e0b01007387 */ /* 0x0001e40000100600 */
[----:B------:R-:W-:Y:S02]  /*6ef0*/  PRMT R151, R12, 0x7610, R151 ;  /* 0x000076100c977816 */ /* 0x000fe40000000097 */
[----:B-----5:R-:W-:Y:S01]  /*6f00*/  MOV R12, R54 ;  /* 0x00000036000c7202 */ /* 0x020fe20000000f00 */
[----:B0-----:R-:W-:-:S05]  /*6f10*/  IMAD.MOV.U32 R11, RZ, RZ, R55 ;  /* 0x000000ffff0b7224 */ /* 0x001fca00078e0037 */
        /* <DEDUP_REMOVED lines=39> */
.L_x_2727:
[----:B------:R-:W-:Y:S01]  /*7190*/  LEA R84, R18, R2, 0x3 ;  /* 0x0000000212547211 */ /* 0x000fe200078e18ff */
[----:B------:R-:W-:Y:S01]  /*71a0*/  BSSY B1, `(.L_x_2728) ;  /* 0x0000004000017945 */ /* 0x000fe20003800000 */
[----:B------:R-:W-:-:S04]  /*71b0*/  SHF.L.U32 R85, R171, 0x1f, RZ ;  /* 0x0000001fab557819 */ /* 0x000fc800000006ff */
[----:B------:R-:W0:Y:S02]  /*71c0*/  SYNCS.PHASECHK.TRANS64.TRYWAIT P6, [R84+URZ+0x2a890], R85 ;  /* 0x02a89055540075a7 */ /* 0x000e2400080c017f */
[----:B0-----:R-:W-:Y:S05]  /*71d0*/  @!P6 BRA `(.L_x_2729) ;  /* 0x000001e80058e947 */ /* 0x001fea0003800000 */
.L_x_3032:
[----:B------:R-:W-:Y:S05]  /*71e0*/  BSYNC B1 ;  /* 0x0000000000017941 */ /* 0x000fea0003800000 */
.L_x_2728:
[----:B------:R-:W1:Y:S01]  /*71f0*/  LDC R133, c[0x0][0x2f4] ;  /* 0x0000bd00ff857b82 */ /* 0x000e620000000800 */
[----:B------:R-:W-:Y:S01]  /*7200*/  UMOV UR4, 0xffffffff ;  /* 0xffffffff00047882 */ /* 0x000fe20000000000 */
[----:B-1----:R-:W-:Y:S02]  /*7210*/  IMAD.IADD R135, R133, 0x1, -R124 ;  /* 0x0000000185877824 */ /* 0x002fe400078e0a7c */
[----:B------:R-:W-:Y:S05]  /*7220*/  BRA.DIV UR4, `(.L_x_2730) ;  /* 0x000001ea04587947 */ /* 0x000fea000b800000 */
[----:B------:R1:W2:Y:S04]  /*7230*/  SHFL.IDX PT, R117, R118, RZ, 0x1c1f ;  /* 0x001c1fff76757589 */ /* 0x0002a800000e0000 */
[----:B------:R1:W3:Y:S02]  /*7240*/  SHFL.IDX PT, R11, R119, RZ, 0x1c1f ;  /* 0x001c1fff770b7589 */ /* 0x0002e400000e0000 */
.L_x_3036:
        /* <DEDUP_REMOVED lines=27> */
[----:B---3--:R-:W-:Y:S02]  /*7400*/  IMAD.MOV.U32 R150, RZ, RZ, R77 ;  /* 0x000000ffff967224 */ /* 0x008fe400078e004d */
[----:B----4-:R-:W-:Y:S02]  /*7410*/  IMAD.MOV.U32 R149, RZ, RZ, R13 ;  /* 0x000000ffff957224 */ /* 0x010fe400078e000d */
[----:B------:R-:W-:Y:S02]  /*7420*/  HADD2.F32 R151, -RZ, R151.H0_H0 ;  /* 0x20000097ff977230 */ /* 0x000fe40000004100 */
[----:B------:R-:W-:Y:S02]  /*7430*/  HADD2.F32 R13, -RZ, R150.H0_H0 ;  /* 0x20000096ff0d7230 */ /* 0x000fe40000004100 */
[----:B------:R-:W-:Y:S02]  /*7440*/  HADD2.F32 R153, -RZ, R149.H0_H0 ;  /* 0x20000095ff997230 */ /* 0x000fe40000004100 */
[----:B------:R-:W-:-:S02]  /*7450*/  HADD2.F32 R152, -RZ, R152.H0_H0 ;  /* 0x20000098ff987230 */ /* 0x000fc40000004100 */
        /* <DEDUP_REMOVED lines=69> */
[----:B------:R-:W-:Y:S01]  /*78b0*/  F2FP.F16.F32.PACK_AB R12, R12, R150 ;  /* 0x000000960c0c723e */ /* 0x000fe200000000ff */
[----:B------:R-:W-:Y:S01]  /*78c0*/  IMAD.MOV.U32 R15, RZ, RZ, R79 ;  /* 0x000000ffff0f7224 */ /* 0x000fe200078e004f */
[----:B------:R-:W-:Y:S01]  /*78d0*/  MOV R13, R48 ;  /* 0x00000030000d7202 */ /* 0x000fe20000000f00 */
[----:B------:R-:W-:Y:S01]  /*78e0*/  IMAD.MOV.U32 R77, RZ, RZ, R37 ;  /* 0x000000ffff4d7224 */ /* 0x000fe200078e0025 */
[----:B------:R-:W-:Y:S01]  /*78f0*/  MOV R79, R151 ;  /* 0x00000097004f7202 */ /* 0x000fe20000000f00 */
[----:B---3--:R-:W-:-:S02]  /*7900*/  HADD2.F32 R149, -RZ, R149.H0_H0 ;  /* 0x20000095ff957230 */ /* 0x008fc40000004100 */
        /* <DEDUP_REMOVED lines=12> */
[----:B------:R-:W-:-:S03]  /*79d0*/  MOV R14, R49 ;  /* 0x00000031000e7202 */ /* 0x000fc60000000f00 */
[----:B------:R-:W-:-:S07]  /*79e0*/  IMAD.MOV.U32 R78, RZ, RZ, R39 ;  /* 0x000000ffff4e7224 */ /* 0x000fce00078e0027 */
.L_x_2736:
[----:B------:R-:W-:Y:S05]  /*79f0*/  BSYNC B3 ;  /* 0x0000000000037941 */ /* 0x000fea0003800000 */
.L_x_2735:
[----:B------:R-:W-:-:S04]  /*7a00*/  LEA R36, P4, R4, R11, 0x1 ;  /* 0x0000000b04247211 */ /* 0x000fc800078808ff */
[----:B--2---:R-:W-:Y:S02]  /*7a10*/  LEA.HI.X R37, R4, R117, R111, 0x1, P4 ;  /* 0x0000007504257211 */ /* 0x004fe400020f0c6f */
[----:B------:R-:W-:-:S03]  /*7a20*/  ISETP.GE.AND P4, PT, R148, R133, PT ;  /* 0x000000859400720c */ /* 0x000fc60003f86270 */
[----:B----4-:R2:W-:Y:S10]  /*7a30*/  ST.E.128 desc[UR60][R36.64], R12 ;  /* 0x0000000c24007985 */ /* 0x0105f4000c101d3c */
[----:B--2---:R-:W-:-:S05]  /*7a40*/  @!P4 IMAD.WIDE R12, R148, 0x2, R116 ;  /* 0x00000002940cc825 */ /* 0x004fca00078e0274 */
[----:B---3--:R3:W-:Y:S02]  /*7a50*/  @!P4 ST.E.128 desc[UR60][R12.64], R76 ;  /* 0x0000004c0c00c985 */ /* 0x0087e4000c101d3c */
.L_x_2734:
[----:B------:R-:W-:Y:S05]  /*7a60*/  BSYNC B2 ;  /* 0x0000000000027941 */ /* 0x000fea0003800000 */
.L_x_2733:
        /* <DEDUP_REMOVED lines=24> */
[----:B------:R-:W5:Y:S04]  /*7bf0*/  LDL.S16 R49, [R1+0x52] ;  /* 0x0000520001317983 */ /* 0x000f680000100600 */
[----:B------:R-:W2:Y:S04]  /*7c00*/  LDL.LU.S16 R76, [R1+0x50] ;  /* 0x00005000014c7983 */ /* 0x000ea80000300600 */
[----:B------:R-:W2:Y:S04]  /*7c10*/  LDL.S16 R79, [R1+0x36] ;  /* 0x00003600014f7983 */ /* 0x000ea80000100600 */
[----:B------:R-:W2:Y:S01]  /*7c20*/  LDL.LU.S16 R78, [R1+0x34] ;  /* 0x00003400014e7983 */ /* 0x000ea20000300600 */
[----:B---3--:R-:W-:Y:S01]  /*7c30*/  IMAD.MOV.U32 R50, RZ, RZ, R37 ;  /* 0x000000ffff327224 */ /* 0x008fe200078e0025 */
[----:B------:R-:W-:-:S02]  /*7c40*/  SHF.R.U64 R32, R32, 0x10, R33 ;  /* 0x0000001020207819 */ /* 0x000fc40000001221 */
[----:B------:R-:W-:Y:S02]  /*7c50*/  SHF.R.U32.HI R33, RZ, 0x10, R33 ;  /* 0x00000010ff217819 */ /* 0x000fe40000011621 */
[----:B------:R-:W-:Y:S01]  /*7c60*/  SHF.R.U64 R34, R34, 0x10, R35 ;  /* 0x0000001022227819 */ /* 0x000fe20000001223 */
[----:B------:R-:W-:Y:S02]  /*7c70*/  HADD2.F32 R32, -RZ, R32.H0_H0 ;  /* 0x20000020ff207230 */ /* 0x000fe40000004100 */
[----:B------:R-:W-:Y:S02]  /*7c80*/  HADD2.F32 R33, -RZ, R33.H0_H0 ;  /* 0x20000021ff217230 */ /* 0x000fe40000004100 */
[----:B------:R-:W-:Y:S02]  /*7c90*/  HADD2.F32 R34, -RZ, R34.H0_H0 ;  /* 0x20000022ff227230 */ /* 0x000fe40000004100 */
[----:B-----5:R-:W-:Y:S01]  /*7ca0*/  HADD2.F32 R51, -RZ, R49.H0_H0 ;  /* 0x20000031ff337230 */ /* 0x020fe20000004100 */
[----:B----4-:R-:W-:Y:S01]  /*7cb0*/  MOV R49, R13 ;  /* 0x0000000d00317202 */ /* 0x010fe20000000f00 */
[----:B------:R-:W-:-:S02]  /*7cc0*/  HADD2.F32 R13, -RZ, R50.H0_H0 ;  /* 0x20000032ff0d7230 */ /* 0x000fc40000004100 */
[----:B--2---:R-:W-:Y:S02]  /*7cd0*/  HADD2.F32 R76, -RZ, R76.H0_H0 ;  /* 0x2000004cff4c7230 */ /* 0x004fe40000004100 */
[----:B------:R-:W-:Y:S02]  /*7ce0*/  HADD2.F32 R77, -RZ, R49.H0_H0 ;  /* 0x20000031ff4d7230 */ /* 0x000fe40000004100 */
[-C--:B------:R-:W-:Y:S01]  /*7cf0*/  FMUL.FTZ R37, R13, R51.reuse ;  /* 0x000000330d257220 */ /* 0x080fe20000410000 */
[----:B------:R-:W-:Y:S02]  /*7d00*/  HADD2.F32 R50, -RZ, R50.H1_H1 ;  /* 0x30000032ff327230 */ /* 0x000fe40000004100 */
[C---:B------:R-:W-:Y:S01]  /*7d10*/  FMUL.FTZ R51, R77.reuse, R51 ;  /* 0x000000334d337220 */ /* 0x040fe20000410000 */
[----:B------:R-:W-:-:S03]  /*7d20*/  FFMA.FTZ R37, R77, R76, -R37 ;  /* 0x0000004c4d257223 */ /* 0x000fc60000010825 */
[----:B------:R-:W-:Y:S01]  /*7d30*/  FFMA.FTZ R13, R13, R76, R51 ;  /* 0x0000004c0d0d7223 */ /* 0x000fe20000010033 */
[--C-:B------:R-:W-:Y:S01]  /*7d40*/  SHF.R.U32.HI R51, RZ, 0x10, R45.reuse ;  /* 0x00000010ff337819 */ /* 0x100fe2000001162d */
[----:B------:R-:W-:Y:S01]  /*7d50*/  HADD2.F32 R76, -RZ, R79.H0_H0 ;  /* 0x2000004fff4c7230 */ /* 0x000fe20000004100 */
[----:B------:R-:W-:Y:S01]  /*7d60*/  SHF.R.U64 R45, R44, 0x10, R45 ;  /* 0x000000102c2d7819 */ /* 0x000fe2000000122d */
[----:B------:R-:W-:Y:S02]  /*7d70*/  HADD2.F32 R44, -RZ, R49.H1_H1 ;  /* 0x30000031ff2c7230 */ /* 0x000fe40000004100 */
[----:B------:R-:W-:Y:S02]  /*7d80*/  HADD2.F32 R51, -RZ, R51.H0_H0 ;  /* 0x20000033ff337230 */ /* 0x000fe40000004100 */
[----:B------:R-:W-:-:S03]  /*7d90*/  HADD2.F32 R45, -RZ, R45.H0_H0 ;  /* 0x2000002dff2d7230 */ /* 0x000fc60000004100 */
        /* <DEDUP_REMOVED lines=64> */
[----:B------:R-:W-:Y:S01]  /*81a0*/  IMAD.MOV.U32 R14, RZ, RZ, R46 ;  /* 0x000000ffff0e7224 */ /* 0x000fe200078e002e */
[----:B------:R-:W-:-:S07]  /*81b0*/  MOV R38, R35 ;  /* 0x0000002300267202 */ /* 0x000fce0000000f00 */
.L_x_2740:
[----:B------:R-:W-:Y:S05]  /*81c0*/  BSYNC B3 ;  /* 0x0000000000037941 */ /* 0x000fea0003800000 */
.L_x_2739:
[----:B------:R-:W-:-:S04]  /*81d0*/  LEA R32, P4, R5, R11, 0x1 ;  /* 0x0000000b05207211 */ /* 0x000fc800078808ff */
[----:B--2---:R-:W-:Y:S02]  /*81e0*/  LEA.HI.X R33, R5, R117, R110, 0x1, P4 ;  /* 0x0000007505217211 */ /* 0x004fe400020f0c6e */
[----:B------:R-:W-:-:S03]  /*81f0*/  ISETP.GE.AND P4, PT, R48, R133, PT ;  /* 0x000000853000720c */ /* 0x000fc60003f86270 */
[----:B----4-:R2:W-:Y:S10]  /*8200*/  ST.E.128 desc[UR60][R32.64], R12 ;  /* 0x0000000c20007985 */ /* 0x0105f4000c101d3c */
[----:B--2---:R-:W-:-:S05]  /*8210*/  @!P4 IMAD.WIDE R12, R48, 0x2, R116 ;  /* 0x00000002300cc825 */ /* 0x004fca00078e0274 */
[----:B---3--:R4:W-:Y:S02]  /*8220*/  @!P4 ST.E.128 desc[UR60][R12.64], R36 ;  /* 0x000000240c00c985 */ /* 0x0089e4000c101d3c */
.L_x_2738:
[----:B------:R-:W-:Y:S05]  /*8230*/  BSYNC B2 ;  /* 0x0000000000027941 */ /* 0x000fea0003800000 */
.L_x_2737:
        /* <DEDUP_REMOVED lines=23> */
[--C-:B------:R-:W-:Y:S01]  /*83b0*/  HADD2.F32 R38, -RZ, R194.reuse.H1_H1 ;  /* 0x300000c2ff267230 */ /* 0x100fe20000004100 */
        /* <DEDUP_REMOVED lines=24> */
[----:B------:R-:W-:Y:S01]  /*8540*/  MOV R33, R35 ;  /* 0x0000002300217202 */ /* 0x000fe20000000f00 */
[----:B------:R-:W-:Y:S02]  /*8550*/  HADD2.F32 R35, -RZ, R193.H1_H1 ;  /* 0x300000c1ff237230 */ /* 0x000fe40000004100 */
[----:B------:R-:W-:Y:S01]  /*8560*/  HADD2.F32 R39, -RZ, R159.H1_H1 ;  /* 0x3000009fff277230 */ /* 0x000fe20000004100 */
[----:B------:R-:W-:Y:S01]  /*8570*/  F2FP.F16.F32.PACK_AB R29, R29, R45 ;  /* 0x0000002d1d1d723e */ /* 0x000fe200000000ff */
[--C-:B------:R-:W-:Y:S01]  /*8580*/  HADD2.F32 R38, -RZ, R33.reuse.H0_H0 ;  /* 0x20000021ff267230 */ /* 0x100fe20000004100 */
[----:B------:R-:W-:Y:S01]  /*8590*/  F2FP.F16.F32.PACK_AB R37, R13, R37 ;  /* 0x000000250d25723e */ /* 0x000fe200000000ff */
[----:B------:R-:W-:-:S02]  /*85a0*/  HADD2.F32 R33, -RZ, R33.H1_H1 ;  /* 0x30000021ff217230 */ /* 0x000fc40000004100 */
        /* <DEDUP_REMOVED lines=53> */
[----:B------:R-:W-:Y:S02]  /*8900*/  MOV R32, R40 ;  /* 0x0000002800207202 */ /* 0x000fe40000000f00 */
[----:B------:R-:W-:-:S07]  /*8910*/  MOV R34, R31 ;  /* 0x0000001f00227202 */ /* 0x000fce0000000f00 */
.L_x_2742:
[----:B------:R-:W-:Y:S05]  /*8920*/  BSYNC B2 ;  /* 0x0000000000027941 */ /* 0x000fea0003800000 */
.L_x_2741:
[----:B------:R-:W-:-:S04]  /*8930*/  LEA R28, P4, R6, R11, 0x1 ;  /* 0x0000000b061c7211 */ /* 0x000fc800078808ff */
[----:B--2---:R-:W-:Y:S02]  /*8940*/  LEA.HI.X R29, R6, R117, R109, 0x1, P4 ;  /* 0x00000075061d7211 */ /* 0x004fe400020f0c6d */
[----:B------:R-:W-:-:S03]  /*8950*/  ISETP.GE.AND P4, PT, R36, R133, PT ;  /* 0x000000852400720c */ /* 0x000fc60003f86270 */
[----:B----4-:R2:W-:Y:S10]  /*8960*/  ST.E.128 desc[UR60][R28.64], R12 ;  /* 0x0000000c1c007985 */ /* 0x0105f4000c101d3c */
[----:B------:R-:W-:-:S05]  /*8970*/  @!P4 IMAD.WIDE R116, R36, 0x2, R116 ;  /* 0x000000022474c825 */ /* 0x000fca00078e0274 */
[----:B---3--:R2:W-:Y:S02]  /*8980*/  @!P4 ST.E.128 desc[UR60][R116.64], R32 ;  /* 0x000000207400c985 */ /* 0x0085e4000c101d3c */
.L_x_2732:
[----:B------:R-:W-:Y:S05]  /*8990*/  BSYNC B1 ;  /* 0x0000000000017941 */ /* 0x000fea0003800000 */
.L_x_2731:
[----:B------:R-:W-:-:S03]  /*89a0*/  UMOV UR4, 0xffffffff ;  /* 0xffffffff00047882 */ /* 0x000fc60000000000 */
[----:B------:R-:W-:Y:S05]  /*89b0*/  BRA.DIV UR4, `(.L_x_2743) ;  /* 0x000001d204c07947 */ /* 0x000fea000b800000 */
[----:B-1----:R-:W1:Y:S04]  /*89c0*/  SHFL.IDX PT, R118, R118, 0x1, 0x1c1f ;  /* 0x003c1f0076767f89 */ /* 0x002e6800000e0000 */
[----:B------:R-:W0:Y:S02]  /*89d0*/  SHFL.IDX PT, R119, R119, 0x1, 0x1c1f ;  /* 0x003c1f0077777f89 */ /* 0x000e2400000e0000 */
.L_x_3040:
        /* <DEDUP_REMOVED lines=20> */
[----:B------:R-:W-:Y:S02]  /*8b20*/  IMAD.IADD R11, R12, 0x1, R11 ;  /* 0x000000010c0b7824 */ /* 0x000fe400078e020b */
[C---:B------:R-:W-:Y:S02]  /*8b30*/  IMAD R12, R18.reuse, 0x4800, R137 ;  /* 0x00004800120c7824 */ /* 0x040fe400078e0289 */
[----:B------:R-:W-:Y:S02]  /*8b40*/  IMAD R28, R18, 0x4800, R11 ;  /* 0x00004800121c7824 */ /* 0x000fe400078e020b */
[----:B------:R-:W-:-:S03]  /*8b50*/  IMAD R12, R12, 0x2, R2 ;  /* 0x000000020c0c7824 */ /* 0x000fc600078e0202 */
[----:B------:R-:W-:-:S03]  /*8b60*/  LEA R28, R28, R2, 0x1 ;  /* 0x000000021c1c7211 */ /* 0x000fc600078e08ff */
        /* <DEDUP_REMOVED lines=88> */
[----:B------:R-:W-:Y:S01]  /*90f0*/  IMAD.MOV.U32 R13, RZ, RZ, R29 ;  /* 0x000000ffff0d7224 */ /* 0x000fe200078e001d */
[----:B------:R-:W-:Y:S01]  /*9100*/  MOV R29, R11 ;  /* 0x0000000b001d7202 */ /* 0x000fe20000000f00 */
[----:B------:R-:W-:-:S07]  /*9110*/  IMAD.MOV.U32 R30, RZ, RZ, R74 ;  /* 0x000000ffff1e7224 */ /* 0x000fce00078e004a */
.L_x_2747:
[----:B------:R-:W-:Y:S05]  /*9120*/  BSYNC B2 ;  /* 0x0000000000027941 */ /* 0x000fea0003800000 */
.L_x_2746:
[----:B------:R-:W-:Y:S02]  /*9130*/  ISETP.GE.AND P5, PT, R36, R133, PT ;  /* 0x000000852400720c */ /* 0x000fe40003fa6270 */
[----:B------:R-:W-:-:S04]  /*9140*/  LEA R34, P4, R4, R119, 0x1 ;  /* 0x0000007704227211 */ /* 0x000fc800078808ff */
[----:B------:R-:W-:-:S05]  /*9150*/  LEA.HI.X R35, R4, R118, R111, 0x1, P4 ;  /* 0x0000007604237211 */ /* 0x000fca00020f0c6f */
[----:B0-----:R0:W-:Y:S02]  /*9160*/  ST.E.128 desc[UR60][R34.64], R12 ;  /* 0x0000000c22007985 */ /* 0x0011e4000c101d3c */
[----:B------:R-:W-:-:S05]  /*9170*/  @!P5 IMAD.WIDE R36, R36, 0x2, R32 ;  /* 0x000000022424d825 */ /* 0x000fca00078e0220 */
[----:B-1----:R0:W-:Y:S02]  /*9180*/  @!P5 ST.E.128 desc[UR60][R36.64], R28 ;  /* 0x0000001c2400d985 */ /* 0x0021e4000c101d3c */
.L_x_2745:
[----:B------:R-:W-:Y:S05]  /*9190*/  BSYNC B1 ;  /* 0x0000000000017941 */ /* 0x000fea0003800000 */
.L_x_2744:
        /* <DEDUP_REMOVED lines=23> */
[----:B------:R-:W-:Y:S02]  /*9310*/  IMAD R11, R11, 0x2, R2 ;  /* 0x000000020b0b7824 */ /* 0x000fe400078e0202 */
[----:B------:R-:W-:Y:S01]  /*9320*/  @!P4 IMAD.WIDE R36, R36, 0x2, R32 ;  /* 0x000000022424c825 */ /* 0x000fe200078e0220 */
[----:B------:R-:W-:Y:S02]  /*9330*/  LEA R28, R13, R2, 0x1 ;  /* 0x000000020d1c7211 */ /* 0x000fe400078e08ff */
[----:B------:R0:W1:Y:S04]  /*9340*/  LDS.128 R12, [R11+0x18400] ;  /* 0x018400000b0c7984 */ /* 0x0000680000000c00 */
[----:B------:R-:W2:Y:S01]  /*9350*/  LDS.128 R28, [R28+0x18400] ;  /* 0x018400001c1c7984 */ /* 0x000ea20000000c00 */
[----:B------:R-:W-:Y:S05]  /*9360*/  @P5 BRA `(.L_x_2751) ;  /* 0x0000000400485947 */ /* 0x000fea0003800000 */
[--C-:B------:R-:W-:Y:S01]  /*9370*/  SHF.R.U64 R38, R68, 0x10, R69.reuse ;  /* 0x0000001044267819 */ /* 0x100fe20000001245 */
[----:B------:R-:W-:Y:S01]  /*9380*/  HADD2.F32 R41, -RZ, R154.H1_H1 ;  /* 0x3000009aff297230 */ /* 0x000fe20000004100 */
[----:B------:R-:W-:Y:S01]  /*9390*/  SHF.R.U32.HI R68, RZ, 0x10, R69 ;  /* 0x00000010ff447819 */ /* 0x000fe20000011645 */
[----:B--2---:R-:W-:Y:S01]  /*93a0*/  HADD2.F32 R42, -RZ, R29.H0_H0 ;  /* 0x2000001dff2a7230 */ /* 0x004fe20000004100 */
[--C-:B0-----:R-:W-:Y:S01]  /*93b0*/  SHF.R.U64 R11, R56, 0x10, R57.reuse ;  /* 0x00000010380b7819 */ /* 0x101fe20000001239 */
[----:B------:R-:W-:Y:S01]  /*93c0*/  HADD2.F32 R43, -RZ, R146.H1_H1 ;  /* 0x30000092ff2b7230 */ /* 0x000fe20000004100 */
[----:B------:R-:W-:Y:S01]  /*93d0*/  SHF.R.U32.HI R56, RZ, 0x10, R57 ;  /* 0x00000010ff387819 */ /* 0x000fe20000011639 */
[----:B-1----:R-:W-:Y:S01]  /*93e0*/  HADD2.F32 R44, -RZ, R13.H0_H0 ;  /* 0x2000000dff2c7230 */ /* 0x002fe20000004100 */
[----:B------:R-:W-:Y:S01]  /*93f0*/  SHF.R.U64 R40, R70, 0x10, R71 ;  /* 0x0000001046287819 */ /* 0x000fe20000001247 */
[----:B------:R-:W-:Y:S02]  /*9400*/  HADD2.F32 R45, -RZ, R29.H1_H1 ;  /* 0x3000001dff2d7230 */ /* 0x000fe40000004100 */
[----:B------:R-:W-:Y:S01]  /*9410*/  FMUL.FTZ R29, R42, R41 ;  /* 0x000000292a1d7220 */ /* 0x000fe20000410000 */
[----:B------:R-:W-:-:S02]  /*9420*/  HADD2.F32 R68, -RZ, R68.H0_H0 ;  /* 0x20000044ff447230 */ /* 0x000fc40000004100 */
[C---:B------:R-:W-:Y:S01]  /*9430*/  FMUL.FTZ R41, R44.reuse, R41 ;  /* 0x000000292c297220 */ /* 0x040fe20000410000 */
[----:B------:R-:W-:Y:S02]  /*9440*/  HADD2.F32 R13, -RZ, R13.H1_H1 ;  /* 0x3000000dff0d7230 */ /* 0x000fe40000004100 */
[-C--:B------:R-:W-:Y:S01]  /*9450*/  FFMA.FTZ R29, R44, R43.reuse, -R29 ;  /* 0x0000002b2c1d7223 */ /* 0x080fe2000001081d */
[----:B------:R-:W-:Y:S02]  /*9460*/  HADD2.F32 R56, -RZ, R56.H0_H0 ;  /* 0x20000038ff387230 */ /* 0x000fe40000004100 */
[-C--:B------:R-:W-:Y:S01]  /*9470*/  FMUL.FTZ R44, R45, R68.reuse ;  /* 0x000000442d2c7220 */ /* 0x080fe20000410000 */
[----:B------:R-:W-:Y:S01]  /*9480*/  SHF.R.U32.HI R70, RZ, 0x10, R71 ;  /* 0x00000010ff467819 */ /* 0x000fe20000011647 */
[----:B------:R-:W-:Y:S01]  /*9490*/  FMUL.FTZ R68, R13, R68 ;  /* 0x000000440d447220 */ /* 0x000fe20000410000 */
[----:B------:R-:W-:Y:S01]  /*94a0*/  FFMA.FTZ R41, R42, R43, R41 ;  /* 0x0000002b2a297223 */ /* 0x000fe20000010029 */
[----:B------:R-:W-:Y:S01]  /*94b0*/  SHF.R.U64 R39, R58, 0x10, R59 ;  /* 0x000000103a277819 */ /* 0x000fe2000000123b */
[----:B------:R-:W-:-:S02]  /*94c0*/  HADD2.F32 R43, -RZ, R31.H0_H0 ;  /* 0x2000001fff2b7230 */ /* 0x000fc40000004100 */
[-C--:B------:R-:W-:Y:S01]  /*94d0*/  FFMA.FTZ R68, R45, R56.reuse, R68 ;  /* 0x000000382d447223 */ /* 0x080fe20000010044 */
[----:B------:R-:W-:Y:S01]  /*94e0*/  HADD2.F32 R45, -RZ, R31.H1_H1 ;  /* 0x3000001fff2d7230 */ /* 0x000fe20000004100 */
[----:B------:R-:W-:Y:S01]  /*94f0*/  SHF.R.U32.HI R58, RZ, 0x10, R59 ;  /* 0x00000010ff3a7819 */ /* 0x000fe2000001163b */
[----:B------:R-:W-:Y:S02]  /*9500*/  HADD2.F32 R42, -RZ, R147.H1_H1 ;  /* 0x30000093ff2a7230 */ /* 0x000fe40000004100 */
[----:B------:R-:W-:Y:S01]  /*9510*/  FFMA.FTZ R44, R13, R56, -R44 ;  /* 0x000000380d2c7223 */ /* 0x000fe2000001082c */
[--C-:B------:R-:W-:Y:S02]  /*9520*/  HADD2.F32 R31, -RZ, R15.reuse.H0_H0 ;  /* 0x2000000fff1f7230 */ /* 0x100fe40000004100 */
[----:B------:R-:W-:Y:S02]  /*9530*/  HADD2.F32 R70, -RZ, R70.H0_H0 ;  /* 0x20000046ff467230 */ /* 0x000fe40000004100 */
[----:B------:R-:W-:Y:S01]  /*9540*/  FMUL.FTZ R46, R43, R42 ;  /* 0x0000002a2b2e7220 */ /* 0x000fe20000410000 */
[----:B------:R-:W-:-:S02]  /*9550*/  HADD2.F32 R15, -RZ, R15.H1_H1 ;  /* 0x3000000fff0f7230 */ /* 0x000fc40000004100 */
[----:B------:R-:W-:Y:S01]  /*9560*/  FMUL.FTZ R47, R31, R42 ;  /* 0x0000002a1f2f7220 */ /* 0x000fe20000410000 */
[----:B------:R-:W-:Y:S02]  /*9570*/  HADD2.F32 R58, -RZ, R58.H0_H0 ;  /* 0x2000003aff3a7230 */ /* 0x000fe40000004100 */
[-C--:B------:R-:W-:Y:S01]  /*9580*/  FMUL.FTZ R42, R45, R70.reuse ;  /* 0x000000462d2a7220 */ /* 0x080fe20000410000 */
[----:B------:R-:W-:Y:S02]  /*9590*/  HADD2.F32 R13, -RZ, R145.H1_H1 ;  /* 0x30000091ff0d7230 */ /* 0x000fe40000004100 */
[C---:B------:R-:W-:Y:S01]  /*95a0*/  FMUL.FTZ R70, R15.reuse, R70 ;  /* 0x000000460f467220 */ /* 0x040fe20000410000 */
[----:B------:R-:W-:Y:S02]  /*95b0*/  HADD2.F32 R154, -RZ, R154.H0_H0 ;  /* 0x2000009aff9a7230 */ /* 0x000fe40000004100 */
[----:B------:R-:W-:Y:S01]  /*95c0*/  FFMA.FTZ R42, R15, R58, -R42 ;  /* 0x0000003a0f2a7223 */ /* 0x000fe2000001082a */
[----:B------:R-:W-:-:S02]  /*95d0*/  HADD2.F32 R15, -RZ, R28.H0_H0 ;  /* 0x2000001cff0f7230 */ /* 0x000fc40000004100 */
[-C--:B------:R-:W-:Y:S01]  /*95e0*/  FFMA.FTZ R46, R31, R13.reuse, -R46 ;  /* 0x0000000d1f2e7223 */ /* 0x080fe2000001082e */
[----:B------:R-:W-:Y:S02]  /*95f0*/  HADD2.F32 R38, -RZ, R38.H0_H0 ;  /* 0x20000026ff267230 */ /* 0x000fe40000004100 */
[----:B------:R-:W-:Y:S01]  /*9600*/  FFMA.FTZ R47, R43, R13, R47 ;  /* 0x0000000d2b2f7223 */ /* 0x000fe2000001002f */
[----:B------:R-:W-:Y:S02]  /*9610*/  HADD2.F32 R28, -RZ, R28.H1_H1 ;  /* 0x3000001cff1c7230 */ /* 0x000fe40000004100 */
[----:B------:R-:W-:Y:S01]  /*9620*/  FFMA.FTZ R70, R45, R58, R70 ;  /* 0x0000003a2d467223 */ /* 0x000fe20000010046 */
[----:B------:R-:W-:Y:S01]  /*9630*/  HADD2.F32 R146, -RZ, R146.H0_H0 ;  /* 0x20000092ff927230 */ /* 0x000fe20000004100 */
[----:B------:R-:W-:Y:S01]  /*9640*/  F2FP.F16.F32.PACK_AB R42, R42, R46 ;  /* 0x0000002e2a2a723e */ /* 0x000fe200000000ff */
[----:B------:R-:W-:Y:S02]  /*9650*/  HADD2.F32 R13, -RZ, R12.H0_H0 ;  /* 0x2000000cff0d7230 */ /* 0x000fe40000004100 */
[----:B------:R-:W-:Y:S01]  /*9660*/  FMUL.FTZ R43, R28, R38 ;  /* 0x000000261c2b7220 */ /* 0x000fe20000410000 */
[----:B------:R-:W-:-:S02]  /*9670*/  HADD2.F32 R31, -RZ, R11.H0_H0 ;  /* 0x2000000bff1f7230 */ /* 0x000fc40000004100 */
[-C--:B------:R-:W-:Y:S01]  /*9680*/  FMUL.FTZ R11, R15, R154.reuse ;  /* 0x0000009a0f0b7220 */ /* 0x080fe20000410000 */
[----:B------:R-:W-:Y:S02]  /*9690*/  HADD2.F32 R12, -RZ, R12.H1_H1 ;  /* 0x3000000cff0c7230 */ /* 0x000fe40000004100 */
[C---:B------:R-:W-:Y:S01]  /*96a0*/  FMUL.FTZ R154, R13.reuse, R154 ;  /* 0x0000009a0d9a7220 */ /* 0x040fe20000410000 */
[----:B------:R-:W-:Y:S02]  /*96b0*/  HADD2.F32 R147, -RZ, R147.H0_H0 ;  /* 0x20000093ff937230 */ /* 0x000fe40000004100 */
[----:B------:R-:W-:Y:S01]  /*96c0*/  FFMA.FTZ R11, R13, R146, -R11 ;  /* 0x000000920d0b7223 */ /* 0x000fe2000001080b */
[----:B------:R-:W-:Y:S02]  /*96d0*/  HADD2.F32 R13, -RZ, R30.H0_H0 ;  /* 0x2000001eff0d7230 */ /* 0x000fe40000004100 */
[C---:B------:R-:W-:Y:S01]  /*96e0*/  FMUL.FTZ R38, R12.reuse, R38 ;  /* 0x000000260c267220 */ /* 0x040fe20000410000 */
[----:B------:R-:W-:Y:S01]  /*96f0*/  FFMA.FTZ R43, R12, R31, -R43 ;  /* 0x0000001f0c2b7223 */ /* 0x000fe2000001082b */
[----:B------:R-:W-:-:S02]  /*9700*/  HADD2.F32 R40, -RZ, R40.H0_H0 ;  /* 0x20000028ff287230 */ /* 0x000fc40000004100 */
[----:B------:R-:W-:Y:S01]  /*9710*/  FFMA.FTZ R154, R15, R146, R154 ;  /* 0x000000920f9a7223 */ /* 0x000fe2000001009a */
[----:B------:R-:W-:Y:S02]  /*9720*/  HADD2.F32 R12, -RZ, R14.H0_H0 ;  /* 0x2000000eff0c7230 */ /* 0x000fe40000004100 */
[----:B------:R-:W-:Y:S01]  /*9730*/  FFMA.FTZ R38, R28, R31, R38 ;  /* 0x0000001f1c267223 */ /* 0x000fe20000010026 */
[----:B------:R-:W-:Y:S02]  /*9740*/  HADD2.F32 R30, -RZ, R30.H1_H1 ;  /* 0x3000001eff1e7230 */ /* 0x000fe40000004100 */
[-C--:B------:R-:W-:Y:S01]  /*9750*/  FMUL.FTZ R15, R13, R147.reuse ;  /* 0x000000930d0f7220 */ /* 0x080fe20000410000 */
[----:B------:R-:W-:Y:S02]  /*9760*/  HADD2.F32 R14, -RZ, R14.H1_H1 ;  /* 0x3000000eff0e7230 */ /* 0x000fe40000004100 */
[----:B------:R-:W-:Y:S01]  /*9770*/  FMUL.FTZ R147, R12, R147 ;  /* 0x000000930c937220 */ /* 0x000fe20000410000 */
[----:B------:R-:W-:-:S02]  /*9780*/  HADD2.F32 R145, -RZ, R145.H0_H0 ;  /* 0x20000091ff917230 */ /* 0x000fc40000004100 */
        /* <DEDUP_REMOVED lines=8> */
[----:B------:R-:W-:Y:S02]  /*9810*/  F2FP.F16.F32.PACK_AB R13, R44, R29 ;  /* 0x0000001d2c0d723e */ /* 0x000fe400000000ff */
[----:B------:R-:W-:-:S02]  /*9820*/  F2FP.F16.F32.PACK_AB R29, R68, R41 ;  /* 0x00000029441d723e */ /* 0x000fc400000000ff */
[----:B------:R-:W-:Y:S01]  /*9830*/  F2FP.F16.F32.PACK_AB R14, R28, R15 ;  /* 0x0000000f1c0e723e */ /* 0x000fe200000000ff */
[----:B------:R-:W-:Y:S01]  /*9840*/  IMAD.MOV.U32 R28, RZ, RZ, R38 ;  /* 0x000000ffff1c7224 */ /* 0x000fe200078e0026 */
[----:B------:R-:W-:Y:S01]  /*9850*/  F2FP.F16.F32.PACK_AB R31, R70, R47 ;  /* 0x0000002f461f723e */ /* 0x000fe200000000ff */
[----:B------:R-:W-:Y:S01]  /*9860*/  IMAD.MOV.U32 R15, RZ, RZ, R42 ;  /* 0x000000ffff0f7224 */ /* 0x000fe200078e002a */
[----:B------:R-:W-:Y:S02]  /*9870*/  F2FP.F16.F32.PACK_AB R12, R43, R11 ;  /* 0x0000000b2b0c723e */ /* 0x000fe400000000ff */
[----:B------:R-:W-:-:S07]  /*9880*/  F2FP.F16.F32.PACK_AB R30, R40, R147 ;  /* 0x00000093281e723e */ /* 0x000fce00000000ff */
.L_x_2751:
[----:B------:R-:W-:Y:S05]  /*9890*/  BSYNC B2 ;  /* 0x0000000000027941 */ /* 0x000fea0003800000 */
.L_x_2750:
[----:B-1----:R1:W-:Y:S04]  /*98a0*/  ST.E.128 desc[UR60][R34.64], R12 ;  /* 0x0000000c22007985 */ /* 0x0023e8000c101d3c */
[----:B--2---:R1:W-:Y:S02]  /*98b0*/  @!P4 ST.E.128 desc[UR60][R36.64], R28 ;  /* 0x0000001c2400c985 */ /* 0x0043e4000c101d3c */
.L_x_2749:
[----:B------:R-:W-:Y:S05]  /*98c0*/  BSYNC B1 ;  /* 0x0000000000017941 */ /* 0x000fea0003800000 */
.L_x_2748:
        /* <DEDUP_REMOVED lines=11> */
[----:B------:R-:W-:Y:S02]  /*9980*/  SHF.R.S32.HI R11, RZ, 0x1f, R12 ;  /* 0x0000001fff0b7819 */ /* 0x000fe4000001140c */
[----:B------:R-:W-:Y:S02]  /*9990*/  SHF.L.U32 R36, R12, 0x3, RZ ;  /* 0x000000030c247819 */ /* 0x000fe400000006ff */
        /* <DEDUP_REMOVED lines=9> */
[----:B------:R-:W-:Y:S02]  /*9a30*/  LEA R28, R13, R2, 0x1 ;  /* 0x000000020d1c7211 */ /* 0x000fe400078e08ff */
[----:B------:R0:W1:Y:S04]  /*9a40*/  LDS.128 R12, [R11+0x18400] ;  /* 0x018400000b0c7984 */ /* 0x0000680000000c00 */
[----:B------:R-:W2:Y:S01]  /*9a50*/  LDS.128 R28, [R28+0x18400] ;  /* 0x018400001c1c7984 */ /* 0x000ea20000000c00 */
[----:B------:R-:W-:Y:S05]  /*9a60*/  @P5 BRA `(.L_x_2753) ;  /* 0x0000000400505947 */ /* 0x000fea0003800000 */
[----:B--2---:R-:W-:Y:S01]  /*9a70*/  IMAD.MOV.U32 R40, RZ, RZ, R29 ;  /* 0x000000ffff287224 */ /* 0x004fe200078e001d */
[----:B------:R-:W-:Y:S01]  /*9a80*/  SHF.R.U32.HI R45, RZ, 0x10, R65 ;  /* 0x00000010ff2d7819 */ /* 0x000fe20000011641 */
[----:B-1----:R-:W-:Y:S01]  /*9a90*/  IMAD.MOV.U32 R29, RZ, RZ, R15 ;  /* 0x000000ffff1d7224 */ /* 0x002fe200078e000f */
[--C-:B0-----:R-:W-:Y:S01]  /*9aa0*/  SHF.R.U64 R11, R52, 0x10, R53.reuse ;  /* 0x00000010340b7819 */ /* 0x101fe20000001235 */
[----:B------:R-:W-:Y:S01]  /*9ab0*/  HADD2.F32 R46, -RZ, R144.H1_H1 ;  /* 0x30000090ff2e7230 */ /* 0x000fe20000004100 */
[----:B------:R-:W-:Y:S01]  /*9ac0*/  SHF.R.U32.HI R52, RZ, 0x10, R53 ;  /* 0x00000010ff347819 */ /* 0x000fe20000011635 */
[--C-:B------:R-:W-:Y:S01]  /*9ad0*/  HADD2.F32 R41, -RZ, R40.reuse.H0_H0 ;  /* 0x20000028ff297230 */ /* 0x100fe20000004100 */
[--C-:B------:R-:W-:Y:S01]  /*9ae0*/  SHF.R.U64 R39, R66, 0x10, R67.reuse ;  /* 0x0000001042277819 */ /* 0x100fe20000001243 */
[----:B------:R-:W-:Y:S01]  /*9af0*/  HADD2.F32 R42, -RZ, R40.H1_H1 ;  /* 0x30000028ff2a7230 */ /* 0x000fe20000004100 */
[----:B------:R-:W-:Y:S01]  /*9b00*/  SHF.R.U32.HI R66, RZ, 0x10, R67 ;  /* 0x00000010ff427819 */ /* 0x000fe20000011643 */
[----:B------:R-:W-:-:S02]  /*9b10*/  HADD2.F32 R15, -RZ, R13.H0_H0 ;  /* 0x2000000dff0f7230 */ /* 0x000fc40000004100 */
[-C--:B------:R-:W-:Y:S01]  /*9b20*/  FMUL.FTZ R48, R41, R46.reuse ;  /* 0x0000002e29307220 */ /* 0x080fe20000410000 */
[----:B------:R-:W-:Y:S01]  /*9b30*/  HADD2.F32 R45, -RZ, R45.H0_H0 ;  /* 0x2000002dff2d7230 */ /* 0x000fe20000004100 */
[--C-:B------:R-:W-:Y:S01]  /*9b40*/  SHF.R.U64 R38, R54, 0x10, R55.reuse ;  /* 0x0000001036267819 */ /* 0x100fe20000001237 */
[----:B------:R-:W-:Y:S02]  /*9b50*/  HADD2.F32 R40, -RZ, R13.H1_H1 ;  /* 0x3000000dff287230 */ /* 0x000fe40000004100 */
[C---:B------:R-:W-:Y:S01]  /*9b60*/  FMUL.FTZ R46, R15.reuse, R46 ;  /* 0x0000002e0f2e7220 */ /* 0x040fe20000410000 */
[----:B------:R-:W-:Y:S02]  /*9b70*/  HADD2.F32 R44, -RZ, R142.H1_H1 ;  /* 0x3000008eff2c7230 */ /* 0x000fe40000004100 */
[-C--:B------:R-:W-:Y:S01]  /*9b80*/  FMUL.FTZ R47, R42, R45.reuse ;  /* 0x0000002d2a2f7220 */ /* 0x080fe20000410000 */
[----:B------:R-:W-:Y:S02]  /*9b90*/  HADD2.F32 R43, -RZ, R52.H0_H0 ;  /* 0x20000034ff2b7230 */ /* 0x000fe40000004100 */
[----:B------:R-:W-:Y:S01]  /*9ba0*/  FMUL.FTZ R45, R40, R45 ;  /* 0x0000002d282d7220 */ /* 0x000fe20000410000 */
[----:B------:R-:W-:Y:S01]  /*9bb0*/  SHF.R.U32.HI R54, RZ, 0x10, R55 ;  /* 0x00000010ff367819 */ /* 0x000fe20000011637 */
[-C--:B------:R-:W-:Y:S01]  /*9bc0*/  FFMA.FTZ R13, R15, R44.reuse, -R48 ;  /* 0x0000002c0f0d7223 */ /* 0x080fe20000010830 */
[----:B------:R-:W-:Y:S01]  /*9bd0*/  FFMA.FTZ R15, R41, R44, R46 ;  /* 0x0000002c290f7223 */ /* 0x000fe2000001002e */
[----:B------:R-:W-:Y:S01]  /*9be0*/  FFMA.FTZ R42, R42, R43, R45 ;  /* 0x0000002b2a2a7223 */ /* 0x000fe2000001002d */
[----:B------:R-:W-:-:S02]  /*9bf0*/  HADD2.F32 R50, -RZ, R143.H1_H1 ;  /* 0x3000008fff327230 */ /* 0x000fc40000004100 */
[----:B------:R-:W-:Y:S01]  /*9c00*/  FFMA.FTZ R40, R40, R43, -R47 ;  /* 0x0000002b28287223 */ /* 0x000fe2000001082f */
[--C-:B------:R-:W-:Y:S01]  /*9c10*/  HADD2.F32 R41, -RZ, R31.reuse.H0_H0 ;  /* 0x2000001fff297230 */ /* 0x100fe20000004100 */
[----:B------:R-:W-:Y:S01]  /*9c20*/  SHF.R.U64 R37, R64, 0x10, R65 ;  /* 0x0000001040257819 */ /* 0x000fe20000001241 */
[----:B------:R-:W-:Y:S02]  /*9c30*/  HADD2.F32 R46, -RZ, R31.H1_H1 ;  /* 0x3000001fff2e7230 */ /* 0x000fe40000004100 */
[--C-:B------:R-:W-:Y:S02]  /*9c40*/  HADD2.F32 R31, -RZ, R29.reuse.H0_H0 ;  /* 0x2000001dff1f7230 */ /* 0x100fe40000004100 */
[----:B------:R-:W-:Y:S01]  /*9c50*/  FMUL.FTZ R52, R41, R50 ;  /* 0x0000003229347220 */ /* 0x000fe20000410000 */
[----:B------:R-:W-:Y:S01]  /*9c60*/  HADD2.F32 R45, -RZ, R66.H0_H0 ;  /* 0x20000042ff2d7230 */ /* 0x000fe20000004100 */
[----:B------:R-:W-:Y:S01]  /*9c70*/  F2FP.F16.F32.PACK_AB R13, R40, R13 ;  /* 0x0000000d280d723e */ /* 0x000fe200000000ff */
[----:B------:R-:W-:-:S02]  /*9c80*/  HADD2.F32 R44, -RZ, R29.H1_H1 ;  /* 0x3000001dff2c7230 */ /* 0x000fc40000004100 */
[C---:B------:R-:W-:Y:S01]  /*9c90*/  FMUL.FTZ R50, R31.reuse, R50 ;  /* 0x000000321f327220 */ /* 0x040fe20000410000 */
[----:B------:R-:W-:Y:S02]  /*9ca0*/  HADD2.F32 R48, -RZ, R141.H1_H1 ;  /* 0x3000008dff307230 */ /* 0x000fe40000004100 */
[-C--:B------:R-:W-:Y:S01]  /*9cb0*/  FMUL.FTZ R47, R46, R45.reuse ;  /* 0x0000002d2e2f7220 */ /* 0x080fe20000410000 */
[----:B------:R-:W-:Y:S02]  /*9cc0*/  HADD2.F32 R43, -RZ, R54.H0_H0 ;  /* 0x20000036ff2b7230 */ /* 0x000fe40000004100 */
[C---:B------:R-:W-:Y:S01]  /*9cd0*/  FMUL.FTZ R45, R44.reuse, R45 ;  /* 0x0000002d2c2d7220 */ /* 0x040fe20000410000 */
[----:B------:R-:W-:Y:S02]  /*9ce0*/  HADD2.F32 R144, -RZ, R144.H0_H0 ;  /* 0x20000090ff907230 */ /* 0x000fe40000004100 */
[-C--:B------:R-:W-:Y:S01]  /*9cf0*/  FFMA.FTZ R29, R31, R48.reuse, -R52 ;  /* 0x000000301f1d7223 */ /* 0x080fe20000010834 */
[----:B------:R-:W-:Y:S01]  /*9d00*/  FFMA.FTZ R31, R41, R48, R50 ;  /* 0x00000030291f7223 */ /* 0x000fe20000010032 */
[-C--:B------:R-:W-:Y:S01]  /*9d10*/  FFMA.FTZ R44, R44, R43.reuse, -R47 ;  /* 0x0000002b2c2c7223 */ /* 0x080fe2000001082f */
[----:B------:R-:W-:Y:S01]  /*9d20*/  FFMA.FTZ R46, R46, R43, R45 ;  /* 0x0000002b2e2e7223 */ /* 0x000fe2000001002d */
[----:B------:R-:W-:-:S02]  /*9d30*/  HADD2.F32 R47, -RZ, R37.H0_H0 ;  /* 0x20000025ff2f7230 */ /* 0x000fc40000004100 */
[----:B------:R-:W-:Y:S01]  /*9d40*/  HADD2.F32 R41, -RZ, R28.H0_H0 ;  /* 0x2000001cff297230 */ /* 0x000fe20000004100 */
[----:B------:R-:W-:Y:S01]  /*9d50*/  F2FP.F16.F32.PACK_AB R44, R44, R29 ;  /* 0x0000001d2c2c723e */ /* 0x000fe200000000ff */
[----:B------:R-:W-:Y:S01]  /*9d60*/  HADD2.F32 R37, -RZ, R12.H0_H0 ;  /* 0x2000000cff257230 */ /* 0x000fe20000004100 */
[----:B------:R-:W-:Y:S01]  /*9d70*/  F2FP.F16.F32.PACK_AB R29, R42, R15 ;  /* 0x0000000f2a1d723e */ /* 0x000fe200000000ff */
[----:B------:R-:W-:Y:S01]  /*9d80*/  HADD2.F32 R43, -RZ, R28.H1_H1 ;  /* 0x3000001cff2b7230 */ /* 0x000fe20000004100 */
[----:B------:R-:W-:Y:S01]  /*9d90*/  F2FP.F16.F32.PACK_AB R31, R46, R31 ;  /* 0x0000001f2e1f723e */ /* 0x000fe200000000ff */
[----:B------:R-:W-:Y:S02]  /*9da0*/  HADD2.F32 R142, -RZ, R142.H0_H0 ;  /* 0x2000008eff8e7230 */ /* 0x000fe40000004100 */
[----:B------:R-:W-:Y:S02]  /*9db0*/  HADD2.F32 R28, -RZ, R12.H1_H1 ;  /* 0x3000000cff1c7230 */ /* 0x000fe40000004100 */
[----:B------:R-:W-:Y:S01]  /*9dc0*/  FMUL.FTZ R12, R41, R144 ;  /* 0x00000090290c7220 */ /* 0x000fe20000410000 */
[----:B------:R-:W-:-:S02]  /*9dd0*/  HADD2.F32 R45, -RZ, R11.H0_H0 ;  /* 0x2000000bff2d7230 */ /* 0x000fc40000004100 */
[----:B------:R-:W-:Y:S01]  /*9de0*/  FMUL.FTZ R144, R37, R144 ;  /* 0x0000009025907220 */ /* 0x000fe20000410000 */
[-C--:B------:R-:W-:Y:S01]  /*9df0*/  FMUL.FTZ R49, R43, R47.reuse ;  /* 0x0000002f2b317220 */ /* 0x080fe20000410000 */
[-C--:B------:R-:W-:Y:S01]  /*9e00*/  FFMA.FTZ R11, R37, R142.reuse, -R12 ;  /* 0x0000008e250b7223 */ /* 0x080fe2000001080c */
[C---:B------:R-:W-:Y:S01]  /*9e10*/  FMUL.FTZ R50, R28.reuse, R47 ;  /* 0x0000002f1c327220 */ /* 0x040fe20000410000 */
[----:B------:R-:W-:Y:S01]  /*9e20*/  FFMA.FTZ R12, R41, R142, R144 ;  /* 0x0000008e290c7223 */ /* 0x000fe20000010090 */
[-C--:B------:R-:W-:Y:S01]  /*9e30*/  FFMA.FTZ R48, R28, R45.reuse, -R49 ;  /* 0x0000002d1c307223 */ /* 0x080fe20000010831 */
[----:B------:R-:W-:Y:S02]  /*9e40*/  HADD2.F32 R37, -RZ, R30.H0_H0 ;  /* 0x2000001eff257230 */ /* 0x000fe40000004100 */
[----:B------:R-:W-:Y:S01]  /*9e50*/  FFMA.FTZ R43, R43, R45, R50 ;  /* 0x0000002d2b2b7223 */ /* 0x000fe20000010032 */
[----:B------:R-:W-:Y:S02]  /*9e60*/  HADD2.F32 R41, -RZ, R39.H0_H0 ;  /* 0x20000027ff297230 */ /* 0x000fe40000004100 */
[----:B------:R-:W-:Y:S01]  /*9e70*/  HADD2.F32 R28, -RZ, R14.H0_H0 ;  /* 0x2000000eff1c7230 */ /* 0x000fe20000004100 */
[----:B------:R-:W-:Y:S01]  /*9e80*/  F2FP.F16.F32.PACK_AB R48, R48, R11 ;  /* 0x0000000b3030723e */ /* 0x000fe200000000ff */
[----:B------:R-:W-:-:S02]  /*9e90*/  HADD2.F32 R30, -RZ, R30.H1_H1 ;  /* 0x3000001eff1e7230 */ /* 0x000fc40000004100 */
[----:B------:R-:W-:Y:S02]  /*9ea0*/  HADD2.F32 R143, -RZ, R143.H0_H0 ;  /* 0x2000008fff8f7230 */ /* 0x000fe40000004100 */
[----:B------:R-:W-:Y:S02]  /*9eb0*/  HADD2.F32 R14, -RZ, R14.H1_H1 ;  /* 0x3000000eff0e7230 */ /* 0x000fe40000004100 */
[----:B------:R-:W-:Y:S01]  /*9ec0*/  FMUL.FTZ R47, R30, R41 ;  /* 0x000000291e2f7220 */ /* 0x000fe20000410000 */
[----:B------:R-:W-:Y:S02]  /*9ed0*/  HADD2.F32 R141, -RZ, R141.H0_H0 ;  /* 0x2000008dff8d7230 */ /* 0x000fe40000004100 */
[-C--:B------:R-:W-:Y:S01]  /*9ee0*/  FMUL.FTZ R45, R37, R143.reuse ;  /* 0x0000008f252d7220 */ /* 0x080fe20000410000 */
[----:B------:R-:W-:Y:S02]  /*9ef0*/  HADD2.F32 R39, -RZ, R38.H0_H0 ;  /* 0x20000026ff277230 */ /* 0x000fe40000004100 */
[----:B------:R-:W-:Y:S01]  /*9f00*/  FMUL.FTZ R38, R28, R143 ;  /* 0x0000008f1c267220 */ /* 0x000fe20000410000 */
[----:B------:R-:W-:Y:S01]  /*9f10*/  FMUL.FTZ R41, R14, R41 ;  /* 0x000000290e297220 */ /* 0x000fe20000410000 */
[-C--:B------:R-:W-:Y:S01]  /*9f20*/  FFMA.FTZ R45, R28, R141.reuse, -R45 ;  /* 0x0000008d1c2d7223 */ /* 0x080fe2000001082d */
[----:B------:R-:W-:Y:S01]  /*9f30*/  F2FP.F16.F32.PACK_AB R28, R43, R12 ;  /* 0x0000000c2b1c723e */ /* 0x000fe200000000ff */
[----:B------:R-:W-:Y:S01]  /*9f40*/  FFMA.FTZ R38, R37, R141, R38 ;  /* 0x0000008d25267223 */ /* 0x000fe20000010026 */
[-C--:B------:R-:W-:Y:S01]  /*9f50*/  FFMA.FTZ R14, R14, R39.reuse, -R47 ;  /* 0x000000270e0e7223 */ /* 0x080fe2000001082f */
[----:B------:R-:W-:Y:S01]  /*9f60*/  FFMA.FTZ R41, R30, R39, R41 ;  /* 0x000000271e297223 */ /* 0x000fe20000010029 */
[----:B------:R-:W-:Y:S01]  /*9f70*/  MOV R12, R48 ;  /* 0x00000030000c7202 */ /* 0x000fe20000000f00 */
[----:B------:R-:W-:-:S02]  /*9f80*/  IMAD.MOV.U32 R15, RZ, RZ, R44 ;  /* 0x000000ffff0f7224 */ /* 0x000fc400078e002c */
[----:B------:R-:W-:Y:S02]  /*9f90*/  F2FP.F16.F32.PACK_AB R14, R14, R45 ;  /* 0x0000002d0e0e723e */ /* 0x000fe400000000ff */
[----:B------:R-:W-:-:S07]  /*9fa0*/  F2FP.F16.F32.PACK_AB R30, R41, R38 ;  /* 0x00000026291e723e */ /* 0x000fce00000000ff */
.L_x_2753:
[----:B------:R-:W-:Y:S05]  /*9fb0*/  BSYNC B1 ;  /* 0x0000000000017941 */ /* 0x000fea0003800000 */
.L_x_2752:
[----:B-1----:R1:W-:Y:S01]  /*9fc0*/  ST.E.128 desc[UR60][R34.64], R12 ;  /* 0x0000000c22007985 */ /* 0x0023e2000c101d3c */
[----:B------:R-:W-:-:S13]  /*9fd0*/  ISETP.GE.AND P4, PT, R36, R133, PT ;  /* 0x000000852400720c */ /* 0x000fda0003f86270 */
[----:B------:R-:W-:Y:S05]  /*9fe0*/  @P4 BRA `(.L_x_2700) ;  /* 0x0000000400e04947 */ /* 0x000fea0003800000 */
[----:B------:R-:W-:-:S05]  /*9ff0*/  IMAD.WIDE R32, R36, 0x2, R32 ;  /* 0x0000000224207825 */ /* 0x000fca00078e0220 */
[----:B--2---:R2:W-:Y:S01]  /*a000*/  ST.E.128 desc[UR60][R32.64], R28 ;  /* 0x0000001c20007985 */ /* 0x0045e2000c101d3c */
[----:B------:R-:W-:Y:S05]  /*a010*/  BRA `(.L_x_2700) ;  /* 0x0000000400d47947 */ /* 0x000fea0003800000 */
.L_x_2665:
[----:B------:R-:W2:Y:S02]  /*a020*/  LDL R11, [R1+0x30] ;  /* 0x00003000010b7983 */ /* 0x000ea40000100800 */
[----:B--2---:R-:W-:-:S13]  /*a030*/  R2UR UR4, R11 ;  /* 0x000000000b0472ca */ /* 0x004fda00000e0000 */
[----:B------:R-:W-:-:S06]  /*a040*/  UISETP.NE.AND UP0, UPT, UR4, 0x3, UPT ;  /* 0x000000030400788c */ /* 0x000fcc000bf05270 */
[----:B------:R-:W-:-:S13]  /*a050*/  PLOP3.LUT P0, PT, PT, PT, UP0, 0x80, 0x0 ;  /* 0x000000000000781c */ /* 0x000fda0003f0f008 */
[----:B------:R-:W-:Y:S05]  /*a060*/  @!P0 BRA `(.L_x_2754) ;  /* 0x0000000000048947 */ /* 0x000fea0003800000 */
[----:B------:R-:W-:Y:S01]  /*a070*/  BPT.TRAP 0x1 ;  /* 0x000000040000795c */ /* 0x000fe20000300000 */
.L_x_2754:
[----:B------:R-:W-:Y:S01]  /*a080*/  IMAD R84, R18, 0x8, R2 ;  /* 0x0000000812547824 */ /* 0x000fe200078e0202 */
[----:B------:R-:W-:Y:S01]  /*a090*/  SHF.L.U32 R85, R171, 0x1f, RZ ;  /* 0x0000001fab557819 */ /* 0x000fe200000006ff */
[----:B------:R-:W-:Y:S01]  /*a0a0*/  BSSY B1, `(.L_x_2755) ;  /* 0x0000004000017945 */ /* 0x000fe20003800000 */
[----:B------:R-:W-:Y:S02]  /*a0b0*/  SHF.R.S32.HI R81, RZ, 0x1f, R80 ;  /* 0x0000001fff517819 */ /* 0x000fe40000011450 */
[----:B------:R-:W0:Y:S02]  /*a0c0*/  SYNCS.PHASECHK.TRANS64.TRYWAIT P4, [R84+URZ+0x2a890], R85 ;  /* 0x02a89055540075a7 */ /* 0x000e24000808017f */
[----:B0-----:R-:W-:Y:S05]  /*a0d0*/  @!P4 BRA `(.L_x_2756) ;  /* 0x000001bc0044c947 */ /* 0x001fea0003800000 */
.L_x_3041:
[----:B------:R-:W-:Y:S05]  /*a0e0*/  BSYNC B1 ;  /* 0x0000000000017941 */ /* 0x000fea0003800000 */
.L_x_2755:
        /* <DEDUP_REMOVED lines=25> */
.L_x_3045:
        /* <DEDUP_REMOVED lines=8> */
[----:B------:R-:W-:Y:S01]  /*a300*/  @!P5 SHF.L.U32 R11, R166, 0x3, RZ ;  /* 0x00000003a60bd819 */ /* 0x000fe200000006ff */
        /* <DEDUP_REMOVED lines=28> */
.L_x_2759:
[----:B------:R-:W-:Y:S05]  /*a4d0*/  BSYNC B1 ;  /* 0x0000000000017941 */ /* 0x000fea0003800000 */
.L_x_2758:
[----:B------:R-:W-:-:S03]  /*a4e0*/  UMOV UR4, 0xffffffff ;  /* 0xffffffff00047882 */ /* 0x000fc60000000000 */
[----:B------:R-:W-:Y:S05]  /*a4f0*/  BRA.DIV UR4, `(.L_x_2760) ;  /* 0x000001ba049c7947 */ /* 0x000fea000b800000 */
[----:B-1----:R-:W1:Y:S04]  /*a500*/  SHFL.IDX PT, R33, R33, 0x1, 0x1c1f ;  /* 0x003c1f0021217f89 */ /* 0x002e6800000e0000 */
[----:B------:R-:W0:Y:S02]  /*a510*/  SHFL.IDX PT, R32, R32, 0x1, 0x1c1f ;  /* 0x003c1f0020207f89 */ /* 0x000e2400000e0000 */
.L_x_3049:
        /* <DEDUP_REMOVED lines=8> */
[----:B------:R-:W-:Y:S01]  /*a5a0*/  @!P5 SHF.L.U32 R11, R166, 0x3, RZ ;  /* 0x00000003a60bd819 */ /* 0x000fe200000006ff */
        /* <DEDUP_REMOVED lines=28> */
.L_x_2700:
[----:B------:R-:W-:Y:S05]  /*a770*/  BSYNC B0 ;  /* 0x0000000000007941 */ /* 0x000fea0003800000 */
.L_x_2664:
        /* <DEDUP_REMOVED lines=12> */
[----:B------:R-:W-:-:S04]  /*a840*/  @!P4 IADD3 R11, R84, 0x2a8a0, RZ ;  /* 0x0002a8a0540bc810 */ /* 0x000fc80007ffe0ff */
[----:B------:R-:W-:-:S04]  /*a850*/  @!P4 PRMT R11, RZ, 0x654, R11 ;  /* 0x00000654ff0bc816 */ /* 0x000fc8000000000b */
[----:B------:R0:W-:Y:S01]  /*a860*/  @!P4 SYNCS.ARRIVE.TRANS64.RED.A1T0 RZ, [R11+URZ], RZ ;  /* 0x000000ff0bffc9a7 */ /* 0x0001e2000810043f */
[----:B------:R-:W-:Y:S05]  /*a870*/  @!P0 BRA `(.L_x_2762) ;  /* 0x0000000000048947 */ /* 0x000fea0003800000 */
[----:B------:R-:W-:Y:S01]  /*a880*/  BPT.TRAP 0x1 ;  /* 0x000000040000795c */ /* 0x000fe20000300000 */
.L_x_2762:
[----:B------:R-:W-:Y:S05]  /*a890*/  BSYNC B0 ;  /* 0x0000000000007941 */ /* 0x000fea0003800000 */
.L_x_2761:
[----:B------:R-:W3:Y:S01]  /*a8a0*/  SYNCS.PHASECHK.TRANS64.TRYWAIT P0, [R84+URZ+0x2a8b0], R85 ;  /* 0x02a8b055540075a7 */ /* 0x000ee2000800017f */
[----:B------:R-:W-:Y:S04]  /*a8b0*/  BSSY B0, `(.L_x_2763) ;  /* 0x0000002000007945 */ /* 0x000fe80003800000 */
[----:B---3--:R-:W-:Y:S05]  /*a8c0*/  @!P0 BRA `(.L_x_2764) ;  /* 0x000001b400f48947 */ /* 0x008fea0003800000 */
.L_x_3050:
[----:B------:R-:W-:Y:S05]  /*a8d0*/  BSYNC B0 ;  /* 0x0000000000007941 */ /* 0x000fea0003800000 */
.L_x_2763:
        /* <DEDUP_REMOVED lines=20> */
[----:B------:R-:W-:Y:S01]  /*aa20*/  IMAD R33, R11, 0x2, R120 ;  /* 0x000000020b217824 */ /* 0x000fe200078e0278 */
[----:B------:R-:W-:Y:S01]  /*aa30*/  LEA.HI.X R32, R12, UR7, R15, 0x1, P5 ;  /* 0x000000070c207c11 */ /* 0x000fe2000a8f0c0f */
[----:B------:R0:W1:Y:S01]  /*aa40*/  SHFL.IDX PT, R28, R27, RZ, 0x1c1f ;  /* 0x001c1fff1b1c7589 */ /* 0x00006200000e0000 */
[----:B------:R-:W-:-:S03]  /*aa50*/  LEA R11, R13, R120, 0x1 ;  /* 0x000000780d0b7211 */ /* 0x000fc600078e08ff */
        /* <DEDUP_REMOVED lines=22> */
.L_x_2766:
[----:B------:R-:W-:Y:S05]  /*abc0*/  BSYNC B0 ;  /* 0x0000000000007941 */ /* 0x000fea0003800000 */
.L_x_2765:
        /* <DEDUP_REMOVED lines=25> */
.L_x_2768:
[----:B------:R-:W-:Y:S05]  /*ad60*/  BSYNC B0 ;  /* 0x0000000000007941 */ /* 0x000fea0003800000 */
.L_x_2767:
        /* <DEDUP_REMOVED lines=8> */
[----:B------:R-:W-:-:S03]  /*adf0*/  ISETP.NE.AND P5, PT, R122, RZ, PT ;  /* 0x000000ff7a00720c */ /* 0x000fc60003fa5270 */
[----:B------:R-:W-:Y:S02]  /*ae00*/  @!P4 PRMT R84, RZ, 0x654, R84 ;  /* 0x00000654ff54c816 */ /* 0x000fe40000000054 */
[----:B------:R-:W-:Y:S02]  /*ae10*/  IADD3 R18, R18, 0x1, RZ ;  /* 0x0000000112127810 */ /* 0x000fe40007ffe0ff */
[----:B------:R-:W-:Y:S01]  /*ae20*/  PLOP3.LUT P0, PT, PT, PT, PT, 0x8, 0x0 ;  /* 0x000000000000781c */ /* 0x000fe20003f0e170 */
[----:B------:R3:W-:Y:S01]  /*ae30*/  @!P4 SYNCS.ARRIVE.TRANS64.RED.A1T0 RZ, [R84+URZ], RZ ;  /* 0x000000ff54ffc9a7 */ /* 0x0007e2000810043f */
[----:B------:R-:W-:-:S04]  /*ae40*/  ISETP.NE.AND P4, PT, R18, 0x2, PT ;  /* 0x000000021200780c */ /* 0x000fc80003f85270 */
[----:B--2---:R-:W-:Y:S02]  /*ae50*/  SEL R12, RZ, 0x1, P4 ;  /* 0x00000001ff0c7807 */ /* 0x004fe40002000000 */
[----:B------:R-:W-:Y:S02]  /*ae60*/  SEL R18, R18, RZ, P4 ;  /* 0x000000ff12127207 */ /* 0x000fe40002000000 */
[----:B------:R-:W-:Y:S01]  /*ae70*/  LOP3.LUT R171, R171, R12, RZ, 0x3c, !PT ;  /* 0x0000000cabab7212 */ /* 0x000fe200078e3cff */
[----:B---3--:R-:W-:Y:S06]  /*ae80*/  @P5 BRA `(.L_x_2769) ;  /* 0xffffff7c00205947 */ /* 0x008fec000383ffff */
.L_x_2659:
[----:B------:R-:W2:Y:S01]  /*ae90*/  LDC R0, c[0x0][0x448] ;  /* 0x00011200ff007b82 */ /* 0x000ea20000000800 */
[----:B------:R-:W-:Y:S01]  /*aea0*/  BSSY B0, `(.L_x_2770) ;  /* 0x0000011000007945 */ /* 0x000fe20003800000 */
[----:B------:R-:W-:Y:S02]  /*aeb0*/  MOV R72, RZ ;  /* 0x000000ff00487202 */ /* 0x000fe40000000f00 */
[----:B--2---:R-:W-:Y:S01]  /*aec0*/  ISETP.NE.AND P1, PT, R0, 0x1, PT ;  /* 0x000000010000780c */ /* 0x004fe20003f25270 */
[----:B------:R-:W-:-:S12]  /*aed0*/  VIADD R0, R186, 0x7f ;  /* 0x0000007fba007836 */ /* 0x000fd80000000000 */
[----:B------:R-:W2:Y:S08]  /*aee0*/  @P1 LDC R3, c[0x0][0x44c] ;  /* 0x00011300ff031b82 */ /* 0x000eb00000000800 */
[----:B------:R-:W3:Y:S01]  /*aef0*/  @P1 LDC R4, c[0x0][0x450] ;  /* 0x00011400ff041b82 */ /* 0x000ee20000000800 */
[----:B--2---:R-:W-:-:S05]  /*af00*/  @P1 IMAD.HI.U32 R3, R0, R3, RZ ;  /* 0x0000000300031227 */ /* 0x004fca00078e00ff */
[----:B---3--:R-:W-:-:S05]  /*af10*/  @P1 SHF.R.U32.HI R0, RZ, R4, R3 ;  /* 0x00000004ff001219 */ /* 0x008fca0000011603 */
[----:B------:R-:W-:-:S04]  /*af20*/  IMAD.IADD R0, R195, 0x1, R0 ;  /* 0x00000001c3007824 */ /* 0x000fc800078e0200 */
[----:B------:R-:W-:-:S05]  /*af30*/  IMAD.HI R0, R0, 0x2aaaaaab, RZ ;  /* 0x2aaaaaab00007827 */ /* 0x000fca00078e02ff */
[----:B------:R-:W-:-:S04]  /*af40*/  SHF.R.U32.HI R3, RZ, 0x1f, R0 ;  /* 0x0000001fff037819 */ /* 0x000fc80000011600 */
[----:B------:R-:W-:-:S04]  /*af50*/  LEA.HI.SX32 R3, R0, R3, 0x1c ;  /* 0x0000000300037211 */ /* 0x000fc800078fe2ff */
[----:B------:R-:W-:-:S04]  /*af60*/  VIMNMX R196, R196, R3, PT ;  /* 0x00000003c4c47248 */ /* 0x000fc80003fe0100 */
[----:B------:R-:W-:Y:S01]  /*af70*/  ISETP.GE.AND P1, PT, R196, 0x1, PT ;  /* 0x00000001c400780c */ /* 0x000fe20003f26270 */
[----:B------:R-:W-:-:S12]  /*af80*/  @P0 BRA `(.L_x_2771) ;  /* 0x0000000000080947 */ /* 0x000fd80003800000 */
[----:B------:R-:W2:Y:S02]  /*af90*/  FENCE.VIEW.ASYNC.G ;  /* 0x00000000000073c6 */ /* 0x000ea40000000100 */
[----:B--2---:R-:W-:Y:S06]  /*afa0*/  BAR.ARV 0xc, 0x180 ;  /* 0x0306000000007b1d */ /* 0x004fec0000002000 */
.L_x_2771:
[----:B------:R-:W-:Y:S05]  /*afb0*/  BSYNC B0 ;  /* 0x0000000000007941 */ /* 0x000fea0003800000 */
.L_x_2770:
[----:B------:R-:W-:Y:S04]  /*afc0*/  BSSY B0, `(.L_x_2772) ;  /* 0x000001f000007945 */ /* 0x000fe80003800000 */
[----:B------:R-:W-:Y:S05]  /*afd0*/  @!P1 BRA `(.L_x_2773) ;  /* 0x0000000000749947 */ /* 0x000fea0003800000 */
[----:B------:R-:W-:Y:S01]  /*afe0*/  ISETP.NE.AND P0, PT, R201, RZ, PT ;  /* 0x000000ffc900720c */ /* 0x000fe20003f05270 */
[----:B------:R-:W-:-:S03]  /*aff0*/  ULDC UR4, c[0x0][0x9f0] ;  /* 0x00027c0000047ab9 */ /* 0x000fc60000000800 */
[----:B------:R-:W-:-:S04]  /*b000*/  SEL R9, R201, UR4, P0 ;  /* 0x00000004c9097c07 */ /* 0x000fc80008000000 */
[-C--:B------:R-:W-:Y:S02]  /*b010*/  IABS R6, R9.reuse ;  /* 0x0000000900067213 */ /* 0x080fe40000000000 */
[----:B------:R-:W-:Y:S02]  /*b020*/  IADD3 R0, R9, -0x1, R196 ;  /* 0xffffffff09007810 */ /* 0x000fe40007ffe0c4 */
[----:B------:R-:W2:Y:S01]  /*b030*/  I2F.RP R3, R6 ;  /* 0x0000000600037306 */ /* 0x000ea20000209400 */
[-C--:B------:R-:W-:Y:S02]  /*b040*/  IABS R10, R9.reuse ;  /* 0x00000009000a7213 */ /* 0x080fe40000000000 */
[----:B------:R-:W-:Y:S02]  /*b050*/  IABS R8, R0 ;  /* 0x0000000000087213 */ /* 0x000fe40000000000 */
[----:B------:R-:W-:-:S04]  /*b060*/  LOP3.LUT R0, R0, R9, RZ, 0x3c, !PT ;  /* 0x0000000900007212 */ /* 0x000fc800078e3cff */
[----:B------:R-:W-:Y:S01]  /*b070*/  ISETP.GE.AND P2, PT, R0, RZ, PT ;  /* 0x000000ff0000720c */ /* 0x000fe20003f46270 */
[----:B--2---:R-:W2:Y:S02]  /*b080*/  MUFU.RCP R3, R3 ;  /* 0x0000000300037308 */ /* 0x004ea40000001000 */
[----:B--2---:R-:W-:Y:S01]  /*b090*/  VIADD R4, R3, 0xffffffe ;  /* 0x0ffffffe03047836 */ /* 0x004fe20000000000 */
[----:B------:R-:W-:-:S05]  /*b0a0*/  IADD3 R3, RZ, -R10, RZ ;  /* 0x8000000aff037210 */ /* 0x000fca0007ffe0ff */
[----:B------:R2:W3:Y:S02]  /*b0b0*/  F2I.FTZ.U32.TRUNC.NTZ R5, R4 ;  /* 0x0000000400057305 */ /* 0x0004e4000021f000 */
[----:B--2---:R-:W-:Y:S02]  /*b0c0*/  IMAD.MOV.U32 R4, RZ, RZ, RZ ;  /* 0x000000ffff047224 */ /* 0x004fe400078e00ff */
[----:B---3--:R-:W-:-:S04]  /*b0d0*/  IMAD.MOV R7, RZ, RZ, -R5 ;  /* 0x000000ffff077224 */ /* 0x008fc800078e0a05 */
[----:B------:R-:W-:-:S04]  /*b0e0*/  IMAD R7, R7, R6, RZ ;  /* 0x0000000607077224 */ /* 0x000fc800078e02ff */
[----:B------:R-:W-:-:S06]  /*b0f0*/  IMAD.HI.U32 R5, R5, R7, R4 ;  /* 0x0000000705057227 */ /* 0x000fcc00078e0004 */
        /* <DEDUP_REMOVED lines=11> */
.L_x_2773:
[----:B------:R-:W-:Y:S05]  /*b1b0*/  BSYNC B0 ;  /* 0x0000000000007941 */ /* 0x000fea0003800000 */
.L_x_2772:
[-C--:B------:R-:W-:Y:S01]  /*b1c0*/  IMAD R185, R207, R72.reuse, RZ ;  /* 0x00000048cfb97224 */ /* 0x080fe200078e02ff */
        /* <DEDUP_REMOVED lines=43> */
[----:B--2---:R-:W-:-:S05]  /*b480*/  LEA.HI R3, R0, R0, RZ, 0x1 ;  /* 0x0000000000037211 */ /* 0x004fca00078f08ff */
[----:B------:R-:W-:Y:S02]  /*b490*/  PLOP3.LUT P0, PT, PT, PT, UP0, 0x80, 0x0 ;  /* 0x000000000000781c */ /* 0x000fe40003f0f008 */
[----:B------:R-:W-:-:S04]  /*b4a0*/  LOP3.LUT R3, R3, 0x1e, RZ, 0xc0, !PT ;  /* 0x0000001e03037812 */ /* 0x000fc800078ec0ff */
[----:B------:R-:W-:-:S04]  /*b4b0*/  IADD3 R3, R0, -R3, RZ ;  /* 0x8000000300037210 */ /* 0x000fc80007ffe0ff */
        /* <DEDUP_REMOVED lines=19> */
[----:B012-45:R-:W-:Y:S05]  /*b5f0*/  CALL.ABS.NOINC R14 ;  /* 0x000000000e007343 */ /* 0x037fea0003c00000 */
.L_x_2775:
        /* <DEDUP_REMOVED lines=12> */
.L_x_2779:
[----:B---3--:R3:W0:Y:S02]  /*b6c0*/  SYNCS.PHASECHK.TRANS64.TRYWAIT P0, [R2+URZ+0x2a800], R3 ;  /* 0x02a80003020075a7 */ /* 0x008624000800017f */
[----:B0-----:R-:W-:Y:S05]  /*b6d0*/  @!P0 NANOSLEEP.SYNCS 0x989680 ;  /* 0x009896800000895d */ /* 0x001fea0003900000 */
[----:B------:R-:W0:Y:S02]  /*b6e0*/  @!P0 SYNCS.PHASECHK.TRANS64 P0, [R2+URZ+0x2a800], R3 ;  /* 0x02a80003020085a7 */ /* 0x000e24000800007f */
[----:B0-----:R-:W-:Y:S05]  /*b6f0*/  @!P0 BRA `(.L_x_2779) ;  /* 0xfffffffc00f08947 */ /* 0x001fea000383ffff */
.L_x_2778:
[----:B------:R-:W-:Y:S05]  /*b700*/  BSYNC B0 ;  /* 0x0000000000007941 */ /* 0x000fea0003800000 */
.L_x_2777:
[----:B------:R-:W-:Y:S05]  /*b710*/  BRA `(.L_x_2780) ;  /* 0x0000006c005c7947 */ /* 0x000fea0003800000 */
.L_x_2776:
        /* <DEDUP_REMOVED lines=13> */
[----:B0-----:R-:W-:Y:S01]  /*b7f0*/  IMAD.IADD R27, R3, 0x1, R25 ;  /* 0x00000001031b7824 */ /* 0x001fe200078e0219 */
[----:B----4-:R-:W-:Y:S01]  /*b800*/  IADD3 R29, R5, R141, RZ ;  /* 0x0000008d051d7210 */ /* 0x010fe20007ffe0ff */
[----:B------:R-:W-:Y:S06]  /*b810*/  @!P0 BRA `(.L_x_2781) ;  /* 0x0000000000408947 */ /* 0x000fec0003800000 */
        /* <DEDUP_REMOVED lines=15> */
[----:B01----:R-:W-:Y:S05]  /*b910*/  CALL.ABS.NOINC R14 ;  /* 0x000000000e007343 */ /* 0x003fea0003c00000 */
.L_x_2781:
[----:B------:R-:W-:Y:S01]  /*b920*/  ULDC.U8 UR4, c[0x0][0x410] ;  /* 0x0001040000047ab9 */ /* 0x000fe20000000000 */
[----:B------:R-:W-:Y:S01]  /*b930*/  BSSY B0, `(.L_x_2782) ;  /* 0x00006ad000007945 */ /* 0x000fe20003800000 */
[----:B------:R-:W-:Y:S01]  /*b940*/  ISETP.NE.AND P0, PT, RZ, UR4, PT ;  /* 0x00000004ff007c0c */ /* 0x000fe2000bf05270 */
[----:B------:R-:W-:-:S12]  /*b950*/  IMAD.IADD R69, R170, 0x1, R186 ;  /* 0x00000001aa457824 */ /* 0x000fd800078e02ba */
[----:B------:R-:W-:Y:S05]  /*b960*/  @!P0 BRA `(.L_x_2783) ;  /* 0x0000003400848947 */ /* 0x000fea0003800000 */
[----:B------:R-:W0:Y:S01]  /*b970*/  LDC R10, c[0x0][0x448] ;  /* 0x00011200ff0a7b82 */ /* 0x000e220000000800 */
[----:B------:R-:W-:Y:S01]  /*b980*/  IMAD R3, R206, 0x40, R69 ;  /* 0x00000040ce037824 */ /* 0x000fe200078e0245 */
[----:B------:R-:W-:Y:S01]  /*b990*/  ULDC.64 UR4, c[0x0][0x3f8] ;  /* 0x0000fe0000047ab9 */ /* 0x000fe20000000a00 */
[----:B------:R-:W-:Y:S01]  /*b9a0*/  ULDC.64 UR6, c[0x0][0x408] ;  /* 0x0001020000067ab9 */ /* 0x000fe20000000a00 */
[----:B------:R-:W-:Y:S01]  /*b9b0*/  MOV R4, R24 ;  /* 0x0000001800047202 */ /* 0x000fe20000000f00 */
[----:B------:R-:W-:Y:S01]  /*b9c0*/  IMAD.MOV.U32 R6, RZ, RZ, R140 ;  /* 0x000000ffff067224 */ /* 0x000fe200078e008c */
[----:B------:R-:W-:Y:S02]  /*b9d0*/  MOV R7, R29 ;  /* 0x0000001d00077202 */ /* 0x000fe40000000f00 */
[----:B------:R-:W-:Y:S02]  /*b9e0*/  SHF.R.S32.HI R76, RZ, 0x1f, R175 ;  /* 0x0000001fff4c7819 */ /* 0x000fe400000114af */
[----:B------:R-:W-:-:S02]  /*b9f0*/  SHF.R.S32.HI R74, RZ, 0x1f, R173 ;  /* 0x0000001fff4a7819 */ /* 0x000fc400000114ad */
[----:B------:R-:W-:Y:S02]  /*ba00*/  SHF.R.S32.HI R73, RZ, 0x1f, R172 ;  /* 0x0000001fff497819 */ /* 0x000fe400000114ac */
[----:B------:R-:W-:Y:S02]  /*ba10*/  SHF.R.S32.HI R75, RZ, 0x1f, R174 ;  /* 0x0000001fff4b7819 */ /* 0x000fe400000114ae */
[----:B0-----:R-:W-:-:S13]  /*ba20*/  ISETP.NE.AND P0, PT, R10, 0x1, PT ;  /* 0x000000010a00780c */ /* 0x001fda0003f05270 */
[----:B------:R-:W0:Y:S08]  /*ba30*/  @P0 LDC R0, c[0x0][0x44c] ;  /* 0x00011300ff000b82 */ /* 0x000e300000000800 */
[----:B------:R-:W2:Y:S01]  /*ba40*/  @P0 LDC R5, c[0x0][0x450] ;  /* 0x00011400ff050b82 */ /* 0x000ea20000000800 */
[----:B0-----:R-:W-:-:S05]  /*ba50*/  @P0 IMAD.HI.U32 R0, R3, R0, RZ ;  /* 0x0000000003000227 */ /* 0x001fca00078e00ff */
[----:B--2---:R-:W-:Y:S01]  /*ba60*/  @P0 SHF.R.U32.HI R3, RZ, R5, R0 ;  /* 0x00000005ff030219 */ /* 0x004fe20000011600 */
        /* <DEDUP_REMOVED lines=18> */
[----:B------:R0:W2:Y:S04]  /*bb90*/  SHFL.IDX PT, R9, R0, RZ, 0x1c1f ;  /* 0x001c1fff00097589 */ /* 0x0000a800000e0000 */
[----:B------:R0:W3:Y:S04]  /*bba0*/  SHFL.IDX PT, R8, R65, RZ, 0x1c1f ;  /* 0x001c1fff41087589 */ /* 0x0000e800000e0000 */
[----:B------:R0:W4:Y:S04]  /*bbb0*/  SHFL.IDX PT, R30, R63, RZ, 0x1c1f ;  /* 0x001c1fff3f1e7589 */ /* 0x00012800000e0000 */
[----:B------:R0:W0:Y:S02]  /*bbc0*/  SHFL.IDX PT, R31, R3, RZ, 0x1c1f ;  /* 0x001c1fff031f7589 */ /* 0x00002400000e0000 */
.L_x_3056:
        /* <DEDUP_REMOVED lines=24> */
[C---:B------:R-:W-:Y:S02]  /*bd50*/  @!P3 SHF.L.U32 R26, R175.reuse, 0x1, RZ ;  /* 0x00000001af1ab819 */ /* 0x040fe400000006ff */
[----:B------:R-:W-:Y:S02]  /*bd60*/  @!P3 SHF.L.U64.HI R5, R175, 0x1, R76 ;  /* 0x00000001af05b819 */ /* 0x000fe4000001024c */
[C---:B------:R-:W-:Y:S01]  /*bd70*/  @!P2 IMAD.SHL.U32 R20, R173.reuse, 0x2, RZ ;  /* 0x00000002ad14a824 */ /* 0x040fe200078e00ff */
[----:B-1-3--:R-:W-:Y:S01]  /*bd80*/  @!P3 IADD3 R28, P6, R8, R26, RZ ;  /* 0x0000001a081cb210 */ /* 0x00afe20007fde0ff */
[----:B------:R-:W-:Y:S01]  /*bd90*/  @!P1 IMAD.SHL.U32 R12, R174, 0x2, RZ ;  /* 0x00000002ae0c9824 */ /* 0x000fe200078e00ff */
[----:B------:R-:W-:Y:S01]  /*bda0*/  @!P2 SHF.L.U64.HI R4, R173, 0x1, R74 ;  /* 0x00000001ad04a819 */ /* 0x000fe2000001024a */
[----:B------:R-:W-:Y:S01]  /*bdb0*/  @!P0 IMAD.SHL.U32 R32, R172, 0x2, RZ ;  /* 0x00000002ac208824 */ /* 0x000fe200078e00ff */
[----:B--2---:R-:W-:Y:S01]  /*bdc0*/  @!P3 IADD3.X R29, R9, R5, RZ, P6, !PT ;  /* 0x00000005091db210 */ /* 0x004fe200037fe4ff */
[----:B----4-:R-:W-:Y:S01]  /*bdd0*/  @!P4 IMAD.MOV.U32 R7, RZ, RZ, R30 ;  /* 0x000000ffff07c224 */ /* 0x010fe200078e001e */
[----:B------:R-:W-:-:S02]  /*bde0*/  @!P2 IADD3 R24, P6, R8, R20, RZ ;  /* 0x000000140818a210 */ /* 0x000fc40007fde0ff */
[----:B0-----:R-:W-:Y:S02]  /*bdf0*/  @!P3 IADD3 R26, P5, R31, R26, RZ ;  /* 0x0000001a1f1ab210 */ /* 0x001fe40007fbe0ff */
[----:B------:R-:W-:Y:S01]  /*be00*/  @!P1 SHF.L.U64.HI R6, R174, 0x1, R75 ;  /* 0x00000001ae069819 */ /* 0x000fe2000001024b */
[----:B------:R-:W-:Y:S01]  /*be10*/  @!P2 IMAD.X R25, R9, 0x1, R4, P6 ;  /* 0x000000010919a824 */ /* 0x000fe200030e0604 */
[----:B------:R-:W-:Y:S01]  /*be20*/  @!P1 IADD3 R14, P6, R8, R12, RZ ;  /* 0x0000000c080e9210 */ /* 0x000fe20007fde0ff */
[----:B------:R-:W-:Y:S01]  /*be30*/  @!P3 IMAD.X R27, R30, 0x1, R5, P5 ;  /* 0x000000011e1bb824 */ /* 0x000fe200028e0605 */
[----:B------:R-:W-:Y:S01]  /*be40*/  @!P2 IADD3 R20, P5, R31, R20, RZ ;  /* 0x000000141f14a210 */ /* 0x000fe20007fbe0ff */
[----:B------:R-:W-:Y:S01]  /*be50*/  @!P4 IMAD.MOV.U32 R5, RZ, RZ, R9 ;  /* 0x000000ffff05c224 */ /* 0x000fe200078e0009 */
[----:B------:R-:W-:Y:S01]  /*be60*/  @!P0 SHF.L.U64.HI R34, R172, 0x1, R73 ;  /* 0x00000001ac228819 */ /* 0x000fe20000010249 */
[----:B------:R-:W-:Y:S01]  /*be70*/  @!P1 IMAD.X R15, R9, 0x1, R6, P6 ;  /* 0x00000001090f9824 */ /* 0x000fe200030e0606 */
[----:B------:R-:W-:-:S02]  /*be80*/  @!P2 IADD3.X R21, R30, R4, RZ, P5, !PT ;  /* 0x000000041e15a210 */ /* 0x000fc40002ffe4ff */
[----:B------:R-:W-:Y:S02]  /*be90*/  ISETP.GE.AND P5, PT, R176, UR4, PT ;  /* 0x00000004b0007c0c */ /* 0x000fe4000bfa6270 */
[----:B------:R-:W-:Y:S02]  /*bea0*/  @!P1 IADD3 R12, P6, R31, R12, RZ ;  /* 0x0000000c1f0c9210 */ /* 0x000fe40007fde0ff */
[----:B------:R-:W-:-:S03]  /*beb0*/  @!P4 MOV R4, R8 ;  /* 0x000000080004c202 */ /* 0x000fc60000000f00 */
[----:B------:R-:W-:Y:S01]  /*bec0*/  @!P1 IMAD.X R13, R30, 0x1, R6, P6 ;  /* 0x000000011e0d9824 */ /* 0x000fe200030e0606 */
[----:B------:R-:W-:Y:S01]  /*bed0*/  @!P0 IADD3 R10, P6, R8, R32, RZ ;  /* 0x00000020080a8210 */ /* 0x000fe20007fde0ff */
[----:B------:R-:W-:Y:S01]  /*bee0*/  @!P4 IMAD.WIDE R4, R160, 0x2, R4 ;  /* 0x00000002a004c825 */ /* 0x000fe200078e0204 */
[----:B------:R-:W-:-:S03]  /*bef0*/  @!P4 MOV R6, R31 ;  /* 0x0000001f0006c202 */ /* 0x000fc60000000f00 */
[----:B------:R-:W-:Y:S01]  /*bf00*/  @!P0 IMAD.X R11, R9, 0x1, R34, P6 ;  /* 0x00000001090b8824 */ /* 0x000fe200030e0622 */
[----:B------:R0:W5:Y:S01]  /*bf10*/  @!P4 LD.E.64 R60, desc[UR60][R4.64] ;  /* 0x0000003c043cc980 */ /* 0x000162000c101b00 */
[----:B------:R-:W-:Y:S01]  /*bf20*/  @!P4 IMAD.WIDE R6, R160, 0x2, R6 ;  /* 0x00000002a006c825 */ /* 0x000fe200078e0206 */
[----:B------:R-:W-:-:S04]  /*bf30*/  @!P5 SHF.L.U64.HI R33, R176, 0x1, R225 ;  /* 0x00000001b021d819 */ /* 0x000fc800000102e1 */
[----:B------:R1:W5:Y:S01]  /*bf40*/  @!P4 LD.E.64 R58, desc[UR60][R6.64] ;  /* 0x0000003c063ac980 */ /* 0x000362000c101b00 */
[----:B0-----:R-:W-:Y:S02]  /*bf50*/  @!P0 IADD3 R4, P6, R31, R32, RZ ;  /* 0x000000201f048210 */ /* 0x001fe40007fde0ff */
[----:B------:R-:W-:-:S03]  /*bf60*/  @!P5 SHF.L.U32 R32, R176, 0x1, RZ ;  /* 0x00000001b020d819 */ /* 0x000fc600000006ff */
[----:B------:R-:W-:Y:S01]  /*bf70*/  @!P0 IMAD.X R5, R30, 0x1, R34, P6 ;  /* 0x000000011e058824 */ /* 0x000fe200030e0622 */
[-C--:B-1----:R-:W-:Y:S02]  /*bf80*/  @!P5 IADD3 R6, P4, R8, R32.reuse, RZ ;  /* 0x000000200806d210 */ /* 0x082fe40007f9e0ff */
[----:B------:R-:W-:Y:S02]  /*bf90*/  @!P5 IADD3 R8, P6, R31, R32, RZ ;  /* 0x000000201f08d210 */ /* 0x000fe40007fde0ff */
[----:B------:R-:W-:Y:S02]  /*bfa0*/  CS2R R56, SRZ ;  /* 0x0000000000387805 */ /* 0x000fe4000001ff00 */
[----:B------:R-:W-:Y:S01]  /*bfb0*/  CS2R R54, SRZ ;  /* 0x0000000000367805 */ /* 0x000fe2000001ff00 */
[----:B------:R-:W-:Y:S01]  /*bfc0*/  @!P5 IMAD.X R7, R9, 0x1, R33, P4 ;  /* 0x000000010907d824 */ /* 0x000fe200020e0621 */
        /* <DEDUP_REMOVED lines=19> */
.L_x_2786:
[----:B------:R-:W-:Y:S05]  /*c100*/  BSYNC B1 ;  /* 0x0000000000017941 */ /* 0x000fea0003800000 */
.L_x_2785:
[----:B0----5:R-:W-:Y:S01]  /*c110*/  IMAD.MOV.U32 R4, RZ, RZ, R58 ;  /* 0x000000ffff047224 */ /* 0x021fe200078e003a */
[----:B------:R-:W-:Y:S01]  /*c120*/  MOV R6, R54 ;  /* 0x0000003600067202 */ /* 0x000fe20000000f00 */
[----:B------:R-:W-:Y:S01]  /*c130*/  IMAD.MOV.U32 R7, RZ, RZ, R55 ;  /* 0x000000ffff077224 */ /* 0x000fe200078e0037 */
[----:B------:R-:W-:Y:S01]  /*c140*/  UMOV UR4, 0xffffffff ;  /* 0xffffffff00047882 */ /* 0x000fe20000000000 */
[----:B------:R-:W-:Y:S01]  /*c150*/  IMAD.MOV.U32 R5, RZ, RZ, R59 ;  /* 0x000000ffff057224 */ /* 0x000fe200078e003b */
[----:B------:R-:W-:Y:S01]  /*c160*/  PRMT R88, R4, 0x7610, R88 ;  /* 0x0000761004587816 */ /* 0x000fe20000000058 */
[----:B------:R-:W-:Y:S01]  /*c170*/  IMAD.MOV.U32 R4, RZ, RZ, R50 ;  /* 0x000000ffff047224 */ /* 0x000fe200078e0032 */
[----:B------:R-:W-:Y:S01]  /*c180*/  PRMT R83, R6, 0x5410, R7 ;  /* 0x0000541006537816 */ /* 0x000fe20000000007 */
[----:B------:R-:W-:Y:S01]  /*c190*/  IMAD.MOV.U32 R6, RZ, RZ, R46 ;  /* 0x000000ffff067224 */ /* 0x000fe200078e002e */
[----:B------:R-:W-:Y:S01]  /*c1a0*/  PRMT R87, R5, 0x7610, R87 ;  /* 0x0000761005577816 */ /* 0x000fe20000000057 */
[----:B------:R-:W-:Y:S01]  /*c1b0*/  IMAD.MOV.U32 R7, RZ, RZ, R47 ;  /* 0x000000ffff077224 */ /* 0x000fe200078e002f */
[----:B------:R-:W-:-:S02]  /*c1c0*/  MOV R5, R51 ;  /* 0x0000003300057202 */ /* 0x000fc40000000f00 */
[----:B----4-:R-:W-:Y:S02]  /*c1d0*/  CS2R R30, SRZ ;  /* 0x00000000001e7805 */ /* 0x010fe4000001ff00 */
[----:B------:R-:W-:Y:S01]  /*c1e0*/  PRMT R79, R5, 0x5410, R4 ;  /* 0x00005410054f7816 */ /* 0x000fe20000000004 */
[----:B------:R-:W-:Y:S01]  /*c1f0*/  IMAD.MOV.U32 R5, RZ, RZ, R43 ;  /* 0x000000ffff057224 */ /* 0x000fe200078e002b */
[----:B------:R-:W-:Y:S01]  /*c200*/  PRMT R77, R6, 0x5410, R7 ;  /* 0x00005410064d7816 */ /* 0x000fe20000000007 */
[----:B------:R-:W-:Y:S01]  /*c210*/  IMAD.MOV.U32 R6, RZ, RZ, R38 ;  /* 0x000000ffff067224 */ /* 0x000fe200078e0026 */
[----:B------:R-:W-:Y:S02]  /*c220*/  MOV R4, R42 ;  /* 0x0000002a00047202 */ /* 0x000fe40000000f00 */
        /* <DEDUP_REMOVED lines=18> */
[----:B------:R-:W-:Y:S02]  /*c350*/  MOV R4, R44 ;  /* 0x0000002c00047202 */ /* 0x000fe40000000f00 */
[----:B------:R-:W-:Y:S02]  /*c360*/  MOV R7, R37 ;  /* 0x0000002500077202 */ /* 0x000fe40000000f00 */
[----:B------:R-:W-:Y:S02]  /*c370*/  PRMT R71, R4, 0x5410, R5 ;  /* 0x0000541004477816 */ /* 0x000fe40000000005 */
[----:B------:R-:W-:Y:S01]  /*c380*/  PRMT R66, R6, 0x5410, R7 ;  /* 0x0000541006427816 */ /* 0x000fe20000000007 */
[----:B------:R-:W-:Y:S06]  /*c390*/  BRA.DIV UR4, `(.L_x_2787) ;  /* 0x0000019e04c87947 */ /* 0x000fec000b800000 */
[----:B------:R-:W0:Y:S04]  /*c3a0*/  SHFL.IDX PT, R0, R0, 0x1, 0x1c1f ;  /* 0x003c1f0000007f89 */ /* 0x000e2800000e0000 */
[----:B------:R-:W4:Y:S04]  /*c3b0*/  SHFL.IDX PT, R65, R65, 0x1, 0x1c1f ;  /* 0x003c1f0041417f89 */ /* 0x000f2800000e0000 */
[----:B------:R-:W0:Y:S04]  /*c3c0*/  SHFL.IDX PT, R63, R63, 0x1, 0x1c1f ;  /* 0x003c1f003f3f7f89 */ /* 0x000e2800000e0000 */
[----:B------:R0:W0:Y:S02]  /*c3d0*/  SHFL.IDX PT, R62, R3, 0x1, 0x1c1f ;  /* 0x003c1f00033e7f89 */ /* 0x00002400000e0000 */
.L_x_3062:
[----:B------:R-:W-:Y:S01]  /*c3e0*/  VIADD R4, R69, 0x40 ;  /* 0x0000004045047836 */ /* 0x000fe20000000000 */
[----:B0-----:R-:W-:Y:S01]  /*c3f0*/  LOP3.LUT R3, R181, 0x18, R16, 0xf8, !PT ;  /* 0x00000018b5037812 */ /* 0x001fe200078ef810 */
[----:B------:R-:W-:Y:S01]  /*c400*/  BSSY B1, `(.L_x_2788) ;  /* 0x0000055000017945 */ /* 0x000fe20003800000 */
[----:B------:R-:W-:Y:S02]  /*c410*/  LOP3.LUT P0, RZ, R226, 0x4, RZ, 0xc0, !PT ;  /* 0x00000004e2ff7812 */ /* 0x000fe4000780c0ff */
[----:B------:R-:W-:Y:S02]  /*c420*/  CS2R R32, SRZ ;  /* 0x0000000000207805 */ /* 0x000fe4000001ff00 */
[----:B------:R-:W-:Y:S02]  /*c430*/  ISETP.GE.AND P1, PT, R4, R67, PT ;  /* 0x000000430400720c */ /* 0x000fe40003f26270 */
[----:B------:R-:W-:Y:S02]  /*c440*/  CS2R R26, SRZ ;  /* 0x00000000001a7805 */ /* 0x000fe4000001ff00 */
[----:B------:R-:W-:-:S02]  /*c450*/  LOP3.LUT R4, R3, R182, RZ, 0x3c, !PT ;  /* 0x000000b603047212 */ /* 0x000fc400078e3cff */
[----:B------:R-:W-:Y:S02]  /*c460*/  CS2R R20, SRZ ;  /* 0x0000000000147805 */ /* 0x000fe4000001ff00 */
[----:B------:R-:W-:Y:S02]  /*c470*/  CS2R R12, SRZ ;  /* 0x00000000000c7805 */ /* 0x000fe4000001ff00 */
[----:B--23--:R-:W-:Y:S02]  /*c480*/  CS2R R8, SRZ ;  /* 0x0000000000087805 */ /* 0x00cfe4000001ff00 */
[----:B------:R-:W-:Y:S01]  /*c490*/  CS2R R40, SRZ ;  /* 0x0000000000287805 */ /* 0x000fe2000001ff00 */
[----:B------:R-:W-:Y:S01]  /*c4a0*/  IMAD.IADD R3, R183, 0x1, R4 ;  /* 0x00000001b7037824 */ /* 0x000fe200078e0204 */
[----:B------:R-:W-:Y:S02]  /*c4b0*/  CS2R R34, SRZ ;  /* 0x0000000000227805 */ /* 0x000fe4000001ff00 */
[----:B-1----:R-:W-:-:S02]  /*c4c0*/  CS2R R28, SRZ ;  /* 0x00000000001c7805 */ /* 0x002fc4000001ff00 */
[----:B------:R-:W-:Y:S02]  /*c4d0*/  CS2R R24, SRZ ;  /* 0x0000000000187805 */ /* 0x000fe4000001ff00 */
[----:B------:R-:W-:Y:S02]  /*c4e0*/  CS2R R14, SRZ ;  /* 0x00000000000e7805 */ /* 0x000fe4000001ff00 */
[----:B------:R-:W-:Y:S02]  /*c4f0*/  LEA R3, R3, R2, 0x1 ;  /* 0x0000000203037211 */ /* 0x000fe400078e08ff */
        /* <DEDUP_REMOVED lines=14> */
[CC--:B----4-:R-:W-:Y:S01]  /*c5e0*/  @!P4 IADD3 R26, P5, R65.reuse, R24.reuse, RZ ;  /* 0x00000018411ac210 */ /* 0x0d0fe20007fbe0ff */
[----:B------:R-:W-:Y:S01]  /*c5f0*/  @!P1 IMAD.SHL.U32 R4, R172, 0x2, RZ ;  /* 0x00000002ac049824 */ /* 0x000fe200078e00ff */
[----:B------:R-:W-:Y:S02]  /*c600*/  @!P4 IADD3 R24, P6, R62, R24, RZ ;  /* 0x000000183e18c210 */ /* 0x000fe40007fde0ff */
[----:B------:R-:W-:Y:S02]  /*c610*/  @!P4 IADD3.X R27, R0, R76, RZ, P5, !PT ;  /* 0x0000004c001bc210 */ /* 0x000fe40002ffe4ff */
[-C--:B------:R-:W-:Y:S01]  /*c620*/  @!P3 IADD3 R20, P5, R65, R14.reuse, RZ ;  /* 0x0000000e4114b210 */ /* 0x080fe20007fbe0ff */
[----:B------:R-:W-:Y:S01]  /*c630*/  @!P4 IMAD.X R25, R63, 0x1, R76, P6 ;  /* 0x000000013f19c824 */ /* 0x000fe200030e064c */
[----:B------:R-:W-:-:S02]  /*c640*/  @!P3 IADD3 R14, P6, R62, R14, RZ ;  /* 0x0000000e3e0eb210 */ /* 0x000fc40007fde0ff */
[----:B------:R-:W-:Y:S02]  /*c650*/  @!P3 IADD3.X R21, R0, R74, RZ, P5, !PT ;  /* 0x0000004a0015b210 */ /* 0x000fe40002ffe4ff */
[----:B------:R-:W-:Y:S01]  /*c660*/  @!P2 SHF.L.U64.HI R75, R174, 0x1, R75 ;  /* 0x00000001ae4ba819 */ /* 0x000fe2000001024b */
[----:B------:R-:W-:Y:S01]  /*c670*/  @!P3 IMAD.X R15, R63, 0x1, R74, P6 ;  /* 0x000000013f0fb824 */ /* 0x000fe200030e064a */
[-C--:B------:R-:W-:Y:S02]  /*c680*/  @!P2 IADD3 R12, P5, R65, R10.reuse, RZ ;  /* 0x0000000a410ca210 */ /* 0x080fe40007fbe0ff */
[----:B------:R-:W-:Y:S02]  /*c690*/  @!P2 IADD3 R10, P6, R62, R10, RZ ;  /* 0x0000000a3e0aa210 */ /* 0x000fe40007fde0ff */
[----:B------:R-:W-:Y:S02]  /*c6a0*/  @!P2 IADD3.X R13, R0, R75, RZ, P5, !PT ;  /* 0x0000004b000da210 */ /* 0x000fe40002ffe4ff */
[----:B------:R-:W-:Y:S01]  /*c6b0*/  @!P1 SHF.L.U64.HI R73, R172, 0x1, R73 ;  /* 0x00000001ac499819 */ /* 0x000fe20000010249 */
[----:B------:R-:W-:Y:S01]  /*c6c0*/  @!P2 IMAD.X R11, R63, 0x1, R75, P6 ;  /* 0x000000013f0ba824 */ /* 0x000fe200030e064b */
[----:B------:R-:W-:-:S02]  /*c6d0*/  @!P1 IADD3 R8, P5, R65, R4, RZ ;  /* 0x0000000441089210 */ /* 0x000fc40007fbe0ff */
[----:B------:R-:W-:-:S03]  /*c6e0*/  ISETP.GE.AND P6, PT, R160, UR4, PT ;  /* 0x00000004a0007c0c */ /* 0x000fc6000bfc6270 */
[----:B------:R-:W-:Y:S01]  /*c6f0*/  @!P1 IMAD.X R9, R0, 0x1, R73, P5 ;  /* 0x0000000100099824 */ /* 0x000fe200028e0649 */
[----:B------:R-:W-:-:S04]  /*c700*/  @!P1 IADD3 R4, P5, R62, R4, RZ ;  /* 0x000000043e049210 */ /* 0x000fc80007fbe0ff */
[----:B------:R-:W-:Y:S02]  /*c710*/  @!P1 IADD3.X R5, R63, R73, RZ, P5, !PT ;  /* 0x000000493f059210 */ /* 0x000fe40002ffe4ff */
[----:B------:R-:W-:-:S03]  /*c720*/  ISETP.GE.AND P5, PT, R176, UR4, PT ;  /* 0x00000004b0007c0c */ /* 0x000fc6000bfa6270 */
        /* <DEDUP_REMOVED lines=9> */
[----:B------:R-:W-:Y:S02]  /*c7c0*/  @!P5 SHF.L.U64.HI R32, R176, 0x1, R225 ;  /* 0x00000001b020d819 */ /* 0x000fe400000102e1 */
[----:B------:R-:W-:Y:S02]  /*c7d0*/  CS2R R34, SRZ ;  /* 0x0000000000227805 */ /* 0x000fe4000001ff00 */
[----:B0-----:R-:W-:-:S04]  /*c7e0*/  CS2R R28, SRZ ;  /* 0x00000000001c7805 */ /* 0x001fc8000001ff00 */
[----:B------:R0:W5:Y:S01]  /*c7f0*/  @!P4 LD.E.64 R34, desc[UR60][R26.64] ;  /* 0x0000003c1a22c980 */ /* 0x000162000c101b00 */
[----:B-1----:R-:W-:-:S03]  /*c800*/  @!P5 IADD3 R6, P6, R65, R33, RZ ;  /* 0x000000214106d210 */ /* 0x002fc60007fde0ff */
[----:B------:R1:W5:Y:S01]  /*c810*/  @!P3 LD.E.64 R28, desc[UR60][R20.64] ;  /* 0x0000003c141cb980 */ /* 0x000362000c101b00 */
[----:B------:R-:W-:Y:S02]  /*c820*/  @!P5 IADD3.X R7, R0, R32, RZ, P6, !PT ;  /* 0x000000200007d210 */ /* 0x000fe400037fe4ff */
[----:B------:R-:W-:Y:S02]  /*c830*/  @!P5 IADD3 R62, P6, R62, R33, RZ ;  /* 0x000000213e3ed210 */ /* 0x000fe40007fde0ff */
[----:B0-----:R-:W-:-:S03]  /*c840*/  CS2R R26, SRZ ;  /* 0x00000000001a7805 */ /* 0x001fc6000001ff00 */
[----:B------:R-:W-:Y:S01]  /*c850*/  @!P5 IMAD.X R63, R63, 0x1, R32, P6 ;  /* 0x000000013f3fd824 */ /* 0x000fe200030e0620 */
[----:B------:R-:W-:Y:S02]  /*c860*/  CS2R R32, SRZ ;  /* 0x0000000000207805 */ /* 0x000fe4000001ff00 */
[----:B-1----:R-:W-:Y:S01]  /*c870*/  CS2R R20, SRZ ;  /* 0x0000000000147805 */ /* 0x002fe2000001ff00 */
[----:B------:R0:W5:Y:S04]  /*c880*/  @!P3 LD.E.64 R26, desc[UR60][R14.64] ;  /* 0x0000003c0e1ab980 */ /* 0x000168000c101b00 */
[----:B------:R1:W5:Y:S04]  /*c890*/  @!P4 LD.E.64 R32, desc[UR60][R24.64] ;  /* 0x0000003c1820c980 */ /* 0x000368000c101b00 */
[----:B------:R2:W5:Y:S01]  /*c8a0*/  @!P2 LD.E.64 R20, desc[UR60][R10.64] ;  /* 0x0000003c0a14a980 */ /* 0x000562000c101b00 */
[----:B0-----:R-:W-:-:S02]  /*c8b0*/  CS2R R14, SRZ ;  /* 0x00000000000e7805 */ /* 0x001fc4000001ff00 */
        /* <DEDUP_REMOVED lines=9> */
.L_x_2789:
[----:B------:R-:W-:Y:S05]  /*c950*/  BSYNC B1 ;  /* 0x0000000000017941 */ /* 0x000fea0003800000 */
.L_x_2788:
[----:B--2---:R-:W-:Y:S01]  /*c960*/  LEA.HI R4, R205, R205, RZ, 0x1 ;  /* 0x000000cdcd047211 */ /* 0x004fe200078f08ff */
[----:B-----5:R-:W-:Y:S01]  /*c970*/  IMAD.MOV.U32 R5, RZ, RZ, R30 ;  /* 0x000000ffff057224 */ /* 0x020fe200078e001e */
[C---:B------:R-:W-:Y:S01]  /*c980*/  IADD3 R0, R3.reuse, 0xc440, RZ ;  /* 0x0000c44003007810 */ /* 0x040fe20007ffe0ff */
[----:B------:R-:W-:Y:S01]  /*c990*/  VIADD R6, R3, 0xc400 ;  /* 0x0000c40003067836 */ /* 0x000fe20000000000 */
[----:B------:R-:W-:Y:S01]  /*c9a0*/  LOP3.LUT R4, R4, 0xfffffffe, RZ, 0xc0, !PT ;  /* 0xfffffffe04047812 */ /* 0x000fe200078ec0ff */
[----:B------:R-:W-:Y:S01]  /*c9b0*/  IMAD.MOV.U32 R7, RZ, RZ, R33 ;  /* 0x000000ffff077224 */ /* 0x000fe200078e0021 */
[----:B------:R-:W-:Y:S01]  /*c9c0*/  PRMT R85, R5, 0x7610, R85 ;  /* 0x0000761005557816 */ /* 0x000fe20000000055 */
[----:B------:R-:W-:Y:S01]  /*c9d0*/  @P0 VIADD R0, R6, 0xffffffc0 ;  /* 0xffffffc006000836 */ /* 0x000fe20000000000 */
[----:B------:R-:W-:Y:S01]  /*c9e0*/  MOV R5, R31 ;  /* 0x0000001f00057202 */ /* 0x000fe20000000f00 */
[----:B------:R-:W-:Y:S01]  /*c9f0*/  IMAD.MOV.U32 R6, RZ, RZ, R32 ;  /* 0x000000ffff067224 */ /* 0x000fe200078e0020 */
[----:B------:R-:W-:Y:S01]  /*ca00*/  IADD3 R4, R205, -R4, RZ ;  /* 0x80000004cd047210 */ /* 0x000fe20007ffe0ff */
[----:B------:R-:W-:Y:S01]  /*ca10*/  IMAD.MOV.U32 R63, RZ, RZ, R34 ;  /* 0x000000ffff3f7224 */ /* 0x000fe200078e0022 */
[----:B------:R-:W-:Y:S01]  /*ca20*/  PRMT R85, R85, 0x5410, R5 ;  /* 0x0000541055557816 */ /* 0x000fe20000000005 */
[----:B------:R-:W-:Y:S01]  /*ca30*/  BSSY B1, `(.L_x_2790) ;  /* 0x0000026000017945 */ /* 0x000fe20003800000 */
[----:B------:R-:W-:Y:S01]  /*ca40*/  SHF.L.U32 R5, R4, 0x1f, RZ ;  /* 0x0000001f04057819 */ /* 0x000fe200000006ff */
[----:B------:R-:W-:Y:S01]  /*ca50*/  IMAD.MOV.U32 R4, RZ, RZ, R21 ;  /* 0x000000ffff047224 */ /* 0x000fe200078e0015 */
[----:B------:R-:W-:Y:S01]  /*ca60*/  PRMT R81, R6, 0x5410, R7 ;  /* 0x0000541006517816 */ /* 0x000fe20000000007 */
[----:B------:R-:W-:Y:S01]  /*ca70*/  IMAD.MOV.U32 R6, RZ, RZ, R26 ;  /* 0x000000ffff067224 */ /* 0x000fe200078e001a */
[----:B------:R-:W0:Y:S01]  /*ca80*/  SYNCS.PHASECHK.TRANS64.TRYWAIT P0, [R2+URZ+0x2a800], R5 ;  /* 0x02a80005020075a7 */ /* 0x000e22000800017f */
[----:B------:R-:W-:Y:S01]  /*ca90*/  IMAD.MOV.U32 R7, RZ, RZ, R27 ;  /* 0x000000ffff077224 */ /* 0x000fe200078e001b */
[----:B------:R-:W-:-:S02]  /*caa0*/  MOV R62, R20 ;  /* 0x00000014003e7202 */ /* 0x000fc40000000f00 */
[----:B------:R-:W-:Y:S02]  /*cab0*/  PRMT R82, R63, 0x7610, R82 ;  /* 0x000076103f527816 */ /* 0x000fe40000000052 */
[----:B------:R-:W-:Y:S01]  /*cac0*/  PRMT R75, R7, 0x5410, R6 ;  /* 0x00005410074b7816 */ /* 0x000fe20000000006 */
[----:B------:R-:W-:Y:S01]  /*cad0*/  IMAD.MOV.U32 R6, RZ, RZ, R12 ;  /* 0x000000ffff067224 */ /* 0x000fe200078e000c */
[----:B------:R-:W-:Y:S02]  /*cae0*/  MOV R7, R13 ;  /* 0x0000000d00077202 */ /* 0x000fe40000000f00 */
[----:B------:R-:W-:Y:S01]  /*caf0*/  PRMT R73, R73, 0x5410, R62 ;  /* 0x0000541049497816 */ /* 0x000fe2000000003e */
[----:B------:R-:W-:Y:S01]  /*cb00*/  IMAD.MOV.U32 R62, RZ, RZ, R8 ;  /* 0x000000ffff3e7224 */ /* 0x000fe200078e0008 */
[----:B----4-:R-:W-:Y:S01]  /*cb10*/  PRMT R65, R7, 0x5410, R6 ;  /* 0x0000541007417816 */ /* 0x010fe20000000006 */
[----:B------:R-:W-:Y:S01]  /*cb20*/  IMAD.MOV.U32 R7, RZ, RZ, R41 ;  /* 0x000000ffff077224 */ /* 0x000fe200078e0029 */
[----:B------:R-:W-:Y:S01]  /*cb30*/  PRMT R73, R4, 0x7610, R73 ;  /* 0x0000761004497816 */ /* 0x000fe20000000049 */
[----:B------:R-:W-:Y:S01]  /*cb40*/  IMAD.MOV.U32 R4, RZ, RZ, R9 ;  /* 0x000000ffff047224 */ /* 0x000fe200078e0009 */
[----:B------:R-:W-:-:S02]  /*cb50*/  MOV R6, R40 ;  /* 0x0000002800067202 */ /* 0x000fc40000000f00 */
[----:B------:R-:W-:Y:S02]  /*cb60*/  PRMT R62, R62, 0x5410, R62 ;  /* 0x000054103e3e7816 */ /* 0x000fe4000000003e */
[----:B------:R-:W-:Y:S01]  /*cb70*/  PRMT R86, R6, 0x5410, R7 ;  /* 0x0000541006567816 */ /* 0x000fe20000000007 */
[----:B------:R-:W-:Y:S01]  /*cb80*/  IMAD.MOV.U32 R6, RZ, RZ, R28 ;  /* 0x000000ffff067224 */ /* 0x000fe200078e001c */
[----:B------:R-:W-:Y:S01]  /*cb90*/  PRMT R62, R4, 0x7610, R62 ;  /* 0x00007610043e7816 */ /* 0x000fe2000000003e */
[----:B------:R-:W-:Y:S01]  /*cba0*/  IMAD.MOV.U32 R7, RZ, RZ, R29 ;  /* 0x000000ffff077224 */ /* 0x000fe200078e001d */
[----:B------:R-:W-:Y:S02]  /*cbb0*/  MOV R4, R35 ;  /* 0x0000002300047202 */ /* 0x000fe40000000f00 */
[----:B------:R-:W-:Y:S02]  /*cbc0*/  VIADDMNMX R67, R67, -R186, 0x80, PT ;  /* 0x0000008043437446 */ /* 0x000fe400038009ba */
[----:B------:R-:W-:Y:S01]  /*cbd0*/  PRMT R76, R6, 0x5410, R7 ;  /* 0x00005410064c7816 */ /* 0x000fe20000000007 */
[----:B------:R-:W-:Y:S01]  /*cbe0*/  IMAD.MOV.U32 R6, RZ, RZ, R25 ;  /* 0x000000ffff067224 */ /* 0x000fe200078e0019 */
[----:B------:R-:W-:Y:S01]  /*cbf0*/  PRMT R82, R82, 0x5410, R4 ;  /* 0x0000541052527816 */ /* 0x000fe20000000004 */
[----:B------:R-:W-:Y:S01]  /*cc00*/  IMAD.MOV.U32 R7, RZ, RZ, R14 ;  /* 0x000000ffff077224 */ /* 0x000fe200078e000e */
[----:B------:R-:W-:-:S02]  /*cc10*/  MOV R4, R24 ;  /* 0x0000001800047202 */ /* 0x000fc40000000f00 */
[----:B------:R-:W-:Y:S02]  /*cc20*/  MOV R63, R15 ;  /* 0x0000000f003f7202 */ /* 0x000fe40000000f00 */
[----:B------:R-:W-:Y:S01]  /*cc30*/  PRMT R74, R4, 0x5410, R6 ;  /* 0x00005410044a7816 */ /* 0x000fe20000000006 */
[----:B------:R-:W-:Y:S01]  /*cc40*/  IMAD.MOV.U32 R4, RZ, RZ, R10 ;  /* 0x000000ffff047224 */ /* 0x000fe200078e000a */
[----:B------:R-:W-:Y:S01]  /*cc50*/  ISETP.GE.AND P1, PT, R170, R67, PT ;  /* 0x00000043aa00720c */ /* 0x000fe20003f26270 */
[----:B------:R-:W-:Y:S01]  /*cc60*/  IMAD.MOV.U32 R6, RZ, RZ, R11 ;  /* 0x000000ffff067224 */ /* 0x000fe200078e000b */
[----:B------:R-:W-:Y:S01]  /*cc70*/  PRMT R69, R7, 0x5410, R63 ;  /* 0x0000541007457816 */ /* 0x000fe2000000003f */
[----:B0-----:R-:W-:Y:S10]  /*cc80*/  @!P0 BRA `(.L_x_2791) ;  /* 0x0000019800008947 */ /* 0x001ff40003800000 */
.L_x_3063:
[----:B------:R-:W-:Y:S05]  /*cc90*/  BSYNC B1 ;  /* 0x0000000000017941 */ /* 0x000fea0003800000 */
.L_x_2790:
        /* <DEDUP_REMOVED lines=14> */
[----:B------:R-:W-:Y:S01]  /*cd80*/  HADD2.F32 R89, -RZ, R89.H0_H0 ;  /* 0x20000059ff597230 */ /* 0x000fe20000004100 */
[--C-:B------:R-:W-:Y:S02]  /*cd90*/  SHF.R.U32.HI R91, RZ, 0x10, R61.reuse ;  /* 0x00000010ff5b7819 */ /* 0x100fe4000001163d */
[----:B------:R-:W-:Y:S01]  /*cda0*/  SHF.R.U64 R60, R60, 0x10, R61 ;  /* 0x000000103c3c7819 */ /* 0x000fe2000000123d */
[----:B------:R-:W-:Y:S01]  /*cdb0*/  HADD2.F32 R93, -RZ, R93.H0_H0 ;  /* 0x2000005dff5d7230 */ /* 0x000fe20000004100 */
[----:B------:R-:W-:Y:S01]  /*cdc0*/  SHF.R.U64 R58, R58, 0x10, R59 ;  /* 0x000000103a3a7819 */ /* 0x000fe2000000123b */
[----:B------:R-:W-:Y:S02]  /*cdd0*/  HADD2.F32 R91, -RZ, R91.H0_H0 ;  /* 0x2000005bff5b7230 */ /* 0x000fe40000004100 */
[----:B------:R-:W-:-:S02]  /*cde0*/  HADD2.F32 R59, -RZ, R88.H0_H0 ;  /* 0x20000058ff3b7230 */ /* 0x000fc40000004100 */
[----:B------:R-:W-:Y:S02]  /*cdf0*/  HADD2.F32 R58, -RZ, R58.H0_H0 ;  /* 0x2000003aff3a7230 */ /* 0x000fe40000004100 */
[----:B------:R-:W-:Y:S02]  /*ce00*/  HADD2.F32 R60, -RZ, R60.H0_H0 ;  /* 0x2000003cff3c7230 */ /* 0x000fe40000004100 */
[--C-:B0-----:R-:W-:Y:S02]  /*ce10*/  HADD2.F32 R61, -RZ, R7.reuse.H1_H1 ;  /* 0x30000007ff3d7230 */ /* 0x101fe40000004100 */
[----:B------:R-:W-:Y:S02]  /*ce20*/  HADD2.F32 R90, -RZ, R7.H0_H0 ;  /* 0x20000007ff5a7230 */ /* 0x000fe40000004100 */
[----:B------:R-:W-:Y:S02]  /*ce30*/  HADD2.F32 R92, -RZ, R4.H1_H1 ;  /* 0x30000004ff5c7230 */ /* 0x000fe40000004100 */
[C---:B------:R-:W-:Y:S01]  /*ce40*/  FMUL.FTZ R97, R61.reuse, R93 ;  /* 0x0000005d3d617220 */ /* 0x040fe20000410000 */
[----:B------:R-:W-:Y:S01]  /*ce50*/  FMUL.FTZ R94, R61, R91 ;  /* 0x0000005b3d5e7220 */ /* 0x000fe20000410000 */
[----:B------:R-:W-:-:S02]  /*ce60*/  HADD2.F32 R7, -RZ, R5.H0_H0 ;  /* 0x20000005ff077230 */ /* 0x000fc40000004100 */
[----:B------:R-:W-:Y:S02]  /*ce70*/  HADD2.F32 R61, -RZ, R5.H1_H1 ;  /* 0x30000005ff3d7230 */ /* 0x000fe40000004100 */
[----:B------:R-:W-:Y:S01]  /*ce80*/  FFMA.FTZ R5, R90, R91, -R97 ;  /* 0x0000005b5a057223 */ /* 0x000fe20000010861 */
[----:B------:R-:W-:Y:S02]  /*ce90*/  HADD2.F32 R88, -RZ, R4.H0_H0 ;  /* 0x20000004ff587230 */ /* 0x000fe40000004100 */
[----:B------:R-:W-:Y:S01]  /*cea0*/  FMUL.FTZ R95, R92, R59 ;  /* 0x0000003b5c5f7220 */ /* 0x000fe20000410000 */
[--C-:B------:R-:W-:Y:S02]  /*ceb0*/  HADD2.F32 R4, -RZ, R6.reuse.H0_H0 ;  /* 0x20000006ff047230 */ /* 0x100fe40000004100 */
[----:B------:R-:W-:Y:S01]  /*cec0*/  FFMA.FTZ R90, R90, R93, R94 ;  /* 0x0000005d5a5a7223 */ /* 0x000fe2000001005e */
[----:B------:R-:W-:Y:S02]  /*ced0*/  HADD2.F32 R91, -RZ, R87.H0_H0 ;  /* 0x20000057ff5b7230 */ /* 0x000fe40000004100 */
[----:B------:R-:W-:Y:S01]  /*cee0*/  FMUL.FTZ R93, R92, R89 ;  /* 0x000000595c5d7220 */ /* 0x000fe20000410000 */
[----:B------:R-:W-:-:S02]  /*cef0*/  HADD2.F32 R6, -RZ, R6.H1_H1 ;  /* 0x30000006ff067230 */ /* 0x000fc40000004100 */
[C---:B------:R-:W-:Y:S01]  /*cf00*/  FFMA.FTZ R89, R88.reuse, R89, -R95 ;  /* 0x0000005958597223 */ /* 0x040fe2000001085f */
[----:B------:R-:W-:Y:S02]  /*cf10*/  HADD2.F32 R87, -RZ, R87.H1_H1 ;  /* 0x30000057ff577230 */ /* 0x000fe40000004100 */
[----:B------:R-:W-:Y:S01]  /*cf20*/  FFMA.FTZ R88, R88, R59, R93 ;  /* 0x0000003b58587223 */ /* 0x000fe2000001005d */
[C---:B------:R-:W-:Y:S02]  /*cf30*/  FMUL.FTZ R59, R6.reuse, R91 ;  /* 0x0000005b063b7220 */ /* 0x040fe40000410000 */
        /* <DEDUP_REMOVED lines=12> */
.L_x_2795:
[----:B------:R-:W-:Y:S05]  /*d000*/  BSYNC B2 ;  /* 0x0000000000027941 */ /* 0x000fea0003800000 */
.L_x_2794:
[----:B------:R-:W-:Y:S04]  /*d010*/  BSSY B2, `(.L_x_2796) ;  /* 0x000002c000027945 */ /* 0x000fe80003800000 */
[----:B------:R-:W-:Y:S05]  /*d020*/  @P1 BRA `(.L_x_2797) ;  /* 0x0000000000a81947 */ /* 0x000fea0003800000 */
[----:B0-----:R-:W0:Y:S01]  /*d030*/  LDS.128 R4, [R0] ;  /* 0x0000000000047984 */ /* 0x001e220000000c00 */
[----:B------:R-:W-:Y:S01]  /*d040*/  SHF.R.U32.HI R61, RZ, 0x10, R57 ;  /* 0x00000010ff3d7819 */ /* 0x000fe20000011639 */
[----:B------:R-:W-:Y:S01]  /*d050*/  HADD2.F32 R88, -RZ, R83.H0_H0 ;  /* 0x20000053ff587230 */ /* 0x000fe20000004100 */
[----:B------:R-:W-:Y:S01]  /*d060*/  SHF.R.U32.HI R87, RZ, 0x10, R55 ;  /* 0x00000010ff577819 */ /* 0x000fe20000011637 */
[----:B------:R-:W-:Y:S01]  /*d070*/  HADD2.F32 R60, -RZ, R84.H0_H0 ;  /* 0x20000054ff3c7230 */ /* 0x000fe20000004100 */
[----:B------:R-:W-:Y:S01]  /*d080*/  SHF.R.U64 R56, R56, 0x10, R57 ;  /* 0x0000001038387819 */ /* 0x000fe20000001239 */
[----:B------:R-:W-:Y:S01]  /*d090*/  HADD2.F32 R61, -RZ, R61.H0_H0 ;  /* 0x2000003dff3d7230 */ /* 0x000fe20000004100 */
[----:B------:R-:W-:Y:S01]  /*d0a0*/  SHF.R.U64 R54, R54, 0x10, R55 ;  /* 0x0000001036367819 */ /* 0x000fe20000001237 */
[----:B------:R-:W-:Y:S02]  /*d0b0*/  HADD2.F32 R87, -RZ, R87.H0_H0 ;  /* 0x20000057ff577230 */ /* 0x000fe40000004100 */
[----:B------:R-:W-:-:S02]  /*d0c0*/  HADD2.F32 R83, -RZ, R83.H1_H1 ;  /* 0x30000053ff537230 */ /* 0x000fc40000004100 */
[----:B------:R-:W-:Y:S02]  /*d0d0*/  HADD2.F32 R84, -RZ, R84.H1_H1 ;  /* 0x30000054ff547230 */ /* 0x000fe40000004100 */
[----:B------:R-:W-:Y:S02]  /*d0e0*/  HADD2.F32 R54, -RZ, R54.H0_H0 ;  /* 0x20000036ff367230 */ /* 0x000fe40000004100 */
[----:B------:R-:W-:Y:S02]  /*d0f0*/  HADD2.F32 R56, -RZ, R56.H0_H0 ;  /* 0x20000038ff387230 */ /* 0x000fe40000004100 */
[--C-:B0-----:R-:W-:Y:S02]  /*d100*/  HADD2.F32 R59, -RZ, R7.reuse.H1_H1 ;  /* 0x30000007ff3b7230 */ /* 0x101fe40000004100 */
[----:B------:R-:W-:Y:S02]  /*d110*/  HADD2.F32 R58, -RZ, R7.H0_H0 ;  /* 0x20000007ff3a7230 */ /* 0x000fe40000004100 */
[----:B------:R-:W-:-:S02]  /*d120*/  HADD2.F32 R57, -RZ, R4.H1_H1 ;  /* 0x30000004ff397230 */ /* 0x000fc40000004100 */
[C---:B------:R-:W-:Y:S01]  /*d130*/  FMUL.FTZ R89, R59.reuse, R87 ;  /* 0x000000573b597220 */ /* 0x040fe20000410000 */
[-C--:B------:R-:W-:Y:S01]  /*d140*/  FMUL.FTZ R92, R59, R61.reuse ;  /* 0x0000003d3b5c7220 */ /* 0x080fe20000410000 */
[----:B------:R-:W-:Y:S02]  /*d150*/  HADD2.F32 R55, -RZ, R4.H0_H0 ;  /* 0x20000004ff377230 */ /* 0x000fe40000004100 */
[--C-:B------:R-:W-:Y:S02]  /*d160*/  HADD2.F32 R7, -RZ, R6.reuse.H0_H0 ;  /* 0x20000006ff077230 */ /* 0x100fe40000004100 */
[----:B------:R-:W-:Y:S01]  /*d170*/  FMUL.FTZ R90, R57, R88 ;  /* 0x00000058395a7220 */ /* 0x000fe20000410000 */
[----:B------:R-:W-:Y:S02]  /*d180*/  HADD2.F32 R4, -RZ, R5.H0_H0 ;  /* 0x20000005ff047230 */ /* 0x000fe40000004100 */
[C---:B------:R-:W-:Y:S01]  /*d190*/  FFMA.FTZ R89, R58.reuse, R61, -R89 ;  /* 0x0000003d3a597223 */ /* 0x040fe20000010859 */
[----:B------:R-:W-:Y:S01]  /*d1a0*/  FFMA.FTZ R92, R58, R87, R92 ;  /* 0x000000573a5c7223 */ /* 0x000fe2000001005c */
[----:B------:R-:W-:-:S02]  /*d1b0*/  HADD2.F32 R6, -RZ, R6.H1_H1 ;  /* 0x30000006ff067230 */ /* 0x000fc40000004100 */
[-C--:B------:R-:W-:Y:S01]  /*d1c0*/  FMUL.FTZ R58, R57, R60.reuse ;  /* 0x0000003c393a7220 */ /* 0x080fe20000410000 */
[----:B------:R-:W-:Y:S02]  /*d1d0*/  HADD2.F32 R5, -RZ, R5.H1_H1 ;  /* 0x30000005ff057230 */ /* 0x000fe40000004100 */
[C---:B------:R-:W-:Y:S01]  /*d1e0*/  FFMA.FTZ R90, R55.reuse, R60, -R90 ;  /* 0x0000003c375a7223 */ /* 0x040fe2000001085a */
[----:B------:R-:W-:Y:S01]  /*d1f0*/  FFMA.FTZ R55, R55, R88, R58 ;  /* 0x0000005837377223 */ /* 0x000fe2000001003a */
        /* <DEDUP_REMOVED lines=12> */
[----:B------:R1:W-:Y:S02]  /*d2c0*/  STS.128 [R0], R4 ;  /* 0x0000000400007388 */ /* 0x0003e40000000c00 */
.L_x_2797:
[----:B------:R-:W-:Y:S05]  /*d2d0*/  BSYNC B2 ;  /* 0x0000000000027941 */ /* 0x000fea0003800000 */
.L_x_2796:
        /* <DEDUP_REMOVED lines=44> */
.L_x_2799:
[----:B------:R-:W-:Y:S05]  /*d5a0*/  BSYNC B2 ;  /* 0x0000000000027941 */ /* 0x000fea0003800000 */
.L_x_2798:
[----:B------:R-:W-:Y:S04]  /*d5b0*/  BSSY B2, `(.L_x_2800) ;  /* 0x000002c000027945 */ /* 0x000fe80003800000 */
[----:B------:R-:W-:Y:S05]  /*d5c0*/  @P3 BRA `(.L_x_2801) ;  /* 0x0000000000a83947 */ /* 0x000fea0003800000 */
[----:B012---:R-:W0:Y:S01]  /*d5d0*/  LDS.128 R4, [R0+0x4000] ;  /* 0x0040000000047984 */ /* 0x007e220000000c00 */
        /* <DEDUP_REMOVED lines=41> */
.L_x_2801:
[----:B------:R-:W-:Y:S05]  /*d870*/  BSYNC B2 ;  /* 0x0000000000027941 */ /* 0x000fea0003800000 */
.L_x_2800:
        /* <DEDUP_REMOVED lines=44> */
.L_x_2803:
[----:B------:R-:W-:Y:S05]  /*db40*/  BSYNC B2 ;  /* 0x0000000000027941 */ /* 0x000fea0003800000 */
.L_x_2802:
[----:B------:R-:W-:Y:S05]  /*db50*/  @P5 BRA `(.L_x_2793) ;  /* 0x0000000000a85947 */ /* 0x000fea0003800000 */
[----:B01234-:R-:W0:Y:S01]  /*db60*/  LDS.128 R4, [R0+0x8000] ;  /* 0x0080000000047984 */ /* 0x01fe220000000c00 */
[----:B------:R-:W-:Y:S01]  /*db70*/  SHF.R.U32.HI R43, RZ, 0x10, R37 ;  /* 0x00000010ff2b7819 */ /* 0x000fe20000011625 */
[----:B------:R-:W-:Y:S01]  /*db80*/  HADD2.F32 R42, -RZ, R66.H0_H0 ;  /* 0x20000042ff2a7230 */ /* 0x000fe20000004100 */
[--C-:B------:R-:W-:Y:S01]  /*db90*/  SHF.R.U32.HI R45, RZ, 0x10, R39.reuse ;  /* 0x00000010ff2d7819 */ /* 0x100fe20000011627 */
        /* <DEDUP_REMOVED lines=38> */
.L_x_2793:
[----:B------:R-:W-:Y:S05]  /*de00*/  BSYNC B1 ;  /* 0x0000000000017941 */ /* 0x000fea0003800000 */
.L_x_2792:
        /* <DEDUP_REMOVED lines=54> */
.L_x_2806:
[----:B------:R-:W-:Y:S05]  /*e170*/  BSYNC B1 ;  /* 0x0000000000017941 */ /* 0x000fea0003800000 */
.L_x_2805:
[----:B------:R-:W-:Y:S04]  /*e180*/  BSSY B1, `(.L_x_2807) ;  /* 0x000002c000017945 */ /* 0x000fe80003800000 */
[----:B------:R-:W-:Y:S05]  /*e190*/  @P1 BRA `(.L_x_2808) ;  /* 0x0000000000a81947 */ /* 0x000fea0003800000 */
[----:B0-----:R-:W0:Y:S01]  /*e1a0*/  LDS.128 R4, [R0+0x2000] ;  /* 0x0020000000047984 */ /* 0x001e220000000c00 */
        /* <DEDUP_REMOVED lines=41> */
.L_x_2808:
[----:B------:R-:W-:Y:S05]  /*e440*/  BSYNC B1 ;  /* 0x0000000000017941 */ /* 0x000fea0003800000 */
.L_x_2807:
        /* <DEDUP_REMOVED lines=44> */
.L_x_2810:
[----:B------:R-:W-:Y:S05]  /*e710*/  BSYNC B1 ;  /* 0x0000000000017941 */ /* 0x000fea0003800000 */
.L_x_2809:
        /* <DEDUP_REMOVED lines=44> */
.L_x_2812:
[----:B------:R-:W-:Y:S05]  /*e9e0*/  BSYNC B1 ;  /* 0x0000000000017941 */ /* 0x000fea0003800000 */
.L_x_2811:
[----:B------:R-:W-:Y:S04]  /*e9f0*/  BSSY B1, `(.L_x_2813) ;  /* 0x000002c000017945 */ /* 0x000fe80003800000 */
[----:B------:R-:W-:Y:S05]  /*ea00*/  @P4 BRA `(.L_x_2814) ;  /* 0x0000000000a84947 */ /* 0x000fea0003800000 */
[----:B0123--:R-:W0:Y:S01]  /*ea10*/  LDS.128 R4, [R3+0x16400] ;  /* 0x0164000003047984 */ /* 0x00fe220000000c00 */
        /* <DEDUP_REMOVED lines=41> */
.L_x_2814:
[----:B------:R-:W-:Y:S05]  /*ecb0*/  BSYNC B1 ;  /* 0x0000000000017941 */ /* 0x000fea0003800000 */
.L_x_2813:
[----:B------:R-:W-:Y:S05]  /*ecc0*/  @P5 BRA `(.L_x_2804) ;  /* 0x0000003400cc5947 */ /* 0x000fea0003800000 */
[----:B01234-:R-:W0:Y:S01]  /*ecd0*/  LDS.128 R4, [R0+0xa000] ;  /* 0x00a0000000047984 */ /* 0x01fe220000000c00 */
[----:B------:R-:W-:Y:S01]  /*ece0*/  SHF.R.U32.HI R14, RZ, 0x10, R9 ;  /* 0x00000010ff0e7819 */ /* 0x000fe20000011609 */
[--C-:B------:R-:W-:Y:S01]  /*ecf0*/  HADD2.F32 R13, -RZ, R62.reuse.H1_H1 ;  /* 0x3000003eff0d7230 */ /* 0x100fe20000004100 */
[--C-:B------:R-:W-:Y:S01]  /*ed00*/  SHF.R.U32.HI R12, RZ, 0x10, R11.reuse ;  /* 0x00000010ff0c7819 */ /* 0x100fe2000001160b */
[----:B------:R-:W-:Y:S01]  /*ed10*/  HADD2.F32 R62, -RZ, R62.H0_H0 ;  /* 0x2000003eff3e7230 */ /* 0x000fe20000004100 */
        /* <DEDUP_REMOVED lines=38> */
.L_x_2783:
[----:B------:R-:W0:Y:S01]  /*ef80*/  LDC R64, c[0x0][0x448] ;  /* 0x00011200ff407b82 */ /* 0x000e220000000800 */
[----:B------:R-:W-:Y:S01]  /*ef90*/  IMAD R3, R206, 0x40, R69 ;  /* 0x00000040ce037824 */ /* 0x000fe200078e0245 */
[----:B------:R-:W-:Y:S01]  /*efa0*/  ULDC.64 UR4, c[0x0][0x3f8] ;  /* 0x0000fe0000047ab9 */ /* 0x000fe20000000a00 */
[----:B------:R-:W-:Y:S01]  /*efb0*/  ULDC.64 UR6, c[0x0][0x408] ;  /* 0x0001020000067ab9 */ /* 0x000fe20000000a00 */
[----:B------:R-:W-:Y:S02]  /*efc0*/  IMAD.MOV.U32 R4, RZ, RZ, R24 ;  /* 0x000000ffff047224 */ /* 0x000fe400078e0018 */
[----:B------:R-:W-:Y:S02]  /*efd0*/  IMAD.MOV.U32 R6, RZ, RZ, R140 ;  /* 0x000000ffff067224 */ /* 0x000fe400078e008c */
[----:B------:R-:W-:Y:S01]  /*efe0*/  IMAD.MOV.U32 R7, RZ, RZ, R29 ;  /* 0x000000ffff077224 */ /* 0x000fe200078e001d */
[----:B0-----:R-:W-:-:S13]  /*eff0*/  ISETP.NE.AND P0, PT, R64, 0x1, PT ;  /* 0x000000014000780c */ /* 0x001fda0003f05270 */
[----:B------:R-:W0:Y:S08]  /*f000*/  @P0 LDC R0, c[0x0][0x44c] ;  /* 0x00011300ff000b82 */ /* 0x000e300000000800 */
[----:B------:R-:W2:Y:S01]  /*f010*/  @P0 LDC R5, c[0x0][0x450] ;  /* 0x00011400ff050b82 */ /* 0x000ea20000000800 */
[----:B0-----:R-:W-:-:S05]  /*f020*/  @P0 IMAD.HI.U32 R0, R3, R0, RZ ;  /* 0x0000000003000227 */ /* 0x001fca00078e00ff */
[----:B--2---:R-:W-:Y:S02]  /*f030*/  @P0 SHF.R.U32.HI R3, RZ, R5, R0 ;  /* 0x00000005ff030219 */ /* 0x004fe40000011600 */
[----:B------:R-:W-:Y:S02]  /*f040*/  MOV R5, R27 ;  /* 0x0000001b00057202 */ /* 0x000fe40000000f00 */
[----:B------:R-:W-:Y:S01]  /*f050*/  SHF.R.S32.HI R0, RZ, 0x1f, R3 ;  /* 0x0000001fff007819 */ /* 0x000fe20000011403 */
[----:B------:R-:W-:-:S04]  /*f060*/  IMAD.WIDE.U32 R6, R3, UR6, R6 ;  /* 0x0000000603067c25 */ /* 0x000fc8000f8e0006 */
[C---:B------:R-:W-:Y:S02]  /*f070*/  IMAD R8, R0.reuse, UR4, RZ ;  /* 0x0000000400087c24 */ /* 0x040fe4000f8e02ff */
[----:B------:R-:W-:Y:S02]  /*f080*/  IMAD R0, R0, UR6, RZ ;  /* 0x0000000600007c24 */ /* 0x000fe4000f8e02ff */
[----:B------:R-:W-:-:S04]  /*f090*/  IMAD.WIDE.U32 R4, R3, UR4, R4 ;  /* 0x0000000403047c25 */ /* 0x000fc8000f8e0004 */
[C---:B------:R-:W-:Y:S01]  /*f0a0*/  IMAD R21, R3.reuse, UR5, R8 ;  /* 0x0000000503157c24 */ /* 0x040fe2000f8e0208 */
[----:B------:R-:W-:Y:S01]  /*f0b0*/  ULDC.64 UR4, c[0x0][0x3e8] ;  /* 0x0000fa0000047ab9 */ /* 0x000fe20000000a00 */
[----:B------:R-:W-:Y:S01]  /*f0c0*/  IMAD R61, R3, UR7, R0 ;  /* 0x00000007033d7c24 */ /* 0x000fe2000f8e0200 */
[----:B------:R-:W-:Y:S01]  /*f0d0*/  ULDC.64 UR6, c[0x0][0x400] ;  /* 0x0001000000067ab9 */ /* 0x000fe20000000a00 */
[----:B------:R-:W-:Y:S01]  /*f0e0*/  LEA R3, P0, R4, UR4, 0x1 ;  /* 0x0000000404037c11 */ /* 0x000fe2000f8008ff */
[----:B------:R-:W-:Y:S01]  /*f0f0*/  UMOV UR4, 0xffffffff ;  /* 0xffffffff00047882 */ /* 0x000fe20000000000 */
[----:B------:R-:W-:Y:S01]  /*f100*/  IMAD.IADD R61, R7, 0x1, R61 ;  /* 0x00000001073d7824 */ /* 0x000fe200078e023d */
[----:B------:R-:W-:Y:S02]  /*f110*/  IADD3 R21, R5, R21, RZ ;  /* 0x0000001505157210 */ /* 0x000fe40007ffe0ff */
[----:B------:R-:W-:Y:S02]  /*f120*/  LEA R0, P1, R6, UR6, 0x1 ;  /* 0x0000000606007c11 */ /* 0x000fe4000f8208ff */
[----:B------:R-:W-:-:S02]  /*f130*/  LEA.HI.X R21, R4, UR5, R21, 0x1, P0 ;  /* 0x0000000504157c11 */ /* 0x000fc400080f0c15 */
[----:B------:R-:W-:Y:S01]  /*f140*/  LEA.HI.X R61, R6, UR7, R61, 0x1, P1 ;  /* 0x00000007063d7c11 */ /* 0x000fe200088f0c3d */
[----:B------:R-:W-:Y:S08]  /*f150*/  BRA.DIV UR4, `(.L_x_2815) ;  /* 0x0000017204e07947 */ /* 0x000ff0000b800000 */
[----:B------:R0:W2:Y:S04]  /*f160*/  SHFL.IDX PT, R5, R21, RZ, 0x1c1f ;  /* 0x001c1fff15057589 */ /* 0x0000a800000e0000 */
[----:B------:R0:W3:Y:S04]  /*f170*/  SHFL.IDX PT, R4, R3, RZ, 0x1c1f ;  /* 0x001c1fff03047589 */ /* 0x0000e800000e0000 */
[----:B------:R0:W4:Y:S04]  /*f180*/  SHFL.IDX PT, R7, R61, RZ, 0x1c1f ;  /* 0x001c1fff3d077589 */ /* 0x00012800000e0000 */
[----:B------:R0:W0:Y:S02]  /*f190*/  SHFL.IDX PT, R8, R0, RZ, 0x1c1f ;  /* 0x001c1fff00087589 */ /* 0x00002400000e0000 */
.L_x_3069:
        /* <DEDUP_REMOVED lines=18> */
[----:B--2---:R-:W-:Y:S01]  /*f2c0*/  IMAD.MOV.U32 R13, RZ, RZ, R5 ;  /* 0x000000ffff0d7224 */ /* 0x004fe200078e0005 */
[----:B------:R-:W-:Y:S02]  /*f2d0*/  ISETP.GE.AND P2, PT, R16, UR4, PT ;  /* 0x0000000410007c0c */ /* 0x000fe4000bf46270 */
[----:B------:R-:W-:Y:S02]  /*f2e0*/  CS2R R28, SRZ ;  /* 0x00000000001c7805 */ /* 0x000fe4000001ff00 */
[----:B------:R-:W-:Y:S02]  /*f2f0*/  ISETP.GE.AND P3, PT, R163, UR4, PT ;  /* 0x00000004a3007c0c */ /* 0x000fe4000bf66270 */
[----:B------:R-:W-:Y:S02]  /*f300*/  CS2R R30, SRZ ;  /* 0x00000000001e7805 */ /* 0x000fe4000001ff00 */
[----:B------:R-:W-:-:S02]  /*f310*/  ISETP.GE.AND P4, PT, R164, UR4, PT ;  /* 0x00000004a4007c0c */ /* 0x000fc4000bf86270 */
[----:B------:R-:W-:Y:S02]  /*f320*/  CS2R R40, SRZ ;  /* 0x0000000000287805 */ /* 0x000fe4000001ff00 */
[----:B------:R-:W-:Y:S02]  /*f330*/  CS2R R42, SRZ ;  /* 0x00000000002a7805 */ /* 0x000fe4000001ff00 */
[----:B------:R-:W-:Y:S01]  /*f340*/  CS2R R26, SRZ ;  /* 0x00000000001a7805 */ /* 0x000fe2000001ff00 */
[C---:B------:R-:W-:Y:S01]  /*f350*/  @!P2 IMAD.SHL.U32 R9, R16.reuse, 0x2, RZ ;  /* 0x000000021009a824 */ /* 0x040fe200078e00ff */
[----:B------:R-:W-:Y:S01]  /*f360*/  @!P2 SHF.L.U64.HI R20, R16, 0x1, R17 ;  /* 0x000000011014a819 */ /* 0x000fe20000010211 */
[----:B------:R-:W-:-:S04]  /*f370*/  @!P3 IMAD.SHL.U32 R15, R166, 0x8, RZ ;  /* 0x00000008a60fb824 */ /* 0x000fc800078e00ff */
[----:B------:R-:W-:Y:S02]  /*f380*/  @!P4 SHF.L.U32 R25, R167, 0x3, RZ ;  /* 0x00000003a719c819 */ /* 0x000fe400000006ff */
[-C--:B------:R-:W-:Y:S01]  /*f390*/  @!P2 IADD3 R4, P0, R4, R9.reuse, RZ ;  /* 0x000000090404a210 */ /* 0x080fe20007f1e0ff */
[----:B------:R-:W-:Y:S01]  /*f3a0*/  @!P3 IMAD.WIDE R10, R15, 0x2, R12 ;  /* 0x000000020f0ab825 */ /* 0x000fe200078e020c */
[----:B0-----:R-:W-:-:S03]  /*f3b0*/  @!P2 IADD3 R6, P1, R8, R9, RZ ;  /* 0x000000090806a210 */ /* 0x001fc60007f3e0ff */
[----:B----4-:R-:W-:Y:S01]  /*f3c0*/  IMAD.MOV.U32 R9, RZ, RZ, R7 ;  /* 0x000000ffff097224 */ /* 0x010fe200078e0007 */
[----:B------:R-:W-:Y:S01]  /*f3d0*/  CS2R R36, SRZ ;  /* 0x0000000000247805 */ /* 0x000fe2000001ff00 */
[----:B------:R-:W-:Y:S01]  /*f3e0*/  @!P4 IMAD.WIDE R12, R25, 0x2, R12 ;  /* 0x00000002190cc825 */ /* 0x000fe200078e020c */
[----:B------:R-:W-:Y:S02]  /*f3f0*/  CS2R R38, SRZ ;  /* 0x0000000000267805 */ /* 0x000fe4000001ff00 */
[----:B------:R-:W-:Y:S02]  /*f400*/  CS2R R32, SRZ ;  /* 0x0000000000207805 */ /* 0x000fe4000001ff00 */
[----:B------:R-:W-:Y:S01]  /*f410*/  CS2R R34, SRZ ;  /* 0x0000000000227805 */ /* 0x000fe2000001ff00 */
[----:B------:R-:W-:Y:S01]  /*f420*/  @!P3 IMAD.WIDE R14, R15, 0x2, R8 ;  /* 0x000000020f0eb825 */ /* 0x000fe200078e0208 */
[----:B------:R-:W-:Y:S02]  /*f430*/  CS2R R44, SRZ ;  /* 0x00000000002c7805 */ /* 0x000fe4000001ff00 */
[----:B------:R-:W-:-:S02]  /*f440*/  CS2R R46, SRZ ;  /* 0x00000000002e7805 */ /* 0x000fc4000001ff00 */
[----:B------:R-:W-:Y:S01]  /*f450*/  @!P2 IADD3.X R7, R7, R20, RZ, P1, !PT ;  /* 0x000000140707a210 */ /* 0x000fe20000ffe4ff */
[----:B------:R-:W-:Y:S01]  /*f460*/  @!P4 IMAD.WIDE R8, R25, 0x2, R8 ;  /* 0x000000021908c825 */ /* 0x000fe200078e0208 */
[----:B------:R-:W-:Y:S01]  /*f470*/  CS2R R24, SRZ ;  /* 0x0000000000187805 */ /* 0x000fe2000001ff00 */
[----:B------:R1:W5:Y:S02]  /*f480*/  @!P3 LD.E.128 R28, desc[UR60][R10.64] ;  /* 0x0000003c0a1cb980 */ /* 0x000364000c101d00 */
[----:B------:R-:W-:Y:S02]  /*f490*/  @!P2 IMAD.X R5, R5, 0x1, R20, P0 ;  /* 0x000000010505a824 */ /* 0x000fe400000e0614 */
[----:B------:R1:W5:Y:S04]  /*f4a0*/  @!P3 LD.E.128 R40, desc[UR60][R14.64] ;  /* 0x0000003c0e28b980 */ /* 0x000368000c101d00 */
[----:B------:R1:W5:Y:S04]  /*f4b0*/  @!P4 LD.E.128 R24, desc[UR60][R12.64] ;  /* 0x0000003c0c18c980 */ /* 0x000368000c101d00 */
[----:B------:R1:W5:Y:S04]  /*f4c0*/  @!P4 LD.E.128 R36, desc[UR60][R8.64] ;  /* 0x0000003c0824c980 */ /* 0x000368000c101d00 */
[----:B------:R1:W5:Y:S04]  /*f4d0*/  @!P2 LD.E.128 R32, desc[UR60][R4.64] ;  /* 0x0000003c0420a980 */ /* 0x000368000c101d00 */
[----:B------:R1:W5:Y:S02]  /*f4e0*/  @!P2 LD.E.128 R44, desc[UR60][R6.64] ;  /* 0x0000003c062ca980 */ /* 0x000364000c101d00 */
.L_x_2817:
[----:B------:R-:W-:Y:S05]  /*f4f0*/  BSYNC B1 ;  /* 0x0000000000017941 */ /* 0x000fea0003800000 */
.L_x_2816:
[----:B-1-3-5:R-:W-:Y:S01]  /*f500*/  IMAD.MOV.U32 R4, RZ, RZ, R44 ;  /* 0x000000ffff047224 */ /* 0x02afe200078e002c */
[----:B------:R-:W-:Y:S01]  /*f510*/  MOV R6, R46 ;  /* 0x0000002e00067202 */ /* 0x000fe20000000f00 */
[----:B----4-:R-:W-:Y:S01]  /*f520*/  IMAD.MOV.U32 R7, RZ, RZ, R47 ;  /* 0x000000ffff077224 */ /* 0x010fe200078e002f */
[----:B------:R-:W-:Y:S01]  /*f530*/  UMOV UR4, 0xffffffff ;  /* 0xffffffff00047882 */ /* 0x000fe20000000000 */
[----:B--2---:R-:W-:Y:S01]  /*f540*/  IMAD.MOV.U32 R5, RZ, RZ, R45 ;  /* 0x000000ffff057224 */ /* 0x004fe200078e002d */
        /* <DEDUP_REMOVED lines=24> */
[----:B------:R-:W-:Y:S01]  /*f6d0*/  PRMT R99, R99, 0x5410, R6 ;  /* 0x0000541063637816 */ /* 0x000fe20000000006 */
[----:B------:R-:W-:Y:S01]  /*f6e0*/  IMAD.MOV.U32 R6, RZ, RZ, R30 ;  /* 0x000000ffff067224 */ /* 0x000fe200078e001e */
[----:B------:R-:W-:Y:S02]  /*f6f0*/  MOV R5, R29 ;  /* 0x0000001d00057202 */ /* 0x000fe40000000f00 */
[----:B------:R-:W-:Y:S02]  /*f700*/  PRMT R103, R103, 0x5410, R7 ;  /* 0x0000541067677816 */ /* 0x000fe40000000007 */
[----:B------:R-:W-:Y:S01]  /*f710*/  PRMT R88, R4, 0x5410, R5 ;  /* 0x0000541004587816 */ /* 0x000fe20000000005 */
[----:B------:R-:W-:Y:S01]  /*f720*/  IMAD.MOV.U32 R5, RZ, RZ, R25 ;  /* 0x000000ffff057224 */ /* 0x000fe200078e0019 */
[----:B------:R-:W-:Y:S01]  /*f730*/  PRMT R89, R6, 0x7610, R89 ;  /* 0x0000761006597816 */ /* 0x000fe20000000059 */
[----:B------:R-:W-:Y:S01]  /*f740*/  IMAD.MOV.U32 R6, RZ, RZ, R26 ;  /* 0x000000ffff067224 */ /* 0x000fe200078e001a */
[----:B------:R-:W-:-:S02]  /*f750*/  MOV R4, R24 ;  /* 0x0000001800047202 */ /* 0x000fc40000000f00 */
[----:B------:R-:W-:Y:S02]  /*f760*/  MOV R7, R27 ;  /* 0x0000001b00077202 */ /* 0x000fe40000000f00 */
[----:B------:R-:W-:Y:S02]  /*f770*/  PRMT R78, R4, 0x5410, R5 ;  /* 0x00005410044e7816 */ /* 0x000fe40000000005 */
[----:B------:R-:W-:Y:S02]  /*f780*/  CS2R R4, SRZ ;  /* 0x0000000000047805 */ /* 0x000fe4000001ff00 */
[----:B------:R-:W-:Y:S01]  /*f790*/  PRMT R79, R6, 0x5410, R7 ;  /* 0x00005410064f7816 */ /* 0x000fe20000000007 */
[----:B------:R-:W-:Y:S06]  /*f7a0*/  BRA.DIV UR4, `(.L_x_2818) ;  /* 0x0000016e04c07947 */ /* 0x000fec000b800000 */
[----:B0-----:R-:W0:Y:S04]  /*f7b0*/  SHFL.IDX PT, R21, R21, 0x1, 0x1c1f ;  /* 0x003c1f0015157f89 */ /* 0x001e2800000e0000 */
[----:B------:R1:W2:Y:S04]  /*f7c0*/  SHFL.IDX PT, R20, R3, 0x1, 0x1c1f ;  /* 0x003c1f0003147f89 */ /* 0x0002a800000e0000 */
[----:B------:R-:W3:Y:S04]  /*f7d0*/  SHFL.IDX PT, R61, R61, 0x1, 0x1c1f ;  /* 0x003c1f003d3d7f89 */ /* 0x000ee800000e0000 */
[----:B-1----:R-:W4:Y:S02]  /*f7e0*/  SHFL.IDX PT, R0, R0, 0x1, 0x1c1f ;  /* 0x003c1f0000007f89 */ /* 0x002f2400000e0000 */
.L_x_3075:
        /* <DEDUP_REMOVED lines=16> */
[----:B--2---:R-:W-:Y:S01]  /*f8f0*/  MOV R6, R20 ;  /* 0x0000001400067202 */ /* 0x004fe20000000f00 */
[----:B0-----:R-:W-:Y:S01]  /*f900*/  IMAD.MOV.U32 R7, RZ, RZ, R21 ;  /* 0x000000ffff077224 */ /* 0x001fe200078e0015 */
[----:B------:R-:W-:Y:S01]  /*f910*/  ISETP.GE.AND P3, PT, R163, UR4, PT ;  /* 0x00000004a3007c0c */ /* 0x000fe2000bf66270 */
[----:B----4-:R-:W-:Y:S01]  /*f920*/  IMAD.MOV.U32 R8, RZ, RZ, R0 ;  /* 0x000000ffff087224 */ /* 0x010fe200078e0000 */
[----:B------:R-:W-:Y:S01]  /*f930*/  ISETP.GE.AND P4, PT, R164, UR4, PT ;  /* 0x00000004a4007c0c */ /* 0x000fe2000bf86270 */
[----:B---3--:R-:W-:Y:S01]  /*f940*/  IMAD.MOV.U32 R9, RZ, RZ, R61 ;  /* 0x000000ffff097224 */ /* 0x008fe200078e003d */
[----:B------:R-:W-:Y:S02]  /*f950*/  ISETP.GE.AND P2, PT, R16, UR4, PT ;  /* 0x0000000410007c0c */ /* 0x000fe4000bf46270 */
[----:B------:R-:W-:Y:S02]  /*f960*/  CS2R R52, SRZ ;  /* 0x0000000000347805 */ /* 0x000fe4000001ff00 */
[----:B------:R-:W-:-:S02]  /*f970*/  CS2R R54, SRZ ;  /* 0x0000000000367805 */ /* 0x000fc4000001ff00 */
[----:B------:R-:W-:Y:S02]  /*f980*/  CS2R R10, SRZ ;  /* 0x00000000000a7805 */ /* 0x000fe4000001ff00 */
[----:B------:R-:W-:Y:S02]  /*f990*/  CS2R R56, SRZ ;  /* 0x0000000000387805 */ /* 0x000fe4000001ff00 */
[----:B------:R-:W-:Y:S01]  /*f9a0*/  CS2R R58, SRZ ;  /* 0x00000000003a7805 */ /* 0x000fe2000001ff00 */
[----:B------:R-:W-:Y:S01]  /*f9b0*/  @!P3 IMAD.SHL.U32 R13, R166, 0x8, RZ ;  /* 0x00000008a60db824 */ /* 0x000fe200078e00ff */
[----:B------:R-:W-:Y:S01]  /*f9c0*/  @!P4 SHF.L.U32 R63, R167, 0x3, RZ ;  /* 0x00000003a73fc819 */ /* 0x000fe200000006ff */
[----:B------:R-:W-:Y:S02]  /*f9d0*/  @!P2 IMAD.SHL.U32 R3, R16, 0x2, RZ ;  /* 0x000000021003a824 */ /* 0x000fe400078e00ff */
[----:B------:R-:W-:-:S03]  /*f9e0*/  @!P3 IMAD.WIDE R4, R13, 0x2, R6 ;  /* 0x000000020d04b825 */ /* 0x000fc600078e0206 */
[-C--:B------:R-:W-:Y:S01]  /*f9f0*/  @!P2 IADD3 R60, P1, R0, R3.reuse, RZ ;  /* 0x00000003003ca210 */ /* 0x080fe20007f3e0ff */
[----:B------:R-:W-:Y:S01]  /*fa00*/  @!P4 IMAD.WIDE R6, R63, 0x2, R6 ;  /* 0x000000023f06c825 */ /* 0x000fe200078e0206 */
[----:B------:R-:W-:Y:S01]  /*fa10*/  @!P2 SHF.L.U64.HI R0, R16, 0x1, R17 ;  /* 0x000000011000a819 */ /* 0x000fe20000010211 */
[----:B------:R0:W5:Y:S01]  /*fa20*/  @!P3 LD.E.128 R52, desc[UR60][R4.64] ;  /* 0x0000003c0434b980 */ /* 0x000162000c101d00 */
[----:B------:R-:W-:Y:S01]  /*fa30*/  @!P2 IADD3 R20, P0, R20, R3, RZ ;  /* 0x000000031414a210 */ /* 0x000fe20007f1e0ff */
[--C-:B------:R-:W-:Y:S01]  /*fa40*/  @!P3 IMAD.WIDE R12, R13, 0x2, R8.reuse ;  /* 0x000000020d0cb825 */ /* 0x100fe200078e0208 */
[----:B------:R-:W-:Y:S01]  /*fa50*/  CS2R R14, SRZ ;  /* 0x00000000000e7805 */ /* 0x000fe2000001ff00 */
[----:B------:R1:W5:Y:S01]  /*fa60*/  @!P4 LD.E.128 R56, desc[UR60][R6.64] ;  /* 0x0000003c0638c980 */ /* 0x000362000c101d00 */
[----:B------:R-:W-:Y:S01]  /*fa70*/  CS2R R48, SRZ ;  /* 0x0000000000307805 */ /* 0x000fe2000001ff00 */
[----:B------:R-:W-:Y:S01]  /*fa80*/  @!P4 IMAD.WIDE R62, R63, 0x2, R8 ;  /* 0x000000023f3ec825 */ /* 0x000fe200078e0208 */
[----:B------:R-:W-:-:S02]  /*fa90*/  CS2R R8, SRZ ;  /* 0x0000000000087805 */ /* 0x000fc4000001ff00 */
[----:B------:R-:W-:Y:S02]  /*faa0*/  CS2R R50, SRZ ;  /* 0x0000000000327805 */ /* 0x000fe4000001ff00 */
[----:B------:R-:W-:Y:S02]  /*fab0*/  @!P2 IADD3.X R21, R21, R0, RZ, P0, !PT ;  /* 0x000000001515a210 */ /* 0x000fe400007fe4ff */
[----:B0-----:R-:W-:Y:S01]  /*fac0*/  CS2R R4, SRZ ;  /* 0x0000000000047805 */ /* 0x001fe2000001ff00 */
[----:B------:R-:W-:Y:S01]  /*fad0*/  @!P2 IMAD.X R61, R61, 0x1, R0, P1 ;  /* 0x000000013d3da824 */ /* 0x000fe200008e0600 */
[----:B------:R0:W5:Y:S01]  /*fae0*/  @!P3 LD.E.128 R8, desc[UR60][R12.64] ;  /* 0x0000003c0c08b980 */ /* 0x000162000c101d00 */
[----:B-1----:R-:W-:-:S03]  /*faf0*/  CS2R R6, SRZ ;  /* 0x0000000000067805 */ /* 0x002fc6000001ff00 */
[----:B------:R1:W5:Y:S04]  /*fb00*/  @!P2 LD.E.128 R48, desc[UR60][R20.64] ;  /* 0x0000003c1430a980 */ /* 0x000368000c101d00 */
[----:B------:R1:W5:Y:S01]  /*fb10*/  @!P2 LD.E.128 R4, desc[UR60][R60.64] ;  /* 0x0000003c3c04a980 */ /* 0x000362000c101d00 */
[----:B0-----:R-:W-:-:S06]  /*fb20*/  CS2R R12, SRZ ;  /* 0x00000000000c7805 */ /* 0x001fcc000001ff00 */
[----:B------:R1:W5:Y:S02]  /*fb30*/  @!P4 LD.E.128 R12, desc[UR60][R62.64] ;  /* 0x0000003c3e0cc980 */ /* 0x000364000c101d00 */
.L_x_2820:
[----:B------:R-:W-:Y:S05]  /*fb40*/  BSYNC B1 ;  /* 0x0000000000017941 */ /* 0x000fea0003800000 */
.L_x_2819:
[----:B----4-:R-:W-:Y:S01]  /*fb50*/  LEA.HI R0, R205, R205, RZ, 0x1 ;  /* 0x000000cdcd007211 */ /* 0x010fe200078f08ff */
[----:B-----5:R-:W-:Y:S01]  /*fb60*/  IMAD.MOV.U32 R3, RZ, RZ, R4 ;  /* 0x000000ffff037224 */ /* 0x020fe200078e0004 */
[----:B-12---:R-:W-:Y:S01]  /*fb70*/  MOV R20, R5 ;  /* 0x0000000500147202 */ /* 0x006fe20000000f00 */
[----:B0-----:R-:W-:Y:S01]  /*fb80*/  IMAD.MOV.U32 R21, RZ, RZ, R7 ;  /* 0x000000ffff157224 */ /* 0x001fe200078e0007 */
[----:B------:R-:W-:Y:S01]  /*fb90*/  LOP3.LUT R0, R0, 0xfffffffe, RZ, 0xc0, !PT ;  /* 0xfffffffe00007812 */ /* 0x000fe200078ec0ff */
[----:B------:R-:W-:Y:S01]  /*fba0*/  IMAD.MOV.U32 R60, RZ, RZ, R49 ;  /* 0x000000ffff3c7224 */ /* 0x000fe200078e0031 */
[----:B------:R-:W-:Y:S01]  /*fbb0*/  PRMT R82, R3, 0x5410, R20 ;  /* 0x0000541003527816 */ /* 0x000fe20000000014 */
[----:B------:R-:W-:Y:S01]  /*fbc0*/  IMAD.MOV.U32 R3, RZ, RZ, R6 ;  /* 0x000000ffff037224 */ /* 0x000fe200078e0006 */
[----:B------:R-:W-:Y:S01]  /*fbd0*/  IADD3 R0, R205, -R0, RZ ;  /* 0x80000000cd007210 */ /* 0x000fe20007ffe0ff */
[----:B------:R-:W-:Y:S01]  /*fbe0*/  IMAD.MOV.U32 R20, RZ, RZ, R9 ;  /* 0x000000ffff147224 */ /* 0x000fe200078e0009 */
[----:B------:R-:W-:Y:S01]  /*fbf0*/  MOV R63, R57 ;  /* 0x00000039003f7202 */ /* 0x000fe20000000f00 */
[----:B------:R-:W-:Y:S01]  /*fc00*/  IMAD.MOV.U32 R62, RZ, RZ, R50 ;  /* 0x000000ffff3e7224 */ /* 0x000fe200078e0032 */
[----:B---3--:R-:W-:Y:S01]  /*fc10*/  SHF.L.U32 R61, R0, 0x1f, RZ ;  /* 0x0000001f003d7819 */ /* 0x008fe200000006ff */
[----:B------:R-:W-:Y:S01]  /*fc20*/  IMAD.MOV.U32 R0, RZ, RZ, R11 ;  /* 0x000000ffff007224 */ /* 0x000fe200078e000b */
[----:B------:R-:W-:Y:S01]  /*fc30*/  PRMT R83, R3, 0x5410, R21 ;  /* 0x0000541003537816 */ /* 0x000fe20000000015 */
[----:B------:R-:W-:Y:S01]  /*fc40*/  IMAD.MOV.U32 R3, RZ, RZ, R8 ;  /* 0x000000ffff037224 */ /* 0x000fe200078e0008 */
[----:B------:R-:W0:Y:S01]  /*fc50*/  SYNCS.PHASECHK.TRANS64.TRYWAIT P0, [R2+URZ+0x2a800], R61 ;  /* 0x02a8003d020075a7 */ /* 0x000e22000800017f */
[----:B------:R-:W-:Y:S01]  /*fc60*/  MOV R21, R10 ;  /* 0x0000000a00157202 */ /* 0x000fe20000000f00 */
[----:B------:R-:W-:Y:S01]  /*fc70*/  BSSY B1, `(.L_x_2821) ;  /* 0x000001d000017945 */ /* 0x000fe20003800000 */
[----:B------:R-:W-:Y:S01]  /*fc80*/  PRMT R85, R62, 0x7610, R85 ;  /* 0x000076103e557816 */ /* 0x000fe20000000055 */
[----:B------:R-:W-:Y:S01]  /*fc90*/  IMAD.MOV.U32 R62, RZ, RZ, R53 ;  /* 0x000000ffff3e7224 */ /* 0x000fe200078e0035 */
[----:B------:R-:W-:Y:S01]  /*fca0*/  PRMT R70, R3, 0x5410, R20 ;  /* 0x0000541003467816 */ /* 0x000fe20000000014 */
[----:B------:R-:W-:Y:S01]  /*fcb0*/  IMAD.MOV.U32 R3, RZ, RZ, R12 ;  /* 0x000000ffff037224 */ /* 0x000fe200078e000c */
[----:B------:R-:W-:Y:S01]  /*fcc0*/  PRMT R73, R21, 0x7610, R73 ;  /* 0x0000761015497816 */ /* 0x000fe20000000049 */
[----:B------:R-:W-:Y:S01]  /*fcd0*/  IMAD.MOV.U32 R21, RZ, RZ, R14 ;  /* 0x000000ffff157224 */ /* 0x000fe200078e000e */
[----:B------:R-:W-:-:S02]  /*fce0*/  MOV R20, R13 ;  /* 0x0000000d00147202 */ /* 0x000fc40000000f00 */
[----:B------:R-:W-:Y:S02]  /*fcf0*/  PRMT R73, R73, 0x5410, R0 ;  /* 0x0000541049497816 */ /* 0x000fe40000000000 */
[--C-:B------:R-:W-:Y:S01]  /*fd00*/  PRMT R0, R3, 0x5410, R20.reuse ;  /* 0x0000541003007816 */ /* 0x100fe20000000014 */
[----:B------:R-:W-:Y:S01]  /*fd10*/  IMAD.MOV.U32 R3, RZ, RZ, R15 ;  /* 0x000000ffff037224 */ /* 0x000fe200078e000f */
[----:B------:R-:W-:Y:S02]  /*fd20*/  PRMT R20, R21, 0x7610, R20 ;  /* 0x0000761015147816 */ /* 0x000fe40000000014 */
[----:B------:R-:W-:Y:S02]  /*fd30*/  MOV R21, R48 ;  /* 0x0000003000157202 */ /* 0x000fe40000000f00 */
[----:B------:R-:W-:Y:S02]  /*fd40*/  PRMT R20, R20, 0x5410, R3 ;  /* 0x0000541014147816 */ /* 0x000fe40000000003 */
[----:B------:R-:W-:Y:S01]  /*fd50*/  PRMT R84, R21, 0x5410, R60 ;  /* 0x0000541015547816 */ /* 0x000fe2000000003c */
[----:B------:R-:W-:Y:S01]  /*fd60*/  IMAD.MOV.U32 R60, RZ, RZ, R52 ;  /* 0x000000ffff3c7224 */ /* 0x000fe200078e0034 */
[----:B------:R-:W-:-:S02]  /*fd70*/  MOV R21, R51 ;  /* 0x0000003300157202 */ /* 0x000fc40000000f00 */
[----:B------:R-:W-:Y:S02]  /*fd80*/  VIADDMNMX R3, R64, -R186, 0x80, PT ;  /* 0x0000008040037446 */ /* 0x000fe400038009ba */
        /* <DEDUP_REMOVED lines=8> */
[----:B------:R-:W-:Y:S01]  /*fe10*/  PRMT R21, R62, 0x5410, R63 ;  /* 0x000054103e157816 */ /* 0x000fe2000000003f */
[----:B------:R-:W-:Y:S01]  /*fe20*/  IMAD.MOV.U32 R62, RZ, RZ, R59 ;  /* 0x000000ffff3e7224 */ /* 0x000fe200078e003b */
[----:B0-----:R-:W-:Y:S07]  /*fe30*/  @!P0 BRA `(.L_x_2822) ;  /* 0x0000016800908947 */ /* 0x001fee0003800000 */
.L_x_3076:
[----:B------:R-:W-:Y:S05]  /*fe40*/  BSYNC B1 ;  /* 0x0000000000017941 */ /* 0x000fea0003800000 */
.L_x_2821:
        /* <DEDUP_REMOVED lines=13> */
[----:B------:R-:W-:Y:S02]  /*ff20*/  SHF.R.S32.HI R63, RZ, 0x1f, R62 ;  /* 0x0000001fff3f7819 */ /* 0x000fe4000001143e */
[----:B------:R-:W-:Y:S02]  /*ff30*/  SHF.L.U32 R64, R62, 0x3, RZ ;  /* 0x000000033e407819 */ /* 0x000fe400000006ff */
[----:B------:R-:W-:Y:S02]  /*ff40*/  LEA.HI R62, R63, R62, RZ, 0x3 ;  /* 0x0000003e3f3e7211 */ /* 0x000fe400078f18ff */
[----:B------:R-:W-:-:S02]  /*ff50*/  LOP3.LUT R63, R181, 0x38, R64, 0xf8, !PT ;  /* 0x00000038b53f7812 */ /* 0x000fc400078ef840 */
[-C--:B------:R-:W-:Y:S01]  /*ff60*/  LOP3.LUT R60, R61, R182.reuse, RZ, 0x3c, !PT ;  /* 0x000000b63d3c7212 */ /* 0x080fe200078e3cff */
[----:B------:R-:W-:Y:S01]  /*ff70*/  IMAD.SHL.U32 R62, R62, 0x400, RZ ;  /* 0x000004003e3e7824 */ /* 0x000fe200078e00ff */
[----:B------:R-:W-:Y:S02]  /*ff80*/  LOP3.LUT R65, R63, R182, RZ, 0x3c, !PT ;  /* 0x000000b63f417212 */ /* 0x000fe400078e3cff */
[--C-:B------:R-:W-:Y:S01]  /*ff90*/  SHF.R.U64 R32, R32, 0x10, R33.reuse ;  /* 0x0000001020207819 */ /* 0x100fe20000001221 */
[----:B------:R-:W-:Y:S01]  /*ffa0*/  IMAD.IADD R61, R183, 0x1, R60 ;  /* 0x00000001b73d7824 */ /* 0x000fe200078e023c */
[----:B------:R-:W-:Y:S02]  /*ffb0*/  LOP3.LUT R64, R62, 0x7fffe000, RZ, 0xc0, !PT ;  /* 0x7fffe0003e407812 */ /* 0x000fe400078ec0ff */
[----:B------:R-:W-:Y:S02]  /*ffc0*/  SHF.R.U32.HI R90, RZ, 0x10, R33 ;  /* 0x00000010ff5a7819 */ /* 0x000fe40000011621 */
[----:B------:R-:W-:-:S02]  /*ffd0*/  IADD3 R65, R65, R64, R183 ;  /* 0x0000004041417210 */ /* 0x000fc40007ffe0b7 */
[----:B------:R-:W-:Y:S01]  /*ffe0*/  LEA R80, R61, R2, 0x1 ;  /* 0x000000023d507211 */ /* 0x000fe200078e08ff */
[----:B------:R-:W-:Y:S01]  /*fff0*/  HADD2.F32 R90, -RZ, R90.H0_H0 ;  /* 0x2000005aff5a7230 */ /* 0x000fe20000004100 */
[--C-:B------:R-:W-:Y:S01]  /*10000*/  SHF.R.U64 R33, R44, 0x10, R45.reuse ;  /* 0x000000102c217819 */ /* 0x100fe2000000122d */
[----:B------:R-:W-:Y:S01]  /*10010*/  IMAD R81, R65, 0x2, R2 ;  /* 0x0000000241517824 */ /* 0x000fe200078e0202 */
[----:B------:R-:W-:Y:S01]  /*10020*/  SHF.R.U32.HI R44, RZ, 0x10, R45 ;  /* 0x00000010ff2c7819 */ /* 0x000fe2000001162d */
[----:B------:R-:W0:Y:S01]  /*10030*/  LDS.128 R60, [R80+0xc400] ;  /* 0x00c40000503c7984 */ /* 0x000e220000000c00 */
[--C-:B------:R-:W-:Y:S02]  /*10040*/  SHF.R.U64 R34, R34, 0x10, R35.reuse ;  /* 0x0000001022227819 */ /* 0x100fe40000001223 */
[----:B------:R-:W-:Y:S01]  /*10050*/  SHF.R.U32.HI R45, RZ, 0x10, R35 ;  /* 0x00000010ff2d7819 */ /* 0x000fe20000011623 */
[----:B------:R-:W1:Y:S01]  /*10060*/  LDS.128 R64, [R81+0xc400] ;  /* 0x00c4000051407984 */ /* 0x000e620000000c00 */
[--C-:B------:R-:W-:Y:S01]  /*10070*/  SHF.R.U64 R35, R46, 0x10, R47.reuse ;  /* 0x000000102e237819 */ /* 0x100fe2000000122f */
[----:B------:R-:W-:Y:S01]  /*10080*/  HADD2.F32 R44, -RZ, R44.H0_H0 ;  /* 0x2000002cff2c7230 */ /* 0x000fe20000004100 */
[----:B------:R-:W-:Y:S01]  /*10090*/  SHF.R.U32.HI R46, RZ, 0x10, R47 ;  /* 0x00000010ff2e7819 */ /* 0x000fe2000001162f */
[----:B0-----:R-:W-:-:S02]  /*100a0*/  HADD2.F32 R93, -RZ, R63.H0_H0 ;  /* 0x2000003fff5d7230 */ /* 0x001fc40000004100 */
[----:B------:R-:W-:Y:S02]  /*100b0*/  HADD2.F32 R94, -RZ, R63.H1_H1 ;  /* 0x3000003fff5e7230 */ /* 0x000fe40000004100 */
[----:B-1----:R-:W-:Y:S02]  /*100c0*/  HADD2.F32 R63, -RZ, R65.H0_H0 ;  /* 0x20000041ff3f7230 */ /* 0x002fe40000004100 */
[----:B------:R-:W-:Y:S02]  /*100d0*/  HADD2.F32 R47, -RZ, R61.H0_H0 ;  /* 0x2000003dff2f7230 */ /* 0x000fe40000004100 */
[----:B------:R-:W-:Y:S02]  /*100e0*/  HADD2.F32 R65, -RZ, R65.H1_H1 ;  /* 0x30000041ff417230 */ /* 0x000fe40000004100 */
[C---:B------:R-:W-:Y:S01]  /*100f0*/  FMUL.FTZ R100, R63.reuse, R96 ;  /* 0x000000603f647220 */ /* 0x040fe20000410000 */
[----:B------:R-:W-:Y:S01]  /*10100*/  FMUL.FTZ R104, R63, R98 ;  /* 0x000000623f687220 */ /* 0x000fe20000410000 */
[----:B------:R-:W-:-:S02]  /*10110*/  HADD2.F32 R61, -RZ, R61.H1_H1 ;  /* 0x3000003dff3d7230 */ /* 0x000fc40000004100 */
[----:B------:R-:W-:Y:S01]  /*10120*/  FFMA.FTZ R100, R47, R98, -R100 ;  /* 0x000000622f647223 */ /* 0x000fe20000010864 */
[----:B------:R-:W-:Y:S02]  /*10130*/  HADD2.F32 R95, -RZ, R64.H0_H0 ;  /* 0x20000040ff5f7230 */ /* 0x000fe40000004100 */
[----:B------:R-:W-:Y:S01]  /*10140*/  FMUL.FTZ R106, R65, R44 ;  /* 0x0000002c416a7220 */ /* 0x000fe20000410000 */
[----:B------:R-:W-:Y:S02]  /*10150*/  HADD2.F32 R98, -RZ, R103.H0_H0 ;  /* 0x20000067ff627230 */ /* 0x000fe40000004100 */
[----:B------:R-:W-:Y:S01]  /*10160*/  FFMA.FTZ R104, R47, R96, R104 ;  /* 0x000000602f687223 */ /* 0x000fe20000010068 */
[----:B------:R-:W-:Y:S02]  /*10170*/  HADD2.F32 R96, -RZ, R101.H0_H0 ;  /* 0x20000065ff607230 */ /* 0x000fe40000004100 */
[-C--:B------:R-:W-:Y:S01]  /*10180*/  FMUL.FTZ R108, R65, R90.reuse ;  /* 0x0000005a416c7220 */ /* 0x080fe20000410000 */
[----:B------:R-:W-:Y:S01]  /*10190*/  FFMA.FTZ R47, R61, R90, -R106 ;  /* 0x0000005a3d2f7223 */ /* 0x000fe2000001086a */
[----:B------:R-:W-:-:S02]  /*101a0*/  HADD2.F32 R91, -RZ, R60.H0_H0 ;  /* 0x2000003cff5b7230 */ /* 0x000fc40000004100 */
[C---:B------:R-:W-:Y:S01]  /*101b0*/  FMUL.FTZ R90, R95.reuse, R98 ;  /* 0x000000625f5a7220 */ /* 0x040fe20000410000 */
[----:B------:R-:W-:Y:S02]  /*101c0*/  HADD2.F32 R97, -RZ, R66.H0_H0 ;  /* 0x20000042ff617230 */ /* 0x000fe40000004100 */
[----:B------:R-:W-:Y:S01]  /*101d0*/  FMUL.FTZ R95, R95, R96 ;  /* 0x000000605f5f7220 */ /* 0x000fe20000410000 */
[----:B------:R-:W-:Y:S02]  /*101e0*/  HADD2.F32 R63, -RZ, R89.H1_H1 ;  /* 0x30000059ff3f7230 */ /* 0x000fe40000004100 */
[----:B------:R-:W-:Y:S01]  /*101f0*/  FFMA.FTZ R61, R61, R44, R108 ;  /* 0x0000002c3d3d7223 */ /* 0x000fe2000001006c */
[----:B------:R-:W-:Y:S02]  /*10200*/  HADD2.F32 R65, -RZ, R99.H1_H1 ;  /* 0x30000063ff417230 */ /* 0x000fe40000004100 */
[----:B------:R-:W-:Y:S01]  /*10210*/  FFMA.FTZ R90, R91, R96, -R90 ;  /* 0x000000605b5a7223 */ /* 0x000fe2000001085a */
[----:B------:R-:W-:-:S02]  /*10220*/  HADD2.F32 R92, -RZ, R62.H0_H0 ;  /* 0x2000003eff5c7230 */ /* 0x000fc40000004100 */
[----:B------:R-:W-:Y:S01]  /*10230*/  FFMA.FTZ R44, R91, R98, R95 ;  /* 0x000000625b2c7223 */ /* 0x000fe2000001005f */
[C---:B------:R-:W-:Y:S01]  /*10240*/  FMUL.FTZ R91, R97.reuse, R63 ;  /* 0x0000003f615b7220 */ /* 0x040fe20000410000 */
[-C--:B------:R-:W-:Y:S01]  /*10250*/  FMUL.FTZ R97, R97, R65.reuse ;  /* 0x0000004161617220 */ /* 0x080fe20000410000 */
[--C-:B------:R-:W-:Y:S02]  /*10260*/  HADD2.F32 R102, -RZ, R67.reuse.H0_H0 ;  /* 0x20000043ff667230 */ /* 0x100fe40000004100 */
[C---:B------:R-:W-:Y:S01]  /*10270*/  FFMA.FTZ R65, R92.reuse, R65, -R91 ;  /* 0x000000415c417223 */ /* 0x040fe2000001085b */
[----:B------:R-:W-:Y:S02]  /*10280*/  HADD2.F32 R67, -RZ, R67.H1_H1 ;  /* 0x30000043ff437230 */ /* 0x000fe40000004100 */
[----:B------:R-:W-:Y:S02]  /*10290*/  HADD2.F32 R91, -RZ, R46.H0_H0 ;  /* 0x2000002eff5b7230 */ /* 0x000fe40000004100 */
[----:B------:R-:W-:Y:S01]  /*102a0*/  FFMA.FTZ R46, R92, R63, R97 ;  /* 0x0000003f5c2e7223 */ /* 0x000fe20000010061 */
[----:B------:R-:W-:-:S02]  /*102b0*/  HADD2.F32 R95, -RZ, R45.H0_H0 ;  /* 0x2000002dff5f7230 */ /* 0x000fc40000004100 */
[----:B------:R-:W-:Y:S02]  /*102c0*/  HADD2.F32 R64, -RZ, R64.H1_H1 ;  /* 0x30000040ff407230 */ /* 0x000fe40000004100 */
[C---:B------:R-:W-:Y:S01]  /*102d0*/  FMUL.FTZ R63, R67.reuse, R91 ;  /* 0x0000005b433f7220 */ /* 0x040fe20000410000 */
[----:B------:R-:W-:Y:S02]  /*102e0*/  HADD2.F32 R66, -RZ, R66.H1_H1 ;  /* 0x30000042ff427230 */ /* 0x000fe40000004100 */
[-C--:B------:R-:W-:Y:S01]  /*102f0*/  FMUL.FTZ R97, R67, R95.reuse ;  /* 0x0000005f43617220 */ /* 0x080fe20000410000 */
[----:B------:R-:W-:Y:S02]  /*10300*/  HADD2.F32 R99, -RZ, R99.H0_H0 ;  /* 0x20000063ff637230 */ /* 0x000fe40000004100 */
[C---:B------:R-:W-:Y:S01]  /*10310*/  FFMA.FTZ R92, R94.reuse, R95, -R63 ;  /* 0x0000005f5e5c7223 */ /* 0x040fe2000001083f */
[----:B------:R-:W-:Y:S02]  /*10320*/  HADD2.F32 R63, -RZ, R33.H0_H0 ;  /* 0x20000021ff3f7230 */ /* 0x000fe40000004100 */
[----:B------:R-:W-:Y:S01]  /*10330*/  FFMA.FTZ R94, R94, R91, R97 ;  /* 0x0000005b5e5e7223 */ /* 0x000fe20000010061 */
[----:B------:R-:W-:-:S02]  /*10340*/  HADD2.F32 R67, -RZ, R35.H0_H0 ;  /* 0x20000023ff437230 */ /* 0x000fc40000004100 */
[----:B------:R-:W-:Y:S01]  /*10350*/  FMUL.FTZ R96, R102, R99 ;  /* 0x0000006366607220 */ /* 0x000fe20000410000 */
[----:B------:R-:W-:Y:S02]  /*10360*/  HADD2.F32 R101, -RZ, R101.H1_H1 ;  /* 0x30000065ff657230 */ /* 0x000fe40000004100 */
[----:B------:R-:W-:Y:S01]  /*10370*/  FMUL.FTZ R91, R64, R63 ;  /* 0x0000003f405b7220 */ /* 0x000fe20000410000 */
[----:B------:R-:W-:Y:S02]  /*10380*/  HADD2.F32 R33, -RZ, R32.H0_H0 ;  /* 0x20000020ff217230 */ /* 0x000fe40000004100 */
[----:B------:R-:W-:Y:S01]  /*10390*/  FMUL.FTZ R95, R66, R67 ;  /* 0x00000043425f7220 */ /* 0x000fe20000410000 */
[----:B------:R-:W-:Y:S02]  /*103a0*/  HADD2.F32 R35, -RZ, R34.H0_H0 ;  /* 0x20000022ff237230 */ /* 0x000fe40000004100 */
[----:B------:R-:W-:Y:S01]  /*103b0*/  FMUL.FTZ R102, R102, R101 ;  /* 0x0000006566667220 */ /* 0x000fe20000410000 */
[----:B------:R-:W-:-:S02]  /*103c0*/  HADD2.F32 R60, -RZ, R60.H1_H1 ;  /* 0x3000003cff3c7230 */ /* 0x000fc40000004100 */
[----:B------:R-:W-:Y:S01]  /*103d0*/  FMUL.FTZ R64, R64, R33 ;  /* 0x0000002140407220 */ /* 0x000fe20000410000 */
[----:B------:R-:W-:Y:S02]  /*103e0*/  HADD2.F32 R62, -RZ, R62.H1_H1 ;  /* 0x3000003eff3e7230 */ /* 0x000fe40000004100 */
[----:B------:R-:W-:Y:S01]  /*103f0*/  FMUL.FTZ R66, R66, R35 ;  /* 0x0000002342427220 */ /* 0x000fe20000410000 */
[C---:B------:R-:W-:Y:S01]  /*10400*/  FFMA.FTZ R45, R93.reuse, R101, -R96 ;  /* 0x000000655d2d7223 */ /* 0x040fe20000010860 */
[----:B------:R-:W-:Y:S01]  /*10410*/  FFMA.FTZ R91, R60, R33, -R91 ;  /* 0x000000213c5b7223 */ /* 0x000fe2000001085b */
[----:B------:R-:W-:Y:S01]  /*10420*/  FFMA.FTZ R93, R93, R99, R102 ;  /* 0x000000635d5d7223 */ /* 0x000fe20000010066 */
[----:B------:R-:W-:Y:S01]  /*10430*/  FFMA.FTZ R34, R62, R35, -R95 ;  /* 0x000000233e227223 */ /* 0x000fe2000001085f */
        /* <DEDUP_REMOVED lines=12> */
.L_x_2826:
[----:B------:R-:W-:Y:S05]  /*10500*/  BSYNC B2 ;  /* 0x0000000000027941 */ /* 0x000fea0003800000 */
.L_x_2825:
[----:B------:R-:W-:Y:S04]  /*10510*/  BSSY B2, `(.L_x_2827) ;  /* 0x0000061000027945 */ /* 0x000fe80003800000 */
[----:B------:R-:W-:Y:S05]  /*10520*/  @P1 BRA `(.L_x_2828) ;  /* 0x00000004007c1947 */ /* 0x000fea0003800000 */
[----:B------:R-:W2:Y:S01]  /*10530*/  LDL R95, [R1+0x48] ;  /* 0x00004800015f7983 */ /* 0x000ea20000100800 */
[----:B-1----:R-:W-:Y:S01]  /*10540*/  LEA.HI R32, R71, R166, RZ, 0x1d ;  /* 0x000000a647207211 */ /* 0x002fe200078fe8ff */
[----:B------:R-:W-:Y:S01]  /*10550*/  HADD2.F32 R93, -RZ, R86.H1_H1 ;  /* 0x30000056ff5d7230 */ /* 0x000fe20000004100 */
[----:B------:R-:W-:Y:S01]  /*10560*/  SHF.R.U32.HI R90, RZ, 0x10, R41 ;  /* 0x00000010ff5a7819 */ /* 0x000fe20000011629 */
[----:B------:R-:W-:Y:S01]  /*10570*/  HADD2.F32 R91, -RZ, R88.H1_H1 ;  /* 0x30000058ff5b7230 */ /* 0x000fe20000004100 */
        /* <DEDUP_REMOVED lines=8> */
[----:B------:R-:W-:Y:S01]  /*10600*/  SHF.L.U32 R32, R32, 0xa, RZ ;  /* 0x0000000a20207819 */ /* 0x000fe200000006ff */
[----:B------:R-:W-:Y:S01]  /*10610*/  HADD2.F32 R88, -RZ, R88.H0_H0 ;  /* 0x20000058ff587230 */ /* 0x000fe20000004100 */
[----:B------:R-:W-:Y:S01]  /*10620*/  LOP3.LUT R45, R33, R182, RZ, 0x3c, !PT ;  /* 0x000000b6212d7212 */ /* 0x000fe200078e3cff */
[----:B------:R-:W-:Y:S01]  /*10630*/  HADD2.F32 R92, -RZ, R87.H0_H0 ;  /* 0x20000057ff5c7230 */ /* 0x000fe20000004100 */
[----:B------:R-:W-:-:S02]  /*10640*/  LOP3.LUT R44, R32, 0x7fffe000, RZ, 0xc0, !PT ;  /* 0x7fffe000202c7812 */ /* 0x000fc400078ec0ff */
[----:B------:R-:W-:Y:S02]  /*10650*/  SHF.R.U64 R28, R28, 0x10, R29 ;  /* 0x000000101c1c7819 */ /* 0x000fe4000000121d */
[----:B------:R-:W-:Y:S02]  /*10660*/  IADD3 R45, R45, R44, R183 ;  /* 0x0000002c2d2d7210 */ /* 0x000fe40007ffe0b7 */
[----:B------:R-:W-:Y:S02]  /*10670*/  SHF.R.U64 R29, R40, 0x10, R41 ;  /* 0x00000010281d7819 */ /* 0x000fe40000001229 */
[--C-:B------:R-:W-:Y:S01]  /*10680*/  SHF.R.U64 R30, R30, 0x10, R31.reuse ;  /* 0x000000101e1e7819 */ /* 0x100fe2000000121f */
[----:B------:R-:W-:Y:S01]  /*10690*/  IMAD R60, R45, 0x2, R2 ;  /* 0x000000022d3c7824 */ /* 0x000fe200078e0202 */
[----:B------:R-:W-:Y:S02]  /*106a0*/  SHF.R.U32.HI R40, RZ, 0x10, R31 ;  /* 0x00000010ff287819 */ /* 0x000fe4000001161f */
[----:B------:R-:W-:-:S02]  /*106b0*/  SHF.R.U64 R31, R42, 0x10, R43 ;  /* 0x000000102a1f7819 */ /* 0x000fc4000000122b */
[----:B------:R-:W1:Y:S01]  /*106c0*/  LDS.128 R44, [R60+0xc400] ;  /* 0x00c400003c2c7984 */ /* 0x000e620000000c00 */
[----:B------:R-:W-:Y:S01]  /*106d0*/  SHF.R.U32.HI R42, RZ, 0x10, R43 ;  /* 0x00000010ff2a7819 */ /* 0x000fe2000001162b */
[----:B------:R-:W-:-:S04]  /*106e0*/  HADD2.F32 R40, -RZ, R40.H0_H0 ;  /* 0x20000028ff287230 */ /* 0x000fc80000004100 */
[----:B------:R-:W-:Y:S02]  /*106f0*/  HADD2.F32 R42, -RZ, R42.H0_H0 ;  /* 0x2000002aff2a7230 */ /* 0x000fe40000004100 */
[--C-:B-1----:R-:W-:Y:S02]  /*10700*/  HADD2.F32 R80, -RZ, R45.reuse.H0_H0 ;  /* 0x2000002dff507230 */ /* 0x102fe40000004100 */
[----:B------:R-:W-:Y:S02]  /*10710*/  HADD2.F32 R81, -RZ, R45.H1_H1 ;  /* 0x3000002dff517230 */ /* 0x000fe40000004100 */
[--C-:B0-----:R-:W-:Y:S02]  /*10720*/  HADD2.F32 R61, -RZ, R47.reuse.H0_H0 ;  /* 0x2000002fff3d7230 */ /* 0x101fe40000004100 */
[C---:B------:R-:W-:Y:S01]  /*10730*/  FMUL.FTZ R45, R80.reuse, R93 ;  /* 0x0000005d502d7220 */ /* 0x040fe20000410000 */
[----:B------:R-:W-:Y:S02]  /*10740*/  HADD2.F32 R63, -RZ, R47.H1_H1 ;  /* 0x3000002fff3f7230 */ /* 0x000fe40000004100 */
[----:B------:R-:W-:Y:S01]  /*10750*/  FMUL.FTZ R47, R80, R91 ;  /* 0x0000005b502f7220 */ /* 0x000fe20000410000 */
[----:B------:R-:W-:-:S02]  /*10760*/  HADD2.F32 R67, -RZ, R44.H0_H0 ;  /* 0x2000002cff437230 */ /* 0x000fc40000004100 */
[----:B------:R-:W-:Y:S02]  /*10770*/  HADD2.F32 R65, -RZ, R46.H0_H0 ;  /* 0x2000002eff417230 */ /* 0x000fe40000004100 */
[----:B------:R-:W-:Y:S02]  /*10780*/  HADD2.F32 R80, -RZ, R89.H0_H0 ;  /* 0x20000059ff507230 */ /* 0x000fe40000004100 */
[----:B------:R-:W-:Y:S02]  /*10790*/  HADD2.F32 R44, -RZ, R44.H1_H1 ;  /* 0x3000002cff2c7230 */ /* 0x000fe40000004100 */
[----:B------:R-:W-:Y:S02]  /*107a0*/  HADD2.F32 R46, -RZ, R46.H1_H1 ;  /* 0x3000002eff2e7230 */ /* 0x000fe40000004100 */
[----:B------:R-:W-:Y:S01]  /*107b0*/  FMUL.FTZ R94, R65, R80 ;  /* 0x00000050415e7220 */ /* 0x000fe20000410000 */
[----:B--2---:R-:W0:Y:S02]  /*107c0*/  LDS.128 R32, [R95] ;  /* 0x000000005f207984 */ /* 0x004e240000000c00 */
[----:B0-----:R-:W-:-:S02]  /*107d0*/  HADD2.F32 R66, -RZ, R33.H0_H0 ;  /* 0x20000021ff427230 */ /* 0x001fc40000004100 */
[----:B------:R-:W-:Y:S02]  /*107e0*/  HADD2.F32 R62, -RZ, R33.H1_H1 ;  /* 0x30000021ff3e7230 */ /* 0x000fe40000004100 */
[----:B------:R-:W-:Y:S02]  /*107f0*/  HADD2.F32 R43, -RZ, R32.H0_H0 ;  /* 0x20000020ff2b7230 */ /* 0x000fe40000004100 */
[C---:B------:R-:W-:Y:S01]  /*10800*/  FFMA.FTZ R45, R66.reuse, R91, -R45 ;  /* 0x0000005b422d7223 */ /* 0x040fe2000001082d */
[C---:B------:R-:W-:Y:S01]  /*10810*/  FMUL.FTZ R91, R81.reuse, R90 ;  /* 0x0000005a515b7220 */ /* 0x040fe20000410000 */
[----:B------:R-:W-:Y:S01]  /*10820*/  FFMA.FTZ R47, R66, R93, R47 ;  /* 0x0000005d422f7223 */ /* 0x000fe2000001002f */
[----:B------:R-:W-:Y:S01]  /*10830*/  FMUL.FTZ R81, R81, R64 ;  /* 0x0000004051517220 */ /* 0x000fe20000410000 */
[C---:B------:R-:W-:Y:S01]  /*10840*/  FMUL.FTZ R66, R67.reuse, R86 ;  /* 0x0000005643427220 */ /* 0x040fe20000410000 */
[----:B------:R-:W-:Y:S01]  /*10850*/  FMUL.FTZ R67, R67, R88 ;  /* 0x0000005843437220 */ /* 0x000fe20000410000 */
[----:B------:R-:W-:Y:S01]  /*10860*/  FFMA.FTZ R64, R62, R64, -R91 ;  /* 0x000000403e407223 */ /* 0x000fe2000001085b */
[----:B------:R-:W-:-:S02]  /*10870*/  HADD2.F32 R33, -RZ, R34.H0_H0 ;  /* 0x20000022ff217230 */ /* 0x000fc40000004100 */
[----:B------:R-:W-:Y:S01]  /*10880*/  FFMA.FTZ R62, R62, R90, R81 ;  /* 0x0000005a3e3e7223 */ /* 0x000fe20000010051 */
[C---:B------:R-:W-:Y:S01]  /*10890*/  FFMA.FTZ R66, R43.reuse, R88, -R66 ;  /* 0x000000582b427223 */ /* 0x040fe20000010842 */
[----:B------:R-:W-:Y:S01]  /*108a0*/  FFMA.FTZ R43, R43, R86, R67 ;  /* 0x000000562b2b7223 */ /* 0x000fe20000010043 */
[-C--:B------:R-:W-:Y:S01]  /*108b0*/  FMUL.FTZ R90, R65, R92.reuse ;  /* 0x0000005c415a7220 */ /* 0x080fe20000410000 */
[----:B------:R-:W-:Y:S02]  /*108c0*/  HADD2.F32 R88, -RZ, R87.H1_H1 ;  /* 0x30000057ff587230 */ /* 0x000fe40000004100 */
[C---:B------:R-:W-:Y:S01]  /*108d0*/  FFMA.FTZ R94, R33.reuse, R92, R94 ;  /* 0x0000005c215e7223 */ /* 0x040fe2000001005e */
[----:B------:R-:W-:Y:S02]  /*108e0*/  HADD2.F32 R86, -RZ, R103.H1_H1 ;  /* 0x30000067ff567230 */ /* 0x000fe40000004100 */
[----:B------:R-:W-:Y:S01]  /*108f0*/  FFMA.FTZ R65, R33, R80, -R90 ;  /* 0x0000005021417223 */ /* 0x000fe2000001085a */
[----:B------:R-:W-:-:S02]  /*10900*/  HADD2.F32 R41, -RZ, R35.H0_H0 ;  /* 0x20000023ff297230 */ /* 0x000fc40000004100 */
[C---:B------:R-:W-:Y:S01]  /*10910*/  FMUL.FTZ R80, R61.reuse, R88 ;  /* 0x000000583d507220 */ /* 0x040fe20000410000 */
[----:B------:R-:W-:Y:S02]  /*10920*/  HADD2.F32 R35, -RZ, R35.H1_H1 ;  /* 0x30000023ff237230 */ /* 0x000fe40000004100 */
[----:B------:R-:W-:Y:S01]  /*10930*/  FMUL.FTZ R61, R61, R86 ;  /* 0x000000563d3d7220 */ /* 0x000fe20000410000 */
[----:B------:R-:W-:Y:S01]  /*10940*/  FMUL.FTZ R90, R63, R42 ;  /* 0x0000002a3f5a7220 */ /* 0x000fe20000410000 */
[----:B------:R-:W-:Y:S01]  /*10950*/  FFMA.FTZ R80, R41, R86, -R80 ;  /* 0x0000005629507223 */ /* 0x000fe20000010850 */
[----:B------:R-:W-:Y:S01]  /*10960*/  FMUL.FTZ R86, R63, R40 ;  /* 0x000000283f567220 */ /* 0x000fe20000410000 */
[----:B------:R-:W-:Y:S01]  /*10970*/  FFMA.FTZ R88, R41, R88, R61 ;  /* 0x0000005829587223 */ /* 0x000fe2000001003d */
[----:B------:R-:W-:Y:S02]  /*10980*/  HADD2.F32 R33, -RZ, R29.H0_H0 ;  /* 0x2000001dff217230 */ /* 0x000fe40000004100 */
[----:B------:R-:W-:Y:S01]  /*10990*/  FFMA.FTZ R67, R35, R40, -R90 ;  /* 0x0000002823437223 */ /* 0x000fe2000001085a */
[----:B------:R-:W-:-:S02]  /*109a0*/  HADD2.F32 R41, -RZ, R31.H0_H0 ;  /* 0x2000001fff297230 */ /* 0x000fc40000004100 */
[----:B------:R-:W-:Y:S01]  /*109b0*/  FFMA.FTZ R81, R35, R42, R86 ;  /* 0x0000002a23517223 */ /* 0x000fe20000010056 */
        /* <DEDUP_REMOVED lines=22> */
.L_x_2828:
[----:B------:R-:W-:Y:S05]  /*10b20*/  BSYNC B2 ;  /* 0x0000000000027941 */ /* 0x000fea0003800000 */
.L_x_2827:
[----:B------:R-:W-:Y:S05]  /*10b30*/  @P2 BRA `(.L_x_2824) ;  /* 0x00000004007c2947 */ /* 0x000fea0003800000 */
[----:B------:R-:W3:Y:S01]  /*10b40*/  LDL R67, [R1+0x40] ;  /* 0x0000400001437983 */ /* 0x000ee20000100800 */
[----:B------:R-:W-:Y:S01]  /*10b50*/  LEA.HI R71, R71, R167, RZ, 0x1d ;  /* 0x000000a747477211 */ /* 0x000fe200078fe8ff */
[----:B------:R-:W-:Y:S01]  /*10b60*/  HADD2.F32 R62, -RZ, R76.H1_H1 ;  /* 0x3000004cff3e7230 */ /* 0x000fe20000004100 */
[----:B------:R-:W-:Y:S01]  /*10b70*/  SHF.R.U64 R24, R24, 0x10, R25 ;  /* 0x0000001018187819 */ /* 0x000fe20000001219 */
[----:B--2---:R-:W-:Y:S01]  /*10b80*/  HADD2.F32 R60, -RZ, R78.H1_H1 ;  /* 0x3000004eff3c7230 */ /* 0x004fe20000004100 */
[----:B------:R-:W-:Y:S01]  /*10b90*/  SHF.R.S32.HI R30, RZ, 0x1f, R71 ;  /* 0x0000001fff1e7819 */ /* 0x000fe20000011447 */
[----:B------:R-:W-:Y:S01]  /*10ba0*/  IMAD.SHL.U32 R28, R71, 0x8, RZ ;  /* 0x00000008471c7824 */ /* 0x000fe200078e00ff */
[----:B-1----:R-:W-:Y:S01]  /*10bb0*/  SHF.R.U32.HI R47, RZ, 0x10, R25 ;  /* 0x00000010ff2f7819 */ /* 0x002fe20000011619 */
[----:B------:R-:W-:Y:S01]  /*10bc0*/  HADD2.F32 R76, -RZ, R76.H0_H0 ;  /* 0x2000004cff4c7230 */ /* 0x000fe20000004100 */
[----:B------:R-:W-:Y:S01]  /*10bd0*/  LEA.HI R30, R30, R71, RZ, 0x3 ;  /* 0x000000471e1e7211 */ /* 0x000fe200078f18ff */
[----:B------:R-:W-:Y:S01]  /*10be0*/  HADD2.F32 R78, -RZ, R78.H0_H0 ;  /* 0x2000004eff4e7230 */ /* 0x000fe20000004100 */
[----:B------:R-:W-:Y:S01]  /*10bf0*/  LOP3.LUT R29, R181, 0x38, R28, 0xf8, !PT ;  /* 0x00000038b51d7812 */ /* 0x000fe200078ef81c */
[----:B------:R-:W-:Y:S01]  /*10c00*/  HADD2.F32 R47, -RZ, R47.H0_H0 ;  /* 0x2000002fff2f7230 */ /* 0x000fe20000004100 */
[----:B------:R-:W-:Y:S01]  /*10c10*/  SHF.L.U32 R30, R30, 0xa, RZ ;  /* 0x0000000a1e1e7819 */ /* 0x000fe200000006ff */
[----:B------:R-:W-:Y:S01]  /*10c20*/  HADD2.F32 R24, -RZ, R24.H0_H0 ;  /* 0x20000018ff187230 */ /* 0x000fe20000004100 */
[----:B------:R-:W-:-:S02]  /*10c30*/  LOP3.LUT R33, R29, R182, RZ, 0x3c, !PT ;  /* 0x000000b61d217212 */ /* 0x000fc400078e3cff */
[----:B------:R-:W-:Y:S02]  /*10c40*/  LOP3.LUT R32, R30, 0x7fffe000, RZ, 0xc0, !PT ;  /* 0x7fffe0001e207812 */ /* 0x000fe400078ec0ff */
[----:B------:R-:W-:Y:S02]  /*10c50*/  SHF.R.U64 R25, R26, 0x10, R27 ;  /* 0x000000101a197819 */ /* 0x000fe4000000121b */
[----:B------:R-:W-:Y:S02]  /*10c60*/  IADD3 R33, R33, R32, R183 ;  /* 0x0000002021217210 */ /* 0x000fe40007ffe0b7 */
[--C-:B------:R-:W-:Y:S01]  /*10c70*/  SHF.R.U64 R26, R38, 0x10, R39.reuse ;  /* 0x00000010261a7819 */ /* 0x100fe20000001227 */
[----:B------:R-:W-:Y:S01]  /*10c80*/  HADD2.F32 R25, -RZ, R25.H0_H0 ;  /* 0x20000019ff197230 */ /* 0x000fe20000004100 */
[----:B------:R-:W-:Y:S01]  /*10c90*/  SHF.R.U32.HI R66, RZ, 0x10, R39 ;  /* 0x00000010ff427819 */ /* 0x000fe20000011627 */
[----:B------:R-:W-:Y:S01]  /*10ca0*/  IMAD R40, R33, 0x2, R2 ;  /* 0x0000000221287824 */ /* 0x000fe200078e0202 */
[----:B0-----:R-:W-:-:S02]  /*10cb0*/  SHF.R.U32.HI R61, RZ, 0x10, R37 ;  /* 0x00000010ff3d7819 */ /* 0x001fc40000011625 */
[----:B------:R-:W-:Y:S02]  /*10cc0*/  SHF.R.U32.HI R41, RZ, 0x10, R27 ;  /* 0x00000010ff297819 */ /* 0x000fe4000001161b */
[----:B------:R-:W0:Y:S01]  /*10cd0*/  LDS.128 R32, [R40+0xc400] ;  /* 0x00c4000028207984 */ /* 0x000e220000000c00 */
[----:B------:R-:W-:Y:S01]  /*10ce0*/  HADD2.F32 R61, -RZ, R61.H0_H0 ;  /* 0x2000003dff3d7230 */ /* 0x000fe20000004100 */
[----:B------:R-:W-:-:S05]  /*10cf0*/  SHF.R.U64 R36, R36, 0x10, R37 ;  /* 0x0000001024247819 */ /* 0x000fca0000001225 */
[----:B------:R-:W-:Y:S02]  /*10d00*/  HADD2.F32 R36, -RZ, R36.H0_H0 ;  /* 0x20000024ff247230 */ /* 0x000fe40000004100 */
[----:B0-----:R-:W-:Y:S02]  /*10d10*/  HADD2.F32 R44, -RZ, R33.H1_H1 ;  /* 0x30000021ff2c7230 */ /* 0x001fe40000004100 */
[----:B------:R-:W-:Y:S02]  /*10d20*/  HADD2.F32 R27, -RZ, R32.H1_H1 ;  /* 0x30000020ff1b7230 */ /* 0x000fe40000004100 */
[----:B------:R-:W-:Y:S02]  /*10d30*/  HADD2.F32 R45, -RZ, R34.H0_H0 ;  /* 0x20000022ff2d7230 */ /* 0x000fe40000004100 */
[C---:B------:R-:W-:Y:S01]  /*10d40*/  FMUL.FTZ R63, R44.reuse, R61 ;  /* 0x0000003d2c3f7220 */ /* 0x040fe20000410000 */
[----:B------:R-:W-:Y:S01]  /*10d50*/  FMUL.FTZ R65, R44, R47 ;  /* 0x0000002f2c417220 */ /* 0x000fe20000410000 */
[----:B------:R-:W-:-:S02]  /*10d60*/  HADD2.F32 R44, -RZ, R77.H0_H0 ;  /* 0x2000004dff2c7230 */ /* 0x000fc40000004100 */
[----:B------:R-:W-:Y:S02]  /*10d70*/  HADD2.F32 R46, -RZ, R35.H0_H0 ;  /* 0x20000023ff2e7230 */ /* 0x000fe40000004100 */
[----:B------:R-:W-:Y:S02]  /*10d80*/  HADD2.F32 R77, -RZ, R77.H1_H1 ;  /* 0x3000004dff4d7230 */ /* 0x000fe40000004100 */
[----:B------:R-:W-:Y:S02]  /*10d90*/  HADD2.F32 R35, -RZ, R35.H1_H1 ;  /* 0x30000023ff237230 */ /* 0x000fe40000004100 */
[----:B------:R-:W-:Y:S01]  /*10da0*/  HADD2.F32 R34, -RZ, R34.H1_H1 ;  /* 0x30000022ff227230 */ /* 0x000fe20000004100 */
[----:B---3--:R-:W0:Y:S02]  /*10db0*/  LDS.128 R28, [R67] ;  /* 0x00000000431c7984 */ /* 0x008e240000000c00 */
[--C-:B0-----:R-:W-:Y:S02]  /*10dc0*/  HADD2.F32 R39, -RZ, R29.reuse.H0_H0 ;  /* 0x2000001dff277230 */ /* 0x101fe40000004100 */
[----:B------:R-:W-:-:S02]  /*10dd0*/  HADD2.F32 R42, -RZ, R29.H1_H1 ;  /* 0x3000001dff2a7230 */ /* 0x000fc40000004100 */
[----:B------:R-:W-:Y:S02]  /*10de0*/  HADD2.F32 R29, -RZ, R33.H0_H0 ;  /* 0x20000021ff1d7230 */ /* 0x000fe40000004100 */
[----:B------:R-:W-:Y:S02]  /*10df0*/  HADD2.F32 R33, -RZ, R32.H0_H0 ;  /* 0x20000020ff217230 */ /* 0x000fe40000004100 */
[C---:B------:R-:W-:Y:S01]  /*10e00*/  FFMA.FTZ R65, R42.reuse, R61, R65 ;  /* 0x0000003d2a417223 */ /* 0x040fe20000010041 */
[----:B------:R-:W-:Y:S02]  /*10e10*/  HADD2.F32 R38, -RZ, R28.H0_H0 ;  /* 0x2000001cff267230 */ /* 0x000fe40000004100 */
[C---:B------:R-:W-:Y:S01]  /*10e20*/  FMUL.FTZ R32, R29.reuse, R62 ;  /* 0x0000003e1d207220 */ /* 0x040fe20000410000 */
[-C--:B------:R-:W-:Y:S01]  /*10e30*/  FMUL.FTZ R64, R29, R60.reuse ;  /* 0x0000003c1d407220 */ /* 0x080fe20000410000 */
[----:B------:R-:W-:Y:S02]  /*10e40*/  HADD2.F32 R43, -RZ, R30.H0_H0 ;  /* 0x2000001eff2b7230 */ /* 0x000fe40000004100 */
[C---:B------:R-:W-:Y:S01]  /*10e50*/  FFMA.FTZ R29, R39.reuse, R60, -R32 ;  /* 0x0000003c271d7223 */ /* 0x040fe20000010820 */
[----:B------:R-:W-:Y:S01]  /*10e60*/  FFMA.FTZ R32, R39, R62, R64 ;  /* 0x0000003e27207223 */ /* 0x000fe20000010040 */
[C---:B------:R-:W-:Y:S01]  /*10e70*/  FMUL.FTZ R39, R33.reuse, R76 ;  /* 0x0000004c21277220 */ /* 0x040fe20000410000 */
[----:B------:R-:W-:Y:S01]  /*10e80*/  FMUL.FTZ R33, R33, R78 ;  /* 0x0000004e21217220 */ /* 0x000fe20000410000 */
[----:B------:R-:W-:Y:S01]  /*10e90*/  FFMA.FTZ R60, R42, R47, -R63 ;  /* 0x0000002f2a3c7223 */ /* 0x000fe2000001083f */
        /* <DEDUP_REMOVED lines=11> */
[----:B------:R-:W-:Y:S01]  /*10f50*/  FFMA.FTZ R62, R43, R44, R62 ;  /* 0x0000002c2b3e7223 */ /* 0x000fe2000001003e */
[----:B------:R-:W-:Y:S02]  /*10f60*/  HADD2.F32 R31, -RZ, R31.H1_H1 ;  /* 0x3000001fff1f7230 */ /* 0x000fe40000004100 */
[-C--:B------:R-:W-:Y:S01]  /*10f70*/  FMUL.FTZ R46, R46, R79.reuse ;  /* 0x0000004f2e2e7220 */ /* 0x080fe20000410000 */
[C---:B------:R-:W-:Y:S01]  /*10f80*/  FMUL.FTZ R44, R35.reuse, R42 ;  /* 0x0000002a232c7220 */ /* 0x040fe20000410000 */
[----:B------:R-:W-:Y:S01]  /*10f90*/  FMUL.FTZ R66, R35, R38 ;  /* 0x0000002623427220 */ /* 0x000fe20000410000 */
[----:B------:R-:W-:Y:S02]  /*10fa0*/  HADD2.F32 R33, -RZ, R26.H0_H0 ;  /* 0x2000001aff217230 */ /* 0x000fe40000004100 */
[C---:B------:R-:W-:Y:S01]  /*10fb0*/  FFMA.FTZ R64, R37.reuse, R79, -R64 ;  /* 0x0000004f25407223 */ /* 0x040fe20000010840 */
[----:B------:R-:W-:Y:S02]  /*10fc0*/  HADD2.F32 R28, -RZ, R28.H1_H1 ;  /* 0x3000001cff1c7230 */ /* 0x000fe40000004100 */
[----:B------:R-:W-:Y:S01]  /*10fd0*/  FFMA.FTZ R46, R37, R77, R46 ;  /* 0x0000004d252e7223 */ /* 0x000fe2000001002e */
[----:B------:R-:W-:-:S02]  /*10fe0*/  HADD2.F32 R30, -RZ, R30.H1_H1 ;  /* 0x3000001eff1e7230 */ /* 0x000fc40000004100 */
        /* <DEDUP_REMOVED lines=20> */
.L_x_2824:
[----:B------:R-:W-:Y:S05]  /*11130*/  BSYNC B1 ;  /* 0x0000000000017941 */ /* 0x000fea0003800000 */
.L_x_2823:
[----:B---3--:R-:W-:-:S05]  /*11140*/  VIADD R24, R170, 0x40 ;  /* 0x00000040aa187836 */ /* 0x008fca0000000000 */
[----:B------:R-:W-:-:S13]  /*11150*/  ISETP.GE.AND P0, PT, R24, R3, PT ;  /* 0x000000031800720c */ /* 0x000fda0003f06270 */
[----:B------:R-:W-:Y:S05]  /*11160*/  @P0 BRA `(.L_x_2804) ;  /* 0x0000001000a40947 */ /* 0x000fea0003800000 */
[----:B------:R-:W3:Y:S01]  /*11170*/  LDC R3, c[0x0][0x3f4] ;  /* 0x0000fd00ff037b82 */ /* 0x000ee20000000800 */
[----:B------:R-:W-:Y:S01]  /*11180*/  BSSY B1, `(.L_x_2829) ;  /* 0x0000065000017945 */ /* 0x000fe20003800000 */
[----:B--2---:R-:W-:Y:S02]  /*11190*/  SHF.R.U32.HI R60, RZ, 0x3, R177 ;  /* 0x00000003ff3c7819 */ /* 0x004fe400000116b1 */
[-C--:B---3--:R-:W-:Y:S02]  /*111a0*/  ISETP.GE.AND P0, PT, R16, R3.reuse, PT ;  /* 0x000000031000720c */ /* 0x088fe40003f06270 */
[-C--:B------:R-:W-:Y:S02]  /*111b0*/  ISETP.GE.AND P1, PT, R163, R3.reuse, PT ;  /* 0x00000003a300720c */ /* 0x080fe40003f26270 */
[----:B------:R-:W-:-:S09]  /*111c0*/  ISETP.GE.AND P2, PT, R164, R3, PT ;  /* 0x00000003a400720c */ /* 0x000fd20003f46270 */
[----:B------:R-:W-:Y:S05]  /*111d0*/  @P0 BRA `(.L_x_2830) ;  /* 0x00000004007c0947 */ /* 0x000fea0003800000 */
[----:B0-----:R-:W2:Y:S01]  /*111e0*/  LDL R61, [R1+0x44] ;  /* 0x00004400013d7983 */ /* 0x001ea20000100800 */
[----:B------:R-:W-:Y:S01]  /*111f0*/  LEA.HI R24, R3, R206, RZ, 0x1d ;  /* 0x000000ce03187211 */ /* 0x000fe200078fe8ff */
[----:B------:R-:W-:Y:S01]  /*11200*/  HADD2.F32 R38, -RZ, R84.H1_H1 ;  /* 0x30000054ff267230 */ /* 0x000fe20000004100 */
[----:B------:R-:W-:Y:S01]  /*11210*/  SHF.R.U32.HI R40, RZ, 0x10, R5 ;  /* 0x00000010ff287819 */ /* 0x000fe20000011605 */
[--C-:B------:R-:W-:Y:S01]  /*11220*/  HADD2.F32 R39, -RZ, R82.reuse.H1_H1 ;  /* 0x30000052ff277230 */ /* 0x100fe20000004100 */
[----:B------:R-:W-:Y:S01]  /*11230*/  SHF.R.S32.HI R25, RZ, 0x1f, R24 ;  /* 0x0000001fff197819 */ /* 0x000fe20000011418 */
[----:B------:R-:W-:Y:S01]  /*11240*/  HADD2.F32 R82, -RZ, R82.H0_H0 ;  /* 0x20000052ff527230 */ /* 0x000fe20000004100 */
[----:B------:R-:W-:Y:S01]  /*11250*/  SHF.L.U32 R26, R24, 0x3, RZ ;  /* 0x00000003181a7819 */ /* 0x000fe200000006ff */
[----:B------:R-:W-:Y:S01]  /*11260*/  HADD2.F32 R40, -RZ, R40.H0_H0 ;  /* 0x20000028ff287230 */ /* 0x000fe20000004100 */
[----:B------:R-:W-:Y:S01]  /*11270*/  LEA.HI R25, R25, R24, RZ, 0x3 ;  /* 0x0000001819197211 */ /* 0x000fe200078f18ff */
[----:B------:R-:W-:Y:S01]  /*11280*/  HADD2.F32 R84, -RZ, R84.H0_H0 ;  /* 0x20000054ff547230 */ /* 0x000fe20000004100 */
[----:B------:R-:W-:-:S02]  /*11290*/  LOP3.LUT R24, R177, 0x38, R26, 0xf8, !PT ;  /* 0x00000038b1187812 */ /* 0x000fc400078ef81a */
[----:B-1----:R-:W-:Y:S01]  /*112a0*/  SHF.R.U64 R33, R48, 0x10, R49 ;  /* 0x0000001030217819 */ /* 0x002fe20000001231 */
[----:B------:R-:W-:Y:S01]  /*112b0*/  IMAD.SHL.U32 R25, R25, 0x400, RZ ;  /* 0x0000040019197824 */ /* 0x000fe200078e00ff */
[----:B------:R-:W-:Y:S02]  /*112c0*/  LOP3.LUT R29, R24, R60, RZ, 0x3c, !PT ;  /* 0x0000003c181d7212 */ /* 0x000fe400078e3cff */
[----:B------:R-:W-:Y:S01]  /*112d0*/  SHF.R.U64 R48, R4, 0x10, R5 ;  /* 0x0000001004307819 */ /* 0x000fe20000001205 */
[----:B------:R-:W-:Y:S01]  /*112e0*/  HADD2.F32 R33, -RZ, R33.H0_H0 ;  /* 0x20000021ff217230 */ /* 0x000fe20000004100 */
[----:B------:R-:W-:Y:S02]  /*112f0*/  LOP3.LUT R28, R25, 0x7fffe000, RZ, 0xc0, !PT ;  /* 0x7fffe000191c7812 */ /* 0x000fe400078ec0ff */
[----:B------:R-:W-:Y:S02]  /*11300*/  SHF.R.U32.HI R41, RZ, 0x10, R49 ;  /* 0x00000010ff297819 */ /* 0x000fe40000011631 */
[----:B------:R-:W-:-:S02]  /*11310*/  IADD3 R29, R29, R28, R184 ;  /* 0x0000001c1d1d7210 */ /* 0x000fc40007ffe0b8 */
[--C-:B------:R-:W-:Y:S02]  /*11320*/  SHF.R.U64 R49, R50, 0x10, R51.reuse ;  /* 0x0000001032317819 */ /* 0x100fe40000001233 */
[----:B------:R-:W-:Y:S01]  /*11330*/  SHF.R.U32.HI R50, RZ, 0x10, R51 ;  /* 0x00000010ff327819 */ /* 0x000fe20000011633 */
[----:B------:R-:W-:Y:S01]  /*11340*/  IMAD R32, R29, 0x2, R2 ;  /* 0x000000021d207824 */ /* 0x000fe200078e0202 */
[--C-:B------:R-:W-:Y:S02]  /*11350*/  SHF.R.U32.HI R45, RZ, 0x10, R7.reuse ;  /* 0x00000010ff2d7819 */ /* 0x100fe40000011607 */
[----:B------:R-:W-:Y:S02]  /*11360*/  SHF.R.U64 R47, R6, 0x10, R7 ;  /* 0x00000010062f7819 */ /* 0x000fe40000001207 */
[----:B------:R-:W0:Y:S02]  /*11370*/  LDS.128 R28, [R32+0xc400] ;  /* 0x00c40000201c7984 */ /* 0x000e240000000c00 */
[----:B0-----:R-:W-:-:S02]  /*11380*/  HADD2.F32 R34, -RZ, R29.H0_H0 ;  /* 0x2000001dff227230 */ /* 0x001fc40000004100 */
[----:B------:R-:W-:Y:S02]  /*11390*/  HADD2.F32 R35, -RZ, R29.H1_H1 ;  /* 0x3000001dff237230 */ /* 0x000fe40000004100 */
[----:B------:R-:W-:Y:S02]  /*113a0*/  HADD2.F32 R29, -RZ, R28.H0_H0 ;  /* 0x2000001cff1d7230 */ /* 0x000fe40000004100 */
[C---:B------:R-:W-:Y:S01]  /*113b0*/  FMUL.FTZ R42, R34.reuse, R39 ;  /* 0x00000027222a7220 */ /* 0x040fe20000410000 */
[----:B------:R-:W-:Y:S01]  /*113c0*/  FMUL.FTZ R44, R34, R38 ;  /* 0x00000026222c7220 */ /* 0x000fe20000410000 */
[----:B------:R-:W-:Y:S02]  /*113d0*/  HADD2.F32 R34, -RZ, R41.H0_H0 ;  /* 0x20000029ff227230 */ /* 0x000fe40000004100 */
[----:B------:R-:W-:Y:S02]  /*113e0*/  HADD2.F32 R36, -RZ, R30.H0_H0 ;  /* 0x2000001eff247230 */ /* 0x000fe40000004100 */
[----:B------:R-:W-:-:S02]  /*113f0*/  HADD2.F32 R37, -RZ, R31.H0_H0 ;  /* 0x2000001fff257230 */ /* 0x000fc40000004100 */
[----:B------:R-:W-:Y:S01]  /*11400*/  FMUL.FTZ R46, R35, R34 ;  /* 0x00000022232e7220 */ /* 0x000fe20000410000 */
[----:B------:R-:W-:Y:S02]  /*11410*/  HADD2.F32 R31, -RZ, R31.H1_H1 ;  /* 0x3000001fff1f7230 */ /* 0x000fe40000004100 */
[----:B------:R-:W-:Y:S02]  /*11420*/  HADD2.F32 R28, -RZ, R28.H1_H1 ;  /* 0x3000001cff1c7230 */ /* 0x000fe40000004100 */
[----:B------:R-:W-:Y:S01]  /*11430*/  HADD2.F32 R30, -RZ, R30.H1_H1 ;  /* 0x3000001eff1e7230 */ /* 0x000fe20000004100 */
[----:B--2---:R-:W0:Y:S02]  /*11440*/  LDS.128 R24, [R61] ;  /* 0x000000003d187984 */ /* 0x004e240000000c00 */
[--C-:B0-----:R-:W-:Y:S02]  /*11450*/  HADD2.F32 R5, -RZ, R25.reuse.H0_H0 ;  /* 0x20000019ff057230 */ /* 0x101fe40000004100 */
[----:B------:R-:W-:-:S02]  /*11460*/  HADD2.F32 R25, -RZ, R25.H1_H1 ;  /* 0x30000019ff197230 */ /* 0x000fc40000004100 */
[----:B------:R-:W-:Y:S02]  /*11470*/  HADD2.F32 R4, -RZ, R24.H0_H0 ;  /* 0x20000018ff047230 */ /* 0x000fe40000004100 */
[C---:B------:R-:W-:Y:S01]  /*11480*/  FFMA.FTZ R42, R5.reuse, R38, -R42 ;  /* 0x00000026052a7223 */ /* 0x040fe2000001082a */
[----:B------:R-:W-:Y:S01]  /*11490*/  FFMA.FTZ R44, R5, R39, R44 ;  /* 0x00000027052c7223 */ /* 0x000fe2000001002c */
[----:B------:R-:W-:Y:S01]  /*114a0*/  FMUL.FTZ R38, R35, R40 ;  /* 0x0000002823267220 */ /* 0x000fe20000410000 */
[C---:B------:R-:W-:Y:S01]  /*114b0*/  FMUL.FTZ R5, R29.reuse, R82 ;  /* 0x000000521d057220 */ /* 0x040fe20000410000 */
[----:B------:R-:W-:Y:S01]  /*114c0*/  FMUL.FTZ R29, R29, R84 ;  /* 0x000000541d1d7220 */ /* 0x000fe20000410000 */
[----:B------:R-:W-:Y:S02]  /*114d0*/  HADD2.F32 R35, -RZ, R83.H0_H0 ;  /* 0x20000053ff237230 */ /* 0x000fe40000004100 */
[----:B------:R-:W-:Y:S01]  /*114e0*/  FFMA.FTZ R39, R25, R34, -R38 ;  /* 0x0000002219277223 */ /* 0x000fe20000010826 */
[----:B------:R-:W-:Y:S01]  /*114f0*/  FFMA.FTZ R84, R4, R84, -R5 ;  /* 0x0000005404547223 */ /* 0x000fe20000010805 */
[----:B------:R-:W-:-:S02]  /*11500*/  HADD2.F32 R5, -RZ, R85.H0_H0 ;  /* 0x20000055ff057230 */ /* 0x000fc40000004100 */
[----:B------:R-:W-:Y:S01]  /*11510*/  FFMA.FTZ R29, R4, R82, R29 ;  /* 0x00000052041d7223 */ /* 0x000fe2000001001d */
[----:B------:R-:W-:Y:S02]  /*11520*/  HADD2.F32 R38, -RZ, R83.H1_H1 ;  /* 0x30000053ff267230 */ /* 0x000fe40000004100 */
[----:B------:R-:W-:Y:S01]  /*11530*/  FFMA.FTZ R41, R25, R40, R46 ;  /* 0x0000002819297223 */ /* 0x000fe2000001002e */
[----:B------:R-:W-:Y:S02]  /*11540*/  HADD2.F32 R4, -RZ, R85.H1_H1 ;  /* 0x30000055ff047230 */ /* 0x000fe40000004100 */
[C---:B------:R-:W-:Y:S01]  /*11550*/  FMUL.FTZ R25, R36.reuse, R35 ;  /* 0x0000002324197220 */ /* 0x040fe20000410000 */
[----:B------:R-:W-:Y:S02]  /*11560*/  HADD2.F32 R6, -RZ, R26.H0_H0 ;  /* 0x2000001aff067230 */ /* 0x000fe40000004100 */
[----:B------:R-:W-:Y:S01]  /*11570*/  FMUL.FTZ R43, R36, R5 ;  /* 0x00000005242b7220 */ /* 0x000fe20000410000 */
[----:B------:R-:W-:-:S02]  /*11580*/  HADD2.F32 R7, -RZ, R27.H0_H0 ;  /* 0x2000001bff077230 */ /* 0x000fc40000004100 */
[C---:B------:R-:W-:Y:S01]  /*11590*/  FMUL.FTZ R46, R37.reuse, R38 ;  /* 0x00000026252e7220 */ /* 0x040fe20000410000 */
[----:B------:R-:W-:Y:S02]  /*115a0*/  HADD2.F32 R36, -RZ, R45.H0_H0 ;  /* 0x2000002dff247230 */ /* 0x000fe40000004100 */
[-C--:B------:R-:W-:Y:S01]  /*115b0*/  FMUL.FTZ R37, R37, R4.reuse ;  /* 0x0000000425257220 */ /* 0x080fe20000410000 */
[----:B------:R-:W-:Y:S02]  /*115c0*/  HADD2.F32 R34, -RZ, R50.H0_H0 ;  /* 0x20000032ff227230 */ /* 0x000fe40000004100 */
[C---:B------:R-:W-:Y:S01]  /*115d0*/  FFMA.FTZ R40, R6.reuse, R5, -R25 ;  /* 0x0000000506287223 */ /* 0x040fe20000010819 */
[----:B------:R-:W-:Y:S02]  /*115e0*/  HADD2.F32 R27, -RZ, R27.H1_H1 ;  /* 0x3000001bff1b7230 */ /* 0x000fe40000004100 */
[----:B------:R-:W-:Y:S01]  /*115f0*/  FFMA.FTZ R43, R6, R35, R43 ;  /* 0x00000023062b7223 */ /* 0x000fe2000001002b */
[C---:B------:R-:W-:Y:S01]  /*11600*/  FFMA.FTZ R46, R7.reuse, R4, -R46 ;  /* 0x00000004072e7223 */ /* 0x040fe2000001082e */
[----:B------:R-:W-:Y:S01]  /*11610*/  FFMA.FTZ R37, R7, R38, R37 ;  /* 0x0000002607257223 */ /* 0x000fe20000010025 */
[C---:B------:R-:W-:Y:S01]  /*11620*/  FMUL.FTZ R6, R31.reuse, R36 ;  /* 0x000000241f067220 */ /* 0x040fe20000410000 */
[----:B------:R-:W-:Y:S01]  /*11630*/  FMUL.FTZ R4, R31, R34 ;  /* 0x000000221f047220 */ /* 0x000fe20000410000 */
[----:B------:R-:W-:-:S02]  /*11640*/  HADD2.F32 R7, -RZ, R48.H0_H0 ;  /* 0x20000030ff077230 */ /* 0x000fc40000004100 */
[----:B------:R-:W-:Y:S02]  /*11650*/  HADD2.F32 R25, -RZ, R47.H0_H0 ;  /* 0x2000002fff197230 */ /* 0x000fe40000004100 */
[C---:B------:R-:W-:Y:S01]  /*11660*/  FFMA.FTZ R35, R27.reuse, R34, -R6 ;  /* 0x000000221b237223 */ /* 0x040fe20000010806 */
[----:B------:R-:W-:Y:S02]  /*11670*/  HADD2.F32 R5, -RZ, R49.H0_H0 ;  /* 0x20000031ff057230 */ /* 0x000fe40000004100 */
[----:B------:R-:W-:Y:S01]  /*11680*/  FFMA.FTZ R4, R27, R36, R4 ;  /* 0x000000241b047223 */ /* 0x000fe20000010004 */
[----:B------:R-:W-:Y:S02]  /*11690*/  HADD2.F32 R24, -RZ, R24.H1_H1 ;  /* 0x30000018ff187230 */ /* 0x000fe40000004100 */
[----:B------:R-:W-:Y:S01]  /*116a0*/  FMUL.FTZ R27, R28, R7 ;  /* 0x000000071c1b7220 */ /* 0x000fe20000410000 */
[----:B------:R-:W-:Y:S02]  /*116b0*/  HADD2.F32 R26, -RZ, R26.H1_H1 ;  /* 0x3000001aff1a7230 */ /* 0x000fe40000004100 */
[----:B------:R-:W-:Y:S01]  /*116c0*/  FMUL.FTZ R31, R30, R25 ;  /* 0x000000191e1f7220 */ /* 0x000fe20000410000 */
[----:B------:R-:W-:Y:S01]  /*116d0*/  FMUL.FTZ R28, R28, R33 ;  /* 0x000000211c1c7220 */ /* 0x000fe20000410000 */
[----:B------:R-:W-:Y:S01]  /*116e0*/  FMUL.FTZ R30, R30, R5 ;  /* 0x000000051e1e7220 */ /* 0x000fe20000410000 */
        /* <DEDUP_REMOVED lines=9> */
[----:B------:R-:W-:Y:S02]  /*11780*/  F2FP.F16.F32.PACK_AB R25, R41, R44 ;  /* 0x0000002c2919723e */ /* 0x000fe400000000ff */
[----:B------:R-:W-:Y:S01]  /*11790*/  F2FP.F16.F32.PACK_AB R24, R24, R29 ;  /* 0x0000001d1818723e */ /* 0x000fe200000000ff */
[----:B------:R2:W-:Y:S01]  /*117a0*/  STS.128 [R61], R4 ;  /* 0x000000043d007388 */ /* 0x0005e20000000c00 */
[----:B------:R-:W-:-:S05]  /*117b0*/  F2FP.F16.F32.PACK_AB R26, R26, R43 ;  /* 0x0000002b1a1a723e */ /* 0x000fca00000000ff */
[----:B------:R2:W-:Y:S02]  /*117c0*/  STS.128 [R32+0xc400], R24 ;  /* 0x00c4001820007388 */ /* 0x0005e40000000c00 */
.L_x_2830:
[----:B------:R-:W-:Y:S05]  /*117d0*/  BSYNC B1 ;  /* 0x0000000000017941 */ /* 0x000fea0003800000 */
.L_x_2829:
[----:B------:R-:W-:Y:S04]  /*117e0*/  BSSY B1, `(.L_x_2831) ;  /* 0x0000061000017945 */ /* 0x000fe80003800000 */
[----:B------:R-:W-:Y:S05]  /*117f0*/  @P1 BRA `(.L_x_2832) ;  /* 0x00000004007c1947 */ /* 0x000fea0003800000 */
[----:B-1----:R-:W3:Y:S01]  /*11800*/  LDL R46, [R1+0x3c] ;  /* 0x00003c00012e7983 */ /* 0x002ee20000100800 */
[----:B--2---:R-:W-:Y:S01]  /*11810*/  LEA.HI R4, R3, R166, RZ, 0x1d ;  /* 0x000000a603047211 */ /* 0x004fe200078fe8ff */
        /* <DEDUP_REMOVED lines=10> */
[--C-:B------:R-:W-:Y:S01]  /*118c0*/  SHF.R.U64 R45, R52, 0x10, R53.reuse ;  /* 0x00000010342d7819 */ /* 0x100fe20000001235 */
[----:B------:R-:W-:Y:S01]  /*118d0*/  IMAD.SHL.U32 R5, R5, 0x400, RZ ;  /* 0x0000040005057824 */ /* 0x000fe200078e00ff */
[----:B------:R-:W-:Y:S02]  /*118e0*/  LOP3.LUT R25, R4, R60, RZ, 0x3c, !PT ;  /* 0x0000003c04197212 */ /* 0x000fe400078e3cff */
[----:B------:R-:W-:Y:S02]  /*118f0*/  SHF.R.U32.HI R52, RZ, 0x10, R53 ;  /* 0x00000010ff347819 */ /* 0x000fe40000011635 */
[----:B------:R-:W-:Y:S02]  /*11900*/  LOP3.LUT R24, R5, 0x7fffe000, RZ, 0xc0, !PT ;  /* 0x7fffe00005187812 */ /* 0x000fe400078ec0ff */
[----:B------:R-:W-:Y:S02]  /*11910*/  SHF.R.U64 R43, R8, 0x10, R9 ;  /* 0x00000010082b7819 */ /* 0x000fe40000001209 */
[----:B------:R-:W-:-:S02]  /*11920*/  IADD3 R25, R25, R24, R184 ;  /* 0x0000001819197210 */ /* 0x000fc40007ffe0b8 */
[--C-:B------:R-:W-:Y:S02]  /*11930*/  SHF.R.U64 R41, R10, 0x10, R11.reuse ;  /* 0x000000100a297819 */ /* 0x100fe4000000120b */
[----:B------:R-:W-:Y:S01]  /*11940*/  SHF.R.U32.HI R38, RZ, 0x10, R11 ;  /* 0x00000010ff267819 */ /* 0x000fe2000001160b */
[----:B------:R-:W-:Y:S01]  /*11950*/  IMAD R28, R25, 0x2, R2 ;  /* 0x00000002191c7824 */ /* 0x000fe200078e0202 */
[--C-:B------:R-:W-:Y:S02]  /*11960*/  SHF.R.U64 R44, R54, 0x10, R55.reuse ;  /* 0x00000010362c7819 */ /* 0x100fe40000001237 */
[----:B------:R-:W-:Y:S02]  /*11970*/  SHF.R.U32.HI R54, RZ, 0x10, R55 ;  /* 0x00000010ff367819 */ /* 0x000fe40000011637 */
[----:B------:R-:W1:Y:S02]  /*11980*/  LDS.128 R24, [R28+0xc400] ;  /* 0x00c400001c187984 */ /* 0x000e640000000c00 */
[----:B-1----:R-:W-:-:S02]  /*11990*/  HADD2.F32 R29, -RZ, R25.H0_H0 ;  /* 0x20000019ff1d7230 */ /* 0x002fc40000004100 */
[----:B------:R-:W-:Y:S02]  /*119a0*/  HADD2.F32 R30, -RZ, R25.H1_H1 ;  /* 0x30000019ff1e7230 */ /* 0x000fe40000004100 */
[----:B------:R-:W-:Y:S02]  /*119b0*/  HADD2.F32 R25, -RZ, R24.H0_H0 ;  /* 0x20000018ff197230 */ /* 0x000fe40000004100 */
[C---:B------:R-:W-:Y:S01]  /*119c0*/  FMUL.FTZ R37, R29.reuse, R34 ;  /* 0x000000221d257220 */ /* 0x040fe20000410000 */
[----:B------:R-:W-:Y:S01]  /*119d0*/  FMUL.FTZ R39, R29, R33 ;  /* 0x000000211d277220 */ /* 0x000fe20000410000 */
[----:B------:R-:W-:Y:S02]  /*119e0*/  HADD2.F32 R29, -RZ, R52.H0_H0 ;  /* 0x20000034ff1d7230 */ /* 0x000fe40000004100 */
[----:B------:R-:W-:Y:S01]  /*119f0*/  FMUL.FTZ R36, R30, R35 ;  /* 0x000000231e247220 */ /* 0x000fe20000410000 */
[----:B------:R-:W-:Y:S02]  /*11a00*/  HADD2.F32 R31, -RZ, R26.H0_H0 ;  /* 0x2000001aff1f7230 */ /* 0x000fe40000004100 */
[----:B------:R-:W-:-:S02]  /*11a10*/  HADD2.F32 R32, -RZ, R27.H0_H0 ;  /* 0x2000001bff207230 */ /* 0x000fc40000004100 */
[----:B------:R-:W-:Y:S01]  /*11a20*/  FMUL.FTZ R30, R30, R29 ;  /* 0x0000001d1e1e7220 */ /* 0x000fe20000410000 */
[----:B------:R-:W-:Y:S02]  /*11a30*/  HADD2.F32 R27, -RZ, R27.H1_H1 ;  /* 0x3000001bff1b7230 */ /* 0x000fe40000004100 */
[----:B------:R-:W-:Y:S02]  /*11a40*/  HADD2.F32 R24, -RZ, R24.H1_H1 ;  /* 0x30000018ff187230 */ /* 0x000fe40000004100 */
[----:B------:R-:W-:Y:S01]  /*11a50*/  HADD2.F32 R26, -RZ, R26.H1_H1 ;  /* 0x3000001aff1a7230 */ /* 0x000fe20000004100 */
[----:B---3--:R-:W1:Y:S02]  /*11a60*/  LDS.128 R4, [R46] ;  /* 0x000000002e047984 */ /* 0x008e640000000c00 */
[--C-:B-1----:R-:W-:Y:S02]  /*11a70*/  HADD2.F32 R8, -RZ, R5.reuse.H0_H0 ;  /* 0x20000005ff087230 */ /* 0x102fe40000004100 */
[----:B------:R-:W-:-:S02]  /*11a80*/  HADD2.F32 R9, -RZ, R5.H1_H1 ;  /* 0x30000005ff097230 */ /* 0x000fc40000004100 */
[----:B------:R-:W-:Y:S02]  /*11a90*/  HADD2.F32 R5, -RZ, R4.H0_H0 ;  /* 0x20000004ff057230 */ /* 0x000fe40000004100 */
[C---:B------:R-:W-:Y:S01]  /*11aa0*/  FFMA.FTZ R37, R8.reuse, R33, -R37 ;  /* 0x0000002108257223 */ /* 0x040fe20000010825 */
[----:B------:R-:W-:Y:S01]  /*11ab0*/  FFMA.FTZ R39, R8, R34, R39 ;  /* 0x0000002208277223 */ /* 0x000fe20000010027 */
[----:B------:R-:W-:Y:S01]  /*11ac0*/  FMUL.FTZ R8, R25, R70 ;  /* 0x0000004619087220 */ /* 0x000fe20000410000 */
[----:B------:R-:W-:Y:S01]  /*11ad0*/  FFMA.FTZ R36, R9, R29, -R36 ;  /* 0x0000001d09247223 */ /* 0x000fe20000010824 */
[----:B------:R-:W-:Y:S02]  /*11ae0*/  HADD2.F32 R29, -RZ, R73.H0_H0 ;  /* 0x20000049ff1d7230 */ /* 0x000fe40000004100 */
[-C--:B------:R-:W-:Y:S01]  /*11af0*/  FMUL.FTZ R25, R25, R74.reuse ;  /* 0x0000004a19197220 */ /* 0x080fe20000410000 */
[----:B------:R-:W-:Y:S01]  /*11b00*/  FFMA.FTZ R74, R5, R74, -R8 ;  /* 0x0000004a054a7223 */ /* 0x000fe20000010808 */
[----:B------:R-:W-:-:S02]  /*11b10*/  HADD2.F32 R8, -RZ, R75.H0_H0 ;  /* 0x2000004bff087230 */ /* 0x000fc40000004100 */
[----:B------:R-:W-:Y:S01]  /*11b20*/  FFMA.FTZ R34, R9, R35, R30 ;  /* 0x0000002309227223 */ /* 0x000fe2000001001e */
[----:B------:R-:W-:Y:S02]  /*11b30*/  HADD2.F32 R10, -RZ, R6.H0_H0 ;  /* 0x20000006ff0a7230 */ /* 0x000fe40000004100 */
[----:B------:R-:W-:Y:S01]  /*11b40*/  FFMA.FTZ R70, R5, R70, R25 ;  /* 0x0000004605467223 */ /* 0x000fe20000010019 */
[----:B------:R-:W-:Y:S02]  /*11b50*/  HADD2.F32 R73, -RZ, R73.H1_H1 ;  /* 0x30000049ff497230 */ /* 0x000fe40000004100 */
[C---:B------:R-:W-:Y:S01]  /*11b60*/  FMUL.FTZ R5, R31.reuse, R29 ;  /* 0x0000001d1f057220 */ /* 0x040fe20000410000 */
[----:B------:R-:W-:Y:S02]  /*11b70*/  HADD2.F32 R75, -RZ, R75.H1_H1 ;  /* 0x3000004bff4b7230 */ /* 0x000fe40000004100 */
[----:B------:R-:W-:Y:S01]  /*11b80*/  FMUL.FTZ R9, R31, R8 ;  /* 0x000000081f097220 */ /* 0x000fe20000410000 */
[----:B------:R-:W-:-:S02]  /*11b90*/  HADD2.F32 R30, -RZ, R38.H0_H0 ;  /* 0x20000026ff1e7230 */ /* 0x000fc40000004100 */
[----:B------:R-:W-:Y:S01]  /*11ba0*/  FFMA.FTZ R31, R10, R8, -R5 ;  /* 0x000000080a1f7223 */ /* 0x000fe20000010805 */
[--C-:B------:R-:W-:Y:S02]  /*11bb0*/  HADD2.F32 R11, -RZ, R7.reuse.H0_H0 ;  /* 0x20000007ff0b7230 */ /* 0x100fe40000004100 */
[C---:B------:R-:W-:Y:S01]  /*11bc0*/  FMUL.FTZ R38, R32.reuse, R73 ;  /* 0x0000004920267220 */ /* 0x040fe20000410000 */
[----:B------:R-:W-:Y:S02]  /*11bd0*/  HADD2.F32 R8, -RZ, R54.H0_H0 ;  /* 0x20000036ff087230 */ /* 0x000fe40000004100 */
[-C--:B------:R-:W-:Y:S01]  /*11be0*/  FMUL.FTZ R32, R32, R75.reuse ;  /* 0x0000004b20207220 */ /* 0x080fe20000410000 */
[----:B------:R-:W-:Y:S02]  /*11bf0*/  HADD2.F32 R7, -RZ, R7.H1_H1 ;  /* 0x30000007ff077230 */ /* 0x000fe40000004100 */
[----:B------:R-:W-:Y:S01]  /*11c00*/  FFMA.FTZ R38, R11, R75, -R38 ;  /* 0x0000004b0b267223 */ /* 0x000fe20000010826 */
[----:B------:R-:W-:Y:S01]  /*11c10*/  FMUL.FTZ R40, R27, R30 ;  /* 0x0000001e1b287220 */ /* 0x000fe20000410000 */
[----:B------:R-:W-:Y:S01]  /*11c20*/  FFMA.FTZ R32, R11, R73, R32 ;  /* 0x000000490b207223 */ /* 0x000fe20000010020 */
[----:B------:R-:W-:Y:S01]  /*11c30*/  FMUL.FTZ R42, R27, R8 ;  /* 0x000000081b2a7220 */ /* 0x000fe20000410000 */
        /* <DEDUP_REMOVED lines=17> */
[----:B------:R-:W-:Y:S02]  /*11d50*/  F2FP.F16.F32.PACK_AB R7, R35, R38 ;  /* 0x000000262307723e */ /* 0x000fe400000000ff */
        /* <DEDUP_REMOVED lines=9> */
.L_x_2832:
[----:B------:R-:W-:Y:S05]  /*11df0*/  BSYNC B1 ;  /* 0x0000000000017941 */ /* 0x000fea0003800000 */
.L_x_2831:
[----:B------:R-:W-:Y:S05]  /*11e00*/  @P2 BRA `(.L_x_2804) ;  /* 0x00000004007c2947 */ /* 0x000fea0003800000 */
[----:B------:R-:W4:Y:S01]  /*11e10*/  LDL R41, [R1+0x38] ;  /* 0x0000380001297983 */ /* 0x000f220000100800 */
[----:B------:R-:W-:Y:S01]  /*11e20*/  LEA.HI R3, R3, R167, RZ, 0x1d ;  /* 0x000000a703037211 */ /* 0x000fe200078fe8ff */
[--C-:B------:R-:W-:Y:S01]  /*11e30*/  HADD2.F32 R29, -RZ, R21.reuse.H1_H1 ;  /* 0x30000015ff1d7230 */ /* 0x100fe20000004100 */
[----:B------:R-:W-:Y:S01]  /*11e40*/  SHF.R.U64 R40, R56, 0x10, R57 ;  /* 0x0000001038287819 */ /* 0x000fe20000001239 */
[--C-:B------:R-:W-:Y:S01]  /*11e50*/  HADD2.F32 R31, -RZ, R0.reuse.H1_H1 ;  /* 0x30000000ff1f7230 */ /* 0x100fe20000004100 */
[----:B--23--:R-:W-:Y:S01]  /*11e60*/  SHF.R.S32.HI R6, RZ, 0x1f, R3 ;  /* 0x0000001fff067819 */ /* 0x00cfe20000011403 */
[----:B------:R-:W-:Y:S01]  /*11e70*/  HADD2.F32 R28, -RZ, R0.H0_H0 ;  /* 0x20000000ff1c7230 */ /* 0x000fe20000004100 */
[----:B------:R-:W-:Y:S01]  /*11e80*/  SHF.L.U32 R4, R3, 0x3, RZ ;  /* 0x0000000303047819 */ /* 0x000fe200000006ff */
[----:B------:R-:W-:Y:S01]  /*11e90*/  HADD2.F32 R0, -RZ, R21.H0_H0 ;  /* 0x20000015ff007230 */ /* 0x000fe20000004100 */
[----:B------:R-:W-:Y:S01]  /*11ea0*/  LEA.HI R6, R6, R3, RZ, 0x3 ;  /* 0x0000000306067211 */ /* 0x000fe200078f18ff */
[--C-:B------:R-:W-:Y:S01]  /*11eb0*/  HADD2.F32 R21, -RZ, R20.reuse.H0_H0 ;  /* 0x20000014ff157230 */ /* 0x100fe20000004100 */
[----:B------:R-:W-:Y:S01]  /*11ec0*/  LOP3.LUT R3, R177, 0x38, R4, 0xf8, !PT ;  /* 0x00000038b1037812 */ /* 0x000fe200078ef804 */
[----:B------:R-:W-:Y:S01]  /*11ed0*/  HADD2.F32 R20, -RZ, R20.H1_H1 ;  /* 0x30000014ff147230 */ /* 0x000fe20000004100 */
[----:B------:R-:W-:Y:S01]  /*11ee0*/  SHF.R.U32.HI R30, RZ, 0x10, R13 ;  /* 0x00000010ff1e7819 */ /* 0x000fe2000001160d */
[----:B------:R-:W-:Y:S01]  /*11ef0*/  IMAD.SHL.U32 R6, R6, 0x400, RZ ;  /* 0x0000040006067824 */ /* 0x000fe200078e00ff */
[----:B------:R-:W-:-:S02]  /*11f00*/  LOP3.LUT R3, R3, R60, RZ, 0x3c, !PT ;  /* 0x0000003c03037212 */ /* 0x000fc400078e3cff */
[----:B------:R-:W-:Y:S01]  /*11f10*/  SHF.R.U32.HI R56, RZ, 0x10, R57 ;  /* 0x00000010ff387819 */ /* 0x000fe20000011639 */
[----:B------:R-:W-:Y:S01]  /*11f20*/  HADD2.F32 R30, -RZ, R30.H0_H0 ;  /* 0x2000001eff1e7230 */ /* 0x000fe20000004100 */
[----:B------:R-:W-:Y:S02]  /*11f30*/  LOP3.LUT R8, R6, 0x7fffe000, RZ, 0xc0, !PT ;  /* 0x7fffe00006087812 */ /* 0x000fe400078ec0ff */
[----:B------:R-:W-:Y:S02]  /*11f40*/  SHF.R.U64 R38, R12, 0x10, R13 ;  /* 0x000000100c267819 */ /* 0x000fe4000000120d */
[----:B------:R-:W-:Y:S02]  /*11f50*/  IADD3 R3, R3, R8, R184 ;  /* 0x0000000803037210 */ /* 0x000fe40007ffe0b8 */
[--C-:B------:R-:W-:Y:S02]  /*11f60*/  SHF.R.U64 R39, R58, 0x10, R59.reuse ;  /* 0x000000103a277819 */ /* 0x100fe4000000123b */
[----:B------:R-:W-:Y:S01]  /*11f70*/  SHF.R.U32.HI R58, RZ, 0x10, R59 ;  /* 0x00000010ff3a7819 */ /* 0x000fe2000001163b */
[----:B------:R-:W-:Y:S01]  /*11f80*/  IMAD R3, R3, 0x2, R2 ;  /* 0x0000000203037824 */ /* 0x000fe200078e0202 */
[----:B------:R-:W-:-:S02]  /*11f90*/  SHF.R.U32.HI R36, RZ, 0x10, R15 ;  /* 0x00000010ff247819 */ /* 0x000fc4000001160f */
[----:B------:R-:W-:Y:S02]  /*11fa0*/  SHF.R.U64 R37, R14, 0x10, R15 ;  /* 0x000000100e257819 */ /* 0x000fe4000000120f */
[----:B------:R-:W2:Y:S02]  /*11fb0*/  LDS.128 R8, [R3+0xc400] ;  /* 0x00c4000003087984 */ /* 0x000ea40000000c00 */
[--C-:B--2---:R-:W-:Y:S02]  /*11fc0*/  HADD2.F32 R24, -RZ, R9.reuse.H0_H0 ;  /* 0x20000009ff187230 */ /* 0x104fe40000004100 */
[----:B------:R-:W-:Y:S02]  /*11fd0*/  HADD2.F32 R25, -RZ, R9.H1_H1 ;  /* 0x30000009ff197230 */ /* 0x000fe40000004100 */
[----:B------:R-:W-:Y:S02]  /*11fe0*/  HADD2.F32 R9, -RZ, R8.H0_H0 ;  /* 0x20000008ff097230 */ /* 0x000fe40000004100 */
[C---:B-1----:R-:W-:Y:S01]  /*11ff0*/  FMUL.FTZ R33, R24.reuse, R31 ;  /* 0x0000001f18217220 */ /* 0x042fe20000410000 */
[----:B------:R-:W-:Y:S01]  /*12000*/  FMUL.FTZ R35, R24, R29 ;  /* 0x0000001d18237220 */ /* 0x000fe20000410000 */
[----:B------:R-:W-:-:S02]  /*12010*/  HADD2.F32 R24, -RZ, R56.H0_H0 ;  /* 0x20000038ff187230 */ /* 0x000fc40000004100 */
[C---:B------:R-:W-:Y:S01]  /*12020*/  FMUL.FTZ R32, R25.reuse, R30 ;  /* 0x0000001e19207220 */ /* 0x040fe20000410000 */
[----:B------:R-:W-:Y:S02]  /*12030*/  HADD2.F32 R26, -RZ, R10.H0_H0 ;  /* 0x2000000aff1a7230 */ /* 0x000fe40000004100 */
[--C-:B------:R-:W-:Y:S02]  /*12040*/  HADD2.F32 R27, -RZ, R11.reuse.H0_H0 ;  /* 0x2000000bff1b7230 */ /* 0x100fe40000004100 */
[----:B------:R-:W-:Y:S01]  /*12050*/  FMUL.FTZ R34, R25, R24 ;  /* 0x0000001819227220 */ /* 0x000fe20000410000 */
[----:B------:R-:W-:Y:S02]  /*12060*/  HADD2.F32 R11, -RZ, R11.H1_H1 ;  /* 0x3000000bff0b7230 */ /* 0x000fe40000004100 */
[----:B------:R-:W-:Y:S02]  /*12070*/  HADD2.F32 R8, -RZ, R8.H1_H1 ;  /* 0x30000008ff087230 */ /* 0x000fe40000004100 */
[----:B------:R-:W-:Y:S01]  /*12080*/  HADD2.F32 R10, -RZ, R10.H1_H1 ;  /* 0x3000000aff0a7230 */ /* 0x000fe20000004100 */
[----:B----4-:R-:W1:Y:S02]  /*12090*/  LDS.128 R4, [R41] ;  /* 0x0000000029047984 */ /* 0x010e640000000c00 */
[----:B-1----:R-:W-:-:S02]  /*120a0*/  HADD2.F32 R12, -RZ, R5.H0_H0 ;  /* 0x20000005ff0c7230 */ /* 0x002fc40000004100 */
[----:B------:R-:W-:Y:S02]  /*120b0*/  HADD2.F32 R13, -RZ, R5.H1_H1 ;  /* 0x30000005ff0d7230 */ /* 0x000fe40000004100 */
[----:B------:R-:W-:Y:S02]  /*120c0*/  HADD2.F32 R5, -RZ, R4.H0_H0 ;  /* 0x20000004ff057230 */ /* 0x000fe40000004100 */
[C---:B------:R-:W-:Y:S01]  /*120d0*/  FFMA.FTZ R33, R12.reuse, R29, -R33 ;  /* 0x0000001d0c217223 */ /* 0x040fe20000010821 */
[----:B------:R-:W-:Y:S01]  /*120e0*/  FFMA.FTZ R35, R12, R31, R35 ;  /* 0x0000001f0c237223 */ /* 0x000fe20000010023 */
[C---:B------:R-:W-:Y:S01]  /*120f0*/  FMUL.FTZ R12, R9.reuse, R28 ;  /* 0x0000001c090c7220 */ /* 0x040fe20000410000 */
[----:B------:R-:W-:Y:S01]  /*12100*/  FMUL.FTZ R29, R9, R0 ;  /* 0x00000000091d7220 */ /* 0x000fe20000410000 */
[----:B------:R-:W-:Y:S02]  /*12110*/  HADD2.F32 R9, -RZ, R69.H0_H0 ;  /* 0x20000045ff097230 */ /* 0x000fe40000004100 */
[----:B------:R-:W-:Y:S01]  /*12120*/  FFMA.FTZ R32, R13, R24, -R32 ;  /* 0x000000180d207223 */ /* 0x000fe20000010820 */
[----:B------:R-:W-:Y:S01]  /*12130*/  FFMA.FTZ R25, R5, R0, -R12 ;  /* 0x0000000005197223 */ /* 0x000fe2000001080c */
[----:B------:R-:W-:-:S02]  /*12140*/  HADD2.F32 R14, -RZ, R6.H0_H0 ;  /* 0x20000006ff0e7230 */ /* 0x000fc40000004100 */
[----:B------:R-:W-:Y:S01]  /*12150*/  FFMA.FTZ R29, R5, R28, R29 ;  /* 0x0000001c051d7223 */ /* 0x000fe2000001001d */
[----:B------:R-:W-:Y:S02]  /*12160*/  HADD2.F32 R15, -RZ, R7.H0_H0 ;  /* 0x20000007ff0f7230 */ /* 0x000fe40000004100 */
[----:B------:R-:W-:Y:S01]  /*12170*/  FFMA.FTZ R34, R13, R30, R34 ;  /* 0x0000001e0d227223 */ /* 0x000fe20000010022 */
[----:B------:R-:W-:Y:S02]  /*12180*/  HADD2.F32 R0, -RZ, R69.H1_H1 ;  /* 0x30000045ff007230 */ /* 0x000fe40000004100 */
[----:B------:R-:W-:Y:S01]  /*12190*/  FMUL.FTZ R5, R26, R21 ;  /* 0x000000151a057220 */ /* 0x000fe20000410000 */
[----:B------:R-:W-:Y:S02]  /*121a0*/  HADD2.F32 R24, -RZ, R36.H0_H0 ;  /* 0x20000024ff187230 */ /* 0x000fe40000004100 */
[----:B------:R-:W-:Y:S01]  /*121b0*/  FMUL.FTZ R28, R27, R20 ;  /* 0x000000141b1c7220 */ /* 0x000fe20000410000 */
[----:B------:R-:W-:-:S02]  /*121c0*/  HADD2.F32 R12, -RZ, R58.H0_H0 ;  /* 0x2000003aff0c7230 */ /* 0x000fc40000004100 */
[-C--:B------:R-:W-:Y:S01]  /*121d0*/  FMUL.FTZ R13, R26, R9.reuse ;  /* 0x000000091a0d7220 */ /* 0x080fe20000410000 */
[C---:B------:R-:W-:Y:S01]  /*121e0*/  FFMA.FTZ R26, R14.reuse, R9, -R5 ;  /* 0x000000090e1a7223 */ /* 0x040fe20000010805 */
[-C--:B------:R-:W-:Y:S01]  /*121f0*/  FMUL.FTZ R27, R27, R0.reuse ;  /* 0x000000001b1b7220 */ /* 0x080fe20000410000 */
[----:B------:R-:W-:Y:S01]  /*12200*/  FFMA.FTZ R28, R15, R0, -R28 ;  /* 0x000000000f1c7223 */ /* 0x000fe2000001081c */
[----:B------:R-:W-:Y:S02]  /*12210*/  HADD2.F32 R7, -RZ, R7.H1_H1 ;  /* 0x30000007ff077230 */ /* 0x000fe40000004100 */
[----:B------:R-:W-:Y:S01]  /*12220*/  FFMA.FTZ R14, R14, R21, R13 ;  /* 0x000000150e0e7223 */ /* 0x000fe2000001000d */
[C---:B------:R-:W-:Y:S01]  /*12230*/  FMUL.FTZ R30, R11.reuse, R24 ;  /* 0x000000180b1e7220 */ /* 0x040fe20000410000 */
[----:B------:R-:W-:Y:S01]  /*12240*/  FMUL.FTZ R0, R11, R12 ;  /* 0x0000000c0b007220 */ /* 0x000fe20000410000 */
[----:B------:R-:W-:Y:S02]  /*12250*/  HADD2.F32 R11, -RZ, R38.H0_H0 ;  /* 0x20000026ff0b7230 */ /* 0x000fe40000004100 */
[----:B------:R-:W-:Y:S01]  /*12260*/  FFMA.FTZ R27, R15, R20, R27 ;  /* 0x000000140f1b7223 */ /* 0x000fe2000001001b */
[----:B------:R-:W-:-:S02]  /*12270*/  HADD2.F32 R13, -RZ, R37.H0_H0 ;  /* 0x20000025ff0d7230 */ /* 0x000fc40000004100 */
[C---:B------:R-:W-:Y:S01]  /*12280*/  FFMA.FTZ R21, R7.reuse, R12, -R30 ;  /* 0x0000000c07157223 */ /* 0x040fe2000001081e */
[----:B------:R-:W-:Y:S02]  /*12290*/  HADD2.F32 R5, -RZ, R40.H0_H0 ;  /* 0x20000028ff057230 */ /* 0x000fe40000004100 */
[----:B------:R-:W-:Y:S01]  /*122a0*/  FFMA.FTZ R24, R7, R24, R0 ;  /* 0x0000001807187223 */ /* 0x000fe20000010000 */
[----:B------:R-:W-:Y:S02]  /*122b0*/  HADD2.F32 R9, -RZ, R39.H0_H0 ;  /* 0x20000027ff097230 */ /* 0x000fe40000004100 */
[----:B------:R-:W-:Y:S01]  /*122c0*/  FMUL.FTZ R7, R8, R11 ;  /* 0x0000000b08077220 */ /* 0x000fe20000410000 */
[----:B------:R-:W-:Y:S02]  /*122d0*/  HADD2.F32 R4, -RZ, R4.H1_H1 ;  /* 0x30000004ff047230 */ /* 0x000fe40000004100 */
[----:B------:R-:W-:Y:S01]  /*122e0*/  FMUL.FTZ R15, R10, R13 ;  /* 0x0000000d0a0f7220 */ /* 0x000fe20000410000 */
[----:B------:R-:W-:-:S02]  /*122f0*/  HADD2.F32 R6, -RZ, R6.H1_H1 ;  /* 0x30000006ff067230 */ /* 0x000fc40000004100 */
[----:B------:R-:W-:Y:S01]  /*12300*/  FMUL.FTZ R8, R8, R5 ;  /* 0x0000000508087220 */ /* 0x000fe20000410000 */
[----:B------:R-:W-:Y:S01]  /*12310*/  FMUL.FTZ R10, R10, R9 ;  /* 0x000000090a0a7220 */ /* 0x000fe20000410000 */
[----:B------:R-:W-:Y:S01]  /*12320*/  FFMA.FTZ R0, R4, R5, -R7 ;  /* 0x0000000504007223 */ /* 0x000fe20000010807 */
[----:B------:R-:W-:Y:S01]  /*12330*/  F2FP.F16.F32.PACK_AB R7, R21, R28 ;  /* 0x0000001c1507723e */ /* 0x000fe200000000ff */
[----:B------:R-:W-:Y:S01]  /*12340*/  FFMA.FTZ R15, R6, R9, -R15 ;  /* 0x00000009060f7223 */ /* 0x000fe2000001080f */
        /* <DEDUP_REMOVED lines=11> */
.L_x_2804:
[----:B------:R-:W-:Y:S05]  /*12400*/  BSYNC B0 ;  /* 0x0000000000007941 */ /* 0x000fea0003800000 */
.L_x_2782:
        /* <DEDUP_REMOVED lines=8> */
.L_x_2780:
[----:B01-3--:R-:W3:Y:S02]  /*12490*/  LDL R0, [R1+0x30] ;  /* 0x0000300001007983 */ /* 0x00bee40000100800 */
[----:B---3--:R-:W-:-:S13]  /*124a0*/  R2UR UR4, R0 ;  /* 0x00000000000472ca */ /* 0x008fda00000e0000 */
[----:B------:R-:W-:-:S04]  /*124b0*/  MOV R0, UR4 ;  /* 0x0000000400007c02 */ /* 0x000fc80008000f00 */
[----:B------:R-:W-:-:S13]  /*124c0*/  ISETP.NE.AND P0, PT, R0, 0x3, PT ;  /* 0x000000030000780c */ /* 0x000fda0003f05270 */
[----:B------:R-:W-:Y:S05]  /*124d0*/  @!P0 BRA `(.L_x_2833) ;  /* 0x0000000000048947 */ /* 0x000fea0003800000 */
[----:B------:R-:W-:Y:S01]  /*124e0*/  BPT.TRAP 0x1 ;  /* 0x000000040000795c */ /* 0x000fe20000300000 */
.L_x_2833:
[----:B------:R-:W-:Y:S01]  /*124f0*/  IMAD R0, R162, 0x8, R2 ;  /* 0x00000008a2007824 */ /* 0x000fe200078e0202 */
[----:B--2-4-:R-:W-:-:S04]  /*12500*/  SHF.L.U32 R3, R168, 0x1f, RZ ;  /* 0x0000001fa8037819 */ /* 0x014fc800000006ff */
[----:B------:R0:W1:Y:S01]  /*12510*/  SYNCS.PHASECHK.TRANS64.TRYWAIT P1, [R0+URZ+0x2a830], R3 ;  /* 0x02a83003000075a7 */ /* 0x000062000802017f */
[----:B------:R-:W-:Y:S05]  /*12520*/  @!P0 BRA `(.L_x_2834) ;  /* 0x0000000000048947 */ /* 0x000fea0003800000 */
[----:B------:R-:W-:Y:S01]  /*12530*/  BPT.TRAP 0x1 ;  /* 0x000000040000795c */ /* 0x000fe20000300000 */
.L_x_2834:
[----:B-1----:R-:W-:Y:S05]  /*12540*/  @P1 BRA `(.L_x_2835) ;  /* 0x0000000000081947 */ /* 0x002fea0003800000 */
[----:B------:R-:W1:Y:S02]  /*12550*/  SYNCS.PHASECHK.TRANS64.TRYWAIT P1, [R0+URZ+0x2a830], R3 ;  /* 0x02a83003000075a7 */ /* 0x000e64000802017f */
[----:B-1----:R-:W-:Y:S05]  /*12560*/  @!P1 BRA `(.L_x_2836) ;  /* 0x0000014000d89947 */ /* 0x002fea0003800000 */
.L_x_2835:
        /* <DEDUP_REMOVED lines=43> */
[----:B------:R-:W-:-:S04]  /*12820*/  UMOV UR37, 0x40000040 ;  /* 0x4000004000257882 */ /* 0x000fc80000000000 */
        /* <DEDUP_REMOVED lines=49> */
[----:B0-----:R-:W-:Y:S01]  /*12b40*/  IMAD.U32 R11, RZ, RZ, UR9 ;  /* 0x00000009ff0b7e24 */ /* 0x001fe2000f8e00ff */
[----:B------:R-:W-:Y:S02]  /*12b50*/  MOV R10, UR8 ;  /* 0x00000008000a7c02 */ /* 0x000fe40008000f00 */
[----:B------:R-:W-:Y:S01]  /*12b60*/  R2UR UR58, R8 ;  /* 0x00000000083a72ca */ /* 0x000fe200000e0000 */
[----:B------:R-:W-:Y:S01]  /*12b70*/  VIADD R8, R6, 0x306 ;  /* 0x0000030606087836 */ /* 0x000fe20000000000 */
[----:B------:R-:W-:Y:S01]  /*12b80*/  R2UR UR59, R9 ;  /* 0x00000000093b72ca */ /* 0x000fe200000e0000 */
[----:B------:R-:W-:Y:S01]  /*12b90*/  IMAD.MOV.U32 R9, RZ, RZ, 0x40000040 ;  /* 0x40000040ff097424 */ /* 0x000fe200078e00ff */
[----:B------:R0:W-:Y:S02]  /*12ba0*/  STL.64 [R1], R10 ;  /* 0x0000000a01007387 */ /* 0x0001e40000100a00 */
[----:B------:R-:W-:-:S02]  /*12bb0*/  R2UR UR54, R8 ;  /* 0x00000000083672ca */ /* 0x000fc400000e0000 */
[----:B------:R-:W-:Y:S01]  /*12bc0*/  R2UR UR55, R9 ;  /* 0x00000000093772ca */ /* 0x000fe200000e0000 */
[----:B------:R-:W-:Y:S01]  /*12bd0*/  IMAD.MOV.U32 R9, RZ, RZ, 0x40000040 ;  /* 0x40000040ff097424 */ /* 0x000fe200078e00ff */
[----:B------:R-:W-:-:S04]  /*12be0*/  IADD3 R8, R6, 0x600, RZ ;  /* 0x0000060006087810 */ /* 0x000fc80007ffe0ff */
[----:B------:R-:W-:Y:S01]  /*12bf0*/  R2UR UR50, R8 ;  /* 0x00000000083272ca */ /* 0x000fe200000e0000 */
[----:B------:R-:W-:Y:S01]  /*12c00*/  VIADD R8, R6, 0x602 ;  /* 0x0000060206087836 */ /* 0x000fe20000000000 */
[----:B------:R-:W-:Y:S02]  /*12c10*/  R2UR UR51, R9 ;  /* 0x00000000093372ca */ /* 0x000fe400000e0000 */
[----:B------:R-:W-:Y:S02]  /*12c20*/  MOV R9, 0x40000040 ;  /* 0x4000004000097802 */ /* 0x000fe40000000f00 */
[----:B------:R-:W-:Y:S01]  /*12c30*/  R2UR UR46, R8 ;  /* 0x00000000082e72ca */ /* 0x000fe200000e0000 */
[C---:B------:R-:W-:Y:S01]  /*12c40*/  VIADD R8, R6.reuse, 0x604 ;  /* 0x0000060406087836 */ /* 0x040fe20000000000 */
[----:B------:R-:W-:Y:S01]  /*12c50*/  R2UR UR47, R9 ;  /* 0x00000000092f72ca */ /* 0x000fe200000e0000 */
[----:B------:R-:W-:Y:S01]  /*12c60*/  IMAD.MOV.U32 R9, RZ, RZ, 0x40000040 ;  /* 0x40000040ff097424 */ /* 0x000fe200078e00ff */
[----:B------:R-:W-:-:S02]  /*12c70*/  IADD3 R6, R6, 0x606, RZ ;  /* 0x0000060606067810 */ /* 0x000fc40007ffe0ff */
        /* <DEDUP_REMOVED lines=27> */
.L_x_2837:
[----:B------:R-:W0:Y:S01]  /*12e30*/  LDC R6, c[0x0][0x448] ;  /* 0x00011200ff067b82 */ /* 0x000e220000000800 */
[----:B------:R-:W-:Y:S01]  /*12e40*/  IMAD.IADD R8, R191, 0x1, R186 ;  /* 0x00000001bf087824 */ /* 0x000fe200078e02ba */
[----:B------:R-:W-:Y:S01]  /*12e50*/  ULDC UR4, c[0x0][0x9d8] ;  /* 0x0002760000047ab9 */ /* 0x000fe20000000800 */
[----:B------:R-:W-:Y:S01]  /*12e60*/  ULDC UR38, c[0x0][0x9d8] ;  /* 0x0002760000267ab9 */ /* 0x000fe20000000800 */
        /* <DEDUP_REMOVED lines=20> */
[----:B0-----:R-:W-:Y:S01]  /*12fb0*/  ISETP.NE.AND P1, PT, R6, 0x1, PT ;  /* 0x000000010600780c */ /* 0x001fe20003f25270 */
        /* <DEDUP_REMOVED lines=12> */
[----:B------:R-:W4:Y:S01]  /*13080*/  @P1 LDC R9, c[0x0][0x44c] ;  /* 0x00011300ff091b82 */ /* 0x000f220000000800 */
[----:B------:R-:W-:Y:S01]  /*13090*/  FMUL.FTZ R71, R71, UR4 ;  /* 0x0000000447477c20 */ /* 0x000fe20008410000 */
[----:B------:R-:W-:Y:S01]  /*130a0*/  FMUL.FTZ R44, R44, UR4 ;  /* 0x000000042c2c7c20 */ /* 0x000fe20008410000 */
[----:B------:R-:W-:Y:S01]  /*130b0*/  FMUL.FTZ R10, R29, UR4 ;  /* 0x000000041d0a7c20 */ /* 0x000fe20008410000 */
[----:B------:R-:W-:Y:S01]  /*130c0*/  FMUL.FTZ R12, R33, UR4 ;  /* 0x00000004210c7c20 */ /* 0x000fe20008410000 */
[----:B------:R-:W3:Y:S01]  /*130d0*/  MUFU.TANH R34, R34 ;  /* 0x0000002200227308 */ /* 0x000ee20000002400 */
[----:B------:R-:W-:Y:S01]  /*130e0*/  FMUL.FTZ R14, R37, UR4 ;  /* 0x00000004250e7c20 */ /* 0x000fe20008410000 */
[----:B------:R-:W-:Y:S01]  /*130f0*/  FMUL.FTZ R15, R41, UR4 ;  /* 0x00000004290f7c20 */ /* 0x000fe20008410000 */
[----:B------:R-:W1:Y:S01]  /*13100*/  @P1 LDC R21, c[0x0][0x450] ;  /* 0x00011400ff151b82 */ /* 0x000e620000000800 */
        /* <DEDUP_REMOVED lines=15> */
[----:B----4-:R-:W-:Y:S01]  /*13200*/  @P1 IMAD.HI.U32 R6, R8, R9, RZ ;  /* 0x0000000908061227 */ /* 0x010fe200078e00ff */
[----:B------:R-:W-:Y:S01]  /*13210*/  ULDC UR39, c[0x0][0x9d8] ;  /* 0x0002760000277ab9 */ /* 0x000fe20000000800 */
[----:B------:R-:W-:Y:S01]  /*13220*/  ULDC UR42, c[0x0][0x988] ;  /* 0x00026200002a7ab9 */ /* 0x000fe20000000800 */
[----:B------:R-:W-:Y:S01]  /*13230*/  ULDC UR43, c[0x0][0x988] ;  /* 0x00026200002b7ab9 */ /* 0x000fe20000000800 */
[C---:B------:R-:W-:Y:S01]  /*13240*/  IMAD R9, R72.reuse, -0x60, RZ ;  /* 0xffffffa048097824 */ /* 0x040fe200078e02ff */
[----:B------:R-:W4:Y:S01]  /*13250*/  MUFU.TANH R39, R39 ;  /* 0x0000002700277308 */ /* 0x000f220000002400 */
[----:B------:R-:W-:Y:S01]  /*13260*/  BSSY B0, `(.L_x_2838) ;  /* 0x000048c000007945 */ /* 0x000fe20003800000 */
[----:B-1----:R-:W-:Y:S01]  /*13270*/  @P1 SHF.R.U32.HI R8, RZ, R21, R6 ;  /* 0x00000015ff081219 */ /* 0x002fe20000011606 */
[----:B------:R-:W-:Y:S01]  /*13280*/  IMAD R21, R72, -0x60, R188 ;  /* 0xffffffa048157824 */ /* 0x000fe200078e02bc */
[----:B------:R-:W-:-:S03]  /*13290*/  IADD3 R88, -R190, 0x61, R9 ;  /* 0x00000061be587810 */ /* 0x000fc60007ffe109 */
[----:B------:R-:W1:Y:S01]  /*132a0*/  SHFL.IDX PT, R6, R8, 0x1, 0x1c1f ;  /* 0x003c1f0008067f89 */ /* 0x000e6200000e0000 */
[----:B------:R-:W-:Y:S01]  /*132b0*/  IADD3 R9, -R190, 0x60, R21 ;  /* 0x00000060be097810 */ /* 0x000fe20007ffe115 */
[----:B------:R-:W4:Y:S01]  /*132c0*/  MUFU.TANH R42, R42 ;  /* 0x0000002a002a7308 */ /* 0x000f220000002400 */
[----:B------:R-:W-:Y:S01]  /*132d0*/  IADD3 R88, -R187, R88, R188 ;  /* 0x00000058bb587210 */ /* 0x000fe20007ffe1bc */
[----:B------:R-:W-:Y:S06]  /*132e0*/  SHFL.IDX PT, R8, R8, RZ, 0x1c1f ;  /* 0x001c1fff08087589 */ /* 0x000fec00000e0000 */
[----:B------:R-:W4:Y:S08]  /*132f0*/  MUFU.TANH R40, R43 ;  /* 0x0000002b00287308 */ /* 0x000f300000002400 */
[----:B------:R-:W4:Y:S01]  /*13300*/  MUFU.TANH R46, R46 ;  /* 0x0000002e002e7308 */ /* 0x000f220000002400 */
[----:B-1----:R-:W-:Y:S01]  /*13310*/  VIADDMNMX R25, R6, R88, R9, PT ;  /* 0x0000005806197246 */ /* 0x002fe20003800109 */
[----:B------:R-:W-:-:S06]  /*13320*/  FMUL.FTZ R6, R62, UR4 ;  /* 0x000000043e067c20 */ /* 0x000fcc0008410000 */
[----:B------:R-:W1:Y:S01]  /*13330*/  MUFU.TANH R47, R47 ;  /* 0x0000002f002f7308 */ /* 0x000e620000002400 */
[----:B------:R-:W-:Y:S01]  /*13340*/  ULDC UR4, c[0x0][0x988] ;  /* 0x0002620000047ab9 */ /* 0x000fe20000000800 */
[C---:B------:R-:W-:Y:S02]  /*13350*/  ISETP.GT.AND P2, PT, R25.reuse, RZ, PT ;  /* 0x000000ff1900720c */ /* 0x040fe40003f44270 */
[C---:B------:R-:W-:Y:S02]  /*13360*/  ISETP.GT.AND P3, PT, R25.reuse, 0x1, PT ;  /* 0x000000011900780c */ /* 0x040fe40003f64270 */
[----:B------:R-:W-:Y:S02]  /*13370*/  ISETP.GT.AND P4, PT, R25, 0x8, PT ;  /* 0x000000081900780c */ /* 0x000fe40003f84270 */
[----:B------:R-:W-:Y:S01]  /*13380*/  FSEL R21, R26, -INF , P2 ;  /* 0xff8000001a157808 */ /* 0x000fe20001000000 */
[----:B------:R1:W1:Y:S01]  /*13390*/  MUFU.TANH R24, R50 ;  /* 0x0000003200187308 */ /* 0x0002620000002400 */
[----:B--2---:R-:W-:-:S02]  /*133a0*/  FSEL R86, R27, -INF , P3 ;  /* 0xff8000001b567808 */ /* 0x004fc40001800000 */
[----:B------:R-:W-:Y:S02]  /*133b0*/  ISETP.GT.AND P2, PT, R25, 0x9, PT ;  /* 0x000000091900780c */ /* 0x000fe40003f44270 */
[----:B0-----:R-:W-:Y:S02]  /*133c0*/  FSEL R84, R30, -INF , P4 ;  /* 0xff8000001e547808 */ /* 0x001fe40002000000 */
[----:B------:R-:W-:Y:S01]  /*133d0*/  FMNMX.FTZ R27, R21, R86, !PT ;  /* 0x00000056151b7209 */ /* 0x000fe20007810000 */
[----:B------:R-:W0:Y:S01]  /*133e0*/  MUFU.TANH R51, R51 ;  /* 0x0000003300337308 */ /* 0x000e220000002400 */
[----:B------:R-:W-:Y:S02]  /*133f0*/  ISETP.GT.AND P3, PT, R25, 0x10, PT ;  /* 0x000000101900780c */ /* 0x000fe40003f64270 */
[----:B---3--:R-:W-:Y:S02]  /*13400*/  FSEL R82, R31, -INF , P2 ;  /* 0xff8000001f527808 */ /* 0x008fe40001000000 */
[----:B------:R-:W-:-:S02]  /*13410*/  FMNMX.FTZ R27, R84, R27, !PT ;  /* 0x0000001b541b7209 */ /* 0x000fc40007810000 */
[C---:B------:R-:W-:Y:S01]  /*13420*/  ISETP.GT.AND P2, PT, R25.reuse, 0x11, PT ;  /* 0x000000111900780c */ /* 0x040fe20003f44270 */
[----:B------:R-:W2:Y:S01]  /*13430*/  MUFU.TANH R32, R54 ;  /* 0x0000003600207308 */ /* 0x000ea20000002400 */
[----:B------:R-:W-:Y:S02]  /*13440*/  FSEL R80, R34, -INF , P3 ;  /* 0xff80000022507808 */ /* 0x000fe40001800000 */
[----:B------:R-:W-:Y:S02]  /*13450*/  FMNMX.FTZ R27, R82, R27, !PT ;  /* 0x0000001b521b7209 */ /* 0x000fe40007810000 */
[----:B------:R-:W-:Y:S02]  /*13460*/  ISETP.GT.AND P3, PT, R25, 0x18, PT ;  /* 0x000000181900780c */ /* 0x000fe40003f64270 */
[----:B------:R-:W-:Y:S01]  /*13470*/  FSEL R78, R35, -INF , P2 ;  /* 0xff800000234e7808 */ /* 0x000fe20001000000 */
[----:B------:R-:W3:Y:S01]  /*13480*/  MUFU.TANH R55, R55 ;  /* 0x0000003700377308 */ /* 0x000ee20000002400 */
[----:B------:R-:W-:-:S02]  /*13490*/  FMNMX.FTZ R27, R80, R27, !PT ;  /* 0x0000001b501b7209 */ /* 0x000fc40007810000 */
[C---:B------:R-:W-:Y:S02]  /*134a0*/  ISETP.GT.AND P2, PT, R25.reuse, 0x19, PT ;  /* 0x000000191900780c */ /* 0x040fe40003f44270 */
[----:B------:R-:W-:Y:S02]  /*134b0*/  FSEL R76, R38, -INF , P3 ;  /* 0xff800000264c7808 */ /* 0x000fe40001800000 */
[----:B------:R-:W-:Y:S01]  /*134c0*/  FMNMX.FTZ R27, R78, R27, !PT ;  /* 0x0000001b4e1b7209 */ /* 0x000fe20007810000 */
[----:B------:R0:W3:Y:S01]  /*134d0*/  MUFU.TANH R34, R58 ;  /* 0x0000003a00227308 */ /* 0x0000e20000002400 */
[----:B------:R-:W-:Y:S02]  /*134e0*/  ISETP.GT.AND P3, PT, R25, 0x20, PT ;  /* 0x000000201900780c */ /* 0x000fe40003f64270 */
[----:B----4-:R-:W-:Y:S02]  /*134f0*/  FSEL R74, R39, -INF , P2 ;  /* 0xff800000274a7808 */ /* 0x010fe40001000000 */
[----:B------:R-:W-:-:S02]  /*13500*/  FMNMX.FTZ R27, R76, R27, !PT ;  /* 0x0000001b4c1b7209 */ /* 0x000fc40007810000 */
[C---:B------:R-:W-:Y:S01]  /*13510*/  ISETP.GT.AND P2, PT, R25.reuse, 0x21, PT ;  /* 0x000000211900780c */ /* 0x040fe20003f44270 */
[----:B------:R-:W4:Y:S01]  /*13520*/  MUFU.TANH R59, R59 ;  /* 0x0000003b003b7308 */ /* 0x000f220000002400 */
[----:B-1----:R-:W-:Y:S02]  /*13530*/  FSEL R50, R42, -INF , P3 ;  /* 0xff8000002a327808 */ /* 0x002fe40001800000 */
[----:B------:R-:W-:Y:S02]  /*13540*/  FMNMX.FTZ R27, R74, R27, !PT ;  /* 0x0000001b4a1b7209 */ /* 0x000fe40007810000 */
[----:B------:R-:W-:Y:S02]  /*13550*/  ISETP.GT.AND P3, PT, R25, 0x28, PT ;  /* 0x000000281900780c */ /* 0x000fe40003f64270 */
[----:B------:R-:W-:Y:S01]  /*13560*/  FSEL R40, R40, -INF , P2 ;  /* 0xff80000028287808 */ /* 0x000fe20001000000 */
[----:B------:R-:W1:Y:S01]  /*13570*/  MUFU.TANH R6, R6 ;  /* 0x0000000600067308 */ /* 0x000e620000002400 */
[----:B------:R-:W-:-:S02]  /*13580*/  FMNMX.FTZ R27, R50, R27, !PT ;  /* 0x0000001b321b7209 */ /* 0x000fc40007810000 */
[C---:B------:R-:W-:Y:S02]  /*13590*/  ISETP.GT.AND P2, PT, R25.reuse, 0x29, PT ;  /* 0x000000291900780c */ /* 0x040fe40003f44270 */
[----:B------:R-:W-:Y:S02]  /*135a0*/  FSEL R38, R46, -INF , P3 ;  /* 0xff8000002e267808 */ /* 0x000fe40001800000 */
[----:B------:R-:W-:Y:S01]  /*135b0*/  FMNMX.FTZ R27, R40, R27, !PT ;  /* 0x0000001b281b7209 */ /* 0x000fe20007810000 */
[----:B------:R-:W1:Y:S01]  /*135c0*/  MUFU.TANH R42, R63 ;  /* 0x0000003f002a7308 */ /* 0x000e620000002400 */
[----:B------:R-:W-:Y:S02]  /*135d0*/  ISETP.GT.AND P3, PT, R25, 0x30, PT ;  /* 0x000000301900780c */ /* 0x000fe40003f64270 */
[----:B------:R-:W-:Y:S02]  /*135e0*/  FSEL R62, R47, -INF , P2 ;  /* 0xff8000002f3e7808 */ /* 0x000fe40001000000 */
[----:B------:R-:W-:-:S02]  /*135f0*/  FMNMX.FTZ R27, R38, R27, !PT ;  /* 0x0000001b261b7209 */ /* 0x000fc40007810000 */
[C---:B------:R-:W-:Y:S01]  /*13600*/  ISETP.GT.AND P2, PT, R25.reuse, 0x31, PT ;  /* 0x000000311900780c */ /* 0x040fe20003f44270 */
[----:B------:R-:W-:Y:S01]  /*13610*/  MUFU.TANH R28, R67 ;  /* 0x00000043001c7308 */ /* 0x000fe20000002400 */
[----:B------:R-:W-:Y:S02]  /*13620*/  FSEL R30, R24, -INF , P3 ;  /* 0xff800000181e7808 */ /* 0x000fe40001800000 */
[----:B------:R-:W-:Y:S02]  /*13630*/  FMNMX.FTZ R27, R62, R27, !PT ;  /* 0x0000001b3e1b7209 */ /* 0x000fe40007810000 */
[----:B------:R-:W-:Y:S02]  /*13640*/  ISETP.GT.AND P3, PT, R25, 0x38, PT ;  /* 0x000000381900780c */ /* 0x000fe40003f64270 */
[----:B0-----:R-:W-:Y:S01]  /*13650*/  FSEL R58, R51, -INF , P2 ;  /* 0xff800000333a7808 */ /* 0x001fe20001000000 */
[----:B------:R-:W0:Y:S01]  /*13660*/  MUFU.TANH R24, R66 ;  /* 0x0000004200187308 */ /* 0x000e220000002400 */
[----:B------:R-:W-:-:S02]  /*13670*/  FMNMX.FTZ R27, R30, R27, !PT ;  /* 0x0000001b1e1b7209 */ /* 0x000fc40007810000 */
[C---:B------:R-:W-:Y:S02]  /*13680*/  ISETP.GT.AND P2, PT, R25.reuse, 0x39, PT ;  /* 0x000000391900780c */ /* 0x040fe40003f44270 */
[----:B--2---:R-:W-:Y:S02]  /*13690*/  FSEL R32, R32, -INF , P3 ;  /* 0xff80000020207808 */ /* 0x004fe40001800000 */
[----:B------:R-:W-:Y:S01]  /*136a0*/  FMNMX.FTZ R27, R58, R27, !PT ;  /* 0x0000001b3a1b7209 */ /* 0x000fe20007810000 */
[----:B------:R-:W2:Y:S01]  /*136b0*/  MUFU.TANH R26, R70 ;  /* 0x00000046001a7308 */ /* 0x000ea20000002400 */
[----:B------:R-:W-:Y:S02]  /*136c0*/  ISETP.GT.AND P3, PT, R25, 0x40, PT ;  /* 0x000000401900780c */ /* 0x000fe40003f64270 */
[----:B---3--:R-:W-:Y:S02]  /*136d0*/  FSEL R54, R55, -INF , P2 ;  /* 0xff80000037367808 */ /* 0x008fe40001000000 */
[----:B------:R-:W-:-:S02]  /*136e0*/  FMNMX.FTZ R27, R32, R27, !PT ;  /* 0x0000001b201b7209 */ /* 0x000fc40007810000 */
[C---:B------:R-:W-:Y:S01]  /*136f0*/  ISETP.GT.AND P2, PT, R25.reuse, 0x41, PT ;  /* 0x000000411900780c */ /* 0x040fe20003f44270 */
[----:B------:R-:W-:Y:S01]  /*13700*/  MUFU.TANH R29, R44 ;  /* 0x0000002c001d7308 */ /* 0x000fe20000002400 */
[----:B------:R-:W-:Y:S02]  /*13710*/  FSEL R34, R34, -INF , P3 ;  /* 0xff80000022227808 */ /* 0x000fe40001800000 */
[----:B------:R-:W-:Y:S02]  /*13720*/  FMNMX.FTZ R27, R54, R27, !PT ;  /* 0x0000001b361b7209 */ /* 0x000fe40007810000 */
[----:B------:R-:W-:Y:S02]  /*13730*/  ISETP.GT.AND P3, PT, R25, 0x48, PT ;  /* 0x000000481900780c */ /* 0x000fe40003f64270 */
[----:B----4-:R-:W-:Y:S01]  /*13740*/  FSEL R46, R59, -INF , P2 ;  /* 0xff8000003b2e7808 */ /* 0x010fe20001000000 */
[----:B------:R-:W-:Y:S01]  /*13750*/  MUFU.TANH R3, R3 ;  /* 0x0000000300037308 */ /* 0x000fe20000002400 */
[----:B------:R-:W-:-:S02]  /*13760*/  FMNMX.FTZ R27, R34, R27, !PT ;  /* 0x0000001b221b7209 */ /* 0x000fc40007810000 */
[C---:B------:R-:W-:Y:S02]  /*13770*/  ISETP.GT.AND P2, PT, R25.reuse, 0x49, PT ;  /* 0x000000491900780c */ /* 0x040fe40003f44270 */
[----:B-1----:R-:W-:Y:S02]  /*13780*/  FSEL R36, R6, -INF , P3 ;  /* 0xff80000006247808 */ /* 0x002fe40001800000 */
[----:B------:R-:W-:Y:S01]  /*13790*/  FMNMX.FTZ R27, R46, R27, !PT ;  /* 0x0000001b2e1b7209 */ /* 0x000fe20007810000 */
[----:B------:R-:W1:Y:S01]  /*137a0*/  MUFU.TANH R6, R71 ;  /* 0x0000004700067308 */ /* 0x000e620000002400 */
[----:B------:R-:W-:Y:S02]  /*137b0*/  ISETP.GT.AND P3, PT, R25, 0x50, PT ;  /* 0x000000501900780c */ /* 0x000fe40003f64270 */
[----:B------:R-:W-:Y:S02]  /*137c0*/  FSEL R42, R42, -INF , P2 ;  /* 0xff8000002a2a7808 */ /* 0x000fe40001000000 */
[----:B------:R-:W-:-:S02]  /*137d0*/  FMNMX.FTZ R27, R36, R27, !PT ;  /* 0x0000001b241b7209 */ /* 0x000fc40007810000 */
[C---:B------:R-:W-:Y:S01]  /*137e0*/  ISETP.GT.AND P2, PT, R25.reuse, 0x51, PT ;  /* 0x000000511900780c */ /* 0x040fe20003f44270 */
[----:B------:R-:W3:Y:S01]  /*137f0*/  MUFU.TANH R5, R5 ;  /* 0x0000000500057308 */ /* 0x000ee20000002400 */
[----:B0-----:R-:W-:Y:S02]  /*13800*/  FSEL R24, R24, -INF , P3 ;  /* 0xff80000018187808 */ /* 0x001fe40001800000 */
[----:B------:R-:W-:Y:S02]  /*13810*/  FMNMX.FTZ R27, R42, R27, !PT ;  /* 0x0000001b2a1b7209 */ /* 0x000fe40007810000 */
[----:B------:R-:W-:Y:S02]  /*13820*/  ISETP.GT.AND P3, PT, R25, 0x58, PT ;  /* 0x000000581900780c */ /* 0x000fe40003f64270 */
[----:B------:R-:W-:Y:S01]  /*13830*/  FSEL R28, R28, -INF , P2 ;  /* 0xff8000001c1c7808 */ /* 0x000fe20001000000 */
[----:B------:R-:W0:Y:S01]  /*13840*/  MUFU.TANH R7, R7 ;  /* 0x0000000700077308 */ /* 0x000e220000002400 */
[----:B------:R-:W-:-:S02]  /*13850*/  FMNMX.FTZ R27, R24, R27, !PT ;  /* 0x0000001b181b7209 */ /* 0x000fc40007810000 */
[----:B------:R-:W-:Y:S02]  /*13860*/  ISETP.GT.AND P2, PT, R25, 0x59, PT ;  /* 0x000000591900780c */ /* 0x000fe40003f44270 */
[----:B--2---:R-:W-:Y:S02]  /*13870*/  FSEL R26, R26, -INF , P3 ;  /* 0xff8000001a1a7808 */ /* 0x004fe40001800000 */
[----:B------:R-:W-:Y:S01]  /*13880*/  FMNMX.FTZ R27, R28, R27, !PT ;  /* 0x0000001b1c1b7209 */ /* 0x000fe20007810000 */
[----:B------:R-:W-:Y:S01]  /*13890*/  MUFU.TANH R10, R10 ;  /* 0x0000000a000a7308 */ /* 0x000fe20000002400 */
[----:B-1----:R-:W-:Y:S02]  /*138a0*/  FSEL R6, R6, -INF , P2 ;  /* 0xff80000006067808 */ /* 0x002fe40001000000 */
[----:B------:R-:W-:-:S04]  /*138b0*/  FMNMX.FTZ R27, R26, R27, !PT ;  /* 0x0000001b1a1b7209 */ /* 0x000fc80007810000 */
[----:B------:R-:W-:Y:S01]  /*138c0*/  FMNMX.FTZ R27, R6, R27, !PT ;  /* 0x0000001b061b7209 */ /* 0x000fe20007810000 */
[----:B------:R-:W1:Y:S04]  /*138d0*/  MUFU.TANH R11, R11 ;  /* 0x0000000b000b7308 */ /* 0x000e680000002400 */
[----:B------:R-:W2:Y:S04]  /*138e0*/  SHFL.BFLY PT, R44, R27, 0x2, 0x1f ;  /* 0x0c401f001b2c7f89 */ /* 0x000ea800000e0000 */
[----:B------:R-:W-:Y:S08]  /*138f0*/  MUFU.TANH R12, R12 ;  /* 0x0000000c000c7308 */ /* 0x000ff00000002400 */
[----:B------:R-:W4:Y:S08]  /*13900*/  MUFU.TANH R13, R13 ;  /* 0x0000000d000d7308 */ /* 0x000f300000002400 */
[----:B------:R-:W4:Y:S01]  /*13910*/  MUFU.TANH R14, R14 ;  /* 0x0000000e000e7308 */ /* 0x000f220000002400 */
[----:B--2---:R-:W-:-:S02]  /*13920*/  FMNMX.FTZ R44, R27, R44, !PT ;  /* 0x0000002c1b2c7209 */ /* 0x004fc40007810000 */
[----:B------:R-:W-:-:S05]  /*13930*/  VIADDMNMX R27, R8, R88, R9, PT ;  /* 0x00000058081b7246 */ /* 0x000fca0003800109 */
[----:B------:R-:W2:Y:S01]  /*13940*/  MUFU.TANH R20, R20 ;  /* 0x0000001400147308 */ /* 0x000ea20000002400 */
[----:B------:R-:W2:Y:S01]  /*13950*/  SHFL.BFLY PT, R25, R44, 0x1, 0x1f ;  /* 0x0c201f002c197f89 */ /* 0x000ea200000e0000 */
[C---:B------:R-:W-:Y:S02]  /*13960*/  ISETP.GT.AND P2, PT, R27.reuse, RZ, PT ;  /* 0x000000ff1b00720c */ /* 0x040fe40003f44270 */
[C---:B------:R-:W-:Y:S02]  /*13970*/  ISETP.GT.AND P3, PT, R27.reuse, 0x1, PT ;  /* 0x000000011b00780c */ /* 0x040fe40003f64270 */
[----:B------:R-:W-:Y:S02]  /*13980*/  ISETP.GT.AND P4, PT, R27, 0x8, PT ;  /* 0x000000081b00780c */ /* 0x000fe40003f84270 */
[----:B---3--:R-:W-:Y:S01]  /*13990*/  FSEL R100, R5, -INF , P3 ;  /* 0xff80000005647808 */ /* 0x008fe20001800000 */
[----:B------:R-:W3:Y:S01]  /*139a0*/  MUFU.TANH R15, R15 ;  /* 0x0000000f000f7308 */ /* 0x000ee20000002400 */
[----:B0-----:R-:W-:-:S02]  /*139b0*/  FSEL R90, R7, -INF , P4 ;  /* 0xff800000075a7808 */ /* 0x001fc40002000000 */
[----:B------:R-:W-:Y:S02]  /*139c0*/  ISETP.GT.AND P3, PT, R27, 0x10, PT ;  /* 0x000000101b00780c */ /* 0x000fe40003f64270 */
[----:B------:R-:W-:Y:S02]  /*139d0*/  MOV R9, UR4 ;  /* 0x0000000400097c02 */ /* 0x000fe40008000f00 */
[----:B-1----:R-:W-:Y:S01]  /*139e0*/  FSEL R88, R11, -INF , P3 ;  /* 0xff8000000b587808 */ /* 0x002fe20001800000 */
[----:B------:R-:W0:Y:S01]  /*139f0*/  MUFU.TANH R45, R45 ;  /* 0x0000002d002d7308 */ /* 0x000e220000002400 */
[----:B------:R-:W-:-:S04]  /*13a00*/  ISETP.GT.AND P4, PT, R27, 0x18, PT ;  /* 0x000000181b00780c */ /* 0x000fc80003f84270 */
[----:B----4-:R-:W-:Y:S02]  /*13a10*/  FSEL R96, R13, -INF , P4 ;  /* 0xff8000000d607808 */ /* 0x010fe40002000000 */
[----:B--2---:R-:W-:Y:S01]  /*13a20*/  FMNMX.FTZ R8, R44, R25, !PT ;  /* 0x000000192c087209 */ /* 0x004fe20007810000 */
[----:B------:R-:W1:Y:S01]  /*13a30*/  MUFU.TANH R48, R48 ;  /* 0x0000003000307308 */ /* 0x000e620000002400 */
[----:B------:R-:W-:Y:S02]  /*13a40*/  FSEL R25, R3, -INF , P2 ;  /* 0xff80000003197808 */ /* 0x000fe40001000000 */
[----:B------:R-:W-:Y:S01]  /*13a50*/  ISETP.GT.AND P2, PT, R27, 0x9, PT ;  /* 0x000000091b00780c */ /* 0x000fe20003f44270 */
[----:B------:R-:W-:Y:S01]  /*13a60*/  FMUL.FTZ R7, R8, R9 ;  /* 0x0000000908077220 */ /* 0x000fe20000410000 */
[----:B------:R-:W-:Y:S02]  /*13a70*/  FMNMX.FTZ R3, R25, R100, !PT ;  /* 0x0000006419037209 */ /* 0x000fe40007810000 */
[----:B------:R-:W-:Y:S01]  /*13a80*/  FSEL R92, R10, -INF , P2 ;  /* 0xff8000000a5c7808 */ /* 0x000fe20001000000 */
[----:B------:R-:W2:Y:S01]  /*13a90*/  MUFU.TANH R49, R49 ;  /* 0x0000003100317308 */ /* 0x000ea20000002400 */
[----:B------:R-:W-:-:S02]  /*13aa0*/  FMNMX.FTZ R3, R90, R3, !PT ;  /* 0x000000035a037209 */ /* 0x000fc40007810000 */
[C---:B------:R-:W-:Y:S02]  /*13ab0*/  ISETP.GT.AND P2, PT, R27.reuse, 0x11, PT ;  /* 0x000000111b00780c */ /* 0x040fe40003f44270 */
[----:B------:R-:W-:Y:S02]  /*13ac0*/  FMNMX.FTZ R3, R92, R3, !PT ;  /* 0x000000035c037209 */ /* 0x000fe40007810000 */
[----:B------:R-:W-:Y:S01]  /*13ad0*/  FSEL R94, R12, -INF , P2 ;  /* 0xff8000000c5e7808 */ /* 0x000fe20001000000 */
[----:B------:R-:W4:Y:S01]  /*13ae0*/  MUFU.TANH R52, R52 ;  /* 0x0000003400347308 */ /* 0x000f220000002400 */
[----:B------:R-:W-:Y:S02]  /*13af0*/  FMNMX.FTZ R5, R88, R3, !PT ;  /* 0x0000000358057209 */ /* 0x000fe40007810000 */
[----:B------:R-:W-:Y:S02]  /*13b00*/  FSETP.NEU.FTZ.AND P3, PT, R8, -INF , PT ;  /* 0xff8000000800780b */ /* 0x000fe40003f7d000 */
[----:B------:R-:W-:-:S02]  /*13b10*/  ISETP.GT.AND P2, PT, R27, 0x19, PT ;  /* 0x000000191b00780c */ /* 0x000fc40003f44270 */
[----:B------:R-:W-:Y:S01]  /*13b20*/  FMNMX.FTZ R5, R94, R5, !PT ;  /* 0x000000055e057209 */ /* 0x000fe20007810000 */
[----:B------:R-:W4:Y:S01]  /*13b30*/  MUFU.TANH R53, R53 ;  /* 0x0000003500357308 */ /* 0x000f220000002400 */
[----:B------:R-:W-:Y:S02]  /*13b40*/  FSEL R3, R7, RZ, P3 ;  /* 0x000000ff07037208 */ /* 0x000fe40001800000 */
[C---:B------:R-:W-:Y:S02]  /*13b50*/  ISETP.GT.AND P3, PT, R27.reuse, 0x20, PT ;  /* 0x000000201b00780c */ /* 0x040fe40003f64270 */
[----:B------:R-:W-:Y:S01]  /*13b60*/  FSEL R98, R14, -INF , P2 ;  /* 0xff8000000e627808 */ /* 0x000fe20001000000 */
[--C-:B------:R-:W-:Y:S01]  /*13b70*/  FFMA.FTZ R12, R86, R9, -R3.reuse ;  /* 0x00000009560c7223 */ /* 0x100fe20000010803 */
[----:B------:R-:W-:Y:S01]  /*13b80*/  FMNMX.FTZ R5, R96, R5, !PT ;  /* 0x0000000560057209 */ /* 0x000fe20007810000 */
[----:B------:R2:W4:Y:S01]  /*13b90*/  MUFU.TANH R31, R56 ;  /* 0x00000038001f7308 */ /* 0x0005220000002400 */
[C---:B------:R-:W-:Y:S01]  /*13ba0*/  ISETP.GT.AND P2, PT, R27.reuse, 0x21, PT ;  /* 0x000000211b00780c */ /* 0x040fe20003f44270 */
[-CC-:B------:R-:W-:Y:S01]  /*13bb0*/  FFMA.FTZ R159, R84, R9.reuse, -R3.reuse ;  /* 0x00000009549f7223 */ /* 0x180fe20000010803 */
[----:B------:R-:W-:Y:S01]  /*13bc0*/  FSEL R102, R20, -INF , P3 ;  /* 0xff80000014667808 */ /* 0x000fe20001800000 */
[--C-:B------:R-:W-:Y:S01]  /*13bd0*/  FFMA.FTZ R66, R74, R9, -R3.reuse ;  /* 0x000000094a427223 */ /* 0x100fe20000010803 */
[----:B------:R-:W-:Y:S01]  /*13be0*/  FMNMX.FTZ R5, R98, R5, !PT ;  /* 0x0000000562057209 */ /* 0x000fe20007810000 */
[-CC-:B------:R-:W-:Y:S01]  /*13bf0*/  FFMA.FTZ R155, R76, R9.reuse, -R3.reuse ;  /* 0x000000094c9b7223 */ /* 0x180fe20000010803 */
[----:B------:R-:W-:Y:S01]  /*13c00*/  ISETP.GT.AND P3, PT, R27, 0x28, PT ;  /* 0x000000281b00780c */ /* 0x000fe20003f64270 */
[----:B------:R-:W4:Y:S01]  /*13c10*/  MUFU.TANH R57, R57 ;  /* 0x0000003900397308 */ /* 0x000f220000002400 */
[----:B---3--:R-:W-:Y:S01]  /*13c20*/  FSEL R106, R15, -INF , P2 ;  /* 0xff8000000f6a7808 */ /* 0x008fe20001000000 */
[--C-:B------:R-:W-:Y:S01]  /*13c30*/  FFMA.FTZ R20, R78, R9, -R3.reuse ;  /* 0x000000094e147223 */ /* 0x100fe20000010803 */
[----:B------:R-:W-:Y:S01]  /*13c40*/  FMNMX.FTZ R5, R102, R5, !PT ;  /* 0x0000000566057209 */ /* 0x000fe20007810000 */
[-CC-:B------:R-:W-:Y:S01]  /*13c50*/  FFMA.FTZ R157, R21, R9.reuse, -R3.reuse ;  /* 0x00000009159d7223 */ /* 0x180fe20000010803 */
[----:B------:R-:W-:Y:S01]  /*13c60*/  ISETP.GT.AND P2, PT, R27, 0x29, PT ;  /* 0x000000291b00780c */ /* 0x000fe20003f44270 */
[--C-:B------:R-:W-:Y:S01]  /*13c70*/  FFMA.FTZ R14, R82, R9, -R3.reuse ;  /* 0x00000009520e7223 */ /* 0x100fe20000010803 */
[----:B------:R-:W-:Y:S01]  /*13c80*/  FSEL R86, R29, -INF , P3 ;  /* 0xff8000001d567808 */ /* 0x000fe20001800000 */
[----:B------:R-:W3:Y:S01]  /*13c90*/  MUFU.TANH R60, R60 ;  /* 0x0000003c003c7308 */ /* 0x000ee20000002400 */
[----:B------:R-:W-:Y:S01]  /*13ca0*/  FMNMX.FTZ R5, R106, R5, !PT ;  /* 0x000000056a057209 */ /* 0x000fe20007810000 */
[-CC-:B------:R-:W-:Y:S01]  /*13cb0*/  FFMA.FTZ R153, R80, R9.reuse, -R3.reuse ;  /* 0x0000000950997223 */ /* 0x180fe20000010803 */
[----:B------:R-:W-:Y:S01]  /*13cc0*/  ISETP.GT.AND P3, PT, R27, 0x30, PT ;  /* 0x000000301b00780c */ /* 0x000fe20003f64270 */
[-CC-:B------:R-:W-:Y:S01]  /*13cd0*/  FFMA.FTZ R137, R24, R9.reuse, -R3.reuse ;  /* 0x0000000918897223 */ /* 0x180fe20000010803 */
[----:B0-----:R-:W-:Y:S01]  /*13ce0*/  FSEL R104, R45, -INF , P2 ;  /* 0xff8000002d687808 */ /* 0x001fe20001000000 */
[--C-:B------:R-:W-:Y:S01]  /*13cf0*/  FFMA.FTZ R24, R28, R9, -R3.reuse ;  /* 0x000000091c187223 */ /* 0x100fe20000010803 */
[----:B------:R-:W-:Y:S01]  /*13d00*/  FMNMX.FTZ R5, R86, R5, !PT ;  /* 0x0000000556057209 */ /* 0x000fe20007810000 */
[----:B------:R-:W0:Y:S01]  /*13d10*/  MUFU.TANH R61, R61 ;  /* 0x0000003d003d7308 */ /* 0x000e220000002400 */
[C---:B------:R-:W-:Y:S01]  /*13d20*/  ISETP.GT.AND P2, PT, R27.reuse, 0x31, PT ;  /* 0x000000311b00780c */ /* 0x040fe20003f44270 */
[----:B------:R-:W-:Y:S01]  /*13d30*/  VIADD R29, R0, 0x2a840 ;  /* 0x0002a840001d7836 */ /* 0x000fe20000000000 */
[----:B-1----:R-:W-:Y:S01]  /*13d40*/  FSEL R84, R48, -INF , P3 ;  /* 0xff80000030547808 */ /* 0x002fe20001800000 */
[--C-:B------:R-:W-:Y:S01]  /*13d50*/  FFMA.FTZ R139, R26, R9, -R3.reuse ;  /* 0x000000091a8b7223 */ /* 0x100fe20000010803 */
[----:B------:R-:W-:Y:S01]  /*13d60*/  FMNMX.FTZ R5, R104, R5, !PT ;  /* 0x0000000568057209 */ /* 0x000fe20007810000 */
[----:B------:R-:W-:Y:S01]  /*13d70*/  IMAD.MOV.U32 R26, RZ, RZ, R186 ;  /* 0x000000ffff1a7224 */ /* 0x000fe200078e00ba */
[----:B------:R-:W-:Y:S01]  /*13d80*/  ISETP.GT.AND P3, PT, R27, 0x38, PT ;  /* 0x000000381b00780c */ /* 0x000fe20003f64270 */
[----:B------:R0:W1:Y:S01]  /*13d90*/  MUFU.TANH R33, R64 ;  /* 0x0000004000217308 */ /* 0x0000620000002400 */
[----:B--2---:R-:W-:Y:S01]  /*13da0*/  FSEL R56, R49, -INF , P2 ;  /* 0xff80000031387808 */ /* 0x004fe20001000000 */
[--C-:B------:R-:W-:Y:S01]  /*13db0*/  FFMA.FTZ R149, R50, R9, -R3.reuse ;  /* 0x0000000932957223 */ /* 0x100fe20000010803 */
[----:B------:R-:W-:Y:S01]  /*13dc0*/  FMNMX.FTZ R5, R84, R5, !PT ;  /* 0x0000000554057209 */ /* 0x000fe20007810000 */
[-CC-:B------:R-:W-:Y:S01]  /*13dd0*/  FFMA.FTZ R40, R40, R9.reuse, -R3.reuse ;  /* 0x0000000928287223 */ /* 0x180fe20000010803 */
[C---:B------:R-:W-:Y:S01]  /*13de0*/  ISETP.GT.AND P2, PT, R27.reuse, 0x39, PT ;  /* 0x000000391b00780c */ /* 0x040fe20003f44270 */
[--C-:B------:R-:W-:Y:S01]  /*13df0*/  FFMA.FTZ R151, R38, R9, -R3.reuse ;  /* 0x0000000926977223 */ /* 0x100fe20000010803 */
[----:B----4-:R-:W-:Y:S01]  /*13e00*/  FSEL R52, R52, -INF , P3 ;  /* 0xff80000034347808 */ /* 0x010fe20001800000 */
[----:B------:R-:W2:Y:S01]  /*13e10*/  MUFU.TANH R65, R65 ;  /* 0x0000004100417308 */ /* 0x000ea20000002400 */
[----:B------:R-:W-:Y:S01]  /*13e20*/  FMNMX.FTZ R5, R56, R5, !PT ;  /* 0x0000000538057209 */ /* 0x000fe20007810000 */
[-CC-:B------:R-:W-:Y:S01]  /*13e30*/  FFMA.FTZ R145, R30, R9.reuse, -R3.reuse ;  /* 0x000000091e917223 */ /* 0x180fe20000010803 */
[----:B------:R-:W-:Y:S01]  /*13e40*/  ISETP.GT.AND P3, PT, R27, 0x40, PT ;  /* 0x000000401b00780c */ /* 0x000fe20003f64270 */
[-CC-:B------:R-:W-:Y:S01]  /*13e50*/  FFMA.FTZ R147, R32, R9.reuse, -R3.reuse ;  /* 0x0000000920937223 */ /* 0x180fe20000010803 */
[----:B------:R-:W-:Y:S01]  /*13e60*/  FSEL R44, R53, -INF , P2 ;  /* 0xff800000352c7808 */ /* 0x000fe20001000000 */
[--C-:B------:R-:W-:Y:S01]  /*13e70*/  FFMA.FTZ R38, R62, R9, -R3.reuse ;  /* 0x000000093e267223 */ /* 0x100fe20000010803 */
[----:B------:R-:W-:Y:S01]  /*13e80*/  FMNMX.FTZ R5, R52, R5, !PT ;  /* 0x0000000534057209 */ /* 0x000fe20007810000 */
[----:B------:R1:W4:Y:S01]  /*13e90*/  MUFU.TANH R35, R68 ;  /* 0x0000004400237308 */ /* 0x0003220000002400 */
[----:B------:R-:W-:Y:S01]  /*13ea0*/  ISETP.GT.AND P2, PT, R27, 0x41, PT ;  /* 0x000000411b00780c */ /* 0x000fe20003f44270 */
[-CC-:B------:R-:W-:Y:S01]  /*13eb0*/  FFMA.FTZ R50, R58, R9.reuse, -R3.reuse ;  /* 0x000000093a327223 */ /* 0x180fe20000010803 */
[----:B------:R-:W-:Y:S01]  /*13ec0*/  FSEL R48, R31, -INF , P3 ;  /* 0xff8000001f307808 */ /* 0x000fe20001800000 */
[--C-:B------:R-:W-:Y:S01]  /*13ed0*/  FFMA.FTZ R54, R54, R9, -R3.reuse ;  /* 0x0000000936367223 */ /* 0x100fe20000010803 */
[----:B------:R-:W-:Y:S01]  /*13ee0*/  FMNMX.FTZ R5, R44, R5, !PT ;  /* 0x000000052c057209 */ /* 0x000fe20007810000 */
[-CC-:B------:R-:W-:Y:S01]  /*13ef0*/  FFMA.FTZ R141, R34, R9.reuse, -R3.reuse ;  /* 0x00000009228d7223 */ /* 0x180fe20000010803 */
[----:B------:R-:W-:Y:S01]  /*13f00*/  ISETP.GT.AND P3, PT, R27, 0x48, PT ;  /* 0x000000481b00780c */ /* 0x000fe20003f64270 */
[----:B------:R-:W4:Y:S01]  /*13f10*/  MUFU.TANH R69, R69 ;  /* 0x0000004500457308 */ /* 0x000f220000002400 */
[----:B------:R-:W-:Y:S01]  /*13f20*/  FSEL R10, R57, -INF , P2 ;  /* 0xff800000390a7808 */ /* 0x000fe20001000000 */
[--C-:B------:R-:W-:Y:S01]  /*13f30*/  FFMA.FTZ R30, R46, R9, -R3.reuse ;  /* 0x000000092e1e7223 */ /* 0x100fe20000010803 */
[----:B------:R-:W-:Y:S01]  /*13f40*/  FMNMX.FTZ R5, R48, R5, !PT ;  /* 0x0000000530057209 */ /* 0x000fe20007810000 */
[-CC-:B------:R-:W-:Y:S01]  /*13f50*/  FFMA.FTZ R143, R36, R9.reuse, -R3.reuse ;  /* 0x00000009248f7223 */ /* 0x180fe20000010803 */
[C---:B------:R-:W-:Y:S01]  /*13f60*/  ISETP.GT.AND P2, PT, R27.reuse, 0x49, PT ;  /* 0x000000491b00780c */ /* 0x040fe20003f44270 */
[--C-:B------:R-:W-:Y:S01]  /*13f70*/  FFMA.FTZ R32, R42, R9, -R3.reuse ;  /* 0x000000092a207223 */ /* 0x100fe20000010803 */
[----:B---3--:R-:W-:Y:S01]  /*13f80*/  FSEL R60, R60, -INF , P3 ;  /* 0xff8000003c3c7808 */ /* 0x008fe20001800000 */
[----:B------:R-:W-:Y:S01]  /*13f90*/  MUFU.EX2 R157, R157 ;  /* 0x0000009d009d7308 */ /* 0x000fe20000000800 */
[----:B------:R-:W-:Y:S01]  /*13fa0*/  FMNMX.FTZ R5, R10, R5, !PT ;  /* 0x000000050a057209 */ /* 0x000fe20007810000 */
[----:B------:R-:W-:Y:S01]  /*13fb0*/  FFMA.FTZ R3, R6, R9, -R3 ;  /* 0x0000000906037223 */ /* 0x000fe20000010803 */
[----:B------:R-:W-:-:S02]  /*13fc0*/  ISETP.GT.AND P3, PT, R27, 0x50, PT ;  /* 0x000000501b00780c */ /* 0x000fc40003f64270 */
[----:B------:R-:W-:Y:S02]  /*13fd0*/  CS2R R82, SRZ ;  /* 0x0000000000527805 */ /* 0x000fe4000001ff00 */
[----:B0-----:R-:W-:Y:S02]  /*13fe0*/  FSEL R64, R61, -INF , P2 ;  /* 0xff8000003d407808 */ /* 0x001fe40001000000 */
[----:B------:R-:W-:Y:S02]  /*13ff0*/  CS2R R80, SRZ ;  /* 0x0000000000507805 */ /* 0x000fe4000001ff00 */
[----:B------:R-:W-:Y:S01]  /*14000*/  FMNMX.FTZ R5, R60, R5, !PT ;  /* 0x000000053c057209 */ /* 0x000fe20007810000 */
[----:B------:R-:W0:Y:S01]  /*14010*/  MUFU.EX2 R12, R12 ;  /* 0x0000000c000c7308 */ /* 0x000e220000000800 */
[----:B------:R-:W-:Y:S02]  /*14020*/  ISETP.GT.AND P2, PT, R27, 0x51, PT ;  /* 0x000000511b00780c */ /* 0x000fe40003f44270 */
[----:B------:R-:W-:-:S02]  /*14030*/  CS2R R62, SRZ ;  /* 0x00000000003e7805 */ /* 0x000fc4000001ff00 */
[----:B-1----:R-:W-:Y:S02]  /*14040*/  FSEL R68, R33, -INF , P3 ;  /* 0xff80000021447808 */ /* 0x002fe40001800000 */
[----:B------:R-:W-:Y:S02]  /*14050*/  CS2R R58, SRZ ;  /* 0x00000000003a7805 */ /* 0x000fe4000001ff00 */
[----:B------:R-:W-:Y:S01]  /*14060*/  FMNMX.FTZ R5, R64, R5, !PT ;  /* 0x0000000540057209 */ /* 0x000fe20007810000 */
[----:B------:R-:W1:Y:S01]  /*14070*/  @P1 LDC R33, c[0x0][0x44c] ;  /* 0x00011300ff211b82 */ /* 0x000e620000000800 */
[----:B------:R-:W-:Y:S01]  /*14080*/  ISETP.GT.AND P3, PT, R27, 0x58, PT ;  /* 0x000000581b00780c */ /* 0x000fe20003f64270 */
[----:B------:R-:W3:Y:S01]  /*14090*/  MUFU.EX2 R159, R159 ;  /* 0x0000009f009f7308 */ /* 0x000ee20000000800 */
[----:B--2---:R-:W-:Y:S02]  /*140a0*/  FSEL R70, R65, -INF , P2 ;  /* 0xff80000041467808 */ /* 0x004fe40001000000 */
[----:B------:R-:W-:-:S02]  /*140b0*/  CS2R R46, SRZ ;  /* 0x00000000002e7805 */ /* 0x000fc4000001ff00 */
[----:B------:R-:W-:Y:S02]  /*140c0*/  FMNMX.FTZ R5, R68, R5, !PT ;  /* 0x0000000544057209 */ /* 0x000fe40007810000 */
[----:B------:R-:W-:Y:S02]  /*140d0*/  CS2R R42, SRZ ;  /* 0x00000000002a7805 */ /* 0x000fe4000001ff00 */
[----:B------:R-:W-:Y:S02]  /*140e0*/  ISETP.GT.AND P2, PT, R27, 0x59, PT ;  /* 0x000000591b00780c */ /* 0x000fe40003f44270 */
[----:B----4-:R-:W-:Y:S01]  /*140f0*/  FSEL R74, R35, -INF , P3 ;  /* 0xff800000234a7808 */ /* 0x010fe20001800000 */
[----:B------:R-:W2:Y:S01]  /*14100*/  MUFU.EX2 R14, R14 ;  /* 0x0000000e000e7308 */ /* 0x000ea20000000800 */
[----:B------:R-:W-:Y:S01]  /*14110*/  FMNMX.FTZ R5, R70, R5, !PT ;  /* 0x0000000546057209 */ /* 0x000fe20007810000 */
[----:B------:R-:W4:Y:S01]  /*14120*/  @P1 LDC R35, c[0x0][0x450] ;  /* 0x00011400ff231b82 */ /* 0x000f220000000800 */
[----:B------:R-:W-:Y:S01]  /*14130*/  FSEL R76, R69, -INF , P2 ;  /* 0xff800000454c7808 */ /* 0x000fe20001000000 */
[----:B0-----:R-:W-:Y:S01]  /*14140*/  FADD.FTZ R0, R157, R12 ;  /* 0x0000000c9d007221 */ /* 0x001fe20000010000 */
[----:B------:R-:W-:-:S02]  /*14150*/  FMNMX.FTZ R5, R74, R5, !PT ;  /* 0x000000054a057209 */ /* 0x000fc40007810000 */
[----:B------:R-:W-:Y:S01]  /*14160*/  PRMT R29, R178, 0x654, R29 ;  /* 0x00000654b21d7816 */ /* 0x000fe2000000001d */
[----:B------:R-:W0:Y:S01]  /*14170*/  MUFU.EX2 R153, R153 ;  /* 0x0000009900997308 */ /* 0x000e220000000800 */
[----:B------:R-:W-:Y:S02]  /*14180*/  FMNMX.FTZ R5, R76, R5, !PT ;  /* 0x000000054c057209 */ /* 0x000fe40007810000 */
[----:B------:R0:W-:Y:S01]  /*14190*/  SYNCS.ARRIVE.TRANS64.RED.A1T0 RZ, [R29+URZ], RZ ;  /* 0x000000ff1dff79a7 */ /* 0x0001e2000810043f */
[----:B------:R-:W-:Y:S02]  /*141a0*/  F2FP.F16.F32.PACK_AB R157, R12, R157 ;  /* 0x0000009d0c9d723e */ /* 0x000fe400000000ff */
[----:B------:R-:W0:Y:S01]  /*141b0*/  SHFL.BFLY PT, R78, R5, 0x2, 0x1f ;  /* 0x0c401f00054e7f89 */ /* 0x000e2200000e0000 */
[----:B-1----:R-:W-:Y:S01]  /*141c0*/  @P1 IMAD.HI.U32 R28, R186, R33, RZ ;  /* 0x00000021ba1c1227 */ /* 0x002fe200078e00ff */
[----:B------:R-:W1:Y:S08]  /*141d0*/  MUFU.EX2 R20, R20 ;  /* 0x0000001400147308 */ /* 0x000e700000000800 */
[----:B------:R-:W1:Y:S01]  /*141e0*/  MUFU.EX2 R155, R155 ;  /* 0x0000009b009b7308 */ /* 0x000e620000000800 */
[----:B----4-:R-:W-:Y:S01]  /*141f0*/  @P1 SHF.R.U32.HI R26, RZ, R35, R28 ;  /* 0x00000023ff1a1219 */ /* 0x010fe2000001161c */
[----:B---3--:R-:W-:Y:S01]  /*14200*/  FADD.FTZ R35, R159, R0 ;  /* 0x000000009f237221 */ /* 0x008fe20000010000 */
[----:B--2---:R-:W-:-:S02]  /*14210*/  F2FP.F16.F32.PACK_AB R159, R14, R159 ;  /* 0x0000009f0e9f723e */ /* 0x004fc400000000ff */
[----:B------:R-:W-:Y:S01]  /*14220*/  IADD3 R28, R26, R188, -R187 ;  /* 0x000000bc1a1c7210 */ /* 0x000fe20007ffe8bb */
[----:B------:R-:W-:Y:S02]  /*14230*/  FADD.FTZ R26, R14, R35 ;  /* 0x000000230e1a7221 */ /* 0x000fe40000010000 */
[----:B------:R-:W2:Y:S02]  /*14240*/  MUFU.EX2 R66, R66 ;  /* 0x0000004200427308 */ /* 0x000ea40000000800 */
[----:B0-----:R-:W-:Y:S01]  /*14250*/  FADD.FTZ R35, R153, R26 ;  /* 0x0000001a99237221 */ /* 0x001fe20000010000 */
[----:B------:R-:W-:Y:S01]  /*14260*/  IMAD.HI R28, R28, 0x2aaaaaab, RZ ;  /* 0x2aaaaaab1c1c7827 */ /* 0x000fe200078e02ff */
[C---:B-1----:R-:W-:Y:S02]  /*14270*/  F2FP.F16.F32.PACK_AB R153, R20.reuse, R153 ;  /* 0x000000991499723e */ /* 0x042fe400000000ff */
[----:B------:R-:W-:Y:S02]  /*14280*/  FMNMX.FTZ R78, R5, R78, !PT ;  /* 0x0000004e054e7209 */ /* 0x000fe40007810000 */
[----:B------:R-:W0:Y:S01]  /*14290*/  MUFU.EX2 R149, R149 ;  /* 0x0000009500957308 */ /* 0x000e220000000800 */
[----:B------:R-:W-:Y:S01]  /*142a0*/  FADD.FTZ R6, R20, R35 ;  /* 0x0000002314067221 */ /* 0x000fe20000010000 */
[----:B------:R-:W-:Y:S01]  /*142b0*/  SHF.R.U32.HI R39, RZ, 0x1f, R28 ;  /* 0x0000001fff277819 */ /* 0x000fe2000001161c */
[----:B------:R-:W1:Y:S02]  /*142c0*/  SHFL.BFLY PT, R15, R78, 0x1, 0x1f ;  /* 0x0c201f004e0f7f89 */ /* 0x000e6400000e0000 */
[----:B------:R-:W-:-:S03]  /*142d0*/  FADD.FTZ R37, R155, R6 ;  /* 0x000000069b257221 */ /* 0x000fc60000010000 */
[----:B------:R-:W3:Y:S01]  /*142e0*/  MUFU.EX2 R40, R40 ;  /* 0x0000002800287308 */ /* 0x000ee20000000800 */
[C---:B--2---:R-:W-:Y:S01]  /*142f0*/  FADD.FTZ R6, R66.reuse, R37 ;  /* 0x0000002542067221 */ /* 0x044fe20000010000 */
[----:B------:R-:W-:Y:S02]  /*14300*/  F2FP.F16.F32.PACK_AB R155, R66, R155 ;  /* 0x0000009b429b723e */ /* 0x000fe400000000ff */
[----:B------:R-:W-:-:S04]  /*14310*/  CS2R R66, SRZ ;  /* 0x0000000000427805 */ /* 0x000fc8000001ff00 */
[----:B------:R-:W2:Y:S01]  /*14320*/  MUFU.EX2 R151, R151 ;  /* 0x0000009700977308 */ /* 0x000ea20000000800 */
[----:B0-----:R-:W-:-:S07]  /*14330*/  FADD.FTZ R37, R149, R6 ;  /* 0x0000000695257221 */ /* 0x001fce0000010000 */
[----:B------:R-:W0:Y:S01]  /*14340*/  MUFU.EX2 R38, R38 ;  /* 0x0000002600267308 */ /* 0x000e220000000800 */
[C---:B---3--:R-:W-:Y:S01]  /*14350*/  FADD.FTZ R6, R40.reuse, R37 ;  /* 0x0000002528067221 */ /* 0x048fe20000010000 */
[----:B------:R-:W-:Y:S02]  /*14360*/  F2FP.F16.F32.PACK_AB R149, R40, R149 ;  /* 0x000000952895723e */ /* 0x000fe400000000ff */
[----:B------:R-:W-:Y:S02]  /*14370*/  CS2R R40, SRZ ;  /* 0x0000000000287805 */ /* 0x000fe4000001ff00 */
[----:B-1----:R-:W-:Y:S02]  /*14380*/  FMNMX.FTZ R15, R78, R15, !PT ;  /* 0x0000000f4e0f7209 */ /* 0x002fe40007810000 */
[----:B------:R-:W-:Y:S02]  /*14390*/  CS2R R78, SRZ ;  /* 0x00000000004e7805 */ /* 0x000fe4000001ff00 */
[C---:B------:R-:W-:Y:S01]  /*143a0*/  FSETP.NEU.FTZ.AND P2, PT, R15.reuse, -INF , PT ;  /* 0xff8000000f00780b */ /* 0x040fe20003f5d000 */
[----:B------:R-:W-:Y:S01]  /*143b0*/  FMUL.FTZ R31, R15, R9 ;  /* 0x000000090f1f7220 */ /* 0x000fe20000410000 */
[----:B------:R-:W1:Y:S01]  /*143c0*/  MUFU.EX2 R145, R145 ;  /* 0x0000009100917308 */ /* 0x000e620000000800 */
[----:B--2---:R-:W-:-:S03]  /*143d0*/  FADD.FTZ R37, R151, R6 ;  /* 0x0000000697257221 */ /* 0x004fc60000010000 */
[----:B------:R-:W-:Y:S01]  /*143e0*/  FSEL R31, R31, RZ, P2 ;  /* 0x000000ff1f1f7208 */ /* 0x000fe20001000000 */
[----:B0-----:R-:W-:-:S03]  /*143f0*/  FADD.FTZ R6, R38, R37 ;  /* 0x0000002526067221 */ /* 0x001fc60000010000 */
        /* <DEDUP_REMOVED lines=19> */
[-CC-:B-----5:R-:W-:Y:S01]  /*14530*/  FFMA.FTZ R140, R48, R9.reuse, -R31.reuse ;  /* 0x00000009308c7223 */ /* 0x1a0fe2000001081f */
[-CC-:B------:R-:W-:Y:S01]  /*14540*/  FFMA.FTZ R10, R10, R9.reuse, -R31.reuse ;  /* 0x000000090a0a7223 */ /* 0x180fe2000001081f */
[----:B-1----:R-:W-:Y:S01]  /*14550*/  FADD.FTZ R37, R145, R6 ;  /* 0x0000000691257221 */ /* 0x002fe20000010000 */
[-CC-:B------:R-:W-:Y:S01]  /*14560*/  FFMA.FTZ R60, R60, R9.reuse, -R31.reuse ;  /* 0x000000093c3c7223 */ /* 0x180fe2000001081f */
[-C--:B------:R-:W-:Y:S01]  /*14570*/  FFMA.FTZ R64, R64, R9.reuse, -R31 ;  /* 0x0000000940407223 */ /* 0x080fe2000001081f */
[----:B------:R-:W1:Y:S01]  /*14580*/  MUFU.EX2 R158, R158 ;  /* 0x0000009e009e7308 */ /* 0x000e620000000800 */
[----:B0-----:R-:W-:Y:S01]  /*14590*/  FADD.FTZ R6, R50, R37 ;  /* 0x0000002532067221 */ /* 0x001fe20000010000 */
[-CC-:B------:R-:W-:Y:S01]  /*145a0*/  FFMA.FTZ R68, R68, R9.reuse, -R31.reuse ;  /* 0x0000000944447223 */ /* 0x180fe2000001081f */
[-CC-:B------:R-:W-:Y:S01]  /*145b0*/  FFMA.FTZ R70, R70, R9.reuse, -R31.reuse ;  /* 0x0000000946467223 */ /* 0x180fe2000001081f */
[-CC-:B------:R-:W-:Y:S01]  /*145c0*/  FFMA.FTZ R74, R74, R9.reuse, -R31.reuse ;  /* 0x000000094a4a7223 */ /* 0x180fe2000001081f */
[----:B------:R-:W-:Y:S01]  /*145d0*/  FFMA.FTZ R76, R76, R9, -R31 ;  /* 0x000000094c4c7223 */ /* 0x000fe2000001081f */
[----:B------:R-:W-:Y:S01]  /*145e0*/  F2FP.F16.F32.PACK_AB R151, R38, R151 ;  /* 0x000000972697723e */ /* 0x000fe200000000ff */
[----:B------:R-:W-:Y:S01]  /*145f0*/  IMAD.MOV.U32 R94, RZ, RZ, 0x3f800000 ;  /* 0x3f800000ff5e7424 */ /* 0x000fe200078e00ff */
[----:B------:R-:W0:Y:S01]  /*14600*/  MUFU.EX2 R7, R7 ;  /* 0x0000000700077308 */ /* 0x000e220000000800 */
[----:B--2---:R-:W-:Y:S01]  /*14610*/  FADD.FTZ R33, R156, R5 ;  /* 0x000000059c217221 */ /* 0x004fe20000010000 */
[----:B------:R-:W-:-:S02]  /*14620*/  F2FP.F16.F32.PACK_AB R156, R5, R156 ;  /* 0x0000009c059c723e */ /* 0x000fc400000000ff */
[----:B------:R-:W-:Y:S02]  /*14630*/  CS2R R86, SRZ ;  /* 0x0000000000567805 */ /* 0x000fe4000001ff00 */
[----:B------:R-:W-:Y:S02]  /*14640*/  F2FP.F16.F32.PACK_AB R145, R50, R145 ;  /* 0x000000913291723e */ /* 0x000fe400000000ff */
[----:B------:R-:W-:Y:S02]  /*14650*/  CS2R R84, SRZ ;  /* 0x0000000000547805 */ /* 0x000fe4000001ff00 */
[----:B------:R-:W-:Y:S02]  /*14660*/  CS2R R56, SRZ ;  /* 0x0000000000387805 */ /* 0x000fe4000001ff00 */
[----:B------:R-:W-:Y:S01]  /*14670*/  CS2R R52, SRZ ;  /* 0x0000000000347805 */ /* 0x000fe2000001ff00 */
[----:B------:R-:W2:Y:S01]  /*14680*/  MUFU.EX2 R152, R152 ;  /* 0x0000009800987308 */ /* 0x000ea20000000800 */
[----:B-1----:R-:W-:Y:S01]  /*14690*/  FADD.FTZ R0, R158, R33 ;  /* 0x000000219e007221 */ /* 0x002fe20000010000 */
[----:B------:R-:W-:-:S02]  /*146a0*/  CS2R R50, SRZ ;  /* 0x0000000000327805 */ /* 0x000fc4000001ff00 */
[----:B------:R-:W-:Y:S02]  /*146b0*/  CS2R R48, SRZ ;  /* 0x0000000000307805 */ /* 0x000fe4000001ff00 */
[----:B------:R-:W-:Y:S02]  /*146c0*/  CS2R R44, SRZ ;  /* 0x00000000002c7805 */ /* 0x000fe4000001ff00 */
[----:B------:R-:W1:Y:S01]  /*146d0*/  MUFU.EX2 R11, R11 ;  /* 0x0000000b000b7308 */ /* 0x000e620000000800 */
[C---:B0-----:R-:W-:Y:S01]  /*146e0*/  FADD.FTZ R33, R7.reuse, R0 ;  /* 0x0000000007217221 */ /* 0x041fe20000010000 */
[----:B------:R-:W-:-:S06]  /*146f0*/  F2FP.F16.F32.PACK_AB R158, R7, R158 ;  /* 0x0000009e079e723e */ /* 0x000fcc00000000ff */
[----:B------:R-:W0:Y:S01]  /*14700*/  MUFU.EX2 R154, R154 ;  /* 0x0000009a009a7308 */ /* 0x000e220000000800 */
[----:B--2---:R-:W-:-:S07]  /*14710*/  FADD.FTZ R0, R152, R33 ;  /* 0x0000002198007221 */ /* 0x004fce0000010000 */
[----:B------:R-:W2:Y:S01]  /*14720*/  MUFU.EX2 R13, R13 ;  /* 0x0000000d000d7308 */ /* 0x000ea20000000800 */
[C---:B-1----:R-:W-:Y:S01]  /*14730*/  FADD.FTZ R35, R11.reuse, R0 ;  /* 0x000000000b237221 */ /* 0x042fe20000010000 */
[----:B------:R-:W-:-:S06]  /*14740*/  F2FP.F16.F32.PACK_AB R152, R11, R152 ;  /* 0x000000980b98723e */ /* 0x000fcc00000000ff */
[----:B------:R-:W1:Y:S01]  /*14750*/  MUFU.EX2 R148, R148 ;  /* 0x0000009400947308 */ /* 0x000e620000000800 */
[----:B0-----:R-:W-:-:S07]  /*14760*/  FADD.FTZ R0, R154, R35 ;  /* 0x000000239a007221 */ /* 0x001fce0000010000 */
[----:B------:R-:W0:Y:S01]  /*14770*/  MUFU.EX2 R21, R21 ;  /* 0x0000001500157308 */ /* 0x000e220000000800 */
[C---:B--2---:R-:W-:Y:S01]  /*14780*/  FADD.FTZ R35, R13.reuse, R0 ;  /* 0x000000000d237221 */ /* 0x044fe20000010000 */
[----:B------:R-:W-:Y:S02]  /*14790*/  F2FP.F16.F32.PACK_AB R154, R13, R154 ;  /* 0x0000009a0d9a723e */ /* 0x000fe400000000ff */
[----:B------:R-:W-:Y:S02]  /*147a0*/  IADD3 R13, R72, -0x2, RZ ;  /* 0xfffffffe480d7810 */ /* 0x000fe40007ffe0ff */
[----:B------:R-:W-:Y:S02]  /*147b0*/  CS2R R72, SRZ ;  /* 0x0000000000487805 */ /* 0x000fe4000001ff00 */
[----:B------:R-:W2:Y:S01]  /*147c0*/  MUFU.EX2 R150, R150 ;  /* 0x0000009600967308 */ /* 0x000ea20000000800 */
[----:B-1----:R-:W-:-:S07]  /*147d0*/  FADD.FTZ R0, R148, R35 ;  /* 0x0000002394007221 */ /* 0x002fce0000010000 */
        /* <DEDUP_REMOVED lines=10> */
[----:B------:R-:W-:Y:S01]  /*14880*/  MUFU.EX2 R147, R147 ;  /* 0x0000009300937308 */ /* 0x000fe20000000800 */
[C---:B--2---:R-:W-:Y:S01]  /*14890*/  FADD.FTZ R37, R27.reuse, R0 ;  /* 0x000000001b257221 */ /* 0x044fe20000010000 */
[----:B------:R-:W-:Y:S02]  /*148a0*/  F2FP.F16.F32.PACK_AB R144, R27, R144 ;  /* 0x000000901b90723e */ /* 0x000fe400000000ff */
[----:B------:R-:W-:-:S04]  /*148b0*/  CS2R R26, SRZ ;  /* 0x00000000001a7805 */ /* 0x000fc8000001ff00 */
[----:B------:R-:W0:Y:S01]  /*148c0*/  MUFU.EX2 R29, R29 ;  /* 0x0000001d001d7308 */ /* 0x000e220000000800 */
[----:B-1----:R-:W-:-:S07]  /*148d0*/  FADD.FTZ R0, R146, R37 ;  /* 0x0000002592007221 */ /* 0x002fce0000010000 */
[----:B------:R-:W-:Y:S08]  /*148e0*/  MUFU.EX2 R54, R54 ;  /* 0x0000003600367308 */ /* 0x000ff00000000800 */
[----:B------:R-:W1:Y:S01]  /*148f0*/  MUFU.EX2 R140, R140 ;  /* 0x0000008c008c7308 */ /* 0x000e620000000800 */
[C---:B0-----:R-:W-:Y:S01]  /*14900*/  FADD.FTZ R37, R29.reuse, R0 ;  /* 0x000000001d257221 */ /* 0x041fe20000010000 */
[----:B------:R-:W-:-:S06]  /*14910*/  F2FP.F16.F32.PACK_AB R146, R29, R146 ;  /* 0x000000921d92723e */ /* 0x000fcc00000000ff */
[----:B------:R-:W-:Y:S08]  /*14920*/  MUFU.EX2 R141, R141 ;  /* 0x0000008d008d7308 */ /* 0x000ff00000000800 */
[----:B------:R0:W2:Y:S01]  /*14930*/  MUFU.EX2 R33, R10 ;  /* 0x0000000a00217308 */ /* 0x0000a20000000800 */
[----:B-1----:R-:W-:Y:S01]  /*14940*/  FADD.FTZ R0, R140, R37 ;  /* 0x000000258c007221 */ /* 0x002fe20000010000 */
[----:B------:R-:W-:-:S06]  /*14950*/  CS2R R36, SRZ ;  /* 0x0000000000247805 */ /* 0x000fcc000001ff00 */
[----:B------:R-:W1:Y:S01]  /*14960*/  MUFU.EX2 R30, R30 ;  /* 0x0000001e001e7308 */ /* 0x000e620000000800 */
[----:B0-----:R-:W-:Y:S01]  /*14970*/  LEA.HI.SX32 R10, R28, R39, 0x1c ;  /* 0x000000271c0a7211 */ /* 0x001fe200078fe2ff */
[----:B------:R-:W-:Y:S01]  /*14980*/  FADD.FTZ R39, R147, R6 ;  /* 0x0000000693277221 */ /* 0x000fe20000010000 */
[C---:B------:R-:W-:Y:S02]  /*14990*/  F2FP.F16.F32.PACK_AB R147, R54.reuse, R147 ;  /* 0x000000933693723e */ /* 0x040fe400000000ff */
[----:B------:R-:W-:Y:S02]  /*149a0*/  CS2R R28, SRZ ;  /* 0x00000000001c7805 */ /* 0x000fe4000001ff00 */
[----:B------:R-:W-:Y:S01]  /*149b0*/  VIMNMX R10, R185, R10, !PT ;  /* 0x0000000ab90a7248 */ /* 0x000fe20007fe0100 */
[----:B------:R-:W-:Y:S01]  /*149c0*/  FADD.FTZ R6, R54, R39 ;  /* 0x0000002736067221 */ /* 0x000fe20000010000 */
[----:B------:R-:W-:Y:S01]  /*149d0*/  CS2R R54, SRZ ;  /* 0x0000000000367805 */ /* 0x000fe2000001ff00 */
[----:B------:R-:W0:Y:S01]  /*149e0*/  MUFU.EX2 R60, R60 ;  /* 0x0000003c003c7308 */ /* 0x000e220000000800 */
[----:B--2---:R-:W-:Y:S01]  /*149f0*/  FADD.FTZ R11, R33, R0 ;  /* 0x00000000210b7221 */ /* 0x004fe20000010000 */
[----:B------:R-:W-:Y:S01]  /*14a00*/  FADD.FTZ R7, R141, R6 ;  /* 0x000000068d077221 */ /* 0x000fe20000010000 */
[----:B------:R-:W-:-:S02]  /*14a10*/  ISETP.GE.AND P2, PT, R13, R10, PT ;  /* 0x0000000a0d00720c */ /* 0x000fc40003f46270 */
[----:B------:R-:W-:Y:S02]  /*14a20*/  CS2R R38, SRZ ;  /* 0x0000000000267805 */ /* 0x000fe4000001ff00 */
[----:B------:R-:W-:Y:S01]  /*14a30*/  F2FP.F16.F32.PACK_AB R140, R33, R140 ;  /* 0x0000008c218c723e */ /* 0x000fe200000000ff */
        /* <DEDUP_REMOVED lines=11> */
[----:B------:R-:W-:Y:S02]  /*14af0*/  CS2R R60, SRZ ;  /* 0x00000000003c7805 */ /* 0x000fe4000001ff00 */
[----:B------:R-:W-:Y:S02]  /*14b00*/  CS2R R30, SRZ ;  /* 0x00000000001e7805 */ /* 0x000fe4000001ff00 */
[----:B------:R-:W2:Y:S01]  /*14b10*/  MUFU.EX2 R137, R137 ;  /* 0x0000008900897308 */ /* 0x000ea20000000800 */
[C---:B0-----:R-:W-:Y:S01]  /*14b20*/  FADD.FTZ R0, R32.reuse, R7 ;  /* 0x0000000720007221 */ /* 0x041fe20000010000 */
[----:B------:R-:W-:-:S02]  /*14b30*/  F2FP.F16.F32.PACK_AB R143, R32, R143 ;  /* 0x0000008f208f723e */ /* 0x000fc400000000ff */
        /* <DEDUP_REMOVED lines=9> */
[----:B------:R-:W-:Y:S02]  /*14bd0*/  CS2R R68, SRZ ;  /* 0x0000000000447805 */ /* 0x000fe4000001ff00 */
[----:B------:R-:W-:Y:S02]  /*14be0*/  CS2R R34, SRZ ;  /* 0x0000000000227805 */ /* 0x000fe4000001ff00 */
[----:B------:R-:W2:Y:S01]  /*14bf0*/  MUFU.EX2 R139, R139 ;  /* 0x0000008b008b7308 */ /* 0x000ea20000000800 */
[C---:B-1----:R-:W-:Y:S01]  /*14c00*/  FADD.FTZ R0, R24.reuse, R7 ;  /* 0x0000000718007221 */ /* 0x042fe20000010000 */
[----:B------:R-:W-:-:S02]  /*14c10*/  F2FP.F16.F32.PACK_AB R137, R24, R137 ;  /* 0x000000891889723e */ /* 0x000fc400000000ff */
[----:B------:R-:W-:-:S04]  /*14c20*/  CS2R R24, SRZ ;  /* 0x0000000000187805 */ /* 0x000fc8000001ff00 */
[----:B------:R1:W3:Y:S01]  /*14c30*/  MUFU.EX2 R5, R76 ;  /* 0x0000004c00057308 */ /* 0x0002e20000000800 */
[----:B0-----:R-:W-:-:S07]  /*14c40*/  FADD.FTZ R12, R74, R11 ;  /* 0x0000000b4a0c7221 */ /* 0x001fce0000010000 */
[----:B------:R3:W0:Y:S01]  /*14c50*/  MUFU.EX2 R6, R3 ;  /* 0x0000000300067308 */ /* 0x0006220000000800 */
[----:B--2---:R-:W-:Y:S01]  /*14c60*/  FADD.FTZ R7, R139, R0 ;  /* 0x000000008b077221 */ /* 0x004fe20000010000 */
[----:B-1----:R-:W-:Y:S01]  /*14c70*/  CS2R R76, SRZ ;  /* 0x00000000004c7805 */ /* 0x002fe2000001ff00 */
[C---:B---3--:R-:W-:Y:S01]  /*14c80*/  FADD.FTZ R3, R5.reuse, R12 ;  /* 0x0000000c05037221 */ /* 0x048fe20000010000 */
[----:B------:R-:W-:Y:S01]  /*14c90*/  F2FP.F16.F32.PACK_AB R138, R5, R74 ;  /* 0x0000004a058a723e */ /* 0x000fe200000000ff */
[----:B------:R-:W-:Y:S01]  /*14ca0*/  IMAD.MOV.U32 R5, RZ, RZ, 0x3f800000 ;  /* 0x3f800000ff057424 */ /* 0x000fe200078e00ff */
[----:B------:R-:W-:Y:S01]  /*14cb0*/  CS2R R74, SRZ ;  /* 0x00000000004a7805 */ /* 0x000fe2000001ff00 */
[C---:B0-----:R-:W-:Y:S01]  /*14cc0*/  FADD.FTZ R0, R6.reuse, R7 ;  /* 0x0000000706007221 */ /* 0x041fe20000010000 */
[----:B------:R-:W-:Y:S01]  /*14cd0*/  F2FP.F16.F32.PACK_AB R139, R6, R139 ;  /* 0x0000008b068b723e */ /* 0x000fe200000000ff */
[----:B------:R-:W-:Y:S06]  /*14ce0*/  @!P2 BRA `(.L_x_2839) ;  /* 0x0000002c008ca947 */ /* 0x000fec0003800000 */
[----:B------:R-:W-:Y:S01]  /*14cf0*/  BSSY B1, `(.L_x_2839) ;  /* 0x00002e2000017945 */ /* 0x000fe20003800000 */
[----:B------:R-:W-:Y:S01]  /*14d00*/  MOV R11, R8 ;  /* 0x00000008000b7202 */ /* 0x000fe20000000f00 */
[----:B------:R-:W-:Y:S01]  /*14d10*/  IMAD.MOV.U32 R12, RZ, RZ, R15 ;  /* 0x000000ffff0c7224 */ /* 0x000fe200078e000f */
[----:B------:R-:W-:Y:S01]  /*14d20*/  MOV R7, R162 ;  /* 0x000000a200077202 */ /* 0x000fe20000000f00 */
[----:B------:R-:W-:Y:S02]  /*14d30*/  IMAD.MOV.U32 R6, RZ, RZ, R168 ;  /* 0x000000ffff067224 */ /* 0x000fe400078e00a8 */
[----:B------:R-:W-:Y:S02]  /*14d40*/  IMAD.MOV.U32 R5, RZ, RZ, 0x3f800000 ;  /* 0x3f800000ff057424 */ /* 0x000fe400078e00ff */
[----:B------:R-:W-:-:S07]  /*14d50*/  IMAD.MOV.U32 R87, RZ, RZ, RZ ;  /* 0x000000ffff577224 */ /* 0x000fce00078e00ff */
.L_x_2852:
[----:B------:R-:W-:-:S04]  /*14d60*/  ISETP.NE.AND P2, PT, R7, 0x1, PT ;  /* 0x000000010700780c */ /* 0x000fc80003f45270 */
[----:B------:R-:W-:-:S04]  /*14d70*/  SEL R9, RZ, 0x1, P2 ;  /* 0x00000001ff097807 */ /* 0x000fc80001000000 */
[----:B------:R-:W-:Y:S01]  /*14d80*/  LOP3.LUT R168, R6, R9, RZ, 0x3c, !PT ;  /* 0x0000000906a87212 */ /* 0x000fe200078e3cff */
[----:B------:R-:W-:Y:S06]  /*14d90*/  @!P0 BRA `(.L_x_2840) ;  /* 0x0000000000048947 */ /* 0x000fec0003800000 */
[----:B------:R-:W-:Y:S01]  /*14da0*/  BPT.TRAP 0x1 ;  /* 0x000000040000795c */ /* 0x000fe20000300000 */
.L_x_2840:
        /* <DEDUP_REMOVED lines=8> */
.L_x_2841:
[----:B------:R-:W-:Y:S01]  /*14e30*/  IMAD R95, R162, 0x900, R4 ;  /* 0x00000900a25f7824 */ /* 0x000fe200078e0204 */
[----:B------:R-:W-:Y:S03]  /*14e40*/  BSSY B2, `(.L_x_2842) ;  /* 0x0000006000027945 */ /* 0x000fe60003800000 */
[C---:B------:R-:W-:Y:S01]  /*14e50*/  VIADD R90, R95.reuse, 0x2 ;  /* 0x000000025f5a7836 */ /* 0x040fe20000000000 */
[----:B------:R-:W-:Y:S01]  /*14e60*/  IADD3 R92, R95, 0x4, RZ ;  /* 0x000000045f5c7810 */ /* 0x000fe20007ffe0ff */
[----:B-1----:R-:W-:Y:S06]  /*14e70*/  @P2 BRA `(.L_x_2843) ;  /* 0x0000000000082947 */ /* 0x002fec0003800000 */
[----:B------:R-:W1:Y:S02]  /*14e80*/  SYNCS.PHASECHK.TRANS64.TRYWAIT P2, [R14+URZ+0x2a830], R9 ;  /* 0x02a830090e0075a7 */ /* 0x000e64000804017f */
[----:B-1----:R-:W-:Y:S05]  /*14e90*/  @!P2 BRA `(.L_x_2844) ;  /* 0x0000011800a0a947 */ /* 0x002fea0003800000 */
.L_x_2843:
[----:B------:R-:W-:Y:S05]  /*14ea0*/  BSYNC B2 ;  /* 0x0000000000027941 */ /* 0x000fea0003800000 */
.L_x_2842:
[----:B------:R-:W2:Y:S01]  /*14eb0*/  LDL.64 R96, [R1+0x28] ;  /* 0x0000280001607983 */ /* 0x000ea20000100a00 */
[----:B------:R-:W-:Y:S01]  /*14ec0*/  IMAD.MOV.U32 R88, RZ, RZ, R95 ;  /* 0x000000ffff587224 */ /* 0x000fe200078e005f */
[----:B------:R-:W-:Y:S01]  /*14ed0*/  R2UR UR46, R90 ;  /* 0x000000005a2e72ca */ /* 0x000fe200000e0000 */
[----:B------:R-:W-:Y:S01]  /*14ee0*/  IMAD.MOV.U32 R90, RZ, RZ, R92 ;  /* 0x000000ffff5a7224 */ /* 0x000fe200078e005c */
[----:B------:R-:W-:Y:S01]  /*14ef0*/  MOV R193, UR42 ;  /* 0x0000002a00c17c02 */ /* 0x000fe20008000f00 */
[----:B------:R-:W-:Y:S01]  /*14f00*/  IMAD.MOV.U32 R89, RZ, RZ, 0x40000040 ;  /* 0x40000040ff597424 */ /* 0x000fe200078e00ff */
[----:B------:R-:W-:Y:S01]  /*14f10*/  R2UR UR50, R88 ;  /* 0x00000000583272ca */ /* 0x000fe200000e0000 */
[C---:B------:R-:W-:Y:S01]  /*14f20*/  VIADD R88, R95.reuse, 0x6 ;  /* 0x000000065f587836 */ /* 0x040fe20000000000 */
[----:B01----:R-:W-:Y:S01]  /*14f30*/  MOV R9, UR38 ;  /* 0x0000002600097c02 */ /* 0x003fe20008000f00 */
[C---:B------:R-:W-:Y:S01]  /*14f40*/  VIADD R92, R95.reuse, 0x302 ;  /* 0x000003025f5c7836 */ /* 0x040fe20000000000 */
        /* <DEDUP_REMOVED lines=26> */
[----:B------:R-:W-:Y:S01]  /*150f0*/  MOV R93, 0x40000040 ;  /* 0x40000040005d7802 */ /* 0x000fe20000000f00 */
        /* <DEDUP_REMOVED lines=89> */
[----:B------:R-:W2:Y:S11]  /*15690*/  LDL.64 R198, [R1+0x8] ;  /* 0x0000080001c67983 */ /* 0x000eb60000100a00 */
[----:B------:R-:W-:Y:S01]  /*156a0*/  HGMMA.64x96x16.F32 R88, gdesc[UR44], R88, gsb0 ;  /* 0x016000002c5879f0 */ /* 0x000fe20008000858 */
[----:B------:R-:W-:-:S02]  /*156b0*/  R2UR UR45, R196 ;  /* 0x00000000c42d72ca */ /* 0x000fc400000e0000 */
[----:B------:R-:W-:Y:S02]  /*156c0*/  R2UR UR44, R197 ;  /* 0x00000000c52c72ca */ /* 0x000fe400000e0000 */
[----:B------:R-:W3:Y:S01]  /*156d0*/  LDL.64 R196, [R1+0x18] ;  /* 0x0000180001c47983 */ /* 0x000ee20000100a00 */
[----:B------:R-:W-:Y:S02]  /*156e0*/  WARPGROUP.DEPBAR.LE gsb0, 0x0 ;  /* 0x00008000000079c5 */ /* 0x000fe40000010000 */
[----:B------:R-:W-:Y:S01]  /*156f0*/  WARPGROUP.ARRIVE ;  /* 0x00000000000079c5 */ /* 0x000fe20000000000 */
[----:B---3--:R-:W-:Y:S02]  /*15700*/  R2UR UR40, R196 ;  /* 0x00000000c42872ca */ /* 0x008fe400000e0000 */
[----:B------:R-:W-:Y:S02]  /*15710*/  R2UR UR41, R197 ;  /* 0x00000000c52972ca */ /* 0x000fe400000e0000 */
[----:B------:R-:W3:Y:S11]  /*15720*/  LDL.64 R196, [R1] ;  /* 0x0000000001c47983 */ /* 0x000ef60000100a00 */
[----:B------:R-:W-:Y:S01]  /*15730*/  HGMMA.64x96x16.F32 R88, gdesc[UR40], R88, gsb0 ;  /* 0x01600000285879f0 */ /* 0x000fe20008000858 */
[----:B------:R-:W-:-:S02]  /*15740*/  R2UR UR41, R194 ;  /* 0x00000000c22972ca */ /* 0x000fc400000e0000 */
[----:B------:R-:W-:Y:S02]  /*15750*/  R2UR UR40, R195 ;  /* 0x00000000c32872ca */ /* 0x000fe400000e0000 */
[----:B------:R-:W4:Y:S01]  /*15760*/  LDL.64 R194, [R1+0x10] ;  /* 0x0000100001c27983 */ /* 0x000f220000100a00 */
[----:B--2---:R-:W-:Y:S02]  /*15770*/  R2UR UR32, R198 ;  /* 0x00000000c62072ca */ /* 0x004fe400000e0000 */
[----:B------:R-:W-:Y:S01]  /*15780*/  R2UR UR33, R199 ;  /* 0x00000000c72172ca */ /* 0x000fe200000e0000 */
[----:B------:R-:W-:Y:S02]  /*15790*/  WARPGROUP.DEPBAR.LE gsb0, 0x0 ;  /* 0x00008000000079c5 */ /* 0x000fe40000010000 */
[----:B------:R-:W-:Y:S01]  /*157a0*/  WARPGROUP.ARRIVE ;  /* 0x00000000000079c5 */ /* 0x000fe20000000000 */
[----:B----4-:R-:W-:Y:S02]  /*157b0*/  R2UR UR36, R194 ;  /* 0x00000000c22472ca */ /* 0x010fe400000e0000 */
[----:B------:R-:W-:-:S13]  /*157c0*/  R2UR UR37, R195 ;  /* 0x00000000c32572ca */ /* 0x000fda00000e0000 */
[----:B------:R-:W-:Y:S01]  /*157d0*/  HGMMA.64x96x16.F32 R88, gdesc[UR36], R88, gsb0 ;  /* 0x01600000245879f0 */ /* 0x000fe20008000858 */
[----:B---3--:R-:W-:Y:S02]  /*157e0*/  R2UR UR28, R196 ;  /* 0x00000000c41c72ca */ /* 0x008fe400000e0000 */
        /* <DEDUP_REMOVED lines=46> */
.L_x_2845:
[----:B------:R-:W-:Y:S02]  /*15ad0*/  SHF.L.U32 R5, R6, 0x1f, RZ ;  /* 0x0000001f06057819 */ /* 0x000fe400000006ff */
[----:B------:R-:W-:-:S04]  /*15ae0*/  LEA R20, R7, R2, 0x3 ;  /* 0x0000000207147211 */ /* 0x000fc800078e18ff */
[----:B------:R0:W1:Y:S01]  /*15af0*/  SYNCS.PHASECHK.TRANS64.TRYWAIT P2, [R20+URZ+0x2a850], R5 ;  /* 0x02a85005140075a7 */ /* 0x000062000804017f */
[----:B------:R-:W-:Y:S05]  /*15b00*/  @!P0 BRA `(.L_x_2846) ;  /* 0x0000000000048947 */ /* 0x000fea0003800000 */
[----:B------:R-:W-:Y:S01]  /*15b10*/  BPT.TRAP 0x1 ;  /* 0x000000040000795c */ /* 0x000fe20000300000 */
.L_x_2846:
[----:B------:R-:W-:Y:S04]  /*15b20*/  BSSY B2, `(.L_x_2847) ;  /* 0x0000004000027945 */ /* 0x000fe80003800000 */
[----:B-1----:R-:W-:Y:S05]  /*15b30*/  @P2 BRA `(.L_x_2848) ;  /* 0x0000000000082947 */ /* 0x002fea0003800000 */
[----:B------:R-:W1:Y:S02]  /*15b40*/  SYNCS.PHASECHK.TRANS64.TRYWAIT P2, [R20+URZ+0x2a850], R5 ;  /* 0x02a85005140075a7 */ /* 0x000e64000804017f */
[----:B-1----:R-:W-:Y:S05]  /*15b50*/  @!P2 BRA `(.L_x_2849) ;  /* 0x0000010c0084a947 */ /* 0x002fea0003800000 */
.L_x_2848:
[----:B------:R-:W-:Y:S05]  /*15b60*/  BSYNC B2 ;  /* 0x0000000000027941 */ /* 0x000fea0003800000 */
.L_x_2847:
[----:B01----:R-:W-:Y:S01]  /*15b70*/  VIADD R5, R2, 0x400 ;  /* 0x0000040002057836 */ /* 0x003fe20000000000 */
[----:B------:R-:W-:Y:S01]  /*15b80*/  WARPGROUP.ARRIVE ;  /* 0x00000000000079c5 */ /* 0x000fe20000000000 */
[----:B------:R-:W-:-:S03]  /*15b90*/  IMAD.MOV.U32 R9, RZ, RZ, 0x40000040 ;  /* 0x40000040ff097424 */ /* 0x000fc600078e00ff */
[----:B------:R-:W-:-:S04]  /*15ba0*/  SHF.R.U32.HI R5, RZ, 0x4, R5 ;  /* 0x00000004ff057819 */ /* 0x000fc80000011605 */
[----:B------:R-:W-:-:S04]  /*15bb0*/  LOP3.LUT R5, R5, 0x3fff, RZ, 0xc0, !PT ;  /* 0x00003fff05057812 */ /* 0x000fc800078ec0ff */
[----:B------:R-:W-:-:S05]  /*15bc0*/  LOP3.LUT R5, R5, 0x3000000, RZ, 0xfc, !PT ;  /* 0x0300000005057812 */ /* 0x000fca00078efcff */
[----:B------:R-:W-:Y:S02]  /*15bd0*/  IMAD R6, R7, 0x600, R5 ;  /* 0x0000060007067824 */ /* 0x000fe400078e0205 */
[----:B------:R-:W-:-:S03]  /*15be0*/  IMAD.MOV.U32 R7, RZ, RZ, 0x40000040 ;  /* 0x40000040ff077424 */ /* 0x000fc600078e00ff */
[C---:B------:R-:W-:Y:S02]  /*15bf0*/  R2UR UR6, R6.reuse ;  /* 0x00000000060672ca */ /* 0x040fe400000e0000 */
[----:B------:R-:W-:Y:S02]  /*15c00*/  R2UR UR7, R7 ;  /* 0x00000000070772ca */ /* 0x000fe400000e0000 */
[----:B------:R-:W-:Y:S02]  /*15c10*/  IADD3 R8, R6, 0x80, RZ ;  /* 0x0000008006087810 */ /* 0x000fe40007ffe0ff */
[----:B------:R-:W-:-:S09]  /*15c20*/  MOV R7, 0x40000040 ;  /* 0x4000004000077802 */ /* 0x000fd20000000f00 */
        /* <DEDUP_REMOVED lines=36> */
.L_x_2850:
[----:B------:R-:W0:Y:S01]  /*15e70*/  @P1 LDC R7, c[0x0][0x44c] ;  /* 0x00011300ff071b82 */ /* 0x000e220000000800 */
[----:B------:R-:W-:Y:S02]  /*15e80*/  IMAD.IADD R5, R191, 0x1, R186 ;  /* 0x00000001bf057824 */ /* 0x000fe400078e02ba */
[----:B------:R-:W-:Y:S01]  /*15e90*/  FMUL.FTZ R137, R89, UR39 ;  /* 0x0000002759897c20 */ /* 0x000fe20008410000 */
[----:B------:R-:W-:Y:S01]  /*15ea0*/  FMUL.FTZ R89, R102, UR39 ;  /* 0x0000002766597c20 */ /* 0x000fe20008410000 */
[----:B------:R-:W-:Y:S01]  /*15eb0*/  FMUL.FTZ R102, R113, UR39 ;  /* 0x0000002771667c20 */ /* 0x000fe20008410000 */
[----:B------:R-:W-:Y:S01]  /*15ec0*/  FMUL.FTZ R136, R88, UR39 ;  /* 0x0000002758887c20 */ /* 0x000fe20008410000 */
[----:B------:R-:W-:Y:S02]  /*15ed0*/  IMAD R15, R13, -0x60, RZ ;  /* 0xffffffa00d0f7824 */ /* 0x000fe400078e02ff */
[----:B------:R-:W-:Y:S01]  /*15ee0*/  FMUL.FTZ R8, R94, UR39 ;  /* 0x000000275e087c20 */ /* 0x000fe20008410000 */
[----:B------:R-:W1:Y:S01]  /*15ef0*/  @P1 LDC R6, c[0x0][0x450] ;  /* 0x00011400ff061b82 */ /* 0x000e620000000800 */
[----:B------:R-:W-:Y:S01]  /*15f00*/  FMUL.FTZ R94, R97, UR39 ;  /* 0x00000027615e7c20 */ /* 0x000fe20008410000 */
[----:B------:R-:W-:Y:S01]  /*15f10*/  FMUL.FTZ R9, R95, UR39 ;  /* 0x000000275f097c20 */ /* 0x000fe20008410000 */
[----:B------:R-:W-:Y:S01]  /*15f20*/  IADD3 R15, -R190, 0x1, R15 ;  /* 0x00000001be0f7810 */ /* 0x000fe20007ffe10f */
[----:B------:R-:W2:Y:S01]  /*15f30*/  MUFU.TANH R136, R136 ;  /* 0x0000008800887308 */ /* 0x000ea20000002400 */
[----:B------:R-:W-:Y:S01]  /*15f40*/  FMUL.FTZ R95, R100, UR39 ;  /* 0x00000027645f7c20 */ /* 0x000fe20008410000 */
[----:B------:R-:W-:Y:S01]  /*15f50*/  FMUL.FTZ R97, R104, UR39 ;  /* 0x0000002768617c20 */ /* 0x000fe20008410000 */
[----:B------:R-:W-:Y:S01]  /*15f60*/  FMUL.FTZ R21, R98, UR39 ;  /* 0x0000002762157c20 */ /* 0x000fe20008410000 */
[----:B------:R-:W-:Y:S01]  /*15f70*/  IADD3 R15, -R187, R15, R188 ;  /* 0x0000000fbb0f7210 */ /* 0x000fe20007ffe1bc */
[----:B------:R-:W-:Y:S01]  /*15f80*/  FMUL.FTZ R98, R108, UR39 ;  /* 0x000000276c627c20 */ /* 0x000fe20008410000 */
[----:B------:R-:W-:Y:S01]  /*15f90*/  FMUL.FTZ R138, R112, UR39 ;  /* 0x00000027708a7c20 */ /* 0x000fe20008410000 */
[----:B------:R-:W-:Y:S01]  /*15fa0*/  FMUL.FTZ R105, R105, UR39 ;  /* 0x0000002769697c20 */ /* 0x000fe20008410000 */
[----:B------:R-:W-:Y:S01]  /*15fb0*/  MUFU.TANH R137, R137 ;  /* 0x0000008900897308 */ /* 0x000fe20000002400 */
[----:B------:R-:W-:Y:S01]  /*15fc0*/  FMUL.FTZ R109, R109, UR39 ;  /* 0x000000276d6d7c20 */ /* 0x000fe20008410000 */
[----:B------:R-:W-:Y:S01]  /*15fd0*/  FMUL.FTZ R88, R99, UR39 ;  /* 0x0000002763587c20 */ /* 0x000fe20008410000 */
[----:B------:R-:W-:Y:S01]  /*15fe0*/  FMUL.FTZ R100, R117, UR39 ;  /* 0x0000002775647c20 */ /* 0x000fe20008410000 */
[----:B0-----:R-:W-:-:S04]  /*15ff0*/  @P1 IMAD.HI.U32 R7, R5, R7, RZ ;  /* 0x0000000705071227 */ /* 0x001fc800078e00ff */
[----:B------:R-:W-:Y:S01]  /*16000*/  FMUL.FTZ R104, R121, UR39 ;  /* 0x0000002779687c20 */ /* 0x000fe20008410000 */
[----:B------:R-:W-:Y:S01]  /*16010*/  FMUL.FTZ R99, R116, UR39 ;  /* 0x0000002774637c20 */ /* 0x000fe20008410000 */
[----:B------:R-:W-:Y:S01]  /*16020*/  FMUL.FTZ R117, R124, UR39 ;  /* 0x000000277c757c20 */ /* 0x000fe20008410000 */
[----:B------:R-:W-:Y:S01]  /*16030*/  MUFU.TANH R94, R94 ;  /* 0x0000005e005e7308 */ /* 0x000fe20000002400 */
        /* <DEDUP_REMOVED lines=10> */
[----:B------:R-:W-:Y:S01]  /*160e0*/  MUFU.TANH R95, R95 ;  /* 0x0000005f005f7308 */ /* 0x000fe20000002400 */
        /* <DEDUP_REMOVED lines=12> */
[----:B------:R-:W-:-:S03]  /*161b0*/  VIADD R14, R14, 0x2a840 ;  /* 0x0002a8400e0e7836 */ /* 0x000fc60000000000 */
[----:B------:R-:W3:Y:S02]  /*161c0*/  MUFU.TANH R92, R92 ;  /* 0x0000005c005c7308 */ /* 0x000ee40000002400 */
[----:B------:R-:W-:Y:S01]  /*161d0*/  PRMT R14, R178, 0x654, R14 ;  /* 0x00000654b20e7816 */ /* 0x000fe2000000000e */
[----:B0-----:R-:W-:-:S03]  /*161e0*/  IMAD.IADD R113, R15, 0x1, R113 ;  /* 0x000000010f717824 */ /* 0x001fc600078e0271 */
[----:B------:R0:W-:Y:S02]  /*161f0*/  SYNCS.ARRIVE.TRANS64.RED.A1T0 RZ, [R14+URZ], RZ ;  /* 0x000000ff0eff79a7 */ /* 0x0001e4000810043f */
[----:B------:R-:W4:Y:S01]  /*16200*/  MUFU.TANH R96, R96 ;  /* 0x0000006000607308 */ /* 0x000f220000002400 */
[C---:B------:R-:W-:Y:S02]  /*16210*/  ISETP.GT.AND P5, PT, R113.reuse, RZ, PT ;  /* 0x000000ff7100720c */ /* 0x040fe40003fa4270 */
[C---:B------:R-:W-:Y:S02]  /*16220*/  ISETP.GT.AND P4, PT, R113.reuse, 0x8, PT ;  /* 0x000000087100780c */ /* 0x040fe40003f84270 */
[----:B------:R-:W-:-:S03]  /*16230*/  ISETP.GT.AND P2, PT, R113, 0x1, PT ;  /* 0x000000017100780c */ /* 0x000fc60003f44270 */
[----:B------:R-:W5:Y:S01]  /*16240*/  MUFU.TANH R93, R93 ;  /* 0x0000005d005d7308 */ /* 0x000f620000002400 */
[C---:B------:R-:W-:Y:S02]  /*16250*/  ISETP.GT.AND P3, PT, R113.reuse, 0x9, PT ;  /* 0x000000097100780c */ /* 0x040fe40003f64270 */
[----:B--2---:R-:W-:Y:S02]  /*16260*/  FSEL R108, R136, -INF , P5 ;  /* 0xff800000886c7808 */ /* 0x004fe40002800000 */
[----:B------:R-:W-:Y:S02]  /*16270*/  ISETP.GT.AND P5, PT, R113, 0x11, PT ;  /* 0x000000117100780c */ /* 0x000fe40003fa4270 */
[----:B-1----:R-:W-:Y:S01]  /*16280*/  FSEL R91, R91, -INF , P4 ;  /* 0xff8000005b5b7808 */ /* 0x002fe20002000000 */
[----:B------:R-:W1:Y:S01]  /*16290*/  MUFU.TANH R97, R97 ;  /* 0x0000006100617308 */ /* 0x000e620000002400 */
[----:B------:R-:W-:Y:S02]  /*162a0*/  FSEL R90, R137, -INF , P2 ;  /* 0xff800000895a7808 */ /* 0x000fe40001000000 */
[----:B------:R-:W-:-:S02]  /*162b0*/  ISETP.GT.AND P4, PT, R113, 0x19, PT ;  /* 0x000000197100780c */ /* 0x000fc40003f84270 */
[----:B---3--:R-:W-:Y:S02]  /*162c0*/  FSEL R92, R92, -INF , P3 ;  /* 0xff8000005c5c7808 */ /* 0x008fe40001800000 */
[C---:B------:R-:W-:Y:S01]  /*162d0*/  ISETP.GT.AND P6, PT, R113.reuse, 0x10, PT ;  /* 0x000000107100780c */ /* 0x040fe20003fc4270 */
[----:B------:R-:W2:Y:S01]  /*162e0*/  MUFU.TANH R98, R98 ;  /* 0x0000006200627308 */ /* 0x000ea20000002400 */
[C---:B------:R-:W-:Y:S02]  /*162f0*/  ISETP.GT.AND P2, PT, R113.reuse, 0x18, PT ;  /* 0x000000187100780c */ /* 0x040fe40003f44270 */
[C---:B------:R-:W-:Y:S02]  /*16300*/  ISETP.GT.AND P3, PT, R113.reuse, 0x20, PT ;  /* 0x000000207100780c */ /* 0x040fe40003f64270 */
[----:B------:R-:W-:Y:S02]  /*16310*/  FSEL R94, R94, -INF , P5 ;  /* 0xff8000005e5e7808 */ /* 0x000fe40002800000 */
[----:B------:R-:W-:Y:S01]  /*16320*/  ISETP.GT.AND P5, PT, R113, 0x28, PT ;  /* 0x000000287100780c */ /* 0x000fe20003fa4270 */
[----:B------:R-:W3:Y:S01]  /*16330*/  MUFU.TANH R138, R138 ;  /* 0x0000008a008a7308 */ /* 0x000ee20000002400 */
[----:B----4-:R-:W-:-:S02]  /*16340*/  FSEL R96, R96, -INF , P4 ;  /* 0xff80000060607808 */ /* 0x010fc40002000000 */
[----:B-----5:R-:W-:Y:S02]  /*16350*/  FSEL R93, R93, -INF , P6 ;  /* 0xff8000005d5d7808 */ /* 0x020fe40003000000 */
[----:B------:R-:W-:Y:S02]  /*16360*/  FSEL R95, R95, -INF , P2 ;  /* 0xff8000005f5f7808 */ /* 0x000fe40001000000 */
[----:B------:R-:W-:Y:S01]  /*16370*/  ISETP.GT.AND P4, PT, R113, 0x30, PT ;  /* 0x000000307100780c */ /* 0x000fe20003f84270 */
[----:B------:R-:W4:Y:S01]  /*16380*/  MUFU.TANH R105, R105 ;  /* 0x0000006900697308 */ /* 0x000f220000002400 */
[----:B-1----:R-:W-:Y:S02]  /*16390*/  FSEL R97, R97, -INF , P3 ;  /* 0xff80000061617808 */ /* 0x002fe40001800000 */
[C---:B------:R-:W-:Y:S02]  /*163a0*/  ISETP.GT.AND P6, PT, R113.reuse, 0x21, PT ;  /* 0x000000217100780c */ /* 0x040fe40003fc4270 */
[----:B------:R-:W-:-:S02]  /*163b0*/  ISETP.GT.AND P2, PT, R113, 0x29, PT ;  /* 0x000000297100780c */ /* 0x000fc40003f44270 */
[C---:B------:R-:W-:Y:S01]  /*163c0*/  ISETP.GT.AND P3, PT, R113.reuse, 0x31, PT ;  /* 0x000000317100780c */ /* 0x040fe20003f64270 */
[----:B------:R-:W1:Y:S01]  /*163d0*/  MUFU.TANH R109, R109 ;  /* 0x0000006d006d7308 */ /* 0x000e620000002400 */
[----:B--2---:R-:W-:Y:S02]  /*163e0*/  FSEL R112, R98, -INF , P5 ;  /* 0xff80000062707808 */ /* 0x004fe40002800000 */
[----:B---3--:R-:W-:Y:S02]  /*163f0*/  FSEL R98, R138, -INF , P4 ;  /* 0xff8000008a627808 */ /* 0x008fe40002000000 */
[C---:B------:R-:W-:Y:S02]  /*16400*/  ISETP.GT.AND P4, PT, R113.reuse, 0x41, PT ;  /* 0x000000417100780c */ /* 0x040fe40003f84270 */
[----:B------:R-:W-:Y:S01]  /*16410*/  ISETP.GT.AND P5, PT, R113, 0x39, PT ;  /* 0x000000397100780c */ /* 0x000fe20003fa4270 */
[----:B------:R-:W2:Y:S01]  /*16420*/  MUFU.TANH R102, R102 ;  /* 0x0000006600667308 */ /* 0x000ea20000002400 */
[----:B----4-:R-:W-:-:S02]  /*16430*/  FSEL R105, R105, -INF , P6 ;  /* 0xff80000069697808 */ /* 0x010fc40003000000 */
[----:B------:R-:W-:-:S05]  /*16440*/  ISETP.GT.AND P6, PT, R113, 0x38, PT ;  /* 0x000000387100780c */ /* 0x000fca0003fc4270 */
[----:B------:R-:W3:Y:S01]  /*16450*/  MUFU.TANH R104, R104 ;  /* 0x0000006800687308 */ /* 0x000ee20000002400 */
[----:B-1----:R-:W-:Y:S02]  /*16460*/  FSEL R109, R109, -INF , P2 ;  /* 0xff8000006d6d7808 */ /* 0x002fe40001000000 */
[----:B------:R-:W-:-:S05]  /*16470*/  ISETP.GT.AND P2, PT, R113, 0x40, PT ;  /* 0x000000407100780c */ /* 0x000fca0003f44270 */
[----:B------:R-:W1:Y:S01]  /*16480*/  MUFU.TANH R99, R99 ;  /* 0x0000006300637308 */ /* 0x000e620000002400 */
[----:B--2---:R-:W-:Y:S02]  /*16490*/  FSEL R102, R102, -INF , P3 ;  /* 0xff80000066667808 */ /* 0x004fe40001800000 */
[----:B------:R-:W-:-:S05]  /*164a0*/  ISETP.GT.AND P3, PT, R113, 0x48, PT ;  /* 0x000000487100780c */ /* 0x000fca0003f64270 */
[----:B------:R-:W2:Y:S01]  /*164b0*/  MUFU.TANH R100, R100 ;  /* 0x0000006400647308 */ /* 0x000ea20000002400 */
[----:B---3--:R-:W-:Y:S02]  /*164c0*/  FSEL R103, R104, -INF , P4 ;  /* 0xff80000068677808 */ /* 0x008fe40002000000 */
[----:B------:R-:W-:-:S05]  /*164d0*/  ISETP.GT.AND P4, PT, R113, 0x58, PT ;  /* 0x000000587100780c */ /* 0x000fca0003f84270 */
[----:B------:R-:W3:Y:S01]  /*164e0*/  MUFU.TANH R101, R101 ;  /* 0x0000006500657308 */ /* 0x000ee20000002400 */
[----:B-1----:R-:W-:Y:S02]  /*164f0*/  FSEL R99, R99, -INF , P6 ;  /* 0xff80000063637808 */ /* 0x002fe40003000000 */
[----:B------:R-:W-:-:S05]  /*16500*/  ISETP.GT.AND P6, PT, R113, 0x49, PT ;  /* 0x000000497100780c */ /* 0x000fca0003fc4270 */
[----:B------:R-:W1:Y:S01]  /*16510*/  MUFU.TANH R117, R117 ;  /* 0x0000007500757308 */ /* 0x000e620000002400 */
[----:B--2---:R-:W-:Y:S02]  /*16520*/  FSEL R100, R100, -INF , P5 ;  /* 0xff80000064647808 */ /* 0x004fe40002800000 */
[----:B------:R-:W-:-:S05]  /*16530*/  ISETP.GT.AND P5, PT, R113, 0x50, PT ;  /* 0x000000507100780c */ /* 0x000fca0003fa4270 */
[----:B------:R-:W-:Y:S01]  /*16540*/  MUFU.TANH R124, R124 ;  /* 0x0000007c007c7308 */ /* 0x000fe20000002400 */
[----:B---3--:R-:W-:Y:S02]  /*16550*/  FSEL R101, R101, -INF , P2 ;  /* 0xff80000065657808 */ /* 0x008fe40001000000 */
[----:B------:R-:W-:-:S05]  /*16560*/  ISETP.GT.AND P2, PT, R113, 0x51, PT ;  /* 0x000000517100780c */ /* 0x000fca0003f44270 */
[----:B------:R-:W-:Y:S01]  /*16570*/  MUFU.TANH R21, R21 ;  /* 0x0000001500157308 */ /* 0x000fe20000002400 */
[----:B-1----:R-:W-:Y:S02]  /*16580*/  FSEL R104, R117, -INF , P3 ;  /* 0xff80000075687808 */ /* 0x002fe40001800000 */
[----:B------:R-:W-:-:S05]  /*16590*/  ISETP.GT.AND P3, PT, R113, 0x59, PT ;  /* 0x000000597100780c */ /* 0x000fca0003f64270 */
[----:B------:R1:W-:Y:S08]  /*165a0*/  MUFU.TANH R113, R116 ;  /* 0x0000007400717308 */ /* 0x0003f00000002400 */
[----:B------:R-:W-:Y:S01]  /*165b0*/  MUFU.TANH R107, R107 ;  /* 0x0000006b006b7308 */ /* 0x000fe20000002400 */
[----:B-1----:R-:W-:-:S04]  /*165c0*/  FMNMX.FTZ R116, R108, R12, !PT ;  /* 0x0000000c6c747209 */ /* 0x002fc80007810000 */
[----:B------:R-:W-:-:S03]  /*165d0*/  FMNMX.FTZ R116, R90, R116, !PT ;  /* 0x000000745a747209 */ /* 0x000fc60007810000 */
[----:B------:R-:W-:Y:S01]  /*165e0*/  MUFU.TANH R6, R6 ;  /* 0x0000000600067308 */ /* 0x000fe20000002400 */
[----:B------:R-:W-:-:S04]  /*165f0*/  FMNMX.FTZ R116, R91, R116, !PT ;  /* 0x000000745b747209 */ /* 0x000fc80007810000 */
        /* <DEDUP_REMOVED lines=10> */
[----:B------:R1:W2:Y:S01]  /*166a0*/  MUFU.TANH R116, R125 ;  /* 0x0000007d00747308 */ /* 0x0002a20000002400 */
[----:B------:R-:W-:-:S04]  /*166b0*/  FMNMX.FTZ R117, R112, R117, !PT ;  /* 0x0000007570757209 */ /* 0x000fc80007810000 */
[----:B------:R-:W-:-:S03]  /*166c0*/  FMNMX.FTZ R120, R109, R117, !PT ;  /* 0x000000756d787209 */ /* 0x000fc60007810000 */
[----:B------:R-:W3:Y:S01]  /*166d0*/  MUFU.TANH R117, R128 ;  /* 0x0000008000757308 */ /* 0x000ee20000002400 */
[----:B------:R-:W-:Y:S01]  /*166e0*/  FMNMX.FTZ R120, R98, R120, !PT ;  /* 0x0000007862787209 */ /* 0x000fe20007810000 */
[----:B-1----:R-:W-:-:S03]  /*166f0*/  FMUL.FTZ R125, R133, UR39 ;  /* 0x00000027857d7c20 */ /* 0x002fc60008410000 */
[----:B------:R-:W-:-:S03]  /*16700*/  FMNMX.FTZ R121, R102, R120, !PT ;  /* 0x0000007866797209 */ /* 0x000fc60007810000 */
[----:B------:R-:W1:Y:S01]  /*16710*/  MUFU.TANH R120, R129 ;  /* 0x0000008100787308 */ /* 0x000e620000002400 */
[----:B------:R-:W-:Y:S02]  /*16720*/  FMNMX.FTZ R121, R99, R121, !PT ;  /* 0x0000007963797209 */ /* 0x000fe40007810000 */
[----:B--2---:R-:W-:Y:S02]  /*16730*/  FSEL R116, R116, -INF , P6 ;  /* 0xff80000074747808 */ /* 0x004fe40003000000 */
[----:B------:R-:W-:-:S03]  /*16740*/  FMNMX.FTZ R121, R100, R121, !PT ;  /* 0x0000007964797209 */ /* 0x000fc60007810000 */
[----:B------:R-:W2:Y:S01]  /*16750*/  MUFU.TANH R125, R125 ;  /* 0x0000007d007d7308 */ /* 0x000ea20000002400 */
[----:B------:R-:W-:Y:S02]  /*16760*/  FMNMX.FTZ R121, R101, R121, !PT ;  /* 0x0000007965797209 */ /* 0x000fe40007810000 */
[----:B---3--:R-:W-:Y:S02]  /*16770*/  FSEL R117, R117, -INF , P5 ;  /* 0xff80000075757808 */ /* 0x008fe40002800000 */
[----:B------:R-:W-:-:S03]  /*16780*/  FMNMX.FTZ R121, R103, R121, !PT ;  /* 0x0000007967797209 */ /* 0x000fc60007810000 */
[----:B------:R-:W-:Y:S01]  /*16790*/  MUFU.TANH R88, R88 ;  /* 0x0000005800587308 */ /* 0x000fe20000002400 */
[----:B------:R-:W-:Y:S02]  /*167a0*/  FMNMX.FTZ R121, R104, R121, !PT ;  /* 0x0000007968797209 */ /* 0x000fe40007810000 */
[----:B-1----:R-:W-:Y:S02]  /*167b0*/  FSEL R120, R120, -INF , P2 ;  /* 0xff80000078787808 */ /* 0x002fe40001000000 */
[----:B------:R-:W-:-:S03]  /*167c0*/  FMNMX.FTZ R128, R116, R121, !PT ;  /* 0x0000007974807209 */ /* 0x000fc60007810000 */
[----:B------:R1:W-:Y:S01]  /*167d0*/  MUFU.TANH R121, R114 ;  /* 0x0000007200797308 */ /* 0x0003e20000002400 */
[----:B------:R-:W-:-:S04]  /*167e0*/  FMNMX.FTZ R128, R117, R128, !PT ;  /* 0x0000008075807209 */ /* 0x000fc80007810000 */
[----:B------:R-:W-:-:S03]  /*167f0*/  FMNMX.FTZ R128, R120, R128, !PT ;  /* 0x0000008078807209 */ /* 0x000fc60007810000 */
[----:B------:R-:W-:Y:S01]  /*16800*/  MUFU.TANH R89, R89 ;  /* 0x0000005900597308 */ /* 0x000fe20000002400 */
[----:B-1----:R-:W-:-:S04]  /*16810*/  FSEL R114, R124, -INF , P4 ;  /* 0xff8000007c727808 */ /* 0x002fc80002000000 */
[----:B------:R-:W-:-:S03]  /*16820*/  FMNMX.FTZ R128, R114, R128, !PT ;  /* 0x0000008072807209 */ /* 0x000fc60007810000 */
[----:B------:R2:W-:Y:S08]  /*16830*/  MUFU.TANH R124, R115 ;  /* 0x00000073007c7308 */ /* 0x0005f00000002400 */
[----:B------:R-:W-:Y:S01]  /*16840*/  MUFU.TANH R106, R106 ;  /* 0x0000006a006a7308 */ /* 0x000fe20000002400 */
[----:B--2---:R-:W-:Y:S01]  /*16850*/  FSEL R115, R125, -INF , P3 ;  /* 0xff8000007d737808 */ /* 0x004fe20001800000 */
[----:B------:R-:W-:Y:S01]  /*16860*/  FMUL.FTZ R125, R118, UR39 ;  /* 0x00000027767d7c20 */ /* 0x000fe20008410000 */
[----:B------:R-:W-:Y:S01]  /*16870*/  FMUL.FTZ R118, R119, UR39 ;  /* 0x0000002777767c20 */ /* 0x000fe20008410000 */
[----:B------:R-:W-:Y:S01]  /*16880*/  FMUL.FTZ R119, R122, UR39 ;  /* 0x000000277a777c20 */ /* 0x000fe20008410000 */
[----:B------:R-:W-:Y:S01]  /*16890*/  FMNMX.FTZ R128, R115, R128, !PT ;  /* 0x0000008073807209 */ /* 0x000fe20007810000 */
[----:B------:R-:W-:Y:S01]  /*168a0*/  FMUL.FTZ R122, R123, UR39 ;  /* 0x000000277b7a7c20 */ /* 0x000fe20008410000 */
[----:B------:R-:W-:Y:S01]  /*168b0*/  FMUL.FTZ R123, R126, UR39 ;  /* 0x000000277e7b7c20 */ /* 0x000fe20008410000 */
[----:B------:R-:W1:Y:S01]  /*168c0*/  MUFU.TANH R125, R125 ;  /* 0x0000007d007d7308 */ /* 0x000e620000002400 */
[----:B------:R-:W-:Y:S01]  /*168d0*/  FMUL.FTZ R126, R130, UR39 ;  /* 0x00000027827e7c20 */ /* 0x000fe20008410000 */
[----:B------:R-:W2:Y:S01]  /*168e0*/  SHFL.BFLY PT, R129, R128, 0x2, 0x1f ;  /* 0x0c401f0080817f89 */ /* 0x000ea200000e0000 */
[----:B------:R-:W-:-:S05]  /*168f0*/  FMUL.FTZ R130, R135, UR39 ;  /* 0x0000002787827c20 */ /* 0x000fca0008410000 */
[----:B------:R-:W-:Y:S08]  /*16900*/  MUFU.TANH R110, R110 ;  /* 0x0000006e006e7308 */ /* 0x000ff00000002400 */
[----:B------:R-:W-:Y:S08]  /*16910*/  MUFU.TANH R111, R111 ;  /* 0x0000006f006f7308 */ /* 0x000ff00000002400 */
[----:B------:R-:W-:Y:S01]  /*16920*/  MUFU.TANH R118, R118 ;  /* 0x0000007600767308 */ /* 0x000fe20000002400 */
[----:B--2---:R-:W-:Y:S01]  /*16930*/  FMNMX.FTZ R132, R128, R129, !PT ;  /* 0x0000008180847209 */ /* 0x004fe20007810000 */
[----:B------:R-:W-:Y:S01]  /*16940*/  FMUL.FTZ R128, R134, UR39 ;  /* 0x0000002786807c20 */ /* 0x000fe20008410000 */
[----:B------:R2:W3:Y:S04]  /*16950*/  SHFL.IDX PT, R129, R5, 0x1, 0x1c1f ;  /* 0x003c1f0005817f89 */ /* 0x0004e800000e0000 */
[----:B------:R-:W4:Y:S01]  /*16960*/  SHFL.BFLY PT, R133, R132, 0x1, 0x1f ;  /* 0x0c201f0084857f89 */ /* 0x000f2200000e0000 */
[----:B------:R-:W-:Y:S08]  /*16970*/  MUFU.TANH R119, R119 ;  /* 0x0000007700777308 */ /* 0x000ff00000002400 */
[----:B--2---:R2:W5:Y:S08]  /*16980*/  MUFU.TANH R5, R127 ;  /* 0x0000007f00057308 */ /* 0x0045700000002400 */
[----:B------:R-:W0:Y:S01]  /*16990*/  MUFU.TANH R122, R122 ;  /* 0x0000007a007a7308 */ /* 0x000e220000002400 */
[----:B--2---:R-:W-:Y:S01]  /*169a0*/  FMUL.FTZ R127, R131, UR39 ;  /* 0x00000027837f7c20 */ /* 0x004fe20008410000 */
[----:B---3--:R-:W-:-:S04]  /*169b0*/  IADD3 R129, R15, R129, RZ ;  /* 0x000000810f817210 */ /* 0x008fc80007ffe0ff */
[C---:B------:R-:W-:Y:S02]  /*169c0*/  ISETP.GT.AND P6, PT, R129.reuse, 0x10, PT ;  /* 0x000000108100780c */ /* 0x040fe40003fc4270 */
[----:B------:R-:W2:Y:S01]  /*169d0*/  MUFU.TANH R123, R123 ;  /* 0x0000007b007b7308 */ /* 0x000ea20000002400 */
[----:B------:R-:W-:Y:S02]  /*169e0*/  ISETP.GT.AND P5, PT, R129, RZ, PT ;  /* 0x000000ff8100720c */ /* 0x000fe40003fa4270 */
[----:B------:R-:W-:Y:S02]  /*169f0*/  FSEL R21, R21, -INF , P6 ;  /* 0xff80000015157808 */ /* 0x000fe40003000000 */
[C---:B------:R-:W-:Y:S02]  /*16a00*/  ISETP.GT.AND P6, PT, R129.reuse, 0x21, PT ;  /* 0x000000218100780c */ /* 0x040fe40003fc4270 */
[----:B------:R-:W-:Y:S01]  /*16a10*/  ISETP.GT.AND P3, PT, R129, 0x1, PT ;  /* 0x000000018100780c */ /* 0x000fe20003f64270 */
[----:B------:R-:W3:Y:S01]  /*16a20*/  MUFU.TANH R126, R126 ;  /* 0x0000007e007e7308 */ /* 0x000ee20000002400 */
[----:B------:R-:W-:-:S02]  /*16a30*/  FSEL R107, R107, -INF , P6 ;  /* 0xff8000006b6b7808 */ /* 0x000fc40003000000 */
[----:B------:R-:W-:Y:S02]  /*16a40*/  ISETP.GT.AND P6, PT, R129, 0x38, PT ;  /* 0x000000388100780c */ /* 0x000fe40003fc4270 */
[----:B------:R-:W-:Y:S02]  /*16a50*/  FSEL R6, R6, -INF , P5 ;  /* 0xff80000006067808 */ /* 0x000fe40002800000 */
[----:B-1----:R-:W-:Y:S01]  /*16a60*/  FSEL R125, R125, -INF , P6 ;  /* 0xff8000007d7d7808 */ /* 0x002fe20003000000 */
[----:B------:R-:W1:Y:S01]  /*16a70*/  MUFU.TANH R127, R127 ;  /* 0x0000007f007f7308 */ /* 0x000e620000002400 */
[----:B------:R-:W-:Y:S02]  /*16a80*/  ISETP.GT.AND P6, PT, R129, 0x49, PT ;  /* 0x000000498100780c */ /* 0x000fe40003fc4270 */
[----:B----4-:R-:W-:Y:S02]  /*16a90*/  FMNMX.FTZ R15, R132, R133, !PT ;  /* 0x00000085840f7209 */ /* 0x010fe40007810000 */
[----:B-----5:R-:W-:-:S02]  /*16aa0*/  FSEL R133, R5, -INF , P6 ;  /* 0xff80000005857808 */ /* 0x020fc40003000000 */
[----:B------:R-:W-:Y:S01]  /*16ab0*/  ISETP.GT.AND P4, PT, R129, 0x8, PT ;  /* 0x000000088100780c */ /* 0x000fe20003f84270 */
[----:B------:R-:W4:Y:S01]  /*16ac0*/  MUFU.TANH R128, R128 ;  /* 0x0000008000807308 */ /* 0x000f220000002400 */
[----:B------:R-:W-:Y:S02]  /*16ad0*/  FSEL R7, R7, -INF , P3 ;  /* 0xff80000007077808 */ /* 0x000fe40001800000 */
[----:B------:R-:W-:Y:S02]  /*16ae0*/  FMNMX.FTZ R5, R6, R11, !PT ;  /* 0x0000000b06057209 */ /* 0x000fe40007810000 */
[----:B------:R-:W-:Y:S02]  /*16af0*/  ISETP.GT.AND P2, PT, R129, 0x9, PT ;  /* 0x000000098100780c */ /* 0x000fe40003f44270 */
[----:B------:R-:W-:Y:S01]  /*16b00*/  FSEL R131, R8, -INF , P4 ;  /* 0xff80000008837808 */ /* 0x000fe20002000000 */
[----:B------:R-:W5:Y:S01]  /*16b10*/  MUFU.TANH R130, R130 ;  /* 0x0000008200827308 */ /* 0x000f620000002400 */
[----:B------:R-:W-:-:S02]  /*16b20*/  FMNMX.FTZ R5, R7, R5, !PT ;  /* 0x0000000507057209 */ /* 0x000fc40007810000 */
[----:B------:R-:W-:Y:S01]  /*16b30*/  FSEL R132, R9, -INF , P2 ;  /* 0xff80000009847808 */ /* 0x000fe20001000000 */
[----:B------:R-:W-:Y:S01]  /*16b40*/  IMAD.U32 R9, RZ, RZ, UR43 ;  /* 0x0000002bff097e24 */ /* 0x000fe2000f8e00ff */
[----:B------:R-:W-:Y:S02]  /*16b50*/  FMNMX.FTZ R5, R131, R5, !PT ;  /* 0x0000000583057209 */ /* 0x000fe40007810000 */
[----:B------:R-:W-:Y:S01]  /*16b60*/  ISETP.GT.AND P5, PT, R129, 0x11, PT ;  /* 0x000000118100780c */ /* 0x000fe20003fa4270 */
[----:B------:R-:W-:Y:S01]  /*16b70*/  FMUL.FTZ R134, R15, R9 ;  /* 0x000000090f867220 */ /* 0x000fe20000410000 */
[----:B------:R-:W-:Y:S02]  /*16b80*/  FMNMX.FTZ R5, R132, R5, !PT ;  /* 0x0000000584057209 */ /* 0x000fe40007810000 */
[----:B------:R-:W-:Y:S02]  /*16b90*/  ISETP.GT.AND P3, PT, R129, 0x18, PT ;  /* 0x000000188100780c */ /* 0x000fe40003f64270 */
[----:B------:R-:W-:-:S02]  /*16ba0*/  FSEL R88, R88, -INF , P5 ;  /* 0xff80000058587808 */ /* 0x000fc40002800000 */
[----:B------:R-:W-:Y:S02]  /*16bb0*/  FMNMX.FTZ R5, R21, R5, !PT ;  /* 0x0000000515057209 */ /* 0x000fe40007810000 */
[----:B------:R-:W-:Y:S02]  /*16bc0*/  ISETP.GT.AND P4, PT, R129, 0x19, PT ;  /* 0x000000198100780c */ /* 0x000fe40003f84270 */
[----:B------:R-:W-:Y:S02]  /*16bd0*/  FSEL R89, R89, -INF , P3 ;  /* 0xff80000059597808 */ /* 0x000fe40001800000 */
[----:B------:R-:W-:Y:S02]  /*16be0*/  FMNMX.FTZ R5, R88, R5, !PT ;  /* 0x0000000558057209 */ /* 0x000fe40007810000 */
[----:B------:R-:W-:Y:S02]  /*16bf0*/  ISETP.GT.AND P2, PT, R129, 0x20, PT ;  /* 0x000000208100780c */ /* 0x000fe40003f44270 */
[----:B------:R-:W-:-:S02]  /*16c00*/  FSEL R113, R113, -INF , P4 ;  /* 0xff80000071717808 */ /* 0x000fc40002000000 */
[----:B------:R-:W-:Y:S02]  /*16c10*/  FMNMX.FTZ R5, R89, R5, !PT ;  /* 0x0000000559057209 */ /* 0x000fe40007810000 */
[----:B------:R-:W-:Y:S02]  /*16c20*/  FSEL R106, R106, -INF , P2 ;  /* 0xff8000006a6a7808 */ /* 0x000fe40001000000 */
[----:B------:R-:W-:Y:S02]  /*16c30*/  FMNMX.FTZ R5, R113, R5, !PT ;  /* 0x0000000571057209 */ /* 0x000fe40007810000 */
[C---:B------:R-:W-:Y:S02]  /*16c40*/  ISETP.GT.AND P5, PT, R129.reuse, 0x28, PT ;  /* 0x000000288100780c */ /* 0x040fe40003fa4270 */
[----:B------:R-:W-:Y:S02]  /*16c50*/  FMNMX.FTZ R5, R106, R5, !PT ;  /* 0x000000056a057209 */ /* 0x000fe40007810000 */
[----:B------:R-:W-:-:S02]  /*16c60*/  ISETP.GT.AND P3, PT, R129, 0x29, PT ;  /* 0x000000298100780c */ /* 0x000fc40003f64270 */
[----:B------:R-:W-:Y:S02]  /*16c70*/  FSEL R110, R110, -INF , P5 ;  /* 0xff8000006e6e7808 */ /* 0x000fe40002800000 */
[----:B------:R-:W-:Y:S02]  /*16c80*/  FMNMX.FTZ R5, R107, R5, !PT ;  /* 0x000000056b057209 */ /* 0x000fe40007810000 */
[----:B------:R-:W-:Y:S02]  /*16c90*/  ISETP.GT.AND P4, PT, R129, 0x30, PT ;  /* 0x000000308100780c */ /* 0x000fe40003f84270 */
[----:B------:R-:W-:Y:S02]  /*16ca0*/  FSEL R111, R111, -INF , P3 ;  /* 0xff8000006f6f7808 */ /* 0x000fe40001800000 */
[----:B------:R-:W-:Y:S02]  /*16cb0*/  FMNMX.FTZ R5, R110, R5, !PT ;  /* 0x000000056e057209 */ /* 0x000fe40007810000 */
[----:B------:R-:W-:-:S02]  /*16cc0*/  ISETP.GT.AND P2, PT, R129, 0x31, PT ;  /* 0x000000318100780c */ /* 0x000fc40003f44270 */
[----:B------:R-:W-:Y:S02]  /*16cd0*/  FSEL R121, R121, -INF , P4 ;  /* 0xff80000079797808 */ /* 0x000fe40002000000 */
[----:B------:R-:W-:Y:S02]  /*16ce0*/  FMNMX.FTZ R5, R111, R5, !PT ;  /* 0x000000056f057209 */ /* 0x000fe40007810000 */
[----:B------:R-:W-:Y:S02]  /*16cf0*/  FSEL R124, R124, -INF , P2 ;  /* 0xff8000007c7c7808 */ /* 0x000fe40001000000 */
[----:B------:R-:W-:Y:S02]  /*16d00*/  FMNMX.FTZ R5, R121, R5, !PT ;  /* 0x0000000579057209 */ /* 0x000fe40007810000 */
[----:B------:R-:W-:Y:S02]  /*16d10*/  ISETP.GT.AND P5, PT, R129, 0x39, PT ;  /* 0x000000398100780c */ /* 0x000fe40003fa4270 */
[----:B------:R-:W-:-:S02]  /*16d20*/  FMNMX.FTZ R5, R124, R5, !PT ;  /* 0x000000057c057209 */ /* 0x000fc40007810000 */
[----:B------:R-:W-:Y:S02]  /*16d30*/  ISETP.GT.AND P3, PT, R129, 0x40, PT ;  /* 0x000000408100780c */ /* 0x000fe40003f64270 */
[----:B------:R-:W-:Y:S02]  /*16d40*/  FSEL R118, R118, -INF , P5 ;  /* 0xff80000076767808 */ /* 0x000fe40002800000 */
[----:B------:R-:W-:Y:S02]  /*16d50*/  FMNMX.FTZ R5, R125, R5, !PT ;  /* 0x000000057d057209 */ /* 0x000fe40007810000 */
[----:B------:R-:W-:Y:S02]  /*16d60*/  ISETP.GT.AND P4, PT, R129, 0x41, PT ;  /* 0x000000418100780c */ /* 0x000fe40003f84270 */
[----:B------:R-:W-:Y:S02]  /*16d70*/  FSEL R119, R119, -INF , P3 ;  /* 0xff80000077777808 */ /* 0x000fe40001800000 */
[----:B------:R-:W-:-:S02]  /*16d80*/  FMNMX.FTZ R5, R118, R5, !PT ;  /* 0x0000000576057209 */ /* 0x000fc40007810000 */
[----:B------:R-:W-:Y:S02]  /*16d90*/  ISETP.GT.AND P2, PT, R129, 0x48, PT ;  /* 0x000000488100780c */ /* 0x000fe40003f44270 */
[----:B0-----:R-:W-:Y:S02]  /*16da0*/  FSEL R122, R122, -INF , P4 ;  /* 0xff8000007a7a7808 */ /* 0x001fe40002000000 */
[----:B------:R-:W-:Y:S02]  /*16db0*/  FMNMX.FTZ R5, R119, R5, !PT ;  /* 0x0000000577057209 */ /* 0x000fe40007810000 */
[----:B--2---:R-:W-:Y:S02]  /*16dc0*/  FSEL R123, R123, -INF , P2 ;  /* 0xff8000007b7b7808 */ /* 0x004fe40001000000 */
[----:B------:R-:W-:Y:S02]  /*16dd0*/  FMNMX.FTZ R5, R122, R5, !PT ;  /* 0x000000057a057209 */ /* 0x000fe40007810000 */
[----:B------:R-:W-:-:S02]  /*16de0*/  ISETP.GT.AND P5, PT, R129, 0x50, PT ;  /* 0x000000508100780c */ /* 0x000fc40003fa4270 */
[----:B------:R-:W-:Y:S02]  /*16df0*/  FMNMX.FTZ R5, R123, R5, !PT ;  /* 0x000000057b057209 */ /* 0x000fe40007810000 */
[----:B------:R-:W-:Y:S02]  /*16e00*/  ISETP.GT.AND P4, PT, R129, 0x51, PT ;  /* 0x000000518100780c */ /* 0x000fe40003f84270 */
[----:B---3--:R-:W-:Y:S02]  /*16e10*/  FSEL R126, R126, -INF , P5 ;  /* 0xff8000007e7e7808 */ /* 0x008fe40002800000 */
[----:B------:R-:W-:Y:S02]  /*16e20*/  FMNMX.FTZ R5, R133, R5, !PT ;  /* 0x0000000585057209 */ /* 0x000fe40007810000 */
[----:B------:R-:W-:Y:S02]  /*16e30*/  ISETP.GT.AND P2, PT, R129, 0x58, PT ;  /* 0x000000588100780c */ /* 0x000fe40003f44270 */
[----:B-1----:R-:W-:-:S02]  /*16e40*/  FSEL R127, R127, -INF , P4 ;  /* 0xff8000007f7f7808 */ /* 0x002fc40002000000 */
[----:B------:R-:W-:Y:S02]  /*16e50*/  FMNMX.FTZ R5, R126, R5, !PT ;  /* 0x000000057e057209 */ /* 0x000fe40007810000 */
[----:B------:R-:W-:Y:S02]  /*16e60*/  ISETP.GT.AND P6, PT, R129, 0x59, PT ;  /* 0x000000598100780c */ /* 0x000fe40003fc4270 */
[----:B----4-:R-:W-:Y:S02]  /*16e70*/  FSEL R128, R128, -INF , P2 ;  /* 0xff80000080807808 */ /* 0x010fe40001000000 */
[----:B------:R-:W-:Y:S02]  /*16e80*/  FMNMX.FTZ R5, R127, R5, !PT ;  /* 0x000000057f057209 */ /* 0x000fe40007810000 */
[----:B-----5:R-:W-:Y:S02]  /*16e90*/  FSEL R130, R130, -INF , P6 ;  /* 0xff80000082827808 */ /* 0x020fe40003000000 */
[----:B------:R-:W-:-:S02]  /*16ea0*/  FMNMX.FTZ R5, R128, R5, !PT ;  /* 0x0000000580057209 */ /* 0x000fc40007810000 */
[----:B------:R-:W-:Y:S02]  /*16eb0*/  FSETP.NEU.FTZ.AND P3, PT, R15, -INF , PT ;  /* 0xff8000000f00780b */ /* 0x000fe40003f7d000 */
[----:B------:R-:W-:Y:S02]  /*16ec0*/  FMNMX.FTZ R5, R130, R5, !PT ;  /* 0x0000000582057209 */ /* 0x000fe40007810000 */
[----:B------:R-:W-:-:S03]  /*16ed0*/  FSEL R134, R134, RZ, P3 ;  /* 0x000000ff86867208 */ /* 0x000fc60001800000 */
[----:B------:R-:W0:Y:S02]  /*16ee0*/  SHFL.BFLY PT, R8, R5, 0x2, 0x1f ;  /* 0x0c401f0005087f89 */ /* 0x000e2400000e0000 */
        /* <DEDUP_REMOVED lines=22> */
[----:B0-----:R-:W-:Y:S01]  /*17050*/  FMNMX.FTZ R5, R5, R8, !PT ;  /* 0x0000000805057209 */ /* 0x001fe20007810000 */
[-CC-:B------:R-:W-:Y:S01]  /*17060*/  FFMA.FTZ R136, R117, R9.reuse, -R134.reuse ;  /* 0x0000000975887223 */ /* 0x180fe20000010886 */
[----:B------:R-:W-:Y:S01]  /*17070*/  MUFU.EX2 R158, R158 ;  /* 0x0000009e009e7308 */ /* 0x000fe20000000800 */
[-CC-:B------:R-:W-:Y:S01]  /*17080*/  FFMA.FTZ R95, R120, R9.reuse, -R134.reuse ;  /* 0x00000009785f7223 */ /* 0x180fe20000010886 */
[-CC-:B------:R-:W-:Y:S01]  /*17090*/  FFMA.FTZ R138, R114, R9.reuse, -R134.reuse ;  /* 0x00000009728a7223 */ /* 0x180fe20000010886 */
[----:B------:R-:W0:Y:S01]  /*170a0*/  SHFL.BFLY PT, R8, R5, 0x1, 0x1f ;  /* 0x0c201f0005087f89 */ /* 0x000e2200000e0000 */
[----:B------:R-:W-:-:S04]  /*170b0*/  FFMA.FTZ R99, R115, R9, -R134 ;  /* 0x0000000973637223 */ /* 0x000fc80000010886 */
[----:B------:R-:W-:Y:S08]  /*170c0*/  MUFU.EX2 R92, R92 ;  /* 0x0000005c005c7308 */ /* 0x000ff00000000800 */
[----:B------:R-:W-:Y:S08]  /*170d0*/  MUFU.EX2 R152, R152 ;  /* 0x0000009800987308 */ /* 0x000ff00000000800 */
[----:B------:R-:W-:Y:S01]  /*170e0*/  MUFU.EX2 R91, R91 ;  /* 0x0000005b005b7308 */ /* 0x000fe20000000800 */
[----:B0-----:R-:W-:-:S02]  /*170f0*/  FMNMX.FTZ R8, R5, R8, !PT ;  /* 0x0000000805087209 */ /* 0x001fc40007810000 */
[----:B------:R-:W-:Y:S02]  /*17100*/  FSEL R5, R15, RZ, P3 ;  /* 0x000000ff0f057208 */ /* 0x000fe40001800000 */
[C---:B------:R-:W-:Y:S01]  /*17110*/  FSETP.NEU.FTZ.AND P2, PT, R8.reuse, -INF , PT ;  /* 0xff8000000800780b */ /* 0x040fe20003f5d000 */
[-C--:B------:R-:W-:Y:S02]  /*17120*/  FMUL.FTZ R100, R8, R9.reuse ;  /* 0x0000000908647220 */ /* 0x080fe40000410000 */
[----:B------:R-:W-:Y:S01]  /*17130*/  MUFU.EX2 R154, R154 ;  /* 0x0000009a009a7308 */ /* 0x000fe20000000800 */
[----:B------:R-:W-:Y:S02]  /*17140*/  FADD.FTZ R5, -R5, R12 ;  /* 0x0000000c05057221 */ /* 0x000fe40000010100 */
[----:B------:R-:W-:Y:S02]  /*17150*/  FSEL R100, R100, RZ, P2 ;  /* 0x000000ff64647208 */ /* 0x000fe40001000000 */
[----:B------:R-:W-:-:S03]  /*17160*/  FMUL.FTZ R5, R5, R9 ;  /* 0x0000000905057220 */ /* 0x000fc60000410000 */
[----:B------:R-:W-:Y:S01]  /*17170*/  MUFU.EX2 R90, R90 ;  /* 0x0000005a005a7308 */ /* 0x000fe20000000800 */
[-CC-:B------:R-:W-:Y:S01]  /*17180*/  FFMA.FTZ R153, R21, R9.reuse, -R100.reuse ;  /* 0x0000000915997223 */ /* 0x180fe20000010864 */
[-CC-:B------:R-:W-:Y:S01]  /*17190*/  FFMA.FTZ R21, R88, R9.reuse, -R100.reuse ;  /* 0x0000000958157223 */ /* 0x180fe20000010864 */
[----:B------:R-:W-:Y:S01]  /*171a0*/  FSEL R88, R8, RZ, P2 ;  /* 0x000000ff08587208 */ /* 0x000fe20001000000 */
[-CC-:B------:R-:W-:Y:S01]  /*171b0*/  FFMA.FTZ R157, R6, R9.reuse, -R100.reuse ;  /* 0x00000009069d7223 */ /* 0x180fe20000010864 */
[-CC-:B------:R-:W-:Y:S01]  /*171c0*/  FFMA.FTZ R103, R7, R9.reuse, -R100.reuse ;  /* 0x0000000907677223 */ /* 0x180fe20000010864 */
[-CC-:B------:R-:W-:Y:S01]  /*171d0*/  FFMA.FTZ R159, R131, R9.reuse, -R100.reuse ;  /* 0x00000009839f7223 */ /* 0x180fe20000010864 */
[-CC-:B------:R-:W-:Y:S01]  /*171e0*/  FFMA.FTZ R101, R132, R9.reuse, -R100.reuse ;  /* 0x0000000984657223 */ /* 0x180fe20000010864 */
[----:B------:R-:W-:Y:S01]  /*171f0*/  FADD.FTZ R88, -R88, R11 ;  /* 0x0000000b58587221 */ /* 0x000fe20000010100 */
[----:B------:R-:W0:Y:S01]  /*17200*/  MUFU.EX2 R94, R5 ;  /* 0x00000005005e7308 */ /* 0x000e220000000800 */
        /* <DEDUP_REMOVED lines=15> */
[----:B------:R1:W2:Y:S01]  /*17300*/  MUFU.EX2 R5, R88 ;  /* 0x0000005800057308 */ /* 0x0002a20000000800 */
[----:B0-----:R-:W-:Y:S01]  /*17310*/  FFMA.FTZ R3, R94, R3, R156 ;  /* 0x000000035e037223 */ /* 0x001fe2000001009c */
[-CC-:B------:R-:W-:Y:S01]  /*17320*/  FFMA.FTZ R137, R126, R9.reuse, -R100.reuse ;  /* 0x000000097e897223 */ /* 0x180fe20000010864 */
[-CC-:B------:R-:W-:Y:S01]  /*17330*/  FFMA.FTZ R14, R127, R9.reuse, -R100.reuse ;  /* 0x000000097f0e7223 */ /* 0x180fe20000010864 */
[-CC-:B------:R-:W-:Y:S01]  /*17340*/  FFMA.FTZ R139, R128, R9.reuse, -R100.reuse ;  /* 0x00000009808b7223 */ /* 0x180fe20000010864 */
[----:B------:R-:W-:Y:S01]  /*17350*/  FFMA.FTZ R11, R130, R9, -R100 ;  /* 0x00000009820b7223 */ /* 0x000fe20000010864 */
[----:B------:R-:W-:-:S02]  /*17360*/  FADD.FTZ R3, R108, R3 ;  /* 0x000000036c037221 */ /* 0x000fc40000010000 */
[----:B------:R-:W0:Y:S01]  /*17370*/  MUFU.EX2 R103, R103 ;  /* 0x0000006700677308 */ /* 0x000e220000000800 */
[----:B-1----:R-:W-:-:S07]  /*17380*/  FFMA.FTZ R88, R133, R9, -R100 ;  /* 0x0000000985587223 */ /* 0x002fce0000010864 */
[----:B------:R-:W1:Y:S01]  /*17390*/  MUFU.EX2 R159, R159 ;  /* 0x0000009f009f7308 */ /* 0x000e620000000800 */
[----:B--2---:R-:W-:-:S07]  /*173a0*/  FFMA.FTZ R0, R5, R0, R157 ;  /* 0x0000000005007223 */ /* 0x004fce000001009d */
        /* <DEDUP_REMOVED lines=84> */
.L_x_2851:
        /* <DEDUP_REMOVED lines=9> */
[----:B------:R-:W-:-:S02]  /*17980*/  F2FP.F16.F32.PACK_AB R151, R12, R151 ;  /* 0x000000970c97723e */ /* 0x000fc400000000ff */
[----:B------:R-:W-:Y:S01]  /*17990*/  F2FP.F16.F32.PACK_AB R139, R11, R139 ;  /* 0x0000008b0b8b723e */ /* 0x000fe200000000ff */
[----:B------:R-:W-:Y:S01]  /*179a0*/  IMAD.MOV.U32 R11, RZ, RZ, R8 ;  /* 0x000000ffff0b7224 */ /* 0x000fe200078e0008 */
        /* <DEDUP_REMOVED lines=20> */
[----:B------:R-:W-:Y:S01]  /*17af0*/  MOV R12, R15 ;  /* 0x0000000f000c7202 */ /* 0x000fe20000000f00 */
[----:B0-----:R-:W-:Y:S06]  /*17b00*/  @P2 BRA `(.L_x_2852) ;  /* 0xffffffd000942947 */ /* 0x001fec000383ffff */
[----:B------:R-:W-:Y:S05]  /*17b10*/  BSYNC B1 ;  /* 0x0000000000017941 */ /* 0x000fea0003800000 */
.L_x_2839:
[----:B------:R-:W-:Y:S05]  /*17b20*/  BSYNC B0 ;  /* 0x0000000000007941 */ /* 0x000fea0003800000 */
.L_x_2838:
[----:B------:R-:W-:Y:S01]  /*17b30*/  ISETP.GE.AND P1, PT, R13, R185, PT ;  /* 0x000000b90d00720c */ /* 0x000fe20003f26270 */
[----:B------:R-:W-:-:S12]  /*17b40*/  BSSY B0, `(.L_x_2853) ;  /* 0x0000270000007945 */ /* 0x000fd80003800000 */
[----:B------:R-:W-:Y:S05]  /*17b50*/  @!P1 BRA `(.L_x_2854) ;  /* 0x0000002400b89947 */ /* 0x000fea0003800000 */
[----:B------:R-:W-:Y:S01]  /*17b60*/  MOV R10, R8 ;  /* 0x00000008000a7202 */ /* 0x000fe20000000f00 */
[----:B------:R-:W-:Y:S01]  /*17b70*/  IMAD.MOV.U32 R11, RZ, RZ, R15 ;  /* 0x000000ffff0b7224 */ /* 0x000fe200078e000f */
[----:B------:R-:W-:Y:S01]  /*17b80*/  MOV R7, R162 ;  /* 0x000000a200077202 */ /* 0x000fe20000000f00 */
[----:B------:R-:W-:-:S07]  /*17b90*/  IMAD.MOV.U32 R6, RZ, RZ, R168 ;  /* 0x000000ffff067224 */ /* 0x000fce00078e00a8 */
.L_x_2867:
[----:B------:R-:W-:-:S05]  /*17ba0*/  VIADD R12, R7, 0x1 ;  /* 0x00000001070c7836 */ /* 0x000fca0000000000 */
[----:B------:R-:W-:-:S04]  /*17bb0*/  ISETP.NE.AND P1, PT, R12, 0x2, PT ;  /* 0x000000020c00780c */ /* 0x000fc80003f25270 */
[----:B------:R-:W-:Y:S02]  /*17bc0*/  SEL R12, R12, RZ, P1 ;  /* 0x000000ff0c0c7207 */ /* 0x000fe40000800000 */
[----:B------:R-:W-:-:S03]  /*17bd0*/  SEL R9, RZ, 0x1, P1 ;  /* 0x00000001ff097807 */ /* 0x000fc60000800000 */
[----:B------:R-:W-:Y:S01]  /*17be0*/  IMAD.MOV.U32 R162, RZ, RZ, R12 ;  /* 0x000000ffffa27224 */ /* 0x000fe200078e000c */
[----:B------:R-:W-:Y:S01]  /*17bf0*/  LOP3.LUT R168, R6, R9, RZ, 0x3c, !PT ;  /* 0x0000000906a87212 */ /* 0x000fe200078e3cff */
[----:B------:R-:W-:Y:S06]  /*17c00*/  @!P0 BRA `(.L_x_2855) ;  /* 0x0000000000048947 */ /* 0x000fec0003800000 */
[----:B------:R-:W-:Y:S01]  /*17c10*/  BPT.TRAP 0x1 ;  /* 0x000000040000795c */ /* 0x000fe20000300000 */
.L_x_2855:
[----:B------:R-:W-:Y:S02]  /*17c20*/  LEA R8, R162, R2, 0x3 ;  /* 0x00000002a2087211 */ /* 0x000fe400078e18ff */
[----:B------:R-:W-:-:S04]  /*17c30*/  SHF.L.U32 R9, R168, 0x1f, RZ ;  /* 0x0000001fa8097819 */ /* 0x000fc800000006ff */
[----:B------:R0:W1:Y:S01]  /*17c40*/  SYNCS.PHASECHK.TRANS64.TRYWAIT P1, [R8+URZ+0x2a830], R9 ;  /* 0x02a83009080075a7 */ /* 0x000062000802017f */
[----:B------:R-:W-:Y:S05]  /*17c50*/  @!P0 BRA `(.L_x_2856) ;  /* 0x0000000000048947 */ /* 0x000fea0003800000 */
[----:B------:R-:W-:Y:S01]  /*17c60*/  BPT.TRAP 0x1 ;  /* 0x000000040000795c */ /* 0x000fe20000300000 */
.L_x_2856:
[----:B------:R-:W-:Y:S01]  /*17c70*/  IMAD R95, R162, 0x900, R4 ;  /* 0x00000900a25f7824 */ /* 0x000fe200078e0204 */
[----:B------:R-:W-:Y:S03]  /*17c80*/  BSSY B1, `(.L_x_2857) ;  /* 0x0000006000017945 */ /* 0x000fe60003800000 */
[C---:B------:R-:W-:Y:S02]  /*17c90*/  VIADD R90, R95.reuse, 0x2 ;  /* 0x000000025f5a7836 */ /* 0x040fe40000000000 */
[----:B------:R-:W-:Y:S01]  /*17ca0*/  VIADD R92, R95, 0x4 ;  /* 0x000000045f5c7836 */ /* 0x000fe20000000000 */
[----:B-1----:R-:W-:Y:S06]  /*17cb0*/  @P1 BRA `(.L_x_2858) ;  /* 0x0000000000081947 */ /* 0x002fec0003800000 */
[----:B------:R-:W1:Y:S02]  /*17cc0*/  SYNCS.PHASECHK.TRANS64.TRYWAIT P1, [R8+URZ+0x2a830], R9 ;  /* 0x02a83009080075a7 */ /* 0x000e64000802017f */
[----:B-1----:R-:W-:Y:S05]  /*17cd0*/  @!P1 BRA `(.L_x_2859) ;  /* 0x000000ec00389947 */ /* 0x002fea0003800000 */
.L_x_2858:
[----:B------:R-:W-:Y:S05]  /*17ce0*/  BSYNC B1 ;  /* 0x0000000000017941 */ /* 0x000fea0003800000 */
.L_x_2857:
[----:B------:R-:W2:Y:S01]  /*17cf0*/  LDL.64 R96, [R1+0x28] ;  /* 0x0000280001607983 */ /* 0x000ea20000100a00 */
[----:B------:R-:W-:Y:S01]  /*17d00*/  MOV R88, R95 ;  /* 0x0000005f00587202 */ /* 0x000fe20000000f00 */
[----:B------:R-:W-:Y:S01]  /*17d10*/  IMAD.MOV.U32 R89, RZ, RZ, 0x40000040 ;  /* 0x40000040ff597424 */ /* 0x000fe200078e00ff */
[----:B------:R-:W-:Y:S01]  /*17d20*/  R2UR UR46, R90 ;  /* 0x000000005a2e72ca */ /* 0x000fe200000e0000 */
[----:B------:R-:W-:Y:S01]  /*17d30*/  IMAD.MOV.U32 R90, RZ, RZ, R92 ;  /* 0x000000ffff5a7224 */ /* 0x000fe200078e005c */
[----:B------:R-:W-:Y:S01]  /*17d40*/  R2UR UR50, R88 ;  /* 0x00000000583272ca */ /* 0x000fe200000e0000 */
[----:B------:R-:W-:Y:S01]  /*17d50*/  IMAD.MOV.U32 R91, RZ, RZ, 0x40000040 ;  /* 0x40000040ff5b7424 */ /* 0x000fe200078e00ff */
[----:B------:R-:W-:Y:S01]  /*17d60*/  IADD3 R88, R95, 0x6, RZ ;  /* 0x000000065f587810 */ /* 0x000fe20007ffe0ff */
[----:B------:R-:W-:Y:S01]  /*17d70*/  IMAD.MOV.U32 R93, RZ, RZ, 0x40000040 ;  /* 0x40000040ff5d7424 */ /* 0x000fe200078e00ff */
[----:B01----:R-:W-:Y:S01]  /*17d80*/  MOV R9, UR38 ;  /* 0x0000002600097c02 */ /* 0x003fe20008000f00 */
[-C--:B------:R-:W-:Y:S01]  /*17d90*/  FMUL.FTZ R24, R24, R94.reuse ;  /* 0x0000005e18187220 */ /* 0x080fe20000410000 */
[----:B------:R-:W-:Y:S01]  /*17da0*/  MOV R21, UR42 ;  /* 0x0000002a00157c02 */ /* 0x000fe20008000f00 */
[-C--:B------:R-:W-:Y:S01]  /*17db0*/  FMUL.FTZ R25, R25, R94.reuse ;  /* 0x0000005e19197220 */ /* 0x080fe20000410000 */
[----:B------:R-:W-:Y:S01]  /*17dc0*/  R2UR UR38, R88 ;  /* 0x00000000582672ca */ /* 0x000fe200000e0000 */
[C---:B------:R-:W-:Y:S01]  /*17dd0*/  VIADD R88, R95.reuse, 0x304 ;  /* 0x000003045f587836 */ /* 0x040fe20000000000 */
[----:B------:R-:W-:Y:S01]  /*17de0*/  R2UR UR42, R90 ;  /* 0x000000005a2a72ca */ /* 0x000fe200000e0000 */
[C---:B------:R-:W-:Y:S01]  /*17df0*/  VIADD R90, R95.reuse, 0x300 ;  /* 0x000003005f5a7836 */ /* 0x040fe20000000000 */
[C---:B------:R-:W-:Y:S01]  /*17e00*/  IADD3 R92, R95.reuse, 0x302, RZ ;  /* 0x000003025f5c7810 */ /* 0x040fe20007ffe0ff */
        /* <DEDUP_REMOVED lines=25> */
[C---:B------:R-:W-:Y:S01]  /*17fa0*/  R2UR UR47, R91.reuse ;  /* 0x000000005b2f72ca */ /* 0x040fe200000e0000 */
        /* <DEDUP_REMOVED lines=32> */
[----:B------:R-:W3:Y:S01]  /*181b0*/  LDL.64 R198, [R1+0x10] ;  /* 0x0000100001c67983 */ /* 0x000ee20000100a00 */
        /* <DEDUP_REMOVED lines=44> */
[----:B------:R-:W2:Y:S01]  /*18480*/  LDL.64 R196, [R1+0x20] ;  /* 0x0000200001c47983 */ /* 0x000ea20000100a00 */
[----:B------:R-:W-:Y:S01]  /*18490*/  R2UR UR49, R195 ;  /* 0x00000000c33172ca */ /* 0x000fe200000e0000 */
[----:B------:R-:W-:Y:S02]  /*184a0*/  WARPGROUP.DEPBAR.LE gsb0, 0x0 ;  /* 0x00008000000079c5 */ /* 0x000fe40000010000 */
[----:B------:R-:W-:Y:S01]  /*184b0*/  WARPGROUP.ARRIVE ;  /* 0x00000000000079c5 */ /* 0x000fe20000000000 */
[----:B--2---:R-:W-:Y:S02]  /*184c0*/  R2UR UR44, R196 ;  /* 0x00000000c42c72ca */ /* 0x004fe400000e0000 */
[----:B------:R-:W-:-:S02]  /*184d0*/  R2UR UR45, R197 ;  /* 0x00000000c52d72ca */ /* 0x000fc400000e0000 */
[----:B------:R-:W2:Y:S11]  /*184e0*/  LDL.64 R196, [R1+0x8] ;  /* 0x0000080001c47983 */ /* 0x000eb60000100a00 */
[----:B------:R-:W-:Y:S01]  /*184f0*/  HGMMA.64x96x16.F32 R88, gdesc[UR44], R88, gsb0 ;  /* 0x016000002c5879f0 */ /* 0x000fe20008000858 */
[----:B------:R-:W-:-:S02]  /*18500*/  R2UR UR44, R194 ;  /* 0x00000000c22c72ca */ /* 0x000fc400000e0000 */
[----:B------:R-:W4:Y:S01]  /*18510*/  LDL.64 R194, [R1+0x18] ;  /* 0x0000180001c27983 */ /* 0x000f220000100a00 */
[----:B---3--:R-:W-:Y:S02]  /*18520*/  R2UR UR36, R198 ;  /* 0x00000000c62472ca */ /* 0x008fe400000e0000 */
[----:B------:R-:W-:Y:S01]  /*18530*/  R2UR UR37, R199 ;  /* 0x00000000c72572ca */ /* 0x000fe200000e0000 */
[----:B------:R-:W-:Y:S02]  /*18540*/  WARPGROUP.DEPBAR.LE gsb0, 0x0 ;  /* 0x00008000000079c5 */ /* 0x000fe40000010000 */
[----:B------:R-:W-:Y:S01]  /*18550*/  WARPGROUP.ARRIVE ;  /* 0x00000000000079c5 */ /* 0x000fe20000000000 */
[----:B----4-:R-:W-:Y:S02]  /*18560*/  R2UR UR40, R194 ;  /* 0x00000000c22872ca */ /* 0x010fe400000e0000 */
[----:B------:R-:W-:Y:S02]  /*18570*/  R2UR UR41, R195 ;  /* 0x00000000c32972ca */ /* 0x000fe400000e0000 */
[----:B------:R-:W3:Y:S11]  /*18580*/  LDL.64 R194, [R1] ;  /* 0x0000000001c27983 */ /* 0x000ef60000100a00 */
[----:B------:R-:W-:Y:S01]  /*18590*/  HGMMA.64x96x16.F32 R88, gdesc[UR40], R88, gsb0 ;  /* 0x01600000285879f0 */ /* 0x000fe20008000858 */
[----:B--2---:R-:W-:-:S02]  /*185a0*/  R2UR UR32, R196 ;  /* 0x00000000c42072ca */ /* 0x004fc400000e0000 */
[----:B------:R-:W-:Y:S01]  /*185b0*/  R2UR UR33, R197 ;  /* 0x00000000c52172ca */ /* 0x000fe200000e0000 */
[----:B------:R-:W-:Y:S02]  /*185c0*/  WARPGROUP.DEPBAR.LE gsb0, 0x0 ;  /* 0x00008000000079c5 */ /* 0x000fe40000010000 */
[----:B------:R-:W-:-:S06]  /*185d0*/  WARPGROUP.ARRIVE ;  /* 0x00000000000079c5 */ /* 0x000fcc0000000000 */
[----:B------:R-:W-:Y:S03]  /*185e0*/  HGMMA.64x96x16.F32 R88, gdesc[UR36], R88, gsb0 ;  /* 0x01600000245879f0 */ /* 0x000fe60008000858 */
[----:B------:R-:W-:Y:S02]  /*185f0*/  WARPGROUP.DEPBAR.LE gsb0, 0x0 ;  /* 0x00008000000079c5 */ /* 0x000fe40000010000 */
[----:B------:R-:W-:-:S06]  /*18600*/  WARPGROUP.ARRIVE ;  /* 0x00000000000079c5 */ /* 0x000fcc0000000000 */
[----:B------:R-:W-:Y:S01]  /*18610*/  HGMMA.64x96x16.F32 R88, gdesc[UR32], R88, gsb0 ;  /* 0x01600000205879f0 */ /* 0x000fe20008000858 */
[----:B---3--:R-:W-:Y:S02]  /*18620*/  R2UR UR28, R194 ;  /* 0x00000000c21c72ca */ /* 0x008fe400000e0000 */
[----:B------:R-:W-:Y:S01]  /*18630*/  R2UR UR29, R195 ;  /* 0x00000000c31d72ca */ /* 0x000fe200000e0000 */
[----:B------:R-:W-:Y:S02]  /*18640*/  WARPGROUP.DEPBAR.LE gsb0, 0x0 ;  /* 0x00008000000079c5 */ /* 0x000fe40000010000 */
[----:B------:R-:W-:-:S10]  /*18650*/  WARPGROUP.ARRIVE ;  /* 0x00000000000079c5 */ /* 0x000fd40000000000 */
        /* <DEDUP_REMOVED lines=17> */
[----:B------:R-:W-:-:S03]  /*18770*/  UMOV UR12, UR44 ;  /* 0x0000002c000c7c82 */ /* 0x000fc60008000000 */
        /* <DEDUP_REMOVED lines=25> */
.L_x_2860:
[----:B------:R-:W-:Y:S01]  /*18910*/  SHF.L.U32 R5, R6, 0x1f, RZ ;  /* 0x0000001f06057819 */ /* 0x000fe200000006ff */
[----:B------:R-:W-:-:S04]  /*18920*/  IMAD R14, R7, 0x8, R2 ;  /* 0x00000008070e7824 */ /* 0x000fc800078e0202 */
[----:B------:R0:W1:Y:S01]  /*18930*/  SYNCS.PHASECHK.TRANS64.TRYWAIT P1, [R14+URZ+0x2a850], R5 ;  /* 0x02a850050e0075a7 */ /* 0x000062000802017f */
[----:B------:R-:W-:Y:S05]  /*18940*/  @!P0 BRA `(.L_x_2861) ;  /* 0x0000000000048947 */ /* 0x000fea0003800000 */
[----:B------:R-:W-:Y:S01]  /*18950*/  BPT.TRAP 0x1 ;  /* 0x000000040000795c */ /* 0x000fe20000300000 */
.L_x_2861:
[----:B------:R-:W-:Y:S04]  /*18960*/  BSSY B1, `(.L_x_2862) ;  /* 0x0000004000017945 */ /* 0x000fe80003800000 */
[----:B-1----:R-:W-:Y:S05]  /*18970*/  @P1 BRA `(.L_x_2863) ;  /* 0x0000000000081947 */ /* 0x002fea0003800000 */
[----:B------:R-:W1:Y:S02]  /*18980*/  SYNCS.PHASECHK.TRANS64.TRYWAIT P1, [R14+URZ+0x2a850], R5 ;  /* 0x02a850050e0075a7 */ /* 0x000e64000802017f */
[----:B-1----:R-:W-:Y:S05]  /*18990*/  @!P1 BRA `(.L_x_2864) ;  /* 0x000000e0001c9947 */ /* 0x002fea0003800000 */
.L_x_2863:
[----:B------:R-:W-:Y:S05]  /*189a0*/  BSYNC B1 ;  /* 0x0000000000017941 */ /* 0x000fea0003800000 */
.L_x_2862:
[----:B01----:R-:W-:Y:S01]  /*189b0*/  IADD3 R5, R2, 0x400, RZ ;  /* 0x0000040002057810 */ /* 0x003fe20007ffe0ff */
[----:B------:R-:W-:Y:S01]  /*189c0*/  WARPGROUP.ARRIVE ;  /* 0x00000000000079c5 */ /* 0x000fe20000000000 */
[----:B------:R-:W-:Y:S02]  /*189d0*/  MOV R9, 0x40000040 ;  /* 0x4000004000097802 */ /* 0x000fe40000000f00 */
        /* <DEDUP_REMOVED lines=45> */
.L_x_2865:
        /* <DEDUP_REMOVED lines=60> */
[----:B------:R-:W-:-:S02]  /*19070*/  IMAD R12, R12, 0x8, R2 ;  /* 0x000000080c0c7824 */ /* 0x000fc400078e0202 */
        /* <DEDUP_REMOVED lines=81> */
[----:B0-----:R-:W-:Y:S02]  /*19590*/  FMNMX.FTZ R5, R131, R5, !PT ;  /* 0x0000000583057209 */ /* 0x001fe40007810000 */
[----:B-1----:R-:W-:-:S05]  /*195a0*/  FMNMX.FTZ R15, R130, R8, !PT ;  /* 0x00000008820f7209 */ /* 0x002fca0007810000 */
[----:B------:R-:W0:Y:S01]  /*195b0*/  SHFL.BFLY PT, R9, R15, 0x2, 0x1f ;  /* 0x0c401f000f097f89 */ /* 0x000e2200000e0000 */
[----:B--2---:R-:W-:-:S05]  /*195c0*/  FMNMX.FTZ R8, R132, R5, !PT ;  /* 0x0000000584087209 */ /* 0x004fca0007810000 */
[----:B------:R-:W1:Y:S01]  /*195d0*/  SHFL.BFLY PT, R5, R8, 0x2, 0x1f ;  /* 0x0c401f0008057f89 */ /* 0x000e6200000e0000 */
[----:B0-----:R-:W-:-:S05]  /*195e0*/  FMNMX.FTZ R15, R15, R9, !PT ;  /* 0x000000090f0f7209 */ /* 0x001fca0007810000 */
[----:B------:R-:W0:Y:S01]  /*195f0*/  SHFL.BFLY PT, R9, R15, 0x1, 0x1f ;  /* 0x0c201f000f097f89 */ /* 0x000e2200000e0000 */
[----:B-1----:R-:W-:-:S05]  /*19600*/  FMNMX.FTZ R8, R8, R5, !PT ;  /* 0x0000000508087209 */ /* 0x002fca0007810000 */
[----:B------:R-:W1:Y:S01]  /*19610*/  SHFL.BFLY PT, R5, R8, 0x1, 0x1f ;  /* 0x0c201f0008057f89 */ /* 0x000e6200000e0000 */
[----:B0-----:R-:W-:Y:S02]  /*19620*/  FMNMX.FTZ R15, R15, R9, !PT ;  /* 0x000000090f0f7209 */ /* 0x001fe40007810000 */
[----:B------:R-:W-:-:S03]  /*19630*/  MOV R9, UR42 ;  /* 0x0000002a00097c02 */ /* 0x000fc60008000f00 */
[----:B------:R-:W-:Y:S01]  /*19640*/  FADD.FTZ R94, -R15, R11 ;  /* 0x0000000b0f5e7221 */ /* 0x000fe20000010100 */
[----:B-1----:R-:W-:-:S03]  /*19650*/  FMNMX.FTZ R8, R8, R5, !PT ;  /* 0x0000000508087209 */ /* 0x002fc60007810000 */
[-C--:B------:R-:W-:Y:S02]  /*19660*/  FMUL.FTZ R94, R94, R9.reuse ;  /* 0x000000095e5e7220 */ /* 0x080fe40000410000 */
[----:B------:R-:W-:Y:S01]  /*19670*/  FADD.FTZ R5, -R8, R10 ;  /* 0x0000000a08057221 */ /* 0x000fe20000010100 */
[----:B------:R-:W-:-:S03]  /*19680*/  FMUL.FTZ R10, R15, R9 ;  /* 0x000000090f0a7220 */ /* 0x000fc60000410000 */
[----:B------:R-:W-:Y:S01]  /*19690*/  MUFU.EX2 R94, R94 ;  /* 0x0000005e005e7308 */ /* 0x000fe20000000800 */
[-C--:B------:R-:W-:Y:S01]  /*196a0*/  FMUL.FTZ R5, R5, R9.reuse ;  /* 0x0000000905057220 */ /* 0x080fe20000410000 */
[-CC-:B------:R-:W-:Y:S01]  /*196b0*/  FFMA.FTZ R154, R97, R9.reuse, -R10.reuse ;  /* 0x00000009619a7223 */ /* 0x180fe2000001080a */
[-CC-:B------:R-:W-:Y:S01]  /*196c0*/  FFMA.FTZ R97, R98, R9.reuse, -R10.reuse ;  /* 0x0000000962617223 */ /* 0x180fe2000001080a */
[-C--:B------:R-:W-:Y:S01]  /*196d0*/  FMUL.FTZ R98, R8, R9.reuse ;  /* 0x0000000908627220 */ /* 0x080fe20000410000 */
[-CC-:B------:R-:W-:Y:S01]  /*196e0*/  FFMA.FTZ R156, R6, R9.reuse, -R10.reuse ;  /* 0x00000009069c7223 */ /* 0x180fe2000001080a */
[-CC-:B------:R-:W-:Y:S01]  /*196f0*/  FFMA.FTZ R135, R7, R9.reuse, -R10.reuse ;  /* 0x0000000907877223 */ /* 0x180fe2000001080a */
[-C--:B------:R-:W-:Y:S01]  /*19700*/  FFMA.FTZ R148, R101, R9.reuse, -R10 ;  /* 0x0000000965947223 */ /* 0x080fe2000001080a */
[-CC-:B------:R-:W-:Y:S01]  /*19710*/  FFMA.FTZ R157, R20, R9.reuse, -R98.reuse ;  /* 0x00000009149d7223 */ /* 0x180fe20000010862 */
[-C--:B------:R-:W-:Y:S01]  /*19720*/  FFMA.FTZ R101, R21, R9.reuse, -R98 ;  /* 0x0000000915657223 */ /* 0x080fe20000010862 */
[----:B------:R-:W-:Y:S01]  /*19730*/  MUFU.EX2 R5, R5 ;  /* 0x0000000500057308 */ /* 0x000fe20000000800 */
[-C--:B------:R-:W-:Y:S01]  /*19740*/  FFMA.FTZ R158, R88, R9.reuse, -R10 ;  /* 0x00000009589e7223 */ /* 0x080fe2000001080a */
[-C--:B------:R-:W-:Y:S01]  /*19750*/  FFMA.FTZ R159, R90, R9.reuse, -R98 ;  /* 0x000000095a9f7223 */ /* 0x080fe20000010862 */
[-C--:B------:R-:W-:Y:S01]  /*19760*/  FFMA.FTZ R134, R89, R9.reuse, -R10 ;  /* 0x0000000959867223 */ /* 0x080fe2000001080a */
[-C--:B------:R-:W-:Y:S01]  /*19770*/  FFMA.FTZ R91, R91, R9.reuse, -R98 ;  /* 0x000000095b5b7223 */ /* 0x080fe20000010862 */
[-C--:B------:R-:W-:Y:S01]  /*19780*/  FFMA.FTZ R152, R92, R9.reuse, -R10 ;  /* 0x000000095c987223 */ /* 0x080fe2000001080a */
[-C--:B------:R-:W-:Y:S01]  /*19790*/  FFMA.FTZ R153, R95, R9.reuse, -R98 ;  /* 0x000000095f997223 */ /* 0x080fe20000010862 */
[----:B------:R-:W-:Y:S01]  /*197a0*/  VIADD R95, R12, 0x2a840 ;  /* 0x0002a8400c5f7836 */ /* 0x000fe20000000000 */
[----:B------:R-:W0:Y:S01]  /*197b0*/  MUFU.EX2 R156, R156 ;  /* 0x0000009c009c7308 */ /* 0x000e220000000800 */
[-C--:B------:R-:W-:Y:S01]  /*197c0*/  FFMA.FTZ R133, R93, R9.reuse, -R10 ;  /* 0x000000095d857223 */ /* 0x080fe2000001080a */
[-CC-:B------:R-:W-:Y:S01]  /*197d0*/  FFMA.FTZ R90, R96, R9.reuse, -R98.reuse ;  /* 0x00000009605a7223 */ /* 0x180fe20000010862 */
[-C--:B------:R-:W-:Y:S01]  /*197e0*/  FFMA.FTZ R155, R99, R9.reuse, -R98 ;  /* 0x00000009639b7223 */ /* 0x080fe20000010862 */
[----:B------:R-:W-:Y:S01]  /*197f0*/  PRMT R95, R178, 0x654, R95 ;  /* 0x00000654b25f7816 */ /* 0x000fe2000000005f */
[-C--:B------:R-:W-:Y:S01]  /*19800*/  FFMA.FTZ R93, R102, R9.reuse, -R10 ;  /* 0x00000009665d7223 */ /* 0x080fe2000001080a */
[-CC-:B------:R-:W-:Y:S01]  /*19810*/  FFMA.FTZ R21, R100, R9.reuse, -R98.reuse ;  /* 0x0000000964157223 */ /* 0x180fe20000010862 */
[-CC-:B------:R-:W-:Y:S01]  /*19820*/  FFMA.FTZ R149, R103, R9.reuse, -R98.reuse ;  /* 0x0000000967957223 */ /* 0x180fe20000010862 */
[----:B------:R-:W1:Y:S01]  /*19830*/  MUFU.EX2 R157, R157 ;  /* 0x0000009d009d7308 */ /* 0x000e620000000800 */
[----:B------:R2:W-:Y:S01]  /*19840*/  SYNCS.ARRIVE.TRANS64.RED.A1T0 RZ, [R95+URZ], RZ ;  /* 0x000000ff5fff79a7 */ /* 0x0005e2000810043f */
[-CC-:B------:R-:W-:Y:S01]  /*19850*/  FFMA.FTZ R20, R104, R9.reuse, -R98.reuse ;  /* 0x0000000968147223 */ /* 0x180fe20000010862 */
[-CC-:B------:R-:W-:Y:S01]  /*19860*/  FFMA.FTZ R151, R107, R9.reuse, -R98.reuse ;  /* 0x000000096b977223 */ /* 0x180fe20000010862 */
[-CC-:B------:R-:W-:Y:S01]  /*19870*/  FFMA.FTZ R108, R108, R9.reuse, -R98.reuse ;  /* 0x000000096c6c7223 */ /* 0x180fe20000010862 */
[-CC-:B------:R-:W-:Y:S01]  /*19880*/  FFMA.FTZ R145, R111, R9.reuse, -R98.reuse ;  /* 0x000000096f917223 */ /* 0x180fe20000010862 */
[-CC-:B------:R-:W-:Y:S01]  /*19890*/  FFMA.FTZ R99, R112, R9.reuse, -R98.reuse ;  /* 0x0000000970637223 */ /* 0x180fe20000010862 */
[----:B------:R-:W-:Y:S01]  /*198a0*/  FFMA.FTZ R147, R115, R9, -R98 ;  /* 0x0000000973937223 */ /* 0x000fe20000010862 */
[----:B------:R-:W3:Y:S01]  /*198b0*/  MUFU.EX2 R135, R135 ;  /* 0x0000008700877308 */ /* 0x000ee20000000800 */
        /* <DEDUP_REMOVED lines=8> */
[----:B-1----:R-:W-:Y:S01]  /*19940*/  FFMA.FTZ R0, R5, R0, R157 ;  /* 0x0000000005007223 */ /* 0x002fe2000001009d */
[-CC-:B------:R-:W-:Y:S01]  /*19950*/  FFMA.FTZ R96, R128, R9.reuse, -R98.reuse ;  /* 0x0000000980607223 */ /* 0x180fe20000010862 */
[-CC-:B------:R-:W-:Y:S01]  /*19960*/  FFMA.FTZ R139, R131, R9.reuse, -R98.reuse ;  /* 0x00000009838b7223 */ /* 0x180fe20000010862 */
[-C--:B--2---:R-:W-:Y:S01]  /*19970*/  FFMA.FTZ R95, R132, R9.reuse, -R98 ;  /* 0x00000009845f7223 */ /* 0x084fe20000010862 */
[-CC-:B------:R-:W-:Y:S01]  /*19980*/  FFMA.FTZ R150, R105, R9.reuse, -R10.reuse ;  /* 0x0000000969967223 */ /* 0x180fe2000001080a */
[-CC-:B------:R-:W-:Y:S01]  /*19990*/  FFMA.FTZ R92, R106, R9.reuse, -R10.reuse ;  /* 0x000000096a5c7223 */ /* 0x180fe2000001080a */
[-CC-:B------:R-:W-:Y:S01]  /*199a0*/  FFMA.FTZ R144, R109, R9.reuse, -R10.reuse ;  /* 0x000000096d907223 */ /* 0x180fe2000001080a */
[----:B------:R-:W1:Y:S01]  /*199b0*/  MUFU.EX2 R158, R158 ;  /* 0x0000009e009e7308 */ /* 0x000e620000000800 */
[----:B---3--:R-:W-:Y:S01]  /*199c0*/  FADD.FTZ R3, R135, R3 ;  /* 0x0000000387037221 */ /* 0x008fe20000010000 */
[-CC-:B------:R-:W-:Y:S01]  /*199d0*/  FFMA.FTZ R89, R110, R9.reuse, -R10.reuse ;  /* 0x000000096e597223 */ /* 0x180fe2000001080a */
[-CC-:B------:R-:W-:Y:S01]  /*199e0*/  FFMA.FTZ R146, R113, R9.reuse, -R10.reuse ;  /* 0x0000000971927223 */ /* 0x180fe2000001080a */
[-CC-:B------:R-:W-:Y:S01]  /*199f0*/  FFMA.FTZ R88, R114, R9.reuse, -R10.reuse ;  /* 0x0000000972587223 */ /* 0x180fe2000001080a */
[-CC-:B------:R-:W-:Y:S01]  /*19a00*/  FFMA.FTZ R140, R117, R9.reuse, -R10.reuse ;  /* 0x00000009758c7223 */ /* 0x180fe2000001080a */
[-CC-:B------:R-:W-:Y:S01]  /*19a10*/  FFMA.FTZ R11, R118, R9.reuse, -R10.reuse ;  /* 0x00000009760b7223 */ /* 0x180fe2000001080a */
[-C--:B------:R-:W-:Y:S01]  /*19a20*/  FFMA.FTZ R142, R121, R9.reuse, -R10 ;  /* 0x00000009798e7223 */ /* 0x080fe2000001080a */
[----:B------:R-:W2:Y:S01]  /*19a30*/  MUFU.EX2 R159, R159 ;  /* 0x0000009f009f7308 */ /* 0x000ea20000000800 */
[----:B0-----:R-:W-:Y:S01]  /*19a40*/  FADD.FTZ R98, R101, R0 ;  /* 0x0000000065627221 */ /* 0x001fe20000010000 */
[-CC-:B------:R-:W-:Y:S01]  /*19a50*/  FFMA.FTZ R7, R122, R9.reuse, -R10.reuse ;  /* 0x000000097a077223 */ /* 0x180fe2000001080a */
[-CC-:B------:R-:W-:Y:S01]  /*19a60*/  FFMA.FTZ R136, R125, R9.reuse, -R10.reuse ;  /* 0x000000097d887223 */ /* 0x180fe2000001080a */
[-CC-:B------:R-:W-:Y:S01]  /*19a70*/  FFMA.FTZ R6, R126, R9.reuse, -R10.reuse ;  /* 0x000000097e067223 */ /* 0x180fe2000001080a */
[-CC-:B------:R-:W-:Y:S01]  /*19a80*/  FFMA.FTZ R138, R129, R9.reuse, -R10.reuse ;  /* 0x00000009818a7223 */ /* 0x180fe2000001080a */
[----:B------:R-:W-:-:S02]  /*19a90*/  FFMA.FTZ R10, R130, R9, -R10 ;  /* 0x00000009820a7223 */ /* 0x000fc4000001080a */
        /* <DEDUP_REMOVED lines=88> */
.L_x_2866:
[C---:B------:R-:W-:Y:S01]  /*1a020*/  ISETP.GT.AND P1, PT, R13.reuse, R185, PT ;  /* 0x000000b90d00720c */ /* 0x040fe20003f24270 */
[----:B------:R-:W-:Y:S01]  /*1a030*/  VIADD R13, R13, 0xffffffff ;  /* 0xffffffff0d0d7836 */ /* 0x000fe20000000000 */
[----:B------:R-:W-:Y:S02]  /*1a040*/  IADD3 R14, R14, 0x2a860, RZ ;  /* 0x0002a8600e0e7810 */ /* 0x000fe40007ffe0ff */
[----:B------:R-:W-:Y:S02]  /*1a050*/  F2FP.F16.F32.PACK_AB R140, R11, R140 ;  /* 0x0000008c0b8c723e */ /* 0x000fe400000000ff */
[----:B------:R-:W-:Y:S02]  /*1a060*/  PRMT R14, R178, 0x654, R14 ;  /* 0x00000654b20e7816 */ /* 0x000fe4000000000e */
[----:B------:R-:W-:Y:S01]  /*1a070*/  F2FP.F16.F32.PACK_AB R142, R7, R142 ;  /* 0x0000008e078e723e */ /* 0x000fe200000000ff */
[----:B------:R-:W-:Y:S01]  /*1a080*/  IMAD.MOV.U32 R7, RZ, RZ, R162 ;  /* 0x000000ffff077224 */ /* 0x000fe200078e00a2 */
[----:B------:R0:W-:Y:S01]  /*1a090*/  SYNCS.ARRIVE.TRANS64.RED.A1T0 RZ, [R14+URZ], RZ ;  /* 0x000000ff0eff79a7 */ /* 0x0001e2000810043f */
        /* <DEDUP_REMOVED lines=25> */
[----:B0-----:R-:W-:Y:S06]  /*1a230*/  @P1 BRA `(.L_x_2867) ;  /* 0xffffffd800581947 */ /* 0x001fec000383ffff */
.L_x_2854:
[----:B------:R-:W-:Y:S05]  /*1a240*/  BSYNC B0 ;  /* 0x0000000000007941 */ /* 0x000fea0003800000 */
.L_x_2853:
        /* <DEDUP_REMOVED lines=67> */
.L_x_2868:
[----:B------:R-:W-:Y:S02]  /*1a680*/  LEA R6, R162, R2, 0x3 ;  /* 0x00000002a2067211 */ /* 0x000fe400078e18ff */
[----:B------:R-:W-:-:S04]  /*1a690*/  SHF.L.U32 R5, R168, 0x1f, RZ ;  /* 0x0000001fa8057819 */ /* 0x000fc800000006ff */
[----:B------:R0:W1:Y:S01]  /*1a6a0*/  SYNCS.PHASECHK.TRANS64.TRYWAIT P1, [R6+URZ+0x2a850], R5 ;  /* 0x02a85005060075a7 */ /* 0x000062000802017f */
[----:B------:R-:W-:Y:S05]  /*1a6b0*/  @!P0 BRA `(.L_x_2869) ;  /* 0x0000000000048947 */ /* 0x000fea0003800000 */
[----:B------:R-:W-:Y:S01]  /*1a6c0*/  BPT.TRAP 0x1 ;  /* 0x000000040000795c */ /* 0x000fe20000300000 */
.L_x_2869:
        /* <DEDUP_REMOVED lines=9> */
.L_x_2871:
[----:B------:R-:W-:Y:S05]  /*1a760*/  BSYNC B0 ;  /* 0x0000000000007941 */ /* 0x000fea0003800000 */
.L_x_2870:
[----:B------:R-:W-:Y:S01]  /*1a770*/  IMAD.MOV.U32 R4, RZ, RZ, R2 ;  /* 0x000000ffff047224 */ /* 0x000fe200078e0002 */
[----:B01----:R-:W-:Y:S01]  /*1a780*/  MOV R5, 0x40000040 ;  /* 0x4000004000057802 */ /* 0x003fe20000000f00 */
        /* <DEDUP_REMOVED lines=39> */
[----:B------:R-:W0:Y:S02]  /*1aa00*/  SHFL.BFLY PT, R5, R0, 0x2, 0x1f ;  /* 0x0c401f0000057f89 */ /* 0x000e2400000e0000 */
[----:B0-----:R-:W-:Y:S01]  /*1aa10*/  FADD.FTZ R7, R5, R0 ;  /* 0x0000000005077221 */ /* 0x001fe20000010000 */
[----:B------:R-:W-:Y:S01]  /*1aa20*/  IMAD.MOV.U32 R0, RZ, RZ, -0x800000 ;  /* 0xff800000ff007424 */ /* 0x000fe200078e00ff */
[----:B------:R-:W0:Y:S04]  /*1aa30*/  SHFL.BFLY PT, R5, R4, 0x1, 0x1f ;  /* 0x0c201f0004057f89 */ /* 0x000e2800000e0000 */
[----:B------:R-:W1:Y:S01]  /*1aa40*/  SHFL.BFLY PT, R2, R7, 0x1, 0x1f ;  /* 0x0c201f0007027f89 */ /* 0x000e6200000e0000 */
[----:B0-----:R-:W-:Y:S01]  /*1aa50*/  FADD.FTZ R12, R4, R5 ;  /* 0x00000005040c7221 */ /* 0x001fe20000010000 */
[----:B------:R-:W-:-:S02]  /*1aa60*/  IMAD.MOV.U32 R5, RZ, RZ, RZ ;  /* 0x000000ffff057224 */ /* 0x000fc400078e00ff */
[----:B-1----:R-:W-:Y:S02]  /*1aa70*/  FADD.FTZ R13, R7, R2 ;  /* 0x00000002070d7221 */ /* 0x002fe40000010000 */
        /* <DEDUP_REMOVED lines=19> */
.L_x_2873:
        /* <DEDUP_REMOVED lines=37> */
[----:B------:R-:W-:Y:S01]  /*1ae00*/  SEL R5, RZ, 0x1, P1 ;  /* 0x00000001ff057807 */ /* 0x000fe20000800000 */
[-C--:B0-----:R-:W-:Y:S01]  /*1ae10*/  FMUL.FTZ R96, R26, R2.reuse ;  /* 0x000000021a607220 */ /* 0x081fe20000410000 */
        /* <DEDUP_REMOVED lines=34> */
[----:B--2---:R-:W-:-:S07]  /*1b040*/  SEL R162, R162, RZ, P1 ;  /* 0x000000ffa2a27207 */ /* 0x004fce0000800000 */
.L_x_2774:
[----:B------:R-:W2:Y:S08]  /*1b050*/  S2UR UR4, SR_CgaCtaId ;  /* 0x00000000000479c3 */ /* 0x000eb00000008800 */
[----:B------:R-:W-:Y:S01]  /*1b060*/  BAR.SYNC.DEFER_BLOCKING 0x5, 0x180 ;  /* 0x0146000000007b1d */ /* 0x000fe20000010000 */
[----:B------:R-:W-:-:S05]  /*1b070*/  MOV R5, 0x400 ;  /* 0x0000040000057802 */ /* 0x000fca0000000f00 */
[----:B------:R-:W-:Y:S01]  /*1b080*/  BSSY B0, `(.L_x_2874) ;  /* 0x00002d5000007945 */ /* 0x000fe20003800000 */
[----:B--2---:R-:W-:-:S04]  /*1b090*/  MOV R178, UR4 ;  /* 0x0000000400b27c02 */ /* 0x004fc80008000f00 */
[----:B------:R-:W-:-:S05]  /*1b0a0*/  LEA R2, R178, R5, 0x18 ;  /* 0x00000005b2027211 */ /* 0x000fca00078ec0ff */
[----:B------:R2:W3:Y:S01]  /*1b0b0*/  LDS.128 R4, [R2+0x2a8d0] ;  /* 0x02a8d00002047984 */ /* 0x0004e20000000c00 */
[----:B------:R-:W-:Y:S06]  /*1b0c0*/  BAR.ARV 0x4, 0x180 ;  /* 0x0106000000007b1d */ /* 0x000fec0000002000 */
[----:B------:R-:W-:Y:S05]  /*1b0d0*/  @P0 BRA `(.L_x_2875) ;  /* 0x0000002000580947 */ /* 0x000fea0003800000 */
[----:B------:R-:W4:Y:S01]  /*1b0e0*/  LDL R8, [R1+0x5c] ;  /* 0x00005c0001087983 */ /* 0x000f220000100800 */
[----:B------:R-:W-:Y:S01]  /*1b0f0*/  F2FP.F16.F32.PACK_AB R36, R95, R94 ;  /* 0x0000005e5f24723e */ /* 0x000fe200000000ff */
[----:B------:R-:W-:Y:S01]  /*1b100*/  ULDC.64 UR6, c[0x0][0xc00] ;  /* 0x0003000000067ab9 */ /* 0x000fe20000000a00 */
[----:B------:R-:W-:Y:S01]  /*1b110*/  ULDC.64 UR4, c[0x0][0xc08] ;  /* 0x0003020000047ab9 */ /* 0x000fe20000000a00 */
[----:B------:R-:W0:Y:S01]  /*1b120*/  S2R R9, SR_SWINHI ;  /* 0x0000000000097919 */ /* 0x000e220000002f00 */
[----:B------:R-:W-:Y:S02]  /*1b130*/  MOV R72, R2 ;  /* 0x0000000200487202 */ /* 0x000fe40000000f00 */
[----:B0-----:R-:W-:Y:S01]  /*1b140*/  MOV R73, R9 ;  /* 0x0000000900497202 */ /* 0x001fe20000000f00 */
[----:B------:R-:W-:Y:S02]  /*1b150*/  BAR.SYNC.DEFER_BLOCKING 0x1, 0x100 ;  /* 0x0044000000007b1d */ /* 0x000fe40000010000 */
[----:B----4-:R-:W-:-:S03]  /*1b160*/  IMAD.WIDE R12, R8, 0x2, R72 ;  /* 0x00000002080c7825 */ /* 0x010fc600078e0248 */
[C---:B------:R-:W-:Y:S02]  /*1b170*/  LOP3.LUT R15, R12.reuse, 0x380, RZ, 0xc0, !PT ;  /* 0x000003800c0f7812 */ /* 0x040fe400078ec0ff */
[C---:B------:R-:W-:Y:S02]  /*1b180*/  IADD3 R35, P6, R12.reuse, 0x20, RZ ;  /* 0x000000200c237810 */ /* 0x040fe40007fde0ff */
[----:B------:R-:W-:Y:S02]  /*1b190*/  SHF.R.U64 R15, R15, 0x3, RZ ;  /* 0x000000030f0f7819 */ /* 0x000fe400000012ff */
[C---:B------:R-:W-:Y:S01]  /*1b1a0*/  IADD3 R39, P4, R12.reuse, 0x60, RZ ;  /* 0x000000600c277810 */ /* 0x040fe20007f9e0ff */
[----:B------:R-:W-:Y:S01]  /*1b1b0*/  IMAD.X R9, RZ, RZ, R13, P6 ;  /* 0x000000ffff097224 */ /* 0x000fe200030e060d */
[C---:B------:R-:W-:Y:S02]  /*1b1c0*/  IADD3 R26, P3, R12.reuse, 0x4000, RZ ;  /* 0x000040000c1a7810 */ /* 0x040fe40007f7e0ff */
[----:B------:R-:W-:-:S02]  /*1b1d0*/  IADD3 R37, P5, R12, 0x40, RZ ;  /* 0x000000400c257810 */ /* 0x000fc40007fbe0ff */
[----:B---3--:R-:W-:Y:S01]  /*1b1e0*/  LOP3.LUT R4, R35, 0x380, RZ, 0xc0, !PT ;  /* 0x0000038023047812 */ /* 0x008fe200078ec0ff */
[--C-:B------:R-:W-:Y:S01]  /*1b1f0*/  IMAD.X R27, RZ, RZ, R13.reuse, P3 ;  /* 0x000000ffff1b7224 */ /* 0x100fe200018e060d */
[C---:B------:R-:W-:Y:S01]  /*1b200*/  IADD3 R105, P2, R12.reuse, 0x4020, RZ ;  /* 0x000040200c697810 */ /* 0x040fe20007f5e0ff */
[--C-:B------:R-:W-:Y:S01]  /*1b210*/  IMAD.X R11, RZ, RZ, R13.reuse, P5 ;  /* 0x000000ffff0b7224 */ /* 0x100fe200028e060d */
[C---:B------:R-:W-:Y:S02]  /*1b220*/  IADD3 R107, P1, R12.reuse, 0x4040, RZ ;  /* 0x000040400c6b7810 */ /* 0x040fe40007f3e0ff */
[----:B------:R-:W-:Y:S01]  /*1b230*/  IADD3 R109, P0, R12, 0x4060, RZ ;  /* 0x000040600c6d7810 */ /* 0x000fe20007f1e0ff */
[--C-:B------:R-:W-:Y:S01]  /*1b240*/  IMAD.X R29, RZ, RZ, R13.reuse, P2 ;  /* 0x000000ffff1d7224 */ /* 0x100fe200010e060d */
[----:B------:R-:W-:Y:S02]  /*1b250*/  LOP3.LUT R12, R15, R12, RZ, 0x3c, !PT ;  /* 0x0000000c0f0c7212 */ /* 0x000fe400078e3cff */
[----:B------:R-:W-:Y:S01]  /*1b260*/  LOP3.LUT R14, R39, 0x380, RZ, 0xc0, !PT ;  /* 0x00000380270e7812 */ /* 0x000fe200078ec0ff */
[----:B------:R-:W-:Y:S01]  /*1b270*/  IMAD.X R33, RZ, RZ, R13, P0 ;  /* 0x000000ffff217224 */ /* 0x000fe200000e060d */
[----:B------:R-:W-:-:S02]  /*1b280*/  LOP3.LUT R15, R26, 0x380, RZ, 0xc0, !PT ;  /* 0x000003801a0f7812 */ /* 0x000fc400078ec0ff */
[----:B------:R-:W-:Y:S02]  /*1b290*/  LOP3.LUT R10, R37, 0x380, RZ, 0xc0, !PT ;  /* 0x00000380250a7812 */ /* 0x000fe400078ec0ff */
[----:B------:R-:W-:Y:S02]  /*1b2a0*/  SHF.R.U64 R4, R4, 0x3, RZ ;  /* 0x0000000304047819 */ /* 0x000fe400000012ff */
[----:B------:R-:W-:Y:S02]  /*1b2b0*/  SHF.R.U64 R14, R14, 0x3, RZ ;  /* 0x000000030e0e7819 */ /* 0x000fe400000012ff */
[----:B------:R-:W-:Y:S02]  /*1b2c0*/  SHF.R.U64 R15, R15, 0x3, RZ ;  /* 0x000000030f0f7819 */ /* 0x000fe400000012ff */
[----:B------:R-:W-:Y:S02]  /*1b2d0*/  SHF.R.U64 R10, R10, 0x3, RZ ;  /* 0x000000030a0a7819 */ /* 0x000fe400000012ff */
[----:B------:R-:W-:-:S02]  /*1b2e0*/  LOP3.LUT R8, R4, R35, RZ, 0x3c, !PT ;  /* 0x0000002304087212 */ /* 0x000fc400078e3cff */
[----:B------:R-:W-:Y:S02]  /*1b2f0*/  LOP3.LUT R4, R105, 0x380, RZ, 0xc0, !PT ;  /* 0x0000038069047812 */ /* 0x000fe400078ec0ff */
[----:B------:R-:W-:Y:S02]  /*1b300*/  LOP3.LUT R30, R107, 0x380, RZ, 0xc0, !PT ;  /* 0x000003806b1e7812 */ /* 0x000fe400078ec0ff */
[-C--:B------:R-:W-:Y:S02]  /*1b310*/  IADD3.X R25, RZ, R13.reuse, RZ, P4, !PT ;  /* 0x0000000dff197210 */ /* 0x080fe400027fe4ff */
[----:B------:R-:W-:Y:S02]  /*1b320*/  IADD3.X R31, RZ, R13, RZ, P1, !PT ;  /* 0x0000000dff1f7210 */ /* 0x000fe40000ffe4ff */
[----:B------:R-:W-:Y:S02]  /*1b330*/  LOP3.LUT R24, R14, R39, RZ, 0x3c, !PT ;  /* 0x000000270e187212 */ /* 0x000fe400078e3cff */
[----:B------:R-:W-:-:S02]  /*1b340*/  LOP3.LUT R26, R15, R26, RZ, 0x3c, !PT ;  /* 0x0000001a0f1a7212 */ /* 0x000fc400078e3cff */
[----:B------:R-:W-:Y:S02]  /*1b350*/  MOV R34, R12 ;  /* 0x0000000c00227202 */ /* 0x000fe40000000f00 */
[----:B------:R-:W-:Y:S02]  /*1b360*/  LOP3.LUT R32, R109, 0x380, RZ, 0xc0, !PT ;  /* 0x000003806d207812 */ /* 0x000fe400078ec0ff */
[----:B------:R-:W-:Y:S02]  /*1b370*/  LOP3.LUT R10, R10, R37, RZ, 0x3c, !PT ;  /* 0x000000250a0a7212 */ /* 0x000fe400078e3cff */
[----:B------:R-:W-:Y:S02]  /*1b380*/  F2FP.F16.F32.PACK_AB R12, R21, R20 ;  /* 0x00000014150c723e */ /* 0x000fe400000000ff */
[----:B------:R-:W-:Y:S02]  /*1b390*/  F2FP.F16.F32.PACK_AB R13, R97, R96 ;  /* 0x00000060610d723e */ /* 0x000fe400000000ff */
[----:B------:R-:W-:-:S02]  /*1b3a0*/  F2FP.F16.F32.PACK_AB R14, R89, R88 ;  /* 0x00000058590e723e */ /* 0x000fc400000000ff */
[----:B------:R-:W-:Y:S02]  /*1b3b0*/  F2FP.F16.F32.PACK_AB R15, R99, R98 ;  /* 0x00000062630f723e */ /* 0x000fe400000000ff */
[----:B------:R-:W-:Y:S02]  /*1b3c0*/  SHF.R.U64 R4, R4, 0x3, RZ ;  /* 0x0000000304047819 */ /* 0x000fe400000012ff */
[----:B------:R-:W-:Y:S01]  /*1b3d0*/  SHF.R.U64 R30, R30, 0x3, RZ ;  /* 0x000000031e1e7819 */ /* 0x000fe200000012ff */
[----:B------:R0:W-:Y:S01]  /*1b3e0*/  STSM.16.M88.4 [R34], R12 ;  /* 0x0000000c22007844 */ /* 0x0001e20000000200 */
[----:B------:R-:W-:Y:S02]  /*1b3f0*/  SHF.R.U64 R32, R32, 0x3, RZ ;  /* 0x0000000320207819 */ /* 0x000fe400000012ff */
[----:B------:R-:W-:Y:S02]  /*1b400*/  MOV R37, R8 ;  /* 0x0000000800257202 */ /* 0x000fe40000000f00 */
[----:B------:R-:W-:-:S02]  /*1b410*/  MOV R38, R10 ;  /* 0x0000000a00267202 */ /* 0x000fc40000000f00 */
[----:B-1----:R-:W-:Y:S02]  /*1b420*/  LOP3.LUT R28, R4, R105, RZ, 0x3c, !PT ;  /* 0x00000069041c7212 */ /* 0x002fe400078e3cff */
[----:B------:R-:W-:Y:S02]  /*1b430*/  F2FP.F16.F32.PACK_AB R8, R91, R90 ;  /* 0x0000005a5b08723e */ /* 0x000fe400000000ff */
[----:B------:R-:W-:Y:S02]  /*1b440*/  F2FP.F16.F32.PACK_AB R9, R101, R100 ;  /* 0x000000646509723e */ /* 0x000fe400000000ff */
[----:B------:R-:W-:Y:S02]  /*1b450*/  F2FP.F16.F32.PACK_AB R10, R93, R92 ;  /* 0x0000005c5d0a723e */ /* 0x000fe400000000ff */
[----:B------:R-:W-:Y:S02]  /*1b460*/  F2FP.F16.F32.PACK_AB R11, R103, R102 ;  /* 0x00000066670b723e */ /* 0x000fe400000000ff */
[----:B------:R-:W-:-:S02]  /*1b470*/  LOP3.LUT R30, R30, R107, RZ, 0x3c, !PT ;  /* 0x0000006b1e1e7212 */ /* 0x000fc400078e3cff */
[----:B------:R-:W-:Y:S01]  /*1b480*/  MOV R39, R24 ;  /* 0x0000001800277202 */ /* 0x000fe20000000f00 */
[----:B------:R-:W-:Y:S01]  /*1b490*/  STSM.16.M88.4 [R37], R8 ;  /* 0x0000000825007844 */ /* 0x000fe20000000200 */
[----:B------:R-:W-:Y:S02]  /*1b4a0*/  MOV R4, R26 ;  /* 0x0000001a00047202 */ /* 0x000fe40000000f00 */
[----:B0-----:R-:W-:Y:S02]  /*1b4b0*/  F2FP.F16.F32.PACK_AB R12, R41, R40 ;  /* 0x00000028290c723e */ /* 0x001fe400000000ff */
[----:B------:R-:W-:Y:S02]  /*1b4c0*/  F2FP.F16.F32.PACK_AB R13, R43, R42 ;  /* 0x0000002a2b0d723e */ /* 0x000fe400000000ff */
[----:B------:R-:W-:Y:S02]  /*1b4d0*/  F2FP.F16.F32.PACK_AB R14, R45, R44 ;  /* 0x0000002c2d0e723e */ /* 0x000fe400000000ff */
[----:B------:R-:W-:-:S02]  /*1b4e0*/  F2FP.F16.F32.PACK_AB R15, R47, R46 ;  /* 0x0000002e2f0f723e */ /* 0x000fc400000000ff */
[----:B------:R-:W-:Y:S02]  /*1b4f0*/  LOP3.LUT R32, R32, R109, RZ, 0x3c, !PT ;  /* 0x0000006d20207212 */ /* 0x000fe400078e3cff */
[----:B------:R-:W-:Y:S01]  /*1b500*/  F2FP.F16.F32.PACK_AB R24, R49, R48 ;  /* 0x000000303118723e */ /* 0x000fe200000000ff */
[----:B------:R-:W-:Y:S01]  /*1b510*/  STSM.16.M88.4 [R38], R12 ;  /* 0x0000000c26007844 */ /* 0x000fe20000000200 */
[----:B------:R-:W-:Y:S02]  /*1b520*/  F2FP.F16.F32.PACK_AB R25, R51, R50 ;  /* 0x000000323319723e */ /* 0x000fe400000000ff */
[----:B------:R-:W-:Y:S02]  /*1b530*/  F2FP.F16.F32.PACK_AB R26, R53, R52 ;  /* 0x00000034351a723e */ /* 0x000fe400000000ff */
[----:B------:R-:W-:Y:S02]  /*1b540*/  F2FP.F16.F32.PACK_AB R27, R55, R54 ;  /* 0x00000036371b723e */ /* 0x000fe400000000ff */
[----:B------:R-:W-:-:S02]  /*1b550*/  MOV R104, R28 ;  /* 0x0000001c00687202 */ /* 0x000fc40000000f00 */
[----:B------:R-:W-:Y:S01]  /*1b560*/  MOV R106, R30 ;  /* 0x0000001e006a7202 */ /* 0x000fe20000000f00 */
[----:B------:R0:W-:Y:S01]  /*1b570*/  STSM.16.M88.4 [R39], R24 ;  /* 0x0000001827007844 */ /* 0x0001e20000000200 */
[----:B------:R-:W-:Y:S02]  /*1b580*/  F2FP.F16.F32.PACK_AB R28, R57, R56 ;  /* 0x00000038391c723e */ /* 0x000fe400000000ff */
[----:B------:R-:W-:Y:S02]  /*1b590*/  F2FP.F16.F32.PACK_AB R29, R59, R58 ;  /* 0x0000003a3b1d723e */ /* 0x000fe400000000ff */
[----:B------:R-:W-:Y:S02]  /*1b5a0*/  F2FP.F16.F32.PACK_AB R30, R61, R60 ;  /* 0x0000003c3d1e723e */ /* 0x000fe400000000ff */
[----:B------:R-:W-:Y:S02]  /*1b5b0*/  F2FP.F16.F32.PACK_AB R31, R63, R62 ;  /* 0x0000003e3f1f723e */ /* 0x000fe400000000ff */
[----:B------:R-:W-:-:S02]  /*1b5c0*/  MOV R105, R32 ;  /* 0x0000002000697202 */ /* 0x000fc40000000f00 */
[----:B------:R-:W-:Y:S01]  /*1b5d0*/  F2FP.F16.F32.PACK_AB R32, R65, R64 ;  /* 0x000000404120723e */ /* 0x000fe200000000ff */
[----:B------:R1:W-:Y:S01]  /*1b5e0*/  STSM.16.M88.4 [R4], R28 ;  /* 0x0000001c04007844 */ /* 0x0003e20000000200 */
[----:B------:R-:W-:Y:S02]  /*1b5f0*/  F2FP.F16.F32.PACK_AB R33, R67, R66 ;  /* 0x000000424321723e */ /* 0x000fe400000000ff */
[----:B------:R-:W-:Y:S01]  /*1b600*/  F2FP.F16.F32.PACK_AB R34, R69, R68 ;  /* 0x000000444522723e */ /* 0x000fe200000000ff */
[----:B0-----:R-:W0:Y:S01]  /*1b610*/  LDC.64 R26, c[0x0][0xba8] ;  /* 0x0002ea00ff1a7b82 */ /* 0x001e220000000a00 */
[----:B------:R-:W-:Y:S02]  /*1b620*/  F2FP.F16.F32.PACK_AB R35, R71, R70 ;  /* 0x000000464723723e */ /* 0x000fe400000000ff */
[----:B------:R-:W-:Y:S02]  /*1b630*/  F2FP.F16.F32.PACK_AB R37, R75, R74 ;  /* 0x0000004a4b25723e */ /* 0x000fe400000000ff */
[----:B------:R-:W-:Y:S01]  /*1b640*/  F2FP.F16.F32.PACK_AB R38, R77, R76 ;  /* 0x0000004c4d26723e */ /* 0x000fe200000000ff */
[----:B------:R-:W-:Y:S01]  /*1b650*/  STSM.16.M88.4 [R104], R32 ;  /* 0x0000002068007844 */ /* 0x000fe20000000200 */
[----:B------:R-:W-:-:S02]  /*1b660*/  F2FP.F16.F32.PACK_AB R39, R79, R78 ;  /* 0x0000004e4f27723e */ /* 0x000fc400000000ff */
[----:B------:R-:W-:Y:S02]  /*1b670*/  F2FP.F16.F32.PACK_AB R8, R81, R80 ;  /* 0x000000505108723e */ /* 0x000fe400000000ff */
[----:B------:R-:W-:Y:S01]  /*1b680*/  F2FP.F16.F32.PACK_AB R9, R83, R82 ;  /* 0x000000525309723e */ /* 0x000fe200000000ff */
[----:B------:R-:W-:Y:S01]  /*1b690*/  STSM.16.M88.4 [R106], R36 ;  /* 0x000000246a007844 */ /* 0x000fe20000000200 */
[----:B------:R-:W-:Y:S01]  /*1b6a0*/  F2FP.F16.F32.PACK_AB R10, R85, R84 ;  /* 0x00000054550a723e */ /* 0x000fe200000000ff */
[----:B-1----:R-:W-:Y:S01]  /*1b6b0*/  IMAD.MOV.U32 R4, RZ, RZ, RZ ;  /* 0x000000ffff047224 */ /* 0x002fe200078e00ff */
[----:B------:R-:W-:Y:S02]  /*1b6c0*/  F2FP.F16.F32.PACK_AB R11, R87, R86 ;  /* 0x00000056570b723e */ /* 0x000fe400000000ff */
[----:B------:R-:W-:Y:S02]  /*1b6d0*/  ISETP.NE.U32.AND P0, PT, RZ, UR6, PT ;  /* 0x00000006ff007c0c */ /* 0x000fe4000bf05070 */
[----:B------:R-:W-:Y:S01]  /*1b6e0*/  IADD3 R12, P1, R203, UR6, RZ ;  /* 0x00000006cb0c7c10 */ /* 0x000fe2000ff3e0ff */
[----:B------:R1:W-:Y:S01]  /*1b6f0*/  STSM.16.M88.4 [R105], R8 ;  /* 0x0000000869007844 */ /* 0x0003e20000000200 */
[----:B------:R-:W-:Y:S01]  /*1b700*/  BAR.SYNC.DEFER_BLOCKING 0x1, 0x100 ;  /* 0x0044000000007b1d */ /* 0x000fe20000010000 */
[----:B------:R-:W-:-:S02]  /*1b710*/  ISETP.NE.AND.EX P0, PT, RZ, UR7, PT, P0 ;  /* 0x00000007ff007c0c */ /* 0x000fc4000bf05300 */
[----:B------:R-:W-:Y:S01]  /*1b720*/  IADD3.X R13, R204, UR7, RZ, P1, !PT ;  /* 0x00000007cc0d7c10 */ /* 0x000fe20008ffe4ff */
[----:B------:R-:W-:-:S04]  /*1b730*/  IMAD.MOV.U32 R30, RZ, RZ, 0x9b8 ;  /* 0x000009b8ff1e7424 */ /* 0x000fc800078e00ff */
[----:B-1----:R-:W1:Y:S06]  /*1b740*/  LDC R105, c[0x0][0xbe8] ;  /* 0x0002fa00ff697b82 */ /* 0x002e6c0000000800 */
[----:B------:R-:W3:Y:S01]  /*1b750*/  @P0 LDG.E R4, desc[UR60][R12.64] ;  /* 0x0000003c0c040981 */ /* 0x000ee2000c1e1900 */
[----:B------:R-:W-:-:S04]  /*1b760*/  ISETP.NE.U32.AND P1, PT, RZ, UR4, PT ;  /* 0x00000004ff007c0c */ /* 0x000fc8000bf25070 */
[----:B------:R-:W-:-:S13]  /*1b770*/  ISETP.NE.AND.EX P1, PT, RZ, UR5, PT, P1 ;  /* 0x00000005ff007c0c */ /* 0x000fda000bf25310 */
[----:B------:R-:W-:Y:S01]  /*1b780*/  @P1 IADD3 R8, P2, R203, UR4, RZ ;  /* 0x00000004cb081c10 */ /* 0x000fe2000ff5e0ff */
[----:B------:R-:W-:Y:S02]  /*1b790*/  ULDC UR4, c[0x0][0xa88] ;  /* 0x0002a20000047ab9 */ /* 0x000fe40000000800 */
[----:B------:R-:W-:Y:S01]  /*1b7a0*/  MOV R104, UR4 ;  /* 0x0000000400687c02 */ /* 0x000fe20008000f00 */
[----:B------:R-:W-:Y:S01]  /*1b7b0*/  ULDC UR4, c[0x0][0xad4] ;  /* 0x0002b50000047ab9 */ /* 0x000fe20000000800 */
[----:B------:R-:W-:Y:S02]  /*1b7c0*/  @P1 IADD3.X R9, R204, UR5, RZ, P2, !PT ;  /* 0x00000005cc091c10 */ /* 0x000fe400097fe4ff */
[----:B------:R-:W-:Y:S02]  /*1b7d0*/  ISETP.NE.AND P2, PT, R201, RZ, PT ;  /* 0x000000ffc900720c */ /* 0x000fe40003f45270 */
[----:B-1----:R-:W-:Y:S01]  /*1b7e0*/  ISETP.NE.AND P4, PT, R105, 0x1, PT ;  /* 0x000000016900780c */ /* 0x002fe20003f85270 */
[----:B------:R1:W5:Y:S01]  /*1b7f0*/  @P1 LDG.E R104, desc[UR60][R8.64] ;  /* 0x0000003c08681981 */ /* 0x000362000c1e1900 */
[----:B------:R-:W-:Y:S01]  /*1b800*/  SEL R201, R201, UR4, P2 ;  /* 0x00000004c9c97c07 */ /* 0x000fe20009000000 */
[----:B------:R-:W-:Y:S01]  /*1b810*/  IMAD.IADD R28, R191, 0x1, R186 ;  /* 0x00000001bf1c7824 */ /* 0x000fe200078e02ba */
[----:B------:R-:W-:-:S02]  /*1b820*/  ISETP.NE.U32.AND P2, PT, RZ, UR6, PT ;  /* 0x00000006ff007c0c */ /* 0x000fc4000bf45070 */
[----:B------:R-:W-:Y:S02]  /*1b830*/  ISETP.GT.AND P3, PT, R201, 0x1, PT ;  /* 0x00000001c900780c */ /* 0x000fe40003f64270 */
[----:B------:R-:W-:Y:S02]  /*1b840*/  ISETP.NE.AND.EX P2, PT, RZ, UR7, PT, P2 ;  /* 0x00000007ff007c0c */ /* 0x000fe4000bf45320 */
[----:B------:R-:W-:Y:S02]  /*1b850*/  SEL R30, R30, 0x978, P3 ;  /* 0x000009781e1e7807 */ /* 0x000fe40001800000 */
[----:B------:R-:W-:Y:S01]  /*1b860*/  SEL R202, R202, RZ, !P2 ;  /* 0x000000ffcaca7207 */ /* 0x000fe20005000000 */
[----:B------:R-:W4:Y:S01]  /*1b870*/  @P4 LDC R33, c[0x0][0xbec] ;  /* 0x0002fb00ff214b82 */ /* 0x000f220000000800 */
[----:B------:R-:W-:Y:S02]  /*1b880*/  SEL R223, R223, RZ, !P2 ;  /* 0x000000ffdfdf7207 */ /* 0x000fe40005000000 */
[----:B------:R-:W-:-:S05]  /*1b890*/  SEL R29, R207, RZ, P3 ;  /* 0x000000ffcf1d7207 */ /* 0x000fca0001800000 */
[----:B------:R-:W2:Y:S08]  /*1b8a0*/  LDC.64 R10, c[0x0][R30+0x220] ;  /* 0x000088001e0a7b82 */ /* 0x000eb00000000a00 */
[----:B------:R-:W4:Y:S08]  /*1b8b0*/  LDC.64 R14, c[0x0][R30+0x218] ;  /* 0x000086001e0e7b82 */ /* 0x000f300000000a00 */
[----:B------:R-:W4:Y:S08]  /*1b8c0*/  LDC.64 R24, c[0x0][R30+0x228] ;  /* 0x00008a001e187b82 */ /* 0x000f300000000a00 */
[----:B-1----:R-:W1:Y:S08]  /*1b8d0*/  LDC.64 R8, c[0x0][R30+0x210] ;  /* 0x000084001e087b82 */ /* 0x002e700000000a00 */
[----:B------:R-:W1:Y:S08]  /*1b8e0*/  @P4 LDC R35, c[0x0][0xbf0] ;  /* 0x0002fc00ff234b82 */ /* 0x000e700000000800 */
[----:B0-----:R-:W0:Y:S01]  /*1b8f0*/  @!P3 LDC R26, c[0x0][0xb50] ;  /* 0x0002d400ff1abb82 */ /* 0x001e220000000800 */
[----:B--2---:R-:W-:-:S07]  /*1b900*/  IMAD R11, R11, R202, RZ ;  /* 0x000000ca0b0b7224 */ /* 0x004fce00078e02ff */
[----:B------:R-:W2:Y:S01]  /*1b910*/  @!P3 LDC R27, c[0x0][0xb54] ;  /* 0x0002d500ff1bbb82 */ /* 0x000ea20000000800 */
[C---:B------:R-:W-:Y:S02]  /*1b920*/  IMAD R223, R10.reuse, R223, R11 ;  /* 0x000000df0adf7224 */ /* 0x040fe400078e020b */
[----:B------:R-:W-:-:S04]  /*1b930*/  IMAD.WIDE.U32 R10, R10, R202, RZ ;  /* 0x000000ca0a0a7225 */ /* 0x000fc800078e00ff */
[-C--:B----4-:R-:W-:Y:S02]  /*1b940*/  IMAD R31, R15, R165.reuse, RZ ;  /* 0x000000a50f1f7224 */ /* 0x090fe400078e02ff */
[----:B------:R-:W-:-:S04]  /*1b950*/  IMAD.WIDE.U32 R14, R14, R165, RZ ;  /* 0x000000a50e0e7225 */ /* 0x000fc800078e00ff */
[----:B------:R-:W-:Y:S01]  /*1b960*/  IMAD.IADD R223, R11, 0x1, R223 ;  /* 0x000000010bdf7824 */ /* 0x000fe200078e02df */
[----:B------:R-:W-:Y:S01]  /*1b970*/  IADD3 R15, R15, R31, RZ ;  /* 0x0000001f0f0f7210 */ /* 0x000fe20007ffe0ff */
[----:B------:R-:W-:Y:S02]  /*1b980*/  IMAD.MOV.U32 R11, RZ, RZ, R28 ;  /* 0x000000ffff0b7224 */ /* 0x000fe400078e001c */
[-C--:B------:R-:W-:Y:S02]  /*1b990*/  IMAD R31, R25, R29.reuse, RZ ;  /* 0x0000001d191f7224 */ /* 0x080fe400078e02ff */
[----:B------:R-:W-:-:S04]  /*1b9a0*/  IMAD.WIDE.U32 R24, R24, R29, RZ ;  /* 0x0000001d18187225 */ /* 0x000fc800078e00ff */
[----:B------:R-:W-:Y:S01]  /*1b9b0*/  IMAD.IADD R31, R25, 0x1, R31 ;  /* 0x00000001191f7824 */ /* 0x000fe200078e021f */
[--C-:B---3--:R-:W-:Y:S01]  /*1b9c0*/  IADD3 R14, P2, P5, R10, R14, R4.reuse ;  /* 0x0000000e0a0e7210 */ /* 0x108fe20007d5e004 */
[----:B------:R-:W-:Y:S01]  /*1b9d0*/  @P4 IMAD.HI.U32 R10, R28, R33, RZ ;  /* 0x000000211c0a4227 */ /* 0x000fe200078e00ff */
[----:B------:R-:W-:-:S04]  /*1b9e0*/  SHF.R.S32.HI R106, RZ, 0x1f, R4 ;  /* 0x0000001fff6a7819 */ /* 0x000fc80000011404 */
[----:B-1----:R-:W-:Y:S02]  /*1b9f0*/  @P4 SHF.R.U32.HI R11, RZ, R35, R10 ;  /* 0x00000023ff0b4219 */ /* 0x002fe4000001160a */
[----:B------:R-:W-:Y:S02]  /*1ba00*/  IADD3.X R15, R223, R15, R106, P2, P5 ;  /* 0x0000000fdf0f7210 */ /* 0x000fe400017ea46a */
[C---:B------:R-:W-:Y:S02]  /*1ba10*/  IADD3 R29, -R11.reuse, RZ, RZ ;  /* 0x000000ff0b1d7210 */ /* 0x040fe40007ffe1ff */
        /* <DEDUP_REMOVED lines=10> */
[----:B--2---:R-:W-:Y:S01]  /*1bac0*/  LEA.HI.X R27, R24, R27, R8, 0x2, P2 ;  /* 0x0000001b181b7211 */ /* 0x004fe200010f1408 */
[----:B------:R-:W-:Y:S06]  /*1bad0*/  @P1 BRA `(.L_x_2876) ;  /* 0x0000000000101947 */ /* 0x000fec0003800000 */
[----:B------:R-:W-:Y:S05]  /*1bae0*/  @!P0 BRA `(.L_x_2876) ;  /* 0x00000000000c8947 */ /* 0x000fea0003800000 */
[----:B------:R-:W2:Y:S04]  /*1baf0*/  LDG.E R9, desc[UR60][R12.64] ;  /* 0x0000003c0c097981 */ /* 0x000ea8000c1e1900 */
[----:B-----5:R-:W2:Y:S02]  /*1bb00*/  LDG.E R104, desc[UR60][R12.64+0x4] ;  /* 0x0000043c0c687981 */ /* 0x020ea4000c1e1900 */
[----:B--2---:R-:W-:-:S07]  /*1bb10*/  IADD3 R104, -R9, R104, RZ ;  /* 0x0000006809687210 */ /* 0x004fce0007ffe1ff */
.L_x_2876:
[----:B------:R-:W2:Y:S01]  /*1bb20*/  LDL R12, [R1+0x58] ;  /* 0x00005800010c7983 */ /* 0x000ea20000100800 */
[----:B-----5:R-:W-:Y:S01]  /*1bb30*/  IMAD R104, R104, R105, RZ ;  /* 0x0000006968687224 */ /* 0x020fe200078e02ff */
[----:B------:R-:W-:Y:S02]  /*1bb40*/  LOP3.LUT P0, RZ, R227, 0x3, RZ, 0xc0, !PT ;  /* 0x00000003e3ff7812 */ /* 0x000fe4000780c0ff */
[----:B------:R-:W-:Y:S04]  /*1bb50*/  SHFL.IDX PT, R8, R26, RZ, 0x1c1f ;  /* 0x001c1fff1a087589 */ /* 0x000fe800000e0000 */
[----:B------:R-:W0:Y:S04]  /*1bb60*/  SHFL.IDX PT, R9, R27, RZ, 0x1c1f ;  /* 0x001c1fff1b097589 */ /* 0x000e2800000e0000 */
[----:B------:R-:W-:Y:S04]  /*1bb70*/  SHFL.IDX PT, R10, R26, 0x1, 0x1c1f ;  /* 0x003c1f001a0a7f89 */ /* 0x000fe800000e0000 */
[----:B------:R-:W1:Y:S01]  /*1bb80*/  SHFL.IDX PT, R11, R27, 0x1, 0x1c1f ;  /* 0x003c1f001b0b7f89 */ /* 0x000e6200000e0000 */
[----:B--2---:R-:W-:-:S04]  /*1bb90*/  IMAD.IADD R13, R12, 0x1, R186 ;  /* 0x000000010c0d7824 */ /* 0x004fc800078e02ba */
        /* <DEDUP_REMOVED lines=11> */
[----:B------:R-:W-:Y:S01]  /*1bc50*/  IADD3 R13, P6, R72, 0x1000, RZ ;  /* 0x00001000480d7810 */ /* 0x000fe20007fde0ff */
[----:B------:R-:W-:Y:S01]  /*1bc60*/  IMAD.WIDE.U32 R20, R4, UR4, RZ ;  /* 0x0000000404147c25 */ /* 0x000fe2000f8e00ff */
[C---:B------:R-:W-:Y:S02]  /*1bc70*/  IADD3 R25, P5, R72.reuse, 0x2000, RZ ;  /* 0x0000200048197810 */ /* 0x040fe40007fbe0ff */
[----:B------:R-:W-:Y:S02]  /*1bc80*/  LOP3.LUT R12, R13, 0x380, RZ, 0xc0, !PT ;  /* 0x000003800d0c7812 */ /* 0x000fe400078ec0ff */
[----:B------:R-:W-:Y:S02]  /*1bc90*/  IADD3 R29, P3, R72, 0x3000, RZ ;  /* 0x00003000481d7810 */ /* 0x000fe40007f7e0ff */
[----:B------:R-:W-:Y:S02]  /*1bca0*/  SHF.R.U64 R12, R12, 0x3, RZ ;  /* 0x000000030c0c7819 */ /* 0x000fe400000012ff */
[----:B------:R-:W-:-:S02]  /*1bcb0*/  IADD3 R33, P2, R72, 0x4000, RZ ;  /* 0x0000400048217810 */ /* 0x000fc40007f5e0ff */
        /* <DEDUP_REMOVED lines=16> */
[----:B------:R-:W-:Y:S01]  /*1bdc0*/  LOP3.LUT R36, R37, 0x380, RZ, 0xc0, !PT ;  /* 0x0000038025247812 */ /* 0x000fe200078ec0ff */
[----:B------:R-:W5:Y:S01]  /*1bdd0*/  LD.E.128 R44, desc[UR60][R44.64] ;  /* 0x0000003c2c2c7980 */ /* 0x000f62000c101d00 */
[----:B------:R-:W-:Y:S01]  /*1bde0*/  IMAD.IADD R21, R21, 0x1, R3 ;  /* 0x0000000115157824 */ /* 0x000fe200078e0203 */
[----:B------:R-:W-:-:S02]  /*1bdf0*/  LEA R3, R200, R224, 0x5 ;  /* 0x000000e0c8037211 */ /* 0x000fc400078e28ff */
[----:B------:R-:W-:Y:S02]  /*1be00*/  LOP3.LUT R40, R41, 0x380, RZ, 0xc0, !PT ;  /* 0x0000038029287812 */ /* 0x000fe400078ec0ff */
[----:B------:R-:W-:Y:S01]  /*1be10*/  SHF.R.S32.HI R49, RZ, 0x1f, R202 ;  /* 0x0000001fff317819 */ /* 0x000fe200000114ca */
[----:B------:R-:W-:Y:S01]  /*1be20*/  IMAD.IADD R48, R186, 0x1, R3 ;  /* 0x00000001ba307824 */ /* 0x000fe200078e0203 */
[----:B------:R-:W-:Y:S01]  /*1be30*/  LOP3.LUT R9, R72, 0x380, RZ, 0xc0, !PT ;  /* 0x0000038048097812 */ /* 0x000fe200078ec0ff */
[----:B------:R-:W-:Y:S01]  /*1be40*/  IMAD.WIDE.U32 R20, R165, UR4, R20 ;  /* 0x00000004a5147c25 */ /* 0x000fe2000f8e0014 */
[----:B------:R-:W-:Y:S02]  /*1be50*/  SHF.R.U64 R24, R24, 0x3, RZ ;  /* 0x0000000318187819 */ /* 0x000fe400000012ff */
[----:B------:R-:W-:Y:S01]  /*1be60*/  SHF.R.U64 R28, R28, 0x3, RZ ;  /* 0x000000031c1c7819 */ /* 0x000fe200000012ff */
[----:B0-----:R-:W-:Y:S01]  /*1be70*/  @P4 IMAD.HI.U32 R0, R48, R51, RZ ;  /* 0x0000003330004227 */ /* 0x001fe200078e00ff */
[----:B------:R-:W-:-:S02]  /*1be80*/  SHF.R.U64 R32, R32, 0x3, RZ ;  /* 0x0000000320207819 */ /* 0x000fc400000012ff */
[----:B------:R-:W-:Y:S01]  /*1be90*/  SHF.R.U64 R36, R36, 0x3, RZ ;  /* 0x0000000324247819 */ /* 0x000fe200000012ff */
[----:B------:R-:W-:Y:S01]  /*1bea0*/  IMAD R21, R165, UR5, R21 ;  /* 0x00000005a5157c24 */ /* 0x000fe2000f8e0215 */
[----:B------:R-:W-:Y:S01]  /*1beb0*/  ULDC.64 UR4, c[0x0][0xaf0] ;  /* 0x0002bc0000047ab9 */ /* 0x000fe20000000a00 */
[----:B------:R-:W-:Y:S01]  /*1bec0*/  IMAD.MOV.U32 R3, RZ, RZ, R48 ;  /* 0x000000ffff037224 */ /* 0x000fe200078e0030 */
[----:B------:R-:W-:Y:S01]  /*1bed0*/  SHF.R.U64 R40, R40, 0x3, RZ ;  /* 0x0000000328287819 */ /* 0x000fe200000012ff */
[----:B------:R-:W-:Y:S01]  /*1bee0*/  IMAD R49, R49, UR4, RZ ;  /* 0x0000000431317c24 */ /* 0x000fe2000f8e02ff */
[----:B-1----:R-:W-:Y:S02]  /*1bef0*/  @P4 SHF.R.U32.HI R3, RZ, R53, R0 ;  /* 0x00000035ff034219 */ /* 0x002fe40000011600 */
[----:B------:R-:W-:Y:S01]  /*1bf00*/  SHF.R.U64 R9, R9, 0x3, RZ ;  /* 0x0000000309097819 */ /* 0x000fe200000012ff */
        /* <DEDUP_REMOVED lines=10> */
[----:B------:R-:W-:Y:S01]  /*1bfb0*/  IMAD.X R37, RZ, RZ, R73, P1 ;  /* 0x000000ffff257224 */ /* 0x000fe200008e0649 */
[----:B------:R-:W-:Y:S01]  /*1bfc0*/  SHF.R.S32.HI R0, RZ, 0x1f, R3 ;  /* 0x0000001fff007819 */ /* 0x000fe20000011403 */
[----:B------:R-:W5:Y:S01]  /*1bfd0*/  LD.E.128 R24, desc[UR60][R24.64] ;  /* 0x0000003c18187980 */ /* 0x000f62000c101d00 */
[----:B------:R-:W-:-:S02]  /*1bfe0*/  IADD3 R4, -R3, RZ, RZ ;  /* 0x000000ff03047210 */ /* 0x000fc40007ffe1ff */
[-C--:B------:R-:W-:Y:S02]  /*1bff0*/  IADD3.X R29, RZ, R73.reuse, RZ, P3, !PT ;  /* 0x00000049ff1d7210 */ /* 0x080fe40001ffe4ff */
[----:B------:R-:W-:Y:S01]  /*1c000*/  LOP3.LUT R72, R9, R72, RZ, 0x3c, !PT ;  /* 0x0000004809487212 */ /* 0x000fe200078e3cff */
[----:B------:R-:W-:Y:S01]  /*1c010*/  IMAD.IADD R21, R21, 0x1, R49 ;  /* 0x0000000115157824 */ /* 0x000fe200078e0231 */
[----:B------:R-:W-:Y:S01]  /*1c020*/  IADD3.X R41, RZ, R73, RZ, P0, !PT ;  /* 0x00000049ff297210 */ /* 0x000fe200007fe4ff */
[----:B------:R-:W-:Y:S01]  /*1c030*/  IMAD R0, R0, UR4, RZ ;  /* 0x0000000400007c24 */ /* 0x000fe2000f8e02ff */
[----:B------:R-:W5:Y:S01]  /*1c040*/  LD.E.128 R28, desc[UR60][R28.64] ;  /* 0x0000003c1c1c7980 */ /* 0x000f62000c101d00 */
[----:B------:R-:W-:-:S03]  /*1c050*/  IMAD R105, R105, R4, R48 ;  /* 0x0000000469697224 */ /* 0x000fc600078e0230 */
[----:B------:R0:W5:Y:S01]  /*1c060*/  LD.E.128 R8, desc[UR60][R72.64] ;  /* 0x0000003c48087980 */ /* 0x000162000c101d00 */
[----:B------:R-:W-:-:S03]  /*1c070*/  IMAD R49, R3, UR5, R0 ;  /* 0x0000000503317c24 */ /* 0x000fc6000f8e0200 */
[----:B------:R-:W5:Y:S01]  /*1c080*/  LD.E.128 R32, desc[UR60][R32.64] ;  /* 0x0000003c20207980 */ /* 0x000f62000c101d00 */
[----:B------:R-:W-:-:S03]  /*1c090*/  IMAD.WIDE.U32 R20, R3, UR4, R20 ;  /* 0x0000000403147c25 */ /* 0x000fc6000f8e0014 */
[----:B------:R-:W5:Y:S01]  /*1c0a0*/  LD.E.128 R36, desc[UR60][R36.64] ;  /* 0x0000003c24247980 */ /* 0x000f62000c101d00 */
[----:B------:R-:W-:Y:S01]  /*1c0b0*/  SHF.R.S32.HI R0, RZ, 0x1f, R105 ;  /* 0x0000001fff007819 */ /* 0x000fe20000011469 */
[----:B------:R-:W-:Y:S02]  /*1c0c0*/  ULDC.64 UR4, c[0x0][0xad8] ;  /* 0x0002b60000047ab9 */ /* 0x000fe40000000a00 */
        /* <DEDUP_REMOVED lines=39> */
.L_x_2879:
[----:B------:R-:W-:Y:S05]  /*1c340*/  BSYNC B1 ;  /* 0x0000000000017941 */ /* 0x000fea0003800000 */
.L_x_2878:
        /* <DEDUP_REMOVED lines=13> */
.L_x_2881:
[----:B------:R-:W-:Y:S05]  /*1c420*/  BSYNC B1 ;  /* 0x0000000000017941 */ /* 0x000fea0003800000 */
.L_x_2880:
        /* <DEDUP_REMOVED lines=13> */
.L_x_2883:
[----:B------:R-:W-:Y:S05]  /*1c500*/  BSYNC B1 ;  /* 0x0000000000017941 */ /* 0x000fea0003800000 */
.L_x_2882:
        /* <DEDUP_REMOVED lines=16> */
.L_x_2877:
[----:B------:R-:W-:Y:S01]  /*1c610*/  ULDC.64 UR4, c[0x0][0xb08] ;  /* 0x0002c20000047ab9 */ /* 0x000fe20000000a00 */
[----:B------:R-:W1:Y:S01]  /*1c620*/  @P4 LDC R15, c[0x0][0xbec] ;  /* 0x0002fb00ff0f4b82 */ /* 0x000e620000000800 */
[----:B0-----:R-:W-:Y:S01]  /*1c630*/  IMAD R3, R106, UR4, RZ ;  /* 0x000000046a037c24 */ /* 0x001fe2000f8e02ff */
[----:B------:R-:W-:Y:S01]  /*1c640*/  ULDC.64 UR6, c[0x0][0xb30] ;  /* 0x0002cc0000067ab9 */ /* 0x000fe20000000a00 */
[C---:B------:R-:W-:Y:S01]  /*1c650*/  IMAD.WIDE.U32 R8, R4.reuse, UR4, RZ ;  /* 0x0000000404087c25 */ /* 0x040fe2000f8e00ff */
[----:B------:R-:W-:Y:S01]  /*1c660*/  ISETP.GE.AND P0, PT, R13, R104, PT ;  /* 0x000000680d00720c */ /* 0x000fe20003f06270 */
[----:B------:R-:W-:Y:S01]  /*1c670*/  BSSY B1, `(.L_x_2885) ;  /* 0x0000076000017945 */ /* 0x000fe20003800000 */
[----:B------:R-:W-:Y:S01]  /*1c680*/  SHF.R.S32.HI R25, RZ, 0x1f, R208 ;  /* 0x0000001fff197819 */ /* 0x000fe200000114d0 */
[----:B------:R-:W-:Y:S01]  /*1c690*/  IMAD R3, R4, UR5, R3 ;  /* 0x0000000504037c24 */ /* 0x000fe2000f8e0203 */
[----:B------:R-:W0:Y:S01]  /*1c6a0*/  @P4 LDC R0, c[0x0][0xbf0] ;  /* 0x0002fc00ff004b82 */ /* 0x000e220000000800 */
[----:B------:R-:W-:Y:S01]  /*1c6b0*/  ULDC.64 UR4, c[0x0][0xb38] ;  /* 0x0002ce0000047ab9 */ /* 0x000fe20000000a00 */
[----:B------:R-:W-:-:S02]  /*1c6c0*/  SHF.R.S32.HI R29, RZ, 0x1f, R211 ;  /* 0x0000001fff1d7819 */ /* 0x000fc400000114d3 */
[----:B------:R-:W-:Y:S02]  /*1c6d0*/  IADD3 R9, R9, R3, RZ ;  /* 0x0000000309097210 */ /* 0x000fe40007ffe0ff */
[----:B------:R-:W-:Y:S02]  /*1c6e0*/  SHF.R.S32.HI R3, RZ, 0x1f, R202 ;  /* 0x0000001fff037819 */ /* 0x000fe400000114ca */
        /* <DEDUP_REMOVED lines=18> */
[----:B0-----:R-:W-:Y:S01]  /*1c810*/  @P4 SHF.R.U32.HI R3, RZ, R0, R15 ;  /* 0x00000000ff034219 */ /* 0x001fe2000001160f */
[----:B------:R-:W-:Y:S01]  /*1c820*/  IMAD.IADD R9, R9, 0x1, R11 ;  /* 0x0000000109097824 */ /* 0x000fe200078e020b */
[----:B------:R-:W-:-:S02]  /*1c830*/  SHF.R.S32.HI R26, RZ, 0x1f, R221 ;  /* 0x0000001fff1a7819 */ /* 0x000fc400000114dd */
[----:B------:R-:W-:Y:S01]  /*1c840*/  IADD3 R4, -R3, RZ, RZ ;  /* 0x000000ff03047210 */ /* 0x000fe20007ffe1ff */
[----:B------:R-:W-:Y:S01]  /*1c850*/  IMAD.WIDE.U32 R8, R207, UR4, R8 ;  /* 0x00000004cf087c25 */ /* 0x000fe2000f8e0008 */
[----:B------:R-:W-:Y:S02]  /*1c860*/  SHF.R.S32.HI R0, RZ, 0x1f, R3 ;  /* 0x0000001fff007819 */ /* 0x000fe40000011403 */
[----:B------:R-:W-:Y:S01]  /*1c870*/  SHF.R.S32.HI R27, RZ, 0x1f, R222 ;  /* 0x0000001fff1b7819 */ /* 0x000fe200000114de */
[----:B------:R-:W-:Y:S02]  /*1c880*/  IMAD R105, R105, R4, R28 ;  /* 0x0000000469697224 */ /* 0x000fe400078e021c */
        /* <DEDUP_REMOVED lines=11> */
[----:B------:R-:W-:Y:S01]  /*1c940*/  VIADD R4, R2, 0x2a820 ;  /* 0x0002a82002047836 */ /* 0x000fe20000000000 */
[----:B------:R-:W-:Y:S02]  /*1c950*/  IADD3 R3, R9, R3, RZ ;  /* 0x0000000309037210 */ /* 0x000fe40007ffe0ff */
[C---:B------:R-:W-:Y:S02]  /*1c960*/  LEA R0, P1, R8.reuse, UR4, 0x2 ;  /* 0x0000000408007c11 */ /* 0x040fe4000f8210ff */
[----:B------:R-:W-:Y:S02]  /*1c970*/  PRMT R4, RZ, 0x654, R4 ;  /* 0x00000654ff047816 */ /* 0x000fe40000000004 */
[----:B------:R-:W-:Y:S02]  /*1c980*/  LEA.HI.X R3, R8, UR5, R3, 0x2, P1 ;  /* 0x0000000508037c11 */ /* 0x000fe400088f1403 */
[----:B------:R0:W-:Y:S01]  /*1c990*/  SYNCS.ARRIVE.TRANS64.RED.A1T0 RZ, [R4+URZ], RZ ;  /* 0x000000ff04ff79a7 */ /* 0x0001e2000810043f */
[----:B------:R0:W1:Y:S04]  /*1c9a0*/  SHFL.IDX PT, R8, R0, RZ, 0x1c1f ;  /* 0x001c1fff00087589 */ /* 0x00006800000e0000 */
        /* <DEDUP_REMOVED lines=8> */
[----:B-12---:R-:W-:-:S04]  /*1ca30*/  @!P3 IMAD.WIDE R10, R190, 0x4, R8 ;  /* 0x00000004be0ab825 */ /* 0x006fc800078e0208 */
[-C--:B------:R-:W-:Y:S01]  /*1ca40*/  @!P1 LEA R12, P5, R222, R8.reuse, 0x2 ;  /* 0x00000008de0c9211 */ /* 0x080fe200078a10ff */
[----:B------:R1:W-:Y:S01]  /*1ca50*/  @!P3 ST.E.64 desc[UR60][R10.64], R20 ;  /* 0x000000140a00b985 */ /* 0x0003e2000c101b3c */
[----:B------:R-:W-:Y:S02]  /*1ca60*/  ISETP.GE.AND P3, PT, R220, UR4, PT ;  /* 0x00000004dc007c0c */ /* 0x000fe4000bf66270 */
[----:B------:R-:W-:Y:S02]  /*1ca70*/  @!P1 LEA.HI.X R13, R222, R9, R27, 0x2, P5 ;  /* 0x00000009de0d9211 */ /* 0x000fe400028f141b */
[----:B------:R-:W-:Y:S02]  /*1ca80*/  ISETP.GE.AND P5, PT, R218, UR4, PT ;  /* 0x00000004da007c0c */ /* 0x000fe4000bfa6270 */
[----:B-1----:R-:W-:-:S04]  /*1ca90*/  @!P2 LEA R10, P6, R208, R8, 0x2 ;  /* 0x00000008d00aa211 */ /* 0x002fc800078c10ff */
        /* <DEDUP_REMOVED lines=8> */
[CC--:B-1----:R-:W-:Y:S02]  /*1cb20*/  @!P3 LEA R10, P6, R220.reuse, R8.reuse, 0x2 ;  /* 0x00000008dc0ab211 */ /* 0x0c2fe400078c10ff */
[CC--:B--2---:R-:W-:Y:S02]  /*1cb30*/  @!P4 LEA R12, P0, R219.reuse, R8.reuse, 0x2 ;  /* 0x00000008db0cc211 */ /* 0x0c4fe400078010ff */
[-C--:B------:R-:W-:Y:S02]  /*1cb40*/  @!P3 LEA.HI.X R11, R220, R9.reuse, R38, 0x2, P6 ;  /* 0x00000009dc0bb211 */ /* 0x080fe400030f1426 */
[----:B------:R-:W-:Y:S02]  /*1cb50*/  @!P4 LEA.HI.X R13, R219, R9, R37, 0x2, P0 ;  /* 0x00000009db0dc211 */ /* 0x000fe400000f1425 */
[----:B------:R-:W-:Y:S01]  /*1cb60*/  ISETP.GE.AND P0, PT, R215, UR4, PT ;  /* 0x00000004d7007c0c */ /* 0x000fe2000bf06270 */
[----:B------:R1:W-:Y:S01]  /*1cb70*/  @!P3 ST.E.64 desc[UR60][R10.64], R40 ;  /* 0x000000280a00b985 */ /* 0x0003e2000c101b3c */
[----:B---3--:R-:W-:-:S02]  /*1cb80*/  @!P5 LEA R14, P6, R218, R8, 0x2 ;  /* 0x00000008da0ed211 */ /* 0x008fc400078c10ff */
[----:B------:R-:W-:Y:S01]  /*1cb90*/  ISETP.GE.AND P3, PT, R214, UR4, PT ;  /* 0x00000004d6007c0c */ /* 0x000fe2000bf66270 */
[----:B------:R2:W-:Y:S01]  /*1cba0*/  @!P4 ST.E.64 desc[UR60][R12.64], R44 ;  /* 0x0000002c0c00c985 */ /* 0x0005e2000c101b3c */
[----:B------:R-:W-:-:S05]  /*1cbb0*/  @!P5 LEA.HI.X R15, R218, R9, R36, 0x2, P6 ;  /* 0x00000009da0fd211 */ /* 0x000fca00030f1424 */
[----:B------:R3:W-:Y:S01]  /*1cbc0*/  @!P5 ST.E.64 desc[UR60][R14.64], R48 ;  /* 0x000000300e00d985 */ /* 0x0007e2000c101b3c */
[CC--:B-1----:R-:W-:Y:S02]  /*1cbd0*/  @!P2 LEA R10, P4, R217.reuse, R8.reuse, 0x2 ;  /* 0x00000008d90aa211 */ /* 0x0c2fe400078810ff */
[CC--:B--2---:R-:W-:Y:S02]  /*1cbe0*/  @!P1 LEA R12, P5, R216.reuse, R8.reuse, 0x2 ;  /* 0x00000008d80c9211 */ /* 0x0c4fe400078a10ff */
[-C--:B------:R-:W-:Y:S02]  /*1cbf0*/  @!P2 LEA.HI.X R11, R217, R9.reuse, R35, 0x2, P4 ;  /* 0x00000009d90ba211 */ /* 0x080fe400020f1423 */
[----:B------:R-:W-:Y:S02]  /*1cc00*/  ISETP.GE.AND P4, PT, R213, UR4, PT ;  /* 0x00000004d5007c0c */ /* 0x000fe4000bf86270 */
[----:B---3--:R-:W-:Y:S01]  /*1cc10*/  @!P0 LEA R14, P6, R215, R8, 0x2 ;  /* 0x00000008d70e8211 */ /* 0x008fe200078c10ff */
        /* <DEDUP_REMOVED lines=8> */
[----:B-1----:R-:W-:-:S04]  /*1cca0*/  @!P3 LEA R10, P5, R214, R8, 0x2 ;  /* 0x00000008d60ab211 */ /* 0x002fc800078a10ff */
[-C--:B------:R-:W-:Y:S02]  /*1ccb0*/  @!P3 LEA.HI.X R11, R214, R9.reuse, R32, 0x2, P5 ;  /* 0x00000009d60bb211 */ /* 0x080fe400028f1420 */
[----:B------:R-:W-:Y:S02]  /*1ccc0*/  ISETP.GE.AND P5, PT, R209, UR4, PT ;  /* 0x00000004d1007c0c */ /* 0x000fe4000bfa6270 */
[CC--:B--2---:R-:W-:Y:S01]  /*1ccd0*/  @!P4 LEA R12, P6, R213.reuse, R8.reuse, 0x2 ;  /* 0x00000008d50cc211 */ /* 0x0c4fe200078c10ff */
[----:B------:R1:W-:Y:S03]  /*1cce0*/  @!P3 ST.E.64 desc[UR60][R10.64], R64 ;  /* 0x000000400a00b985 */ /* 0x0003e6000c101b3c */
[----:B------:R-:W-:Y:S02]  /*1ccf0*/  @!P4 LEA.HI.X R13, R213, R9, R31, 0x2, P6 ;  /* 0x00000009d50dc211 */ /* 0x000fe400030f141f */
[----:B---3--:R-:W-:-:S03]  /*1cd00*/  @!P1 LEA R14, P6, R211, R8, 0x2 ;  /* 0x00000008d30e9211 */ /* 0x008fc600078c10ff */
[----:B------:R2:W-:Y:S01]  /*1cd10*/  @!P4 ST.E.64 desc[UR60][R12.64], R68 ;  /* 0x000000440c00c985 */ /* 0x0005e2000c101b3c */
[----:B------:R-:W-:Y:S02]  /*1cd20*/  @!P1 LEA.HI.X R15, R211, R9, R29, 0x2, P6 ;  /* 0x00000009d30f9211 */ /* 0x000fe400030f141d */
[----:B-1----:R-:W-:-:S04]  /*1cd30*/  @!P2 LEA R10, P3, R212, R8, 0x2 ;  /* 0x00000008d40aa211 */ /* 0x002fc800078610ff */
[----:B------:R-:W-:Y:S02]  /*1cd40*/  @!P2 LEA.HI.X R11, R212, R9, R30, 0x2, P3 ;  /* 0x00000009d40ba211 */ /* 0x000fe400018f141e */
[----:B--2---:R-:W-:-:S03]  /*1cd50*/  @!P0 LEA R12, P4, R210, R8, 0x2 ;  /* 0x00000008d20c8211 */ /* 0x004fc600078810ff */
[----:B------:R3:W-:Y:S01]  /*1cd60*/  @!P2 ST.E.64 desc[UR60][R10.64], R94 ;  /* 0x0000005e0a00a985 */ /* 0x0007e2000c101b3c */
[C---:B------:R-:W-:Y:S02]  /*1cd70*/  @!P5 LEA R8, P3, R209.reuse, R8, 0x2 ;  /* 0x00000008d108d211 */ /* 0x040fe400078610ff */
[-C--:B------:R-:W-:Y:S01]  /*1cd80*/  @!P0 LEA.HI.X R13, R210, R9.reuse, R229, 0x2, P4 ;  /* 0x00000009d20d8211 */ /* 0x080fe200020f14e5 */
[----:B------:R3:W-:Y:S01]  /*1cd90*/  @!P1 ST.E.64 desc[UR60][R14.64], R76 ;  /* 0x0000004c0e009985 */ /* 0x0007e2000c101b3c */
[----:B------:R-:W-:-:S03]  /*1cda0*/  @!P5 LEA.HI.X R9, R209, R9, R228, 0x2, P3 ;  /* 0x00000009d109d211 */ /* 0x000fc600018f14e4 */
[----:B------:R3:W-:Y:S04]  /*1cdb0*/  @!P0 ST.E.64 desc[UR60][R12.64], R80 ;  /* 0x000000500c008985 */ /* 0x0007e8000c101b3c */
[----:B------:R3:W-:Y:S02]  /*1cdc0*/  @!P5 ST.E.64 desc[UR60][R8.64], R84 ;  /* 0x000000540800d985 */ /* 0x0007e4000c101b3c */
.L_x_2886:
[----:B------:R-:W-:Y:S05]  /*1cdd0*/  BSYNC B1 ;  /* 0x0000000000017941 */ /* 0x000fea0003800000 */
.L_x_2885:
        /* <DEDUP_REMOVED lines=31> */
[-C--:B-1----:R-:W-:Y:S02]  /*1cfd0*/  @!P0 LEA R10, P4, R218, R8.reuse, 0x2 ;  /* 0x00000008da0a8211 */ /* 0x082fe400078810ff */
[-C--:B--2---:R-:W-:Y:S01]  /*1cfe0*/  @!P2 LEA R14, P6, R216, R8.reuse, 0x2 ;  /* 0x00000008d80ea211 */ /* 0x084fe200078c10ff */
[----:B------:R-:W-:Y:S01]  /*1cff0*/  @!P5 ST.E.64 desc[UR60][R26.64], R46 ;  /* 0x0000002e1a00d985 */ /* 0x000fe2000c101b3c */
[----:B------:R-:W-:Y:S02]  /*1d000*/  @!P1 LEA R12, P5, R217, R8, 0x2 ;  /* 0x00000008d90c9211 */ /* 0x000fe400078a10ff */
[----:B------:R-:W-:-:S02]  /*1d010*/  @!P0 LEA.HI.X R11, R218, R9, R36, 0x2, P4 ;  /* 0x00000009da0b8211 */ /* 0x000fc400020f1424 */
[-C--:B------:R-:W-:Y:S02]  /*1d020*/  @!P1 LEA.HI.X R13, R217, R9.reuse, R35, 0x2, P5 ;  /* 0x00000009d90d9211 */ /* 0x080fe400028f1423 */
[----:B------:R-:W-:Y:S01]  /*1d030*/  ISETP.GE.AND P4, PT, R214, UR4, PT ;  /* 0x00000004d6007c0c */ /* 0x000fe2000bf86270 */
[----:B------:R-:W-:Y:S01]  /*1d040*/  @!P0 ST.E.64 desc[UR60][R10.64], R50 ;  /* 0x000000320a008985 */ /* 0x000fe2000c101b3c */
[----:B------:R-:W-:Y:S02]  /*1d050*/  @!P2 LEA.HI.X R15, R216, R9, R34, 0x2, P6 ;  /* 0x00000009d80fa211 */ /* 0x000fe400030f1422 */
[----:B---3--:R-:W-:Y:S01]  /*1d060*/  @!P3 LEA R20, P5, R215, R8, 0x2 ;  /* 0x00000008d714b211 */ /* 0x008fe200078a10ff */
[----:B------:R1:W-:Y:S01]  /*1d070*/  @!P1 ST.E.64 desc[UR60][R12.64], R54 ;  /* 0x000000360c009985 */ /* 0x0003e2000c101b3c */
[----:B------:R-:W-:Y:S02]  /*1d080*/  ISETP.GE.AND P1, PT, R212, UR4, PT ;  /* 0x00000004d4007c0c */ /* 0x000fe4000bf26270 */
[----:B------:R-:W-:Y:S01]  /*1d090*/  ISETP.GE.AND P0, PT, R211, UR4, PT ;  /* 0x00000004d3007c0c */ /* 0x000fe2000bf06270 */
[----:B------:R2:W-:Y:S01]  /*1d0a0*/  @!P2 ST.E.64 desc[UR60][R14.64], R58 ;  /* 0x0000003a0e00a985 */ /* 0x0005e2000c101b3c */
[----:B------:R-:W-:-:S02]  /*1d0b0*/  ISETP.GE.AND P2, PT, R213, UR4, PT ;  /* 0x00000004d5007c0c */ /* 0x000fc4000bf46270 */
[-C--:B------:R-:W-:Y:S02]  /*1d0c0*/  @!P3 LEA.HI.X R21, R215, R9.reuse, R33, 0x2, P5 ;  /* 0x00000009d715b211 */ /* 0x080fe400028f1421 */
[----:B------:R-:W-:Y:S02]  /*1d0d0*/  ISETP.GE.AND P5, PT, R210, UR4, PT ;  /* 0x00000004d2007c0c */ /* 0x000fe4000bfa6270 */
[CC--:B----4-:R-:W-:Y:S01]  /*1d0e0*/  @!P4 LEA R24, P6, R214.reuse, R8.reuse, 0x2 ;  /* 0x00000008d618c211 */ /* 0x0d0fe200078c10ff */
[----:B------:R4:W-:Y:S03]  /*1d0f0*/  @!P3 ST.E.64 desc[UR60][R20.64], R62 ;  /* 0x0000003e1400b985 */ /* 0x0009e6000c101b3c */
[----:B------:R-:W-:Y:S02]  /*1d100*/  @!P4 LEA.HI.X R25, R214, R9, R32, 0x2, P6 ;  /* 0x00000009d619c211 */ /* 0x000fe400030f1420 */
[----:B-1----:R-:W-:-:S02]  /*1d110*/  @!P1 LEA R12, P6, R212, R8, 0x2 ;  /* 0x00000008d40c9211 */ /* 0x002fc400078c10ff */
[-C--:B------:R-:W-:Y:S01]  /*1d120*/  @!P2 LEA R10, P3, R213, R8.reuse, 0x2 ;  /* 0x00000008d50aa211 */ /* 0x080fe200078610ff */
[----:B------:R4:W-:Y:S01]  /*1d130*/  @!P4 ST.E.64 desc[UR60][R24.64], R66 ;  /* 0x000000421800c985 */ /* 0x0009e2000c101b3c */
[-C--:B--2---:R-:W-:Y:S02]  /*1d140*/  @!P0 LEA R14, P4, R211, R8.reuse, 0x2 ;  /* 0x00000008d30e8211 */ /* 0x084fe400078810ff */
        /* <DEDUP_REMOVED lines=15> */
.L_x_2875:
[----:B------:R-:W-:Y:S01]  /*1d240*/  ULDC.64 UR6, c[0x0][0xc08] ;  /* 0x0003020000067ab9 */ /* 0x000fe20000000a00 */
[----:B------:R-:W-:Y:S01]  /*1d250*/  ULDC.64 UR4, c[0x0][0xc00] ;  /* 0x0003000000047ab9 */ /* 0x000fe20000000a00 */
[----:B------:R-:W-:Y:S01]  /*1d260*/  ISETP.NE.U32.AND P1, PT, RZ, UR6, PT ;  /* 0x00000006ff007c0c */ /* 0x000fe2000bf25070 */
[----:B------:R-:W-:Y:S01]  /*1d270*/  IMAD.MOV.U32 R3, RZ, RZ, RZ ;  /* 0x000000ffff037224 */ /* 0x000fe200078e00ff */
[----:B------:R-:W-:Y:S02]  /*1d280*/  ISETP.NE.U32.AND P0, PT, RZ, UR4, PT ;  /* 0x00000004ff007c0c */ /* 0x000fe4000bf05070 */
[----:B------:R-:W-:Y:S02]  /*1d290*/  ISETP.NE.AND.EX P1, PT, RZ, UR7, PT, P1 ;  /* 0x00000007ff007c0c */ /* 0x000fe4000bf25310 */
[----:B------:R-:W-:Y:S02]  /*1d2a0*/  IADD3 R8, P2, R203, UR4, RZ ;  /* 0x00000004cb087c10 */ /* 0x000fe4000ff5e0ff */
[----:B------:R-:W-:-:S02]  /*1d2b0*/  ISETP.NE.AND.EX P0, PT, RZ, UR5, PT, P0 ;  /* 0x00000005ff007c0c */ /* 0x000fc4000bf05300 */
[----:B------:R-:W-:Y:S01]  /*1d2c0*/  IADD3.X R9, R204, UR5, RZ, P2, !PT ;  /* 0x00000005cc097c10 */ /* 0x000fe200097fe4ff */
[----:B------:R-:W-:Y:S02]  /*1d2d0*/  ULDC UR4, c[0x0][0xa88] ;  /* 0x0002a20000047ab9 */ /* 0x000fe40000000800 */
[----:B------:R-:W-:-:S04]  /*1d2e0*/  IMAD.U32 R0, RZ, RZ, UR4 ;  /* 0x00000004ff007e24 */ /* 0x000fc8000f8e00ff */
[----:B------:R-:W-:-:S04]  /*1d2f0*/  @P1 IADD3 R10, P2, R203, UR6, RZ ;  /* 0x00000006cb0a1c10 */ /* 0x000fc8000ff5e0ff */
[----:B------:R-:W-:Y:S01]  /*1d300*/  @P1 IADD3.X R11, R204, UR7, RZ, P2, !PT ;  /* 0x00000007cc0b1c10 */ /* 0x000fe200097fe4ff */
[----:B------:R0:W5:Y:S04]  /*1d310*/  @P0 LDG.E R3, desc[UR60][R8.64] ;  /* 0x0000003c08030981 */ /* 0x000168000c1e1900 */
[----:B------:R0:W5:Y:S01]  /*1d320*/  @P1 LDG.E R0, desc[UR60][R10.64] ;  /* 0x0000003c0a001981 */ /* 0x000162000c1e1900 */
[----:B------:R-:W-:Y:S01]  /*1d330*/  ISETP.NE.AND P2, PT, R201, RZ, PT ;  /* 0x000000ffc900720c */ /* 0x000fe20003f45270 */
[----:B------:R-:W3:-:S12]  /*1d340*/  S2R R33, SR_TID.X ;  /* 0x0000000000217919 */ /* 0x000ed80000002100 */
[----:B------:R-:W1:Y:S01]  /*1d350*/  @!P2 LDC R201, c[0x0][0xad4] ;  /* 0x0002b500ffc9ab82 */ /* 0x000e620000000800 */
[----:B---3--:R-:W-:Y:S02]  /*1d360*/  IADD3 R4, R33, -0x80, RZ ;  /* 0xffffff8021047810 */ /* 0x008fe40007ffe0ff */
[----:B-1----:R-:W-:Y:S02]  /*1d370*/  ISETP.GT.AND P2, PT, R201, 0x1, PT ;  /* 0x00000001c900780c */ /* 0x002fe40003f44270 */
[----:B------:R-:W-:Y:S01]  /*1d380*/  ISETP.GT.AND P3, PT, R4, 0x7f, PT ;  /* 0x0000007f0400780c */ /* 0x000fe20003f64270 */
[----:B0-----:R-:W-:-:S12]  /*1d390*/  @P1 BRA `(.L_x_2887) ;  /* 0x0000000000101947 */ /* 0x001fd80003800000 */
[----:B------:R-:W-:Y:S05]  /*1d3a0*/  @!P0 BRA `(.L_x_2887) ;  /* 0x00000000000c8947 */ /* 0x000fea0003800000 */
[----:B------:R-:W3:Y:S04]  /*1d3b0*/  LDG.E R11, desc[UR60][R8.64] ;  /* 0x0000003c080b7981 */ /* 0x000ee8000c1e1900 */
[----:B-----5:R-:W3:Y:S02]  /*1d3c0*/  LDG.E R0, desc[UR60][R8.64+0x4] ;  /* 0x0000043c08007981 */ /* 0x020ee4000c1e1900 */
[----:B---3--:R-:W-:-:S07]  /*1d3d0*/  IMAD.IADD R0, R0, 0x1, -R11 ;  /* 0x0000000100007824 */ /* 0x008fce00078e0a0b */
.L_x_2887:
[----:B------:R-:W-:Y:S01]  /*1d3e0*/  BSSY B1, `(.L_x_2888) ;  /* 0x0000035000017945 */ /* 0x000fe20003800000 */
[----:B------:R-:W-:Y:S02]  /*1d3f0*/  SEL R31, R202, RZ, !P0 ;  /* 0x000000ffca1f7207 */ /* 0x000fe40004000000 */
        /* <DEDUP_REMOVED lines=11> */
[----:B------:R-:W-:Y:S02]  /*1d4b0*/  ISETP.NE.AND P1, PT, R35, 0x1, PT ;  /* 0x000000012300780c */ /* 0x000fe40003f25270 */
[----:B------:R-:W-:Y:S02]  /*1d4c0*/  SEL R26, R26, 0x978, P0 ;  /* 0x000009781a1a7807 */ /* 0x000fe40000000000 */
[----:B------:R-:W-:Y:S02]  /*1d4d0*/  MOV R27, R33 ;  /* 0x00000021001b7202 */ /* 0x000fe40000000f00 */
[----:B------:R-:W-:Y:S01]  /*1d4e0*/  SEL R207, R207, RZ, P0 ;  /* 0x000000ffcfcf7207 */ /* 0x000fe20000000000 */
[----:B------:R-:W1:Y:S08]  /*1d4f0*/  LDC.64 R24, c[0x0][R26+0x220] ;  /* 0x000088001a187b82 */ /* 0x000e700000000a00 */
[----:B------:R-:W4:Y:S08]  /*1d500*/  LDC.64 R20, c[0x0][R26+0x218] ;  /* 0x000086001a147b82 */ /* 0x000f300000000a00 */
[----:B------:R-:W3:Y:S08]  /*1d510*/  LDC.64 R12, c[0x0][R26+0x228] ;  /* 0x00008a001a0c7b82 */ /* 0x000ef00000000a00 */
[----:B------:R-:W5:Y:S08]  /*1d520*/  LDC.64 R10, c[0x0][R26+0x210] ;  /* 0x000084001a0a7b82 */ /* 0x000f700000000a00 */
[----:B------:R-:W2:Y:S08]  /*1d530*/  @P1 LDC R4, c[0x0][0xbec] ;  /* 0x0002fb00ff041b82 */ /* 0x000eb00000000800 */
[----:B------:R-:W3:Y:S01]  /*1d540*/  @P1 LDC R37, c[0x0][0xbf0] ;  /* 0x0002fc00ff251b82 */ /* 0x000ee20000000800 */
[----:B-1----:R-:W-:-:S07]  /*1d550*/  IMAD R25, R25, R31, RZ ;  /* 0x0000001f19197224 */ /* 0x002fce00078e02ff */
[----:B0-----:R-:W0:Y:S01]  /*1d560*/  @!P0 LDC R8, c[0x0][0xb50] ;  /* 0x0002d400ff088b82 */ /* 0x001e220000000800 */
[----:B------:R-:W-:-:S04]  /*1d570*/  IMAD.WIDE.U32 R14, R24, R31, RZ ;  /* 0x0000001f180e7225 */ /* 0x000fc800078e00ff */
[----:B------:R-:W-:Y:S02]  /*1d580*/  IMAD R25, R24, R223, R25 ;  /* 0x000000df18197224 */ /* 0x000fe400078e0219 */
[----:B--2---:R-:W-:Y:S01]  /*1d590*/  @P1 IMAD.HI.U32 R4, R33, R4, RZ ;  /* 0x0000000421041227 */ /* 0x004fe200078e00ff */
[----:B------:R-:W1:Y:S02]  /*1d5a0*/  @!P0 LDC R9, c[0x0][0xb54] ;  /* 0x0002d500ff098b82 */ /* 0x000e640000000800 */
[----:B------:R-:W-:Y:S01]  /*1d5b0*/  IADD3 R25, R15, R25, RZ ;  /* 0x000000190f197210 */ /* 0x000fe20007ffe0ff */
[-C--:B----4-:R-:W-:Y:S02]  /*1d5c0*/  IMAD R29, R21, R165.reuse, RZ ;  /* 0x000000a5151d7224 */ /* 0x090fe400078e02ff */
[----:B------:R-:W-:Y:S01]  /*1d5d0*/  IMAD.WIDE.U32 R20, R20, R165, RZ ;  /* 0x000000a514147225 */ /* 0x000fe200078e00ff */
[----:B---3--:R-:W-:-:S03]  /*1d5e0*/  @P1 SHF.R.U32.HI R27, RZ, R37, R4 ;  /* 0x00000025ff1b1219 */ /* 0x008fc60000011604 */
[----:B------:R-:W-:Y:S01]  /*1d5f0*/  IMAD.IADD R29, R21, 0x1, R29 ;  /* 0x00000001151d7824 */ /* 0x000fe200078e021d */
[----:B------:R-:W-:Y:S01]  /*1d600*/  IADD3 R20, P1, P3, R14, R20, R3 ;  /* 0x000000140e147210 */ /* 0x000fe20007b3e003 */
[-C--:B------:R-:W-:Y:S02]  /*1d610*/  IMAD R21, R13, R207.reuse, RZ ;  /* 0x000000cf0d157224 */ /* 0x080fe400078e02ff */
[----:B------:R-:W-:Y:S02]  /*1d620*/  IMAD.MOV R4, RZ, RZ, -R27 ;  /* 0x000000ffff047224 */ /* 0x000fe400078e0a1b */
[----:B------:R-:W-:-:S04]  /*1d630*/  IMAD.WIDE.U32 R12, R12, R207, RZ ;  /* 0x000000cf0c0c7225 */ /* 0x000fc800078e00ff */
[----:B------:R-:W-:Y:S01]  /*1d640*/  IMAD R15, R35, R4, R33 ;  /* 0x00000004230f7224 */ /* 0x000fe200078e0221 */
[----:B------:R-:W-:Y:S01]  /*1d650*/  IADD3.X R4, R25, R29, R28, P1, P3 ;  /* 0x0000001d19047210 */ /* 0x000fe20000fe641c */
[----:B------:R-:W-:Y:S01]  /*1d660*/  IMAD.IADD R21, R13, 0x1, R21 ;  /* 0x000000010d157824 */ /* 0x000fe200078e0215 */
[----:B------:R-:W-:Y:S02]  /*1d670*/  IADD3 R12, P0, P1, R27, R20, R12 ;  /* 0x000000141b0c7210 */ /* 0x000fe4000791e00c */
[----:B------:R-:W-:-:S04]  /*1d680*/  SHF.R.S32.HI R27, RZ, 0x1f, R27 ;  /* 0x0000001fff1b7819 */ /* 0x000fc8000001141b */
[----:B------:R-:W-:Y:S01]  /*1d690*/  IADD3.X R13, R27, R4, R21, P0, P1 ;  /* 0x000000041b0d7210 */ /* 0x000fe200007e2415 */
[----:B-----5:R-:W-:Y:S01]  /*1d6a0*/  IMAD R4, R11, R15, RZ ;  /* 0x0000000f0b047224 */ /* 0x020fe200078e02ff */
[----:B------:R-:W-:-:S05]  /*1d6b0*/  SHF.R.S32.HI R21, RZ, 0x1f, R15 ;  /* 0x0000001fff157819 */ /* 0x000fca000001140f */
[C---:B------:R-:W-:Y:S02]  /*1d6c0*/  IMAD R21, R10.reuse, R21, R4 ;  /* 0x000000150a157224 */ /* 0x040fe400078e0204 */
[----:B------:R-:W-:-:S04]  /*1d6d0*/  IMAD.WIDE.U32 R10, R10, R15, R12 ;  /* 0x0000000f0a0a7225 */ /* 0x000fc800078e000c */
[----:B------:R-:W-:Y:S01]  /*1d6e0*/  IMAD.IADD R4, R11, 0x1, R21 ;  /* 0x000000010b047824 */ /* 0x000fe200078e0215 */
[C---:B0-----:R-:W-:Y:S02]  /*1d6f0*/  LEA R8, P0, R10.reuse, R8, 0x2 ;  /* 0x000000080a087211 */ /* 0x041fe400078010ff */
[----:B------:R-:W-:Y:S02]  /*1d700*/  MOV R11, 0xff800000 ;  /* 0xff800000000b7802 */ /* 0x000fe40000000f00 */
[----:B-1----:R-:W-:-:S05]  /*1d710*/  LEA.HI.X R9, R10, R9, R4, 0x2, P0 ;  /* 0x000000090a097211 */ /* 0x002fca00000f1404 */
[----:B------:R0:W-:Y:S04]  /*1d720*/  STG.E desc[UR60][R8.64], R11 ;  /* 0x0000000b08007986 */ /* 0x0001e8000c10193c */
.L_x_2889:
[----:B------:R-:W-:Y:S05]  /*1d730*/  BSYNC B1 ;  /* 0x0000000000017941 */ /* 0x000fea0003800000 */
.L_x_2888:
[----:B------:R-:W-:Y:S05]  /*1d740*/  @P2 BRA `(.L_x_2884) ;  /* 0x0000000400a02947 */ /* 0x000fea0003800000 */
[----:B------:R-:W1:Y:S01]  /*1d750*/  LDC R15, c[0x0][0xbe8] ;  /* 0x0002fa00ff0f7b82 */ /* 0x000e620000000800 */
[----:B------:R-:W-:Y:S01]  /*1d760*/  ULDC.64 UR4, c[0x0][0xaa0] ;  /* 0x0002a80000047ab9 */ /* 0x000fe20000000a00 */
[----:B------:R-:W-:Y:S01]  /*1d770*/  ULDC.64 UR6, c[0x0][0xaf0] ;  /* 0x0002bc0000067ab9 */ /* 0x000fe20000000a00 */
[----:B------:R-:W-:Y:S01]  /*1d780*/  IMAD R4, R28, UR4, RZ ;  /* 0x000000041c047c24 */ /* 0x000fe2000f8e02ff */
[----:B------:R-:W-:Y:S01]  /*1d790*/  BSSY B1, `(.L_x_2890) ;  /* 0x0000039000017945 */ /* 0x000fe20003800000 */
[C---:B0-----:R-:W-:Y:S01]  /*1d7a0*/  IMAD.WIDE.U32 R8, R3.reuse, UR4, RZ ;  /* 0x0000000403087c25 */ /* 0x041fe2000f8e00ff */
[----:B------:R-:W-:Y:S02]  /*1d7b0*/  SHF.R.S32.HI R12, RZ, 0x1f, R192 ;  /* 0x0000001fff0c7819 */ /* 0x000fe400000114c0 */
[----:B------:R-:W-:Y:S01]  /*1d7c0*/  SHF.R.S32.HI R14, RZ, 0x1f, R189 ;  /* 0x0000001fff0e7819 */ /* 0x000fe200000114bd */
[----:B------:R-:W-:Y:S01]  /*1d7d0*/  IMAD R11, R3, UR5, R4 ;  /* 0x00000005030b7c24 */ /* 0x000fe2000f8e0204 */
[----:B------:R-:W-:Y:S01]  /*1d7e0*/  ULDC.64 UR4, c[0x0][0xae8] ;  /* 0x0002ba0000047ab9 */ /* 0x000fe20000000a00 */
[----:B------:R-:W-:-:S02]  /*1d7f0*/  IMAD R3, R200, 0x20, R224 ;  /* 0x00000020c8037824 */ /* 0x000fc400078e02e0 */
[----:B------:R-:W-:-:S03]  /*1d800*/  IMAD.IADD R9, R9, 0x1, R11 ;  /* 0x0000000109097824 */ /* 0x000fc600078e020b */
[----:B------:R-:W-:Y:S01]  /*1d810*/  IADD3 R13, R186, R3, RZ ;  /* 0x00000003ba0d7210 */ /* 0x000fe20007ffe0ff */
[----:B------:R-:W-:-:S04]  /*1d820*/  IMAD.WIDE.U32 R8, R165, UR4, R8 ;  /* 0x00000004a5087c25 */ /* 0x000fc8000f8e0008 */
[----:B------:R-:W-:Y:S02]  /*1d830*/  IMAD.MOV.U32 R3, RZ, RZ, R13 ;  /* 0x000000ffff037224 */ /* 0x000fe400078e000d */
[----:B------:R-:W-:Y:S01]  /*1d840*/  IMAD R9, R165, UR5, R9 ;  /* 0x00000005a5097c24 */ /* 0x000fe2000f8e0209 */
[----:B-1----:R-:W-:Y:S01]  /*1d850*/  ISETP.NE.AND P0, PT, R15, 0x1, PT ;  /* 0x000000010f00780c */ /* 0x002fe20003f05270 */
[----:B------:R-:W-:Y:S01]  /*1d860*/  ULDC.64 UR4, c[0x0][0xae0] ;  /* 0x0002b80000047ab9 */ /* 0x000fe20000000a00 */
[----:B------:R-:W-:Y:S02]  /*1d870*/  IMAD.IADD R186, R224, 0x1, R186 ;  /* 0x00000001e0ba7824 */ /* 0x000fe400078e02ba */
[----:B------:R-:W-:-:S09]  /*1d880*/  IMAD.WIDE.U32 R8, R31, UR6, R8 ;  /* 0x000000061f087c25 */ /* 0x000fd2000f8e0008 */
[----:B------:R-:W0:Y:S08]  /*1d890*/  @P0 LDC R10, c[0x0][0xbec] ;  /* 0x0002fb00ff0a0b82 */ /* 0x000e300000000800 */
[----:B------:R-:W1:Y:S01]  /*1d8a0*/  @P0 LDC R21, c[0x0][0xbf0] ;  /* 0x0002fc00ff150b82 */ /* 0x000e620000000800 */
[----:B0-----:R-:W-:-:S04]  /*1d8b0*/  @P0 IMAD.HI.U32 R4, R13, R10, RZ ;  /* 0x0000000a0d040227 */ /* 0x001fc800078e00ff */
[----:B------:R-:W-:Y:S01]  /*1d8c0*/  IMAD R10, R223, UR6, RZ ;  /* 0x00000006df0a7c24 */ /* 0x000fe2000f8e02ff */
[----:B-1----:R-:W-:-:S03]  /*1d8d0*/  @P0 SHF.R.U32.HI R3, RZ, R21, R4 ;  /* 0x00000015ff030219 */ /* 0x002fc60000011604 */
[----:B------:R-:W-:Y:S01]  /*1d8e0*/  IMAD R11, R31, UR7, R10 ;  /* 0x000000071f0b7c24 */ /* 0x000fe2000f8e020a */
[--C-:B------:R-:W-:Y:S01]  /*1d8f0*/  SHF.R.S32.HI R4, RZ, 0x1f, R3.reuse ;  /* 0x0000001fff047819 */ /* 0x100fe20000011403 */
[----:B------:R-:W-:-:S03]  /*1d900*/  IMAD.MOV R10, RZ, RZ, -R3 ;  /* 0x000000ffff0a7224 */ /* 0x000fc600078e0a03 */
[----:B------:R-:W-:Y:S01]  /*1d910*/  IADD3 R9, R9, R11, RZ ;  /* 0x0000000b09097210 */ /* 0x000fe20007ffe0ff */
[----:B------:R-:W-:Y:S02]  /*1d920*/  IMAD R4, R4, UR4, RZ ;  /* 0x0000000404047c24 */ /* 0x000fe4000f8e02ff */
[----:B------:R-:W-:Y:S02]  /*1d930*/  IMAD R11, R15, R10, R13 ;  /* 0x0000000a0f0b7224 */ /* 0x000fe400078e020d */
[C---:B------:R-:W-:Y:S02]  /*1d940*/  IMAD R13, R3.reuse, UR5, R4 ;  /* 0x00000005030d7c24 */ /* 0x040fe4000f8e0204 */
[----:B------:R-:W-:Y:S01]  /*1d950*/  IMAD.WIDE.U32 R8, R3, UR4, R8 ;  /* 0x0000000403087c25 */ /* 0x000fe2000f8e0008 */
[----:B------:R-:W-:Y:S01]  /*1d960*/  SHF.R.S32.HI R3, RZ, 0x1f, R11 ;  /* 0x0000001fff037819 */ /* 0x000fe2000001140b */
[----:B------:R-:W-:Y:S02]  /*1d970*/  ULDC.64 UR4, c[0x0][0xad8] ;  /* 0x0002b60000047ab9 */ /* 0x000fe40000000a00 */
[----:B------:R-:W-:-:S02]  /*1d980*/  IMAD.IADD R9, R9, 0x1, R13 ;  /* 0x0000000109097824 */ /* 0x000fc400078e020d */
[----:B------:R-:W-:Y:S02]  /*1d990*/  IMAD R4, R3, UR4, RZ ;  /* 0x0000000403047c24 */ /* 0x000fe4000f8e02ff */
[----:B------:R-:W-:Y:S01]  /*1d9a0*/  IMAD R15, R0, R15, RZ ;  /* 0x0000000f000f7224 */ /* 0x000fe200078e02ff */
[C---:B------:R-:W-:Y:S01]  /*1d9b0*/  IADD3 R0, R186.reuse, 0x20, RZ ;  /* 0x00000020ba007810 */ /* 0x040fe20007ffe0ff */
[C---:B------:R-:W-:Y:S02]  /*1d9c0*/  IMAD R3, R11.reuse, UR5, R4 ;  /* 0x000000050b037c24 */ /* 0x040fe4000f8e0204 */
[----:B------:R-:W-:Y:S01]  /*1d9d0*/  IMAD.WIDE.U32 R8, R11, UR4, R8 ;  /* 0x000000040b087c25 */ /* 0x000fe2000f8e0008 */
[-C--:B------:R-:W-:Y:S01]  /*1d9e0*/  ISETP.GE.AND P2, PT, R186, R15.reuse, PT ;  /* 0x0000000fba00720c */ /* 0x080fe20003f46270 */
[----:B------:R-:W-:Y:S01]  /*1d9f0*/  ULDC.64 UR4, c[0x0][0xa80] ;  /* 0x0002a00000047ab9 */ /* 0x000fe20000000a00 */
[----:B------:R-:W-:Y:S01]  /*1da00*/  ISETP.GE.AND P1, PT, R0, R15, PT ;  /* 0x0000000f0000720c */ /* 0x000fe20003f26270 */
[----:B------:R-:W-:Y:S01]  /*1da10*/  IMAD.IADD R3, R9, 0x1, R3 ;  /* 0x0000000109037824 */ /* 0x000fe200078e0203 */
[----:B------:R-:W-:Y:S01]  /*1da20*/  LEA R4, P3, R8, UR4, 0x1 ;  /* 0x0000000408047c11 */ /* 0x000fe2000f8608ff */
[----:B------:R-:W-:-:S03]  /*1da30*/  VIADD R0, R186, 0x40 ;  /* 0x00000040ba007836 */ /* 0x000fc60000000000 */
[----:B------:R-:W-:Y:S02]  /*1da40*/  LEA.HI.X R3, R8, UR5, R3, 0x1, P3 ;  /* 0x0000000508037c11 */ /* 0x000fe400098f0c03 */
[----:B------:R-:W-:Y:S01]  /*1da50*/  ISETP.GE.AND P0, PT, R0, R15, PT ;  /* 0x0000000f0000720c */ /* 0x000fe20003f06270 */
[----:B------:R0:W1:Y:S04]  /*1da60*/  SHFL.IDX PT, R8, R4, RZ, 0x181f ;  /* 0x00181fff04087589 */ /* 0x00006800000e0000 */
[----:B------:R0:W3:Y:S01]  /*1da70*/  SHFL.IDX PT, R0, R3, RZ, 0x181f ;  /* 0x00181fff03007589 */ /* 0x0000e200000e0000 */
[----:B------:R-:W-:Y:S07]  /*1da80*/  @P2 BRA `(.L_x_2891) ;  /* 0x0000000000242947 */ /* 0x000fee0003800000 */
[----:B------:R-:W-:Y:S02]  /*1da90*/  ULDC UR4, c[0x0][0xac8] ;  /* 0x0002b20000047ab9 */ /* 0x000fe40000000800 */
[----:B------:R-:W-:Y:S02]  /*1daa0*/  ISETP.GE.AND P4, PT, R189, UR4, PT ;  /* 0x00000004bd007c0c */ /* 0x000fe4000bf86270 */
[----:B------:R-:W-:-:S11]  /*1dab0*/  ISETP.GE.AND P5, PT, R192, UR4, PT ;  /* 0x00000004c0007c0c */ /* 0x000fd6000bfa6270 */
[CC--:B-1----:R-:W-:Y:S02]  /*1dac0*/  @!P4 LEA R10, P2, R189.reuse, R8.reuse, 0x1 ;  /* 0x00000008bd0ac211 */ /* 0x0c2fe400078408ff */
[C---:B------:R-:W-:Y:S02]  /*1dad0*/  @!P5 LEA R8, P3, R192.reuse, R8, 0x1 ;  /* 0x00000008c008d211 */ /* 0x040fe400078608ff */
[-C--:B---3--:R-:W-:Y:S02]  /*1dae0*/  @!P4 LEA.HI.X R11, R189, R0.reuse, R14, 0x1, P2 ;  /* 0x00000000bd0bc211 */ /* 0x088fe400010f0c0e */
[----:B------:R-:W-:-:S03]  /*1daf0*/  @!P5 LEA.HI.X R9, R192, R0, R12, 0x1, P3 ;  /* 0x00000000c009d211 */ /* 0x000fc600018f0c0c */
[----:B------:R1:W-:Y:S04]  /*1db00*/  @!P4 ST.E.128 desc[UR60][R10.64], RZ ;  /* 0x000000ff0a00c985 */ /* 0x0003e8000c101d3c */
[----:B------:R1:W-:Y:S02]  /*1db10*/  @!P5 ST.E.128 desc[UR60][R8.64], RZ ;  /* 0x000000ff0800d985 */ /* 0x0003e4000c101d3c */
.L_x_2891:
[----:B------:R-:W-:Y:S05]  /*1db20*/  BSYNC B1 ;  /* 0x0000000000017941 */ /* 0x000fea0003800000 */
.L_x_2890:
[----:B---3--:R3:W0:Y:S01]  /*1db30*/  SHFL.IDX PT, R0, R3, 0x1, 0x181f ;  /* 0x00381f0003007f89 */ /* 0x00862200000e0000 */
[----:B------:R-:W-:Y:S03]  /*1db40*/  BSSY B1, `(.L_x_2892) ;  /* 0x000000c000017945 */ /* 0x000fe60003800000 */
[----:B-1----:R3:W1:Y:S01]  /*1db50*/  SHFL.IDX PT, R8, R4, 0x1, 0x181f ;  /* 0x00381f0004087f89 */ /* 0x00266200000e0000 */
        /* <DEDUP_REMOVED lines=10> */
.L_x_2893:
[----:B------:R-:W-:Y:S05]  /*1dc00*/  BSYNC B1 ;  /* 0x0000000000017941 */ /* 0x000fea0003800000 */
.L_x_2892:
[----:B0-----:R0:W0:Y:S01]  /*1dc10*/  SHFL.IDX PT, R0, R3, 0x2, 0x181f ;  /* 0x00581f0003007f89 */ /* 0x00102200000e0000 */
[----:B------:R-:W-:Y:S03]  /*1dc20*/  BSSY B1, `(.L_x_2894) ;  /* 0x000000c000017945 */ /* 0x000fe60003800000 */
[----:B-1----:R1:W0:Y:S01]  /*1dc30*/  SHFL.IDX PT, R8, R4, 0x2, 0x181f ;  /* 0x00581f0004087f89 */ /* 0x00222200000e0000 */
        /* <DEDUP_REMOVED lines=10> */
.L_x_2895:
[----:B------:R-:W-:Y:S05]  /*1dce0*/  BSYNC B1 ;  /* 0x0000000000017941 */ /* 0x000fea0003800000 */
.L_x_2894:
[----:B0-----:R-:W-:Y:S01]  /*1dcf0*/  IADD3 R0, R186, 0x60, RZ ;  /* 0x00000060ba007810 */ /* 0x001fe20007ffe0ff */
[----:B---3--:R-:W0:Y:S03]  /*1dd00*/  SHFL.IDX PT, R3, R3, 0x3, 0x181f ;  /* 0x00781f0003037f89 */ /* 0x008e2600000e0000 */
[----:B------:R-:W-:Y:S01]  /*1dd10*/  ISETP.GE.AND P0, PT, R0, R15, PT ;  /* 0x0000000f0000720c */ /* 0x000fe20003f06270 */
[----:B-1----:R-:W1:-:S12]  /*1dd20*/  SHFL.IDX PT, R4, R4, 0x3, 0x181f ;  /* 0x00781f0004047f89 */ /* 0x002e5800000e0000 */
        /* <DEDUP_REMOVED lines=10> */
.L_x_2884:
[----:B------:R-:W-:Y:S05]  /*1ddd0*/  BSYNC B0 ;  /* 0x0000000000007941 */ /* 0x000fea0003800000 */
.L_x_2874:
[----:B------:R-:W-:Y:S02]  /*1dde0*/  ULDC UR4, c[0x0][0xc3c] ;  /* 0x00030f0000047ab9 */ /* 0x000fe40000000800 */
[----:B------:R-:W-:-:S13]  /*1ddf0*/  ISETP.GE.AND P0, PT, R7, UR4, PT ;  /* 0x0000000407007c0c */ /* 0x000fda000bf06270 */
[----:B------:R-:W-:Y:S05]  /*1de00*/  @!P0 BRA `(.L_x_2896) ;  /* 0xfffffe3400c48947 */ /* 0x000fea000383ffff */
[----:B------:R-:W-:Y:S05]  /*1de10*/  BRA `(.L_x_2653) ;  /* 0x0000007800947947 */ /* 0x000fea0003800000 */
.L_x_2651:
        /* <DEDUP_REMOVED lines=16> */
.L_x_2897:
        /* <DEDUP_REMOVED lines=40> */
[----:B------:R-:W-:Y:S01]  /*1e1a0*/  MOV R9, R4 ;  /* 0x0000000400097202 */ /* 0x000fe20000000f00 */
[----:B------:R-:W-:Y:S01]  /*1e1b0*/  UMOV UR4, URZ ;  /* 0x0000003f00047c82 */ /* 0x000fe20008000000 */
[----:B------:R-:W-:-:S05]  /*1e1c0*/  ULDC UR5, c[0x0][0xc38] ;  /* 0x00030e0000057ab9 */ /* 0x000fca0000000800 */
.L_x_2901:
[----:B------:R-:W0:Y:S01]  /*1e1d0*/  LDC R2, c[0x0][0xc3c] ;  /* 0x00030f00ff027b82 */ /* 0x000e220000000800 */
[----:B------:R-:W-:Y:S01]  /*1e1e0*/  UIADD3 UR4, UR4, 0x1f, URZ ;  /* 0x0000001f04047890 */ /* 0x000fe2000fffe03f */
[----:B------:R-:W-:Y:S02]  /*1e1f0*/  ULDC UR7, c[0x0][0xc3c] ;  /* 0x00030f0000077ab9 */ /* 0x000fe40000000800 */
[----:B------:R-:W-:-:S03]  /*1e200*/  IMAD.U32 R19, RZ, RZ, UR7 ;  /* 0x00000007ff137e24 */ /* 0x000fc6000f8e00ff */
[----:B0-----:R-:W-:-:S13]  /*1e210*/  ISETP.LE.AND P6, PT, R2, UR4, PT ;  /* 0x0000000402007c0c */ /* 0x001fda000bfc3270 */
[----:B------:R-:W-:Y:S05]  /*1e220*/  @P6 BRA `(.L_x_2900) ;  /* 0x0000000800a86947 */ /* 0x000fea0003800000 */
[----:B------:R-:W-:Y:S01]  /*1e230*/  VIADD R11, R6, UR4 ;  /* 0x00000004060b7c36 */ /* 0x000fe20008000000 */
[----:B------:R-:W-:Y:S01]  /*1e240*/  MOV R7, RZ ;  /* 0x000000ff00077202 */ /* 0x000fe20000000f00 */
[----:B------:R-:W-:-:S03]  /*1e250*/  IMAD.MOV.U32 R8, RZ, RZ, RZ ;  /* 0x000000ffff087224 */ /* 0x000fc600078e00ff */
        /* <DEDUP_REMOVED lines=23> */
[----:B------:R-:W0:Y:S02]  /*1e3d0*/  SHFL.IDX PT, R4, R2, 0x1f, 0x1f ;  /* 0x03e01f0002047f89 */ /* 0x000e2400000e0000 */
[----:B0-----:R-:W-:-:S04]  /*1e3e0*/  IMAD R4, R4, UR5, RZ ;  /* 0x0000000504047c24 */ /* 0x001fc8000f8e02ff */
[----:B------:R-:W-:-:S05]  /*1e3f0*/  IMAD.IADD R9, R4, 0x1, R9 ;  /* 0x0000000104097824 */ /* 0x000fca00078e0209 */
[----:B------:R-:W-:-:S13]  /*1e400*/  ISETP.GT.AND P6, PT, R9, UR6, PT ;  /* 0x0000000609007c0c */ /* 0x000fda000bfc4270 */
[----:B------:R-:W-:Y:S05]  /*1e410*/  @!P6 BRA `(.L_x_2901) ;  /* 0xfffffffc006ce947 */ /* 0x000fea000383ffff */
.L_x_2899:
[----:B------:R-:W-:Y:S01]  /*1e420*/  IMAD.IADD R5, R9, 0x1, -R4 ;  /* 0x0000000109057824 */ /* 0x000fe200078e0a04 */
        /* <DEDUP_REMOVED lines=12> */
.L_x_2902:
        /* <DEDUP_REMOVED lines=11> */
[----:B0-----:R-:W-:-:S02]  /*1e5a0*/  IADD3 R2, R9, 0xffffffe, RZ ;  /* 0x0ffffffe09027810 */ /* 0x001fc40007ffe0ff */
[----:B------:R-:W-:-:S05]  /*1e5b0*/  IABS R9, R4 ;  /* 0x0000000400097213 */ /* 0x000fca0000000000 */
[----:B------:R0:W1:Y:S02]  /*1e5c0*/  F2I.FTZ.U32.TRUNC.NTZ R3, R2 ;  /* 0x0000000200037305 */ /* 0x000064000021f000 */
[----:B0-----:R-:W-:Y:S02]  /*1e5d0*/  IMAD.MOV.U32 R2, RZ, RZ, RZ ;  /* 0x000000ffff027224 */ /* 0x001fe400078e00ff */
[----:B-1----:R-:W-:-:S04]  /*1e5e0*/  IMAD.MOV R11, RZ, RZ, -R3 ;  /* 0x000000ffff0b7224 */ /* 0x002fc800078e0a03 */
[----:B------:R-:W-:-:S04]  /*1e5f0*/  IMAD R11, R11, R12, RZ ;  /* 0x0000000c0b0b7224 */ /* 0x000fc800078e02ff */
[----:B------:R-:W-:Y:S01]  /*1e600*/  IMAD.HI.U32 R3, R3, R11, R2 ;  /* 0x0000000b03037227 */ /* 0x000fe200078e0002 */
[----:B------:R-:W-:-:S05]  /*1e610*/  IADD3 R11, RZ, -R13, RZ ;  /* 0x8000000dff0b7210 */ /* 0x000fca0007ffe0ff */
        /* <DEDUP_REMOVED lines=11> */
[----:B------:R-:W-:-:S05]  /*1e6d0*/  IABS R12, R8 ;  /* 0x00000008000c7213 */ /* 0x000fca0000000000 */
[----:B------:R-:W-:-:S05]  /*1e6e0*/  IMAD.MOV R12, RZ, RZ, -R12 ;  /* 0x000000ffff0c7224 */ /* 0x000fca00078e0a0c */
[----:B------:R-:W-:-:S04]  /*1e6f0*/  @P0 VIADD R2, R2, 0x1 ;  /* 0x0000000102020836 */ /* 0x000fc80000000000 */
[----:B------:R-:W-:Y:S01]  /*1e700*/  IMAD.MOV.U32 R13, RZ, RZ, R2 ;  /* 0x000000ffff0d7224 */ /* 0x000fe200078e0002 */
[----:B0-----:R-:W-:-:S03]  /*1e710*/  IADD3 R2, RZ, -R3, RZ ;  /* 0x80000003ff027210 */ /* 0x001fc60007ffe0ff */
[----:B------:R-:W-:Y:S01]  /*1e720*/  @!P2 IMAD.MOV R13, RZ, RZ, -R13 ;  /* 0x000000ffff0da224 */ /* 0x000fe200078e0a0d */
[----:B------:R-:W-:Y:S01]  /*1e730*/  @!P1 LOP3.LUT R13, RZ, R7, RZ, 0x33, !PT ;  /* 0x00000007ff0d9212 */ /* 0x000fe200078e33ff */
[----:B------:R-:W-:Y:S01]  /*1e740*/  IMAD R9, R2, R5, RZ ;  /* 0x0000000502097224 */ /* 0x000fe200078e02ff */
[----:B------:R-:W-:Y:S02]  /*1e750*/  MOV R2, RZ ;  /* 0x000000ff00027202 */ /* 0x000fe40000000f00 */
        /* <DEDUP_REMOVED lines=12> */
[----:B------:R-:W-:Y:S01]  /*1e820*/  ISETP.GE.U32.AND P0, PT, R10, R5, PT ;  /* 0x000000050a00720c */ /* 0x000fe20003f06070 */
[----:B------:R-:W-:-:S12]  /*1e830*/  IMAD.MOV R5, RZ, RZ, -R13 ;  /* 0x000000ffff057224 */ /* 0x000fd800078e0a0d */
[----:B------:R-:W-:-:S05]  /*1e840*/  @P0 VIADD R2, R2, 0x1 ;  /* 0x0000000102020836 */ /* 0x000fca0000000000 */
[----:B------:R-:W-:Y:S02]  /*1e850*/  @!P2 IADD3 R2, -R2, RZ, RZ ;  /* 0x000000ff0202a210 */ /* 0x000fe40007ffe1ff */
[----:B------:R-:W-:-:S05]  /*1e860*/  @!P1 LOP3.LUT R2, RZ, R8, RZ, 0x33, !PT ;  /* 0x00000008ff029212 */ /* 0x000fca00078e33ff */
[----:B------:R-:W-:-:S04]  /*1e870*/  IMAD.MOV R3, RZ, RZ, -R2 ;  /* 0x000000ffff037224 */ /* 0x000fc800078e0a02 */
[C---:B------:R-:W-:Y:S01]  /*1e880*/  IMAD R18, R8.reuse, R3, R13 ;  /* 0x0000000308127224 */ /* 0x040fe200078e020d */
[----:B------:R-:W-:Y:S01]  /*1e890*/  LEA R3, R8, R2, 0x18 ;  /* 0x0000000208037211 */ /* 0x000fe200078ec0ff */
[----:B------:R-:W-:-:S04]  /*1e8a0*/  IMAD R2, R7, R5, R4 ;  /* 0x0000000507027224 */ /* 0x000fc800078e0204 */
[----:B------:R-:W-:Y:S01]  /*1e8b0*/  IMAD R18, R18, 0x10000, R3 ;  /* 0x0001000012127824 */ /* 0x000fe200078e0203 */
[----:B------:R-:W-:Y:S06]  /*1e8c0*/  BRA `(.L_x_2904) ;  /* 0x0000000000f47947 */ /* 0x000fec0003800000 */
.L_x_2903:
        /* <DEDUP_REMOVED lines=12> */
[----:B0-----:R-:W-:-:S05]  /*1e990*/  IADD3 R11, RZ, -R3, RZ ;  /* 0x80000003ff0b7210 */ /* 0x001fca0007ffe0ff */
[----:B------:R-:W-:-:S04]  /*1e9a0*/  IMAD R11, R11, R10, RZ ;  /* 0x0000000a0b0b7224 */ /* 0x000fc800078e02ff */
[----:B------:R-:W-:-:S04]  /*1e9b0*/  IMAD.HI.U32 R2, R3, R11, R2 ;  /* 0x0000000b03027227 */ /* 0x000fc800078e0002 */
[----:B------:R-:W-:Y:S02]  /*1e9c0*/  IMAD.MOV R3, RZ, RZ, -R12 ;  /* 0x000000ffff037224 */ /* 0x000fe400078e0a0c */
[----:B------:R-:W-:-:S04]  /*1e9d0*/  IMAD.HI.U32 R2, R2, R15, RZ ;  /* 0x0000000f02027227 */ /* 0x000fc800078e00ff */
        /* <DEDUP_REMOVED lines=11> */
[----:B------:R-:W-:Y:S01]  /*1ea90*/  IMAD R9, R13, R2, RZ ;  /* 0x000000020d097224 */ /* 0x000fe200078e02ff */
[----:B------:R-:W-:-:S03]  /*1eaa0*/  IADD3 R2, -R2, RZ, RZ ;  /* 0x000000ff02027210 */ /* 0x000fc60007ffe1ff */
[----:B------:R-:W-:Y:S02]  /*1eab0*/  IMAD.MOV R8, RZ, RZ, -R9 ;  /* 0x000000ffff087224 */ /* 0x000fe400078e0a09 */
[----:B------:R-:W-:Y:S01]  /*1eac0*/  IMAD R4, R5, R2, R4 ;  /* 0x0000000205047224 */ /* 0x000fe200078e0204 */
[----:B------:R-:W-:Y:S02]  /*1ead0*/  MOV R2, RZ ;  /* 0x000000ff00027202 */ /* 0x000fe40000000f00 */
[----:B------:R-:W-:Y:S02]  /*1eae0*/  VIADDMNMX R8, R8, UR5, R13, PT ;  /* 0x0000000508087c46 */ /* 0x000fe4000b80010d */
[----:B------:R-:W-:Y:S02]  /*1eaf0*/  IADD3 R9, R9, 0x1000000, R4 ;  /* 0x0100000009097810 */ /* 0x000fe40007ffe004 */
[-C--:B------:R-:W-:Y:S02]  /*1eb00*/  IABS R12, R8.reuse ;  /* 0x00000008000c7213 */ /* 0x080fe40000000000 */
[----:B------:R-:W-:-:S02]  /*1eb10*/  IABS R13, R8 ;  /* 0x00000008000d7213 */ /* 0x000fc40000000000 */
[----:B------:R-:W0:Y:S01]  /*1eb20*/  I2F.RP R10, R12 ;  /* 0x0000000c000a7306 */ /* 0x000e220000209400 */
[----:B------:R-:W-:-:S07]  /*1eb30*/  IADD3 R18, -R8, RZ, RZ ;  /* 0x000000ff08127210 */ /* 0x000fce0007ffe1ff */
        /* <DEDUP_REMOVED lines=21> */
[----:B------:R-:W-:-:S07]  /*1ec90*/  IMAD R18, R2, R18, R9 ;  /* 0x0000001202127224 */ /* 0x000fce00078e0209 */
.L_x_2904:
[----:B------:R-:W-:-:S05]  /*1eca0*/  LOP3.LUT R2, RZ, R2, RZ, 0x33, !PT ;  /* 0x00000002ff027212 */ /* 0x000fca00078e33ff */
[----:B------:R-:W-:Y:S01]  /*1ecb0*/  IMAD.IADD R17, R7, 0x1, R2 ;  /* 0x0000000107117824 */ /* 0x000fe200078e0202 */
[----:B------:R-:W-:Y:S06]  /*1ecc0*/  BRA `(.L_x_2905) ;  /* 0x00000000000c7947 */ /* 0x000fec0003800000 */
.L_x_2900:
[----:B------:R-:W-:Y:S01]  /*1ecd0*/  IMAD.MOV.U32 R17, RZ, RZ, RZ ;  /* 0x000000ffff117224 */ /* 0x000fe200078e00ff */
[----:B------:R-:W-:Y:S01]  /*1ece0*/  MOV R16, UR6 ;  /* 0x0000000600107c02 */ /* 0x000fe20008000f00 */
[----:B------:R-:W-:-:S07]  /*1ecf0*/  IMAD.MOV.U32 R18, RZ, RZ, RZ ;  /* 0x000000ffff127224 */ /* 0x000fce00078e00ff */
.L_x_2905:
[----:B------:R-:W-:-:S13]  /*1ed00*/  ISETP.NE.AND P0, PT, R6, RZ, PT ;  /* 0x000000ff0600720c */ /* 0x000fda0003f05270 */
[----:B------:R-:W0:Y:S01]  /*1ed10*/  @!P0 S2R R3, SR_CgaCtaId ;  /* 0x0000000000038919 */ /* 0x000e220000008800 */
[----:B------:R-:W-:-:S04]  /*1ed20*/  @!P0 MOV R2, 0x400 ;  /* 0x0000040000028802 */ /* 0x000fc80000000f00 */
[----:B0-----:R-:W-:-:S05]  /*1ed30*/  @!P0 LEA R2, R3, R2, 0x18 ;  /* 0x0000000203028211 */ /* 0x001fca00078ec0ff */
[----:B------:R1:W-:Y:S01]  /*1ed40*/  @!P0 STS.128 [R2+0x2a8d0], R16 ;  /* 0x02a8d01002008388 */ /* 0x0003e20000000c00 */
[----:B------:R-:W-:Y:S06]  /*1ed50*/  BAR.ARV 0x5, 0x180 ;  /* 0x0146000000007b1d */ /* 0x000fec0000002000 */
.L_x_2898:
        /* <DEDUP_REMOVED lines=8> */
[----:B------:R-:W-:Y:S01]  /*1ede0*/  LOP3.LUT R4, R0, 0x7f, RZ, 0xc0, !PT ;  /* 0x0000007f00047812 */ /* 0x000fe200078ec0ff */
[----:B------:R-:W-:Y:S01]  /*1edf0*/  BSSY B8, `(.L_x_2906) ;  /* 0x000066e000087945 */ /* 0x000fe20003800000 */
[----:B------:R1:W-:Y:S01]  /*1ee00*/  STL [R1+0x24], RZ ;  /* 0x000024ff01007387 */ /* 0x0003e20000100800 */
[----:B------:R-:W-:Y:S01]  /*1ee10*/  IMAD.MOV.U32 R31, RZ, RZ, 0x1 ;  /* 0x00000001ff1f7424 */ /* 0x000fe200078e00ff */
[----:B------:R-:W-:Y:S01]  /*1ee20*/  MOV R28, RZ ;  /* 0x000000ff001c7202 */ /* 0x000fe20000000f00 */
[----:B------:R-:W-:Y:S01]  /*1ee30*/  IMAD.SHL.U32 R34, R4, 0x8, RZ ;  /* 0x0000000804227824 */ /* 0x000fe200078e00ff */
[----:B------:R-:W-:Y:S01]  /*1ee40*/  ULDC.64 UR36, c[0x0][0x198] ;  /* 0x0000660000247ab9 */ /* 0x000fe20000000a00 */
[----:B------:R-:W-:Y:S01]  /*1ee50*/  IMAD.MOV.U32 R26, RZ, RZ, RZ ;  /* 0x000000ffff1a7224 */ /* 0x000fe200078e00ff */
[----:B------:R-:W-:Y:S01]  /*1ee60*/  ULDC UR38, c[0x0][0xc] ;  /* 0x0000030000267ab9 */ /* 0x000fe20000000800 */
        /* <DEDUP_REMOVED lines=13> */
[C---:B------:R-:W-:Y:S01]  /*1ef40*/  LOP3.LUT R3, R2.reuse, 0x40, RZ, 0xfc, !PT ;  /* 0x0000004002037812 */ /* 0x040fe200078efcff */
[----:B------:R-:W-:Y:S01]  /*1ef50*/  IMAD.U32 R22, RZ, RZ, UR4 ;  /* 0x00000004ff167e24 */ /* 0x000fe2000f8e00ff */
[----:B------:R-:W-:-:S04]  /*1ef60*/  LOP3.LUT R0, R2, 0x80, RZ, 0xfc, !PT ;  /* 0x0000008002007812 */ /* 0x000fc800078efcff */
[----:B-1----:R-:W-:-:S07]  /*1ef70*/  LEA R36, R34, R22, 0x1 ;  /* 0x0000001622247211 */ /* 0x002fce00078e08ff */
.L_x_3011:
[----:B0-----:R-:W0:Y:S02]  /*1ef80*/  LDC.64 R32, c[0x0][0xc88] ;  /* 0x00032200ff207b82 */ /* 0x001e240000000a00 */
[----:B0-----:R-:W-:-:S06]  /*1ef90*/  IMAD.WIDE R32, R19, 0x4, R32 ;  /* 0x0000000413207825 */ /* 0x001fcc00078e0220 */
        /* <DEDUP_REMOVED lines=9> */
[----:B------:R-:W-:Y:S02]  /*1f030*/  ISETP.NE.AND.EX P2, PT, RZ, UR9, PT, P2 ;  /* 0x00000009ff007c0c */ /* 0x000fe4000bf45320 */
[----:B------:R-:W-:Y:S02]  /*1f040*/  MOV R35, RZ ;  /* 0x000000ff00237202 */ /* 0x000fe40000000f00 */
[----:B--2---:R-:W-:-:S03]  /*1f050*/  SHF.R.S32.HI R0, RZ, 0x1f, R32 ;  /* 0x0000001fff007819 */ /* 0x004fc60000011420 */
[C---:B------:R-:W-:Y:S01]  /*1f060*/  @P0 LEA R2, P1, R32.reuse, UR4, 0x2 ;  /* 0x0000000420020c11 */ /* 0x040fe2000f8210ff */
[C---:B------:R-:W-:Y:S01]  /*1f070*/  IMAD.SHL.U32 R24, R32.reuse, 0x4, RZ ;  /* 0x0000000420187824 */ /* 0x040fe200078e00ff */
[C-C-:B------:R-:W-:Y:S01]  /*1f080*/  SHF.L.U64.HI R25, R32.reuse, 0x2, R0.reuse ;  /* 0x0000000220197819 */ /* 0x140fe20000010200 */
[----:B------:R0:W-:Y:S01]  /*1f090*/  STL [R1+0x18], R0 ;  /* 0x0000180001007387 */ /* 0x0001e20000100800 */
[----:B------:R-:W-:Y:S01]  /*1f0a0*/  @P0 LEA.HI.X R3, R32, UR5, R0, 0x2, P1 ;  /* 0x0000000520030c11 */ /* 0x000fe200088f1400 */
[----:B------:R-:W-:-:S04]  /*1f0b0*/  ULDC.64 UR4, c[0x0][0xa00] ;  /* 0x0002800000047ab9 */ /* 0x000fc80000000a00 */
[----:B------:R1:W2:Y:S01]  /*1f0c0*/  @P0 LDG.E R12, desc[UR60][R2.64] ;  /* 0x0000003c020c0981 */ /* 0x0002a2000c1e1900 */
[----:B------:R-:W-:Y:S02]  /*1f0d0*/  ISETP.NE.U32.AND P0, PT, RZ, UR4, PT ;  /* 0x00000004ff007c0c */ /* 0x000fe4000bf05070 */
[----:B------:R-:W-:Y:S01]  /*1f0e0*/  ISETP.NE.U32.AND P1, PT, RZ, UR6, PT ;  /* 0x00000006ff007c0c */ /* 0x000fe2000bf25070 */
[----:B0-----:R-:W-:Y:S01]  /*1f0f0*/  IMAD.MOV.U32 R0, RZ, RZ, RZ ;  /* 0x000000ffff007224 */ /* 0x001fe200078e00ff */
[----:B------:R-:W-:Y:S02]  /*1f100*/  ISETP.NE.AND.EX P0, PT, RZ, UR5, PT, P0 ;  /* 0x00000005ff007c0c */ /* 0x000fe4000bf05300 */
[----:B------:R-:W-:Y:S02]  /*1f110*/  ISETP.NE.AND.EX P1, PT, RZ, UR7, PT, P1 ;  /* 0x00000007ff007c0c */ /* 0x000fe4000bf25310 */
[C---:B------:R-:W-:Y:S02]  /*1f120*/  IADD3 R4, P4, R24.reuse, UR6, RZ ;  /* 0x0000000618047c10 */ /* 0x040fe4000ff9e0ff */
[----:B-1----:R-:W-:Y:S01]  /*1f130*/  IADD3 R2, P3, R24, UR4, RZ ;  /* 0x0000000418027c10 */ /* 0x002fe2000ff7e0ff */
[----:B------:R-:W-:Y:S01]  /*1f140*/  ULDC UR4, c[0x0][0x288] ;  /* 0x0000a20000047ab9 */ /* 0x000fe20000000800 */
[----:B------:R-:W-:-:S02]  /*1f150*/  IADD3.X R5, R25, UR7, RZ, P4, !PT ;  /* 0x0000000719057c10 */ /* 0x000fc4000a7fe4ff */
[C---:B------:R-:W-:Y:S02]  /*1f160*/  IADD3.X R3, R25.reuse, UR5, RZ, P3, !PT ;  /* 0x0000000519037c10 */ /* 0x040fe40009ffe4ff */
[----:B------:R-:W-:Y:S01]  /*1f170*/  @P2 IADD3 R6, P3, R24, UR8, RZ ;  /* 0x0000000818062c10 */ /* 0x000fe2000ff7e0ff */
[----:B------:R-:W-:Y:S01]  /*1f180*/  IMAD.U32 R8, RZ, RZ, UR4 ;  /* 0x00000004ff087e24 */ /* 0x000fe2000f8e00ff */
[----:B------:R-:W-:Y:S01]  /*1f190*/  ULDC.64 UR4, c[0x0][0x418] ;  /* 0x0001060000047ab9 */ /* 0x000fe20000000a00 */
[----:B------:R-:W5:Y:S01]  /*1f1a0*/  @P0 LDG.E R35, desc[UR60][R2.64] ;  /* 0x0000003c02230981 */ /* 0x000f62000c1e1900 */
[----:B------:R-:W-:-:S03]  /*1f1b0*/  @P2 IADD3.X R7, R25, UR9, RZ, P3, !PT ;  /* 0x0000000919072c10 */ /* 0x000fc60009ffe4ff */
[----:B------:R-:W5:Y:S04]  /*1f1c0*/  @P1 LDG.E R0, desc[UR60][R4.64] ;  /* 0x0000003c04001981 */ /* 0x000f68000c1e1900 */
        /* <DEDUP_REMOVED lines=8> */
[----:B0-----:R-:W-:Y:S02]  /*1f250*/  IMAD.U32 R6, RZ, RZ, UR5 ;  /* 0x00000005ff067e24 */ /* 0x001fe4000f8e00ff */
[----:B------:R-:W-:Y:S01]  /*1f260*/  IMAD.U32 R10, RZ, RZ, UR4 ;  /* 0x00000004ff0a7e24 */ /* 0x000fe2000f8e00ff */
[----:B---3--:R0:W-:Y:S01]  /*1f270*/  STL [R1+0x10], R8 ;  /* 0x0000100801007387 */ /* 0x0081e20000100800 */
[----:B------:R-:W-:-:S03]  /*1f280*/  MOV R11, R8 ;  /* 0x00000008000b7202 */ /* 0x000fc60000000f00 */
[----:B--2---:R0:W-:Y:S01]  /*1f290*/  STL [R1+0x4], R12 ;  /* 0x0000040c01007387 */ /* 0x0041e20000100800 */
[----:B------:R-:W-:Y:S05]  /*1f2a0*/  @P2 BRA `(.L_x_2907) ;  /* 0x0000000000142947 */ /* 0x000fea0003800000 */
[----:B------:R-:W-:Y:S05]  /*1f2b0*/  @!P0 BRA `(.L_x_2907) ;  /* 0x0000000000108947 */ /* 0x000fea0003800000 */
[----:B0-----:R-:W2:Y:S04]  /*1f2c0*/  LDG.E R8, desc[UR60][R2.64] ;  /* 0x0000003c02087981 */ /* 0x001ea8000c1e1900 */
[----:B------:R-:W2:Y:S02]  /*1f2d0*/  LDG.E R7, desc[UR60][R2.64+0x4] ;  /* 0x0000043c02077981 */ /* 0x000ea4000c1e1900 */
[----:B--2---:R-:W-:-:S05]  /*1f2e0*/  IADD3 R11, -R8, R7, RZ ;  /* 0x00000007080b7210 */ /* 0x004fca0007ffe1ff */
[----:B------:R1:W-:Y:S02]  /*1f2f0*/  STL [R1+0x10], R11 ;  /* 0x0000100b01007387 */ /* 0x0003e40000100800 */
.L_x_2907:
[----:B------:R-:W-:Y:S01]  /*1f300*/  ULDC.64 UR4, c[0x0][0xa20] ;  /* 0x0002880000047ab9 */ /* 0x000fe20000000a00 */
[C---:B------:R-:W-:Y:S01]  /*1f310*/  LOP3.LUT R2, R18.reuse, 0xff000000, RZ, 0xc0, !PT ;  /* 0xff00000012027812 */ /* 0x040fe200078ec0ff */
        /* <DEDUP_REMOVED lines=12> */
.L_x_2908:
[----:B------:R-:W-:Y:S02]  /*1f3e0*/  ULDC.64 UR4, c[0x0][0xa08] ;  /* 0x0002820000047ab9 */ /* 0x000fe40000000a00 */
[----:B------:R-:W-:-:S04]  /*1f3f0*/  ISETP.NE.U32.AND P0, PT, RZ, UR4, PT ;  /* 0x00000004ff007c0c */ /* 0x000fc8000bf05070 */
[----:B------:R-:W-:-:S13]  /*1f400*/  ISETP.NE.AND.EX P0, PT, RZ, UR5, PT, P0 ;  /* 0x00000005ff007c0c */ /* 0x000fda000bf05300 */
[----:B------:R-:W-:Y:S05]  /*1f410*/  @!P0 BRA `(.L_x_2909) ;  /* 0x0000000000148947 */ /* 0x000fea0003800000 */
[----:B------:R-:W2:Y:S02]  /*1f420*/  LDC.64 R2, c[0x0][0xa08] ;  /* 0x00028200ff027b82 */ /* 0x000ea40000000a00 */
[----:B--2---:R-:W-:-:S05]  /*1f430*/  IMAD.WIDE R2, R33, 0x4, R2 ;  /* 0x0000000421027825 */ /* 0x004fca00078e0202 */
[----:B------:R-:W2:Y:S04]  /*1f440*/  LDG.E R10, desc[UR60][R2.64] ;  /* 0x0000003c020a7981 */ /* 0x000ea8000c1e1900 */
[----:B------:R-:W2:Y:S02]  /*1f450*/  LDG.E R7, desc[UR60][R2.64+0x4] ;  /* 0x0000043c02077981 */ /* 0x000ea4000c1e1900 */
[----:B--2---:R-:W-:-:S07]  /*1f460*/  IMAD.IADD R10, R7, 0x1, -R10 ;  /* 0x00000001070a7824 */ /* 0x004fce00078e0a0a */
.L_x_2909:
[----:B--2---:R-:W2:Y:S01]  /*1f470*/  @P1 LDG.E R2, desc[UR60][R4.64] ;  /* 0x0000003c04021981 */ /* 0x004ea2000c1e1900 */
[----:B------:R-:W3:Y:S03]  /*1f480*/  LDC R3, c[0x0][0x448] ;  /* 0x00011200ff037b82 */ /* 0x000ee60000000800 */
[----:B------:R4:W2:Y:S01]  /*1f490*/  @P1 LDG.E R5, desc[UR60][R4.64+0x4] ;  /* 0x0000043c04051981 */ /* 0x0008a2000c1e1900 */
[----:B-----5:R-:W-:Y:S01]  /*1f4a0*/  IADD3 R10, -R12, R10, RZ ;  /* 0x0000000a0c0a7210 */ /* 0x020fe20007ffe1ff */
[----:B------:R-:W-:Y:S01]  /*1f4b0*/  BSSY B0, `(.L_x_2910) ;  /* 0x0000035000007945 */ /* 0x000fe20003800000 */
[----:B------:R-:W-:Y:S01]  /*1f4c0*/  IMAD.MOV.U32 R14, RZ, RZ, RZ ;  /* 0x000000ffff0e7224 */ /* 0x000fe200078e00ff */
[----:B---3--:R-:W-:-:S13]  /*1f4d0*/  ISETP.NE.AND P0, PT, R3, 0x1, PT ;  /* 0x000000010300780c */ /* 0x008fda0003f05270 */
[----:B----4-:R-:W3:Y:S08]  /*1f4e0*/  @P0 LDC R4, c[0x0][0x44c] ;  /* 0x00011300ff040b82 */ /* 0x010ef00000000800 */
[----:B------:R-:W4:Y:S01]  /*1f4f0*/  @P0 LDC R3, c[0x0][0x450] ;  /* 0x00011400ff030b82 */ /* 0x000f220000000800 */
[----:B--2---:R-:W-:Y:S01]  /*1f500*/  @P1 IADD3 R6, -R2, R5, RZ ;  /* 0x0000000502061210 */ /* 0x004fe20007ffe1ff */
[----:B------:R-:W-:Y:S01]  /*1f510*/  IMAD.SHL.U32 R2, R17, 0x80, RZ ;  /* 0x0000008011027824 */ /* 0x000fe200078e00ff */
[----:B------:R-:W-:-:S03]  /*1f520*/  SHF.R.U32.HI R5, RZ, 0x10, R9 ;  /* 0x00000010ff057819 */ /* 0x000fc60000011609 */
[----:B------:R-:W-:Y:S02]  /*1f530*/  VIADD R2, R2, 0x7f ;  /* 0x0000007f02027836 */ /* 0x000fe40000000000 */
[----:B------:R-:W-:Y:S02]  /*1f540*/  IMAD.IADD R37, R10, 0x1, R6 ;  /* 0x000000010a257824 */ /* 0x000fe400078e0206 */
[----:B---3--:R-:W-:-:S03]  /*1f550*/  @P0 IMAD.HI.U32 R4, R2, R4, RZ ;  /* 0x0000000402040227 */ /* 0x008fc600078e00ff */
[C---:B0-----:R-:W-:Y:S01]  /*1f560*/  IADD3 R8, R37.reuse, 0x60, -R11 ;  /* 0x0000006025087810 */ /* 0x041fe20007ffe80b */
[----:B------:R-:W-:Y:S01]  /*1f570*/  VIADD R7, R37, 0x5f ;  /* 0x0000005f25077836 */ /* 0x000fe20000000000 */
[----:B----4-:R-:W-:Y:S02]  /*1f580*/  @P0 SHF.R.U32.HI R2, RZ, R3, R4 ;  /* 0x00000003ff020219 */ /* 0x010fe40000011604 */
[----:B------:R-:W-:Y:S01]  /*1f590*/  LOP3.LUT R4, R9, 0xff, RZ, 0xc0, !PT ;  /* 0x000000ff09047812 */ /* 0x000fe200078ec0ff */
[----:B------:R-:W-:Y:S01]  /*1f5a0*/  IMAD.HI R7, R7, 0x2aaaaaab, RZ ;  /* 0x2aaaaaab07077827 */ /* 0x000fe200078e02ff */
[----:B------:R-:W-:-:S04]  /*1f5b0*/  IADD3 R2, R8, R2, RZ ;  /* 0x0000000208027210 */ /* 0x000fc80007ffe0ff */
[----:B------:R-:W-:Y:S01]  /*1f5c0*/  SHF.R.U32.HI R3, RZ, 0x1f, R7 ;  /* 0x0000001fff037819 */ /* 0x000fe20000011607 */
[----:B------:R-:W-:-:S03]  /*1f5d0*/  IMAD.HI R2, R2, 0x2aaaaaab, RZ ;  /* 0x2aaaaaab02027827 */ /* 0x000fc600078e02ff */
[----:B------:R-:W-:Y:S02]  /*1f5e0*/  LEA.HI.SX32 R7, R7, R3, 0x1c ;  /* 0x0000000307077211 */ /* 0x000fe400078fe2ff */
[----:B------:R-:W-:-:S04]  /*1f5f0*/  SHF.R.U32.HI R3, RZ, 0x1f, R2 ;  /* 0x0000001fff037819 */ /* 0x000fc80000011602 */
[----:B------:R-:W-:-:S04]  /*1f600*/  LEA.HI.SX32 R3, R2, R3, 0x1c ;  /* 0x0000000302037211 */ /* 0x000fc800078fe2ff */
[----:B-1----:R-:W-:-:S04]  /*1f610*/  VIMNMX R11, R7, R3, PT ;  /* 0x00000003070b7248 */ /* 0x002fc80003fe0100 */
[----:B------:R-:W-:-:S13]  /*1f620*/  ISETP.GE.AND P0, PT, R11, 0x1, PT ;  /* 0x000000010b00780c */ /* 0x000fda0003f06270 */
[----:B------:R-:W-:Y:S05]  /*1f630*/  @!P0 BRA `(.L_x_2911) ;  /* 0x0000000000708947 */ /* 0x000fea0003800000 */
        /* <DEDUP_REMOVED lines=26> */
[----:B------:R-:W-:Y:S02]  /*1f7e0*/  @!P3 IADD3 R14, -R14, RZ, RZ ;  /* 0x000000ff0e0eb210 */ /* 0x000fe40007ffe1ff */
[----:B------:R-:W-:-:S07]  /*1f7f0*/  @!P2 LOP3.LUT R14, RZ, R9, RZ, 0x33, !PT ;  /* 0x00000009ff0ea212 */ /* 0x000fce00078e33ff */
.L_x_2911:
[----:B------:R-:W-:Y:S05]  /*1f800*/  BSYNC B0 ;  /* 0x0000000000007941 */ /* 0x000fea0003800000 */
.L_x_2910:
[-C--:B------:R-:W-:Y:S01]  /*1f810*/  IMAD R2, R4, R14.reuse, RZ ;  /* 0x0000000e04027224 */ /* 0x080fe200078e02ff */
[----:B------:R-:W-:Y:S04]  /*1f820*/  BSSY B0, `(.L_x_2912) ;  /* 0x0000133000007945 */ /* 0x000fe80003800000 */
[C---:B------:R-:W-:Y:S01]  /*1f830*/  VIADDMNMX R11, R2.reuse, R14, R11, PT ;  /* 0x0000000e020b7246 */ /* 0x040fe2000380010b */
[----:B------:R-:W-:-:S04]  /*1f840*/  IMAD R2, R2, 0x60, -R10 ;  /* 0x0000006002027824 */ /* 0x000fc800078e0a0a */
[----:B------:R-:W-:Y:S01]  /*1f850*/  IMAD R11, R11, 0x60, -R10 ;  /* 0x000000600b0b7824 */ /* 0x000fe200078e0a0a */
[----:B------:R-:W-:-:S04]  /*1f860*/  VIMNMX R2, RZ, R2, !PT ;  /* 0x00000002ff027248 */ /* 0x000fc80007fe0100 */
[----:B------:R-:W-:-:S04]  /*1f870*/  VIMNMX R11, R11, R6, PT ;  /* 0x000000060b0b7248 */ /* 0x000fc80003fe0100 */
[----:B------:R-:W-:Y:S01]  /*1f880*/  ISETP.GT.AND P0, PT, R11, R2, PT ;  /* 0x000000020b00720c */ /* 0x000fe20003f04270 */
[----:B------:R-:W-:-:S05]  /*1f890*/  IMAD.WIDE.U32 R2, R2, -0x55555555, RZ ;  /* 0xaaaaaaab02027825 */ /* 0x000fca00078e00ff */
[----:B------:R-:W-:-:S05]  /*1f8a0*/  SHF.R.U32.HI R6, RZ, 0x6, R3 ;  /* 0x00000006ff067819 */ /* 0x000fca0000011603 */
[----:B------:R-:W-:Y:S02]  /*1f8b0*/  IMAD.MOV.U32 R3, RZ, RZ, R6 ;  /* 0x000000ffff037224 */ /* 0x000fe400078e0006 */
[----:B------:R-:W-:-:S04]  /*1f8c0*/  @P0 VIADD R9, R11, 0x5f ;  /* 0x0000005f0b090836 */ /* 0x000fc80000000000 */
[----:B------:R-:W-:-:S05]  /*1f8d0*/  @P0 IMAD.HI R9, R9, 0x2aaaaaab, RZ ;  /* 0x2aaaaaab09090827 */ /* 0x000fca00078e02ff */
[----:B------:R-:W-:-:S04]  /*1f8e0*/  @P0 SHF.R.U32.HI R2, RZ, 0x1f, R9 ;  /* 0x0000001fff020819 */ /* 0x000fc80000011609 */
        /* <DEDUP_REMOVED lines=11> */
.L_x_3079:
[----:B-1----:R-:W-:Y:S02]  /*1f9a0*/  ISETP.NE.AND P0, PT, R14, RZ, PT ;  /* 0x000000ff0e00720c */ /* 0x002fe40003f05270 */
[----:B------:R-:W-:-:S11]  /*1f9b0*/  PLOP3.LUT P6, PT, PT, PT, PT, 0x8, 0x0 ;  /* 0x000000000000781c */ /* 0x000fd60003fce170 */
[----:B------:R-:W-:Y:S05]  /*1f9c0*/  @P0 BRA `(.L_x_2915) ;  /* 0x00000000000c0947 */ /* 0x000fea0003800000 */
[----:B------:R-:W-:-:S03]  /*1f9d0*/  UMOV UR4, 0xffffffff ;  /* 0xffffffff00047882 */ /* 0x000fc60000000000 */
[----:B------:R-:W-:Y:S05]  /*1f9e0*/  BRA.DIV UR4, `(.L_x_2916) ;  /* 0x0000007204647947 */ /* 0x000fea000b800000 */
[----:B------:R-:W-:-:S13]  /*1f9f0*/  ELECT P6, URZ, PT ;  /* 0x00000000003f782f */ /* 0x000fda00038c0000 */
.L_x_2915:
[----:B0-----:R-:W2:Y:S01]  /*1fa00*/  LDL R9, [R1+0x24] ;  /* 0x0000240001097983 */ /* 0x001ea20000100800 */
[----:B------:R-:W-:Y:S01]  /*1fa10*/  BSSY B1, `(.L_x_2917) ;  /* 0x0000008000017945 */ /* 0x000fe20003800000 */
[----:B--2---:R-:W-:-:S04]  /*1fa20*/  IADD3 R9, R9, 0x1, RZ ;  /* 0x0000000109097810 */ /* 0x004fc80007ffe0ff */
[----:B------:R-:W-:-:S04]  /*1fa30*/  LEA.HI R10, R9, R9, RZ, 0x1 ;  /* 0x00000009090a7211 */ /* 0x000fc800078f08ff */
[----:B------:R-:W-:-:S05]  /*1fa40*/  LOP3.LUT R10, R10, 0xfffffffe, RZ, 0xc0, !PT ;  /* 0xfffffffe0a0a7812 */ /* 0x000fca00078ec0ff */
[----:B------:R-:W-:-:S05]  /*1fa50*/  IMAD.IADD R9, R9, 0x1, -R10 ;  /* 0x0000000109097824 */ /* 0x000fca00078e0a0a */
[----:B------:R-:W-:-:S04]  /*1fa60*/  SHF.L.U32 R9, R9, 0x1f, RZ ;  /* 0x0000001f09097819 */ /* 0x000fc800000006ff */
[----:B------:R-:W0:Y:S02]  /*1fa70*/  SYNCS.PHASECHK.TRANS64.TRYWAIT P0, [R22+URZ+0x2a820], R9 ;  /* 0x02a82009160075a7 */ /* 0x000e24000800017f */
[----:B0-----:R-:W-:Y:S05]  /*1fa80*/  @!P0 BRA `(.L_x_2918) ;  /* 0x00000070005c8947 */ /* 0x001fea0003800000 */
.L_x_3082:
[----:B------:R-:W-:Y:S05]  /*1fa90*/  BSYNC B1 ;  /* 0x0000000000017941 */ /* 0x000fea0003800000 */
.L_x_2917:
        /* <DEDUP_REMOVED lines=10> */
.L_x_3083:
[----:B------:R-:W-:Y:S05]  /*1fb40*/  BSYNC B2 ;  /* 0x0000000000027941 */ /* 0x000fea0003800000 */
.L_x_2921:
[----:B------:R-:W-:Y:S04]  /*1fb50*/  BSSY B2, `(.L_x_2923) ;  /* 0x0000009000027945 */ /* 0x000fe80003800000 */
[----:B------:R-:W-:Y:S05]  /*1fb60*/  @P1 BRA `(.L_x_2924) ;  /* 0x00000000001c1947 */ /* 0x000fea0003800000 */
[----:B------:R-:W2:Y:S01]  /*1fb70*/  S2R R10, SR_TID.X ;  /* 0x00000000000a7919 */ /* 0x000ea20000002100 */
[----:B0-----:R-:W-:-:S04]  /*1fb80*/  MOV R9, 0x9000 ;  /* 0x0000900000097802 */ /* 0x001fc80000000f00 */
[----:B------:R3:W-:Y:S01]  /*1fb90*/  SYNCS.ARRIVE.TRANS64 RZ, [R13+URZ+0x2a890], R9 ;  /* 0x02a890090dff79a7 */ /* 0x0007e2000800003f */
[----:B--2---:R-:W-:-:S04]  /*1fba0*/  LOP3.LUT R10, R10, 0x1f, RZ, 0xc0, !PT ;  /* 0x0000001f0a0a7812 */ /* 0x004fc800078ec0ff */
[----:B------:R-:W-:-:S13]  /*1fbb0*/  ISETP.NE.AND P0, PT, R10, RZ, PT ;  /* 0x000000ff0a00720c */ /* 0x000fda0003f05270 */
[----:B---3--:R-:W-:Y:S05]  /*1fbc0*/  @!P0 BRA `(.L_x_2924) ;  /* 0x0000000000048947 */ /* 0x008fea0003800000 */
[----:B------:R-:W-:Y:S01]  /*1fbd0*/  BPT.TRAP 0x1 ;  /* 0x000000040000795c */ /* 0x000fe20000300000 */
.L_x_2924:
[----:B------:R-:W-:Y:S05]  /*1fbe0*/  BSYNC B2 ;  /* 0x0000000000027941 */ /* 0x000fea0003800000 */
.L_x_2923:
[----:B------:R-:W-:Y:S01]  /*1fbf0*/  IMAD.MOV.U32 R20, RZ, RZ, RZ ;  /* 0x000000ffff147224 */ /* 0x000fe200078e00ff */
[----:B------:R-:W-:Y:S01]  /*1fc00*/  UIADD3 UR4, UP0, UR36, 0x570, URZ ;  /* 0x0000057024047890 */ /* 0x000fe2000ff1e03f */
[----:B------:R-:W-:Y:S01]  /*1fc10*/  IMAD R10, R3, 0x60, R0 ;  /* 0x00000060030a7824 */ /* 0x000fe200078e0200 */
[----:B------:R-:W-:Y:S01]  /*1fc20*/  PLOP3.LUT P0, PT, PT, PT, PT, 0x80, 0x0 ;  /* 0x000000000000781c */ /* 0x000fe20003f0f070 */
[----:B------:R-:W-:Y:S01]  /*1fc30*/  IMAD R11, R26, 0x9000, R22 ;  /* 0x000090001a0b7824 */ /* 0x000fe200078e0216 */
[----:B------:R-:W-:Y:S01]  /*1fc40*/  R2UR UR10, R20 ;  /* 0x00000000140a72ca */ /* 0x000fe200000e0000 */
[----:B------:R-:W-:Y:S01]  /*1fc50*/  VIADD R10, R10, 0xffffffa0 ;  /* 0xffffffa00a0a7836 */ /* 0x000fe20000000000 */
[----:B0-----:R-:W-:Y:S01]  /*1fc60*/  IADD3 R9, R13, 0x2a890, RZ ;  /* 0x0002a8900d097810 */ /* 0x001fe20007ffe0ff */
[----:B------:R-:W-:Y:S01]  /*1fc70*/  VIADD R14, R11, 0x18400 ;  /* 0x000184000b0e7836 */ /* 0x000fe20000000000 */
[----:B------:R-:W-:Y:S01]  /*1fc80*/  UIADD3.X UR5, URZ, UR37, URZ, UP0, !UPT ;  /* 0x000000253f057290 */ /* 0x000fe200087fe43f */
[----:B------:R-:W-:Y:S01]  /*1fc90*/  UMOV UR6, 0x0 ;  /* 0x0000000000067882 */ /* 0x000fe20000000000 */
[----:B------:R-:W-:-:S10]  /*1fca0*/  UMOV UR7, 0x12f00000 ;  /* 0x12f0000000077882 */ /* 0x000fd40000000000 */
.L_x_2925:
        /* <DEDUP_REMOVED lines=12> */
[----:B------:R-:W-:Y:S01]  /*1fd70*/  UMOV UR6, 0x0 ;  /* 0x0000000000067882 */ /* 0x000fe20000000000 */
[----:B------:R-:W-:Y:S01]  /*1fd80*/  IADD3 R14, R11, 0x1b400, RZ ;  /* 0x0001b4000b0e7810 */ /* 0x000fe20007ffe0ff */
[----:B------:R-:W-:Y:S01]  /*1fd90*/  UMOV UR7, 0x12f00000 ;  /* 0x12f0000000077882 */ /* 0x000fe20000000000 */
[----:B------:R-:W-:-:S15]  /*1fda0*/  R2UR UR10, R21 ;  /* 0x00000000150a72ca */ /* 0x000fde00000e0000 */
.L_x_2926:
        /* <DEDUP_REMOVED lines=15> */
.L_x_2927:
        /* <DEDUP_REMOVED lines=13> */
.L_x_3084:
[----:B------:R-:W-:Y:S05]  /*1ff70*/  BSYNC B2 ;  /* 0x0000000000027941 */ /* 0x000fea0003800000 */
.L_x_2928:
[----:B------:R-:W-:Y:S01]  /*1ff80*/  BSSY B2, `(.L_x_2930) ;  /* 0x000000b000027945 */ /* 0x000fe20003800000 */
[----:B------:R-:W-:Y:S01]  /*1ff90*/  IMAD.MOV.U32 R14, RZ, RZ, 0x0 ;  /* 0x00000000ff0e7424 */ /* 0x000fe200078e00ff */
[----:B------:R-:W-:Y:S02]  /*1ffa0*/  MOV R15, 0x12f00000 ;  /* 0x12f00000000f7802 */ /* 0x000fe40000000f00 */
        /* <DEDUP_REMOVED lines=8> */
.L_x_2931:
[----:B------:R-:W-:Y:S05]  /*20030*/  BSYNC B2 ;  /* 0x0000000000027941 */ /* 0x000fea0003800000 */
.L_x_2930:
[----:B------:R-:W-:Y:S01]  /*20040*/  R2UR UR10, R20 ;  /* 0x00000000140a72ca */ /* 0x000fe200000e0000 */
[----:B------:R-:W-:Y:S01]  /*20050*/  IMAD R9, R26, 0x6000, R22 ;  /* 0x000060001a097824 */ /* 0x000fe200078e0216 */
[----:B------:R-:W-:Y:S01]  /*20060*/  R2UR UR6, R14 ;  /* 0x000000000e0672ca */ /* 0x000fe200000e0000 */
[----:B------:R-:W-:Y:S01]  /*20070*/  UIADD3 UR4, UP0, UR36, 0x670, URZ ;  /* 0x0000067024047890 */ /* 0x000fe2000ff1e03f */
[----:B------:R-:W-:Y:S01]  /*20080*/  R2UR UR7, R15 ;  /* 0x000000000f0772ca */ /* 0x000fe200000e0000 */
[----:B01----:R-:W-:Y:S01]  /*20090*/  VIADD R13, R13, 0x2a8b0 ;  /* 0x0002a8b00d0d7836 */ /* 0x003fe20000000000 */
[----:B------:R-:W-:Y:S01]  /*200a0*/  PLOP3.LUT P0, PT, PT, PT, PT, 0x80, 0x0 ;  /* 0x000000000000781c */ /* 0x000fe20003f0f070 */
[----:B------:R-:W-:Y:S01]  /*200b0*/  UIADD3.X UR5, URZ, UR37, URZ, UP0, !UPT ;  /* 0x000000253f057290 */ /* 0x000fe200087fe43f */
[----:B------:R-:W-:-:S11]  /*200c0*/  IADD3 R11, R9, 0x400, RZ ;  /* 0x00000400090b7810 */ /* 0x000fd60007ffe0ff */
.L_x_2932:
        /* <DEDUP_REMOVED lines=15> */
.L_x_2933:
        /* <DEDUP_REMOVED lines=10> */
.L_x_2920:
[----:B------:R-:W-:Y:S05]  /*20260*/  BSYNC B1 ;  /* 0x0000000000017941 */ /* 0x000fea0003800000 */
.L_x_2919:
        /* <DEDUP_REMOVED lines=9> */
.L_x_2949:
        /* <DEDUP_REMOVED lines=11> */
.L_x_3085:
[----:B------:R-:W-:Y:S05]  /*203b0*/  BSYNC B2 ;  /* 0x0000000000027941 */ /* 0x000fea0003800000 */
.L_x_2936:
[----:B------:R-:W-:Y:S04]  /*203c0*/  BSSY B2, `(.L_x_2938) ;  /* 0x0000009000027945 */ /* 0x000fe80003800000 */
[----:B------:R-:W-:Y:S05]  /*203d0*/  @P2 BRA `(.L_x_2939) ;  /* 0x00000000001c2947 */ /* 0x000fea0003800000 */
[----:B0-----:R-:W0:Y:S01]  /*203e0*/  S2R R9, SR_TID.X ;  /* 0x0000000000097919 */ /* 0x001e220000002100 */
[----:B------:R-:W-:-:S04]  /*203f0*/  IMAD.MOV.U32 R3, RZ, RZ, 0x9000 ;  /* 0x00009000ff037424 */ /* 0x000fc800078e00ff */
[----:B------:R2:W-:Y:S01]  /*20400*/  SYNCS.ARRIVE.TRANS64 RZ, [R12+URZ+0x2a890], R3 ;  /* 0x02a890030cff79a7 */ /* 0x0005e2000800003f */
[----:B0-----:R-:W-:-:S04]  /*20410*/  LOP3.LUT R9, R9, 0x1f, RZ, 0xc0, !PT ;  /* 0x0000001f09097812 */ /* 0x001fc800078ec0ff */
[----:B------:R-:W-:-:S13]  /*20420*/  ISETP.NE.AND P1, PT, R9, RZ, PT ;  /* 0x000000ff0900720c */ /* 0x000fda0003f25270 */
[----:B--2---:R-:W-:Y:S05]  /*20430*/  @!P1 BRA `(.L_x_2939) ;  /* 0x0000000000049947 */ /* 0x004fea0003800000 */
[----:B------:R-:W-:Y:S01]  /*20440*/  BPT.TRAP 0x1 ;  /* 0x000000040000795c */ /* 0x000fe20000300000 */
.L_x_2939:
[----:B------:R-:W-:Y:S05]  /*20450*/  BSYNC B2 ;  /* 0x0000000000027941 */ /* 0x000fea0003800000 */
.L_x_2938:
[----:B------:R-:W-:Y:S01]  /*20460*/  MOV R20, RZ ;  /* 0x000000ff00147202 */ /* 0x000fe20000000f00 */
[----:B------:R-:W-:Y:S01]  /*20470*/  IMAD R10, R26, 0x9000, R22 ;  /* 0x000090001a0a7824 */ /* 0x000fe200078e0216 */
[----:B------:R-:W-:Y:S01]  /*20480*/  UIADD3 UR4, UP0, UR36, 0x570, URZ ;  /* 0x0000057024047890 */ /* 0x000fe2000ff1e03f */
[----:B------:R-:W-:Y:S01]  /*20490*/  PLOP3.LUT P1, PT, PT, PT, PT, 0x80, 0x0 ;  /* 0x000000000000781c */ /* 0x000fe20003f2f070 */
[----:B0-----:R-:W-:Y:S01]  /*204a0*/  IMAD R9, R13, 0x60, R0 ;  /* 0x000000600d097824 */ /* 0x001fe200078e0200 */
[----:B------:R-:W-:Y:S01]  /*204b0*/  R2UR UR10, R20 ;  /* 0x00000000140a72ca */ /* 0x000fe200000e0000 */
[----:B------:R-:W-:Y:S01]  /*204c0*/  VIADD R3, R12, 0x2a890 ;  /* 0x0002a8900c037836 */ /* 0x000fe20000000000 */
[----:B------:R-:W-:Y:S01]  /*204d0*/  UIADD3.X UR5, URZ, UR37, URZ, UP0, !UPT ;  /* 0x000000253f057290 */ /* 0x000fe200087fe43f */
[----:B------:R-:W-:Y:S01]  /*204e0*/  VIADD R14, R10, 0x18400 ;  /* 0x000184000a0e7836 */ /* 0x000fe20000000000 */
[----:B------:R-:W-:Y:S01]  /*204f0*/  UMOV UR6, 0x0 ;  /* 0x0000000000067882 */ /* 0x000fe20000000000 */
[----:B------:R-:W-:-:S10]  /*20500*/  UMOV UR7, 0x12f00000 ;  /* 0x12f0000000077882 */ /* 0x000fd40000000000 */
.L_x_2940:
        /* <DEDUP_REMOVED lines=16> */
.L_x_2941:
        /* <DEDUP_REMOVED lines=15> */
.L_x_2942:
        /* <DEDUP_REMOVED lines=13> */
.L_x_3086:
[----:B------:R-:W-:Y:S05]  /*207d0*/  BSYNC B2 ;  /* 0x0000000000027941 */ /* 0x000fea0003800000 */
.L_x_2943:
        /* <DEDUP_REMOVED lines=11> */
.L_x_2946:
[----:B------:R-:W-:Y:S05]  /*20890*/  BSYNC B2 ;  /* 0x0000000000027941 */ /* 0x000fea0003800000 */
.L_x_2945:
        /* <DEDUP_REMOVED lines=9> */
.L_x_2947:
        /* <DEDUP_REMOVED lines=15> */
.L_x_2948:
        /* <DEDUP_REMOVED lines=10> */
.L_x_2935:
[----:B------:R-:W-:Y:S05]  /*20ac0*/  BSYNC B1 ;  /* 0x0000000000017941 */ /* 0x000fea0003800000 */
.L_x_2934:
        /* <DEDUP_REMOVED lines=8> */
.L_x_2913:
[----:B------:R-:W-:Y:S05]  /*20b50*/  BSYNC B0 ;  /* 0x0000000000007941 */ /* 0x000fea0003800000 */
.L_x_2912:
[----:B------:R-:W1:Y:S01]  /*20b60*/  LDC R0, c[0x0][0x448] ;  /* 0x00011200ff007b82 */ /* 0x000e620000000800 */
[----:B------:R-:W-:Y:S01]  /*20b70*/  LEA R2, R17, 0x7f, 0x7 ;  /* 0x0000007f11027811 */ /* 0x000fe200078e38ff */
[----:B------:R-:W-:Y:S06]  /*20b80*/  @!P0 WARPSYNC.ALL ;  /* 0x0000000000008948 */ /* 0x000fec0003800000 */
[----:B------:R-:W-:Y:S01]  /*20b90*/  @!P0 BAR.SYNC.DEFER_BLOCKING 0xc, 0x180 ;  /* 0x0306000000008b1d */ /* 0x000fe20000010000 */
[----:B------:R-:W-:-:S05]  /*20ba0*/  ISETP.NE.AND P2, PT, R5, RZ, PT ;  /* 0x000000ff0500720c */ /* 0x000fca0003f45270 */
[----:B------:R-:W-:Y:S08]  /*20bb0*/  BSSY B0, `(.L_x_2950) ;  /* 0x0000029000007945 */ /* 0x000ff00003800000 */
[----:B------:R-:W2:Y:S01]  /*20bc0*/  @!P2 LDC R5, c[0x0][0x9f0] ;  /* 0x00027c00ff05ab82 */ /* 0x000ea20000000800 */
[----:B-1----:R-:W-:-:S13]  /*20bd0*/  ISETP.NE.AND P1, PT, R0, 0x1, PT ;  /* 0x000000010000780c */ /* 0x002fda0003f25270 */
[----:B------:R-:W1:Y:S08]  /*20be0*/  @P1 LDC R3, c[0x0][0x44c] ;  /* 0x00011300ff031b82 */ /* 0x000e700000000800 */
[----:B------:R-:W3:Y:S01]  /*20bf0*/  @P1 LDC R0, c[0x0][0x450] ;  /* 0x00011400ff001b82 */ /* 0x000ee20000000800 */
[----:B-1----:R-:W-:-:S05]  /*20c00*/  @P1 IMAD.HI.U32 R3, R2, R3, RZ ;  /* 0x0000000302031227 */ /* 0x002fca00078e00ff */
[----:B---3--:R-:W-:Y:S02]  /*20c10*/  @P1 SHF.R.U32.HI R2, RZ, R0, R3 ;  /* 0x00000000ff021219 */ /* 0x008fe40000011603 */
[----:B------:R-:W-:-:S03]  /*20c20*/  MOV R0, RZ ;  /* 0x000000ff00007202 */ /* 0x000fc60000000f00 */
[----:B------:R-:W-:-:S04]  /*20c30*/  IMAD.IADD R2, R8, 0x1, R2 ;  /* 0x0000000108027824 */ /* 0x000fc800078e0202 */
[----:B------:R-:W-:-:S05]  /*20c40*/  IMAD.HI R2, R2, 0x2aaaaaab, RZ ;  /* 0x2aaaaaab02027827 */ /* 0x000fca00078e02ff */
[----:B------:R-:W-:-:S04]  /*20c50*/  SHF.R.U32.HI R3, RZ, 0x1f, R2 ;  /* 0x0000001fff037819 */ /* 0x000fc80000011602 */
[----:B------:R-:W-:-:S04]  /*20c60*/  LEA.HI.SX32 R2, R2, R3, 0x1c ;  /* 0x0000000302027211 */ /* 0x000fc800078fe2ff */
[----:B------:R-:W-:-:S04]  /*20c70*/  VIMNMX R7, R7, R2, PT ;  /* 0x0000000207077248 */ /* 0x000fc80003fe0100 */
[----:B------:R-:W-:-:S13]  /*20c80*/  ISETP.GE.AND P1, PT, R7, 0x1, PT ;  /* 0x000000010700780c */ /* 0x000fda0003f26270 */
[----:B--2---:R-:W-:Y:S05]  /*20c90*/  @!P1 BRA `(.L_x_2951) ;  /* 0x0000000000689947 */ /* 0x004fea0003800000 */
[-C--:B------:R-:W-:Y:S02]  /*20ca0*/  IABS R0, R5.reuse ;  /* 0x0000000500007213 */ /* 0x080fe40000000000 */
[----:B------:R-:W-:Y:S02]  /*20cb0*/  IABS R8, R5 ;  /* 0x0000000500087213 */ /* 0x000fe40000000000 */
[----:B0-----:R-:W0:Y:S03]  /*20cc0*/  I2F.RP R9, R0 ;  /* 0x0000000000097306 */ /* 0x001e260000209400 */
[----:B------:R-:W-:-:S05]  /*20cd0*/  IMAD.MOV R8, RZ, RZ, -R8 ;  /* 0x000000ffff087224 */ /* 0x000fca00078e0a08 */
[----:B0-----:R-:W0:Y:S02]  /*20ce0*/  MUFU.RCP R9, R9 ;  /* 0x0000000900097308 */ /* 0x001e240000001000 */
[----:B0-----:R-:W-:-:S06]  /*20cf0*/  VIADD R10, R9, 0xffffffe ;  /* 0x0ffffffe090a7836 */ /* 0x001fcc0000000000 */
[----:B------:R-:W0:Y:S02]  /*20d00*/  F2I.FTZ.U32.TRUNC.NTZ R3, R10 ;  /* 0x0000000a00037305 */ /* 0x000e24000021f000 */
[----:B0-----:R-:W-:-:S04]  /*20d10*/  IMAD.MOV R2, RZ, RZ, -R3 ;  /* 0x000000ffff027224 */ /* 0x001fc800078e0a03 */
[----:B------:R-:W-:Y:S01]  /*20d20*/  IMAD R6, R2, R0, RZ ;  /* 0x0000000002067224 */ /* 0x000fe200078e02ff */
[----:B------:R-:W-:-:S05]  /*20d30*/  MOV R2, RZ ;  /* 0x000000ff00027202 */ /* 0x000fca0000000f00 */
[----:B------:R-:W-:Y:S01]  /*20d40*/  IMAD.HI.U32 R6, R3, R6, R2 ;  /* 0x0000000603067227 */ /* 0x000fe200078e0002 */
[----:B------:R-:W-:-:S04]  /*20d50*/  IADD3 R3, R5, -0x1, R7 ;  /* 0xffffffff05037810 */ /* 0x000fc80007ffe007 */
[----:B------:R-:W-:Y:S02]  /*20d60*/  IABS R2, R3 ;  /* 0x0000000300027213 */ /* 0x000fe40000000000 */
[----:B------:R-:W-:-:S03]  /*20d70*/  LOP3.LUT R3, R3, R5, RZ, 0x3c, !PT ;  /* 0x0000000503037212 */ /* 0x000fc600078e3cff */
        /* <DEDUP_REMOVED lines=12> */
.L_x_2951:
[----:B------:R-:W-:Y:S05]  /*20e40*/  BSYNC B0 ;  /* 0x0000000000007941 */ /* 0x000fea0003800000 */
.L_x_2950:
[-C--:B------:R-:W-:Y:S01]  /*20e50*/  IMAD R2, R4, R0.reuse, RZ ;  /* 0x0000000004027224 */ /* 0x080fe200078e02ff */
[----:B------:R-:W-:Y:S04]  /*20e60*/  BSSY B7, `(.L_x_2952) ;  /* 0x0000363000077945 */ /* 0x000fe80003800000 */
[----:B------:R-:W-:Y:S01]  /*20e70*/  VIADDMNMX R30, R2, R0, R7, PT ;  /* 0x00000000021e7246 */ /* 0x000fe20003800107 */
[----:B------:R1:W-:Y:S03]  /*20e80*/  STL [R1], R2 ;  /* 0x0000000201007387 */ /* 0x0003e60000100800 */
        /* <DEDUP_REMOVED lines=16> */
[----:B------:R-:W1:Y:S01]  /*20f90*/  POPC R7, R4 ;  /* 0x0000000400077309 */ /* 0x000e620000000000 */
[----:B--2---:R-:W1:Y:S02]  /*20fa0*/  SHFL.IDX PT, R0, R3, R0, 0x1f ;  /* 0x00001f0003007589 */ /* 0x004e6400000e0000 */
[----:B-1----:R-:W-:Y:S01]  /*20fb0*/  IADD3 R16, R0, UR38, R7 ;  /* 0x0000002600107c10 */ /* 0x002fe2000fffe007 */
[----:B------:R-:W-:Y:S06]  /*20fc0*/  BRA `(.L_x_2954) ;  /* 0x0000003400307947 */ /* 0x000fec0003800000 */
.L_x_2953:
        /* <DEDUP_REMOVED lines=19> */
[----:B01----:R-:W-:Y:S05]  /*21100*/  CALL.ABS.NOINC R2 ;  /* 0x0000000002007343 */ /* 0x003fea0003c00000 */
.L_x_2956:
[----:B------:R-:W-:Y:S05]  /*21110*/  BSYNC B6 ;  /* 0x0000000000067941 */ /* 0x000fea0003800000 */
.L_x_2955:
        /* <DEDUP_REMOVED lines=11> */
[----:B------:R-:W-:Y:S01]  /*211d0*/  MOV R7, UR9 ;  /* 0x0000000900077c02 */ /* 0x000fe20008000f00 */
[----:B------:R-:W-:Y:S01]  /*211e0*/  IMAD.U32 R6, RZ, RZ, UR8 ;  /* 0x00000008ff067e24 */ /* 0x000fe2000f8e00ff */
[----:B------:R-:W-:Y:S01]  /*211f0*/  MOV R8, 0x70 ;  /* 0x0000007000087802 */ /* 0x000fe20000000f00 */
[----:B------:R-:W-:-:S02]  /*21200*/  IMAD.U32 R10, RZ, RZ, UR4 ;  /* 0x00000004ff0a7e24 */ /* 0x000fc4000f8e00ff */
[----:B------:R-:W-:Y:S02]  /*21210*/  IMAD.U32 R11, RZ, RZ, UR5 ;  /* 0x00000005ff0b7e24 */ /* 0x000fe4000f8e00ff */
[----:B------:R-:W-:Y:S02]  /*21220*/  IMAD.MOV.U32 R12, RZ, RZ, 0x1 ;  /* 0x00000001ff0c7424 */ /* 0x000fe400078e00ff */
[----:B-1----:R-:W-:-:S07]  /*21230*/  IMAD.MOV.U32 R13, RZ, RZ, RZ ;  /* 0x000000ffff0d7224 */ /* 0x002fce00078e00ff */
[----:B------:R-:W-:-:S07]  /*21240*/  LEPC R20, `(.L_x_2959) ;  /* 0x000000001014794e */ /* 0x000fce0000000000 */
[----:B0-2---:R-:W-:Y:S05]  /*21250*/  CALL.ABS.NOINC R2 ;  /* 0x0000000002007343 */ /* 0x005fea0003c00000 */
.L_x_2959:
        /* <DEDUP_REMOVED lines=15> */
.L_x_2958:
[----:B------:R-:W-:Y:S05]  /*21350*/  BSYNC B6 ;  /* 0x0000000000067941 */ /* 0x000fea0003800000 */
.L_x_2957:
[----:B------:R-:W2:Y:S01]  /*21360*/  LDL R20, [R1+0x4] ;  /* 0x0000040001147983 */ /* 0x000ea20000100800 */
[----:B------:R-:W-:Y:S01]  /*21370*/  ULDC.64 UR4, c[0x0][0x9f8] ;  /* 0x00027e0000047ab9 */ /* 0x000fe20000000a00 */
[----:B------:R-:W1:Y:S01]  /*21380*/  LDC R0, c[0x0][0x430] ;  /* 0x00010c00ff007b82 */ /* 0x000e620000000800 */
[----:B------:R-:W-:Y:S01]  /*21390*/  ISETP.NE.U32.AND P0, PT, RZ, UR4, PT ;  /* 0x00000004ff007c0c */ /* 0x000fe2000bf05070 */
[----:B------:R-:W3:Y:S03]  /*213a0*/  S2R R2, SR_TID.X ;  /* 0x0000000000027919 */ /* 0x000ee60000002100 */
[----:B------:R-:W-:-:S13]  /*213b0*/  ISETP.NE.AND.EX P0, PT, RZ, UR5, PT, P0 ;  /* 0x00000005ff007c0c */ /* 0x000fda000bf05300 */
[----:B------:R-:W-:Y:S01]  /*213c0*/  @P0 IADD3 R24, P1, R24, UR4, RZ ;  /* 0x0000000418180c10 */ /* 0x000fe2000ff3e0ff */
[----:B------:R-:W4:Y:S01]  /*213d0*/  S2R R7, SR_TID.X ;  /* 0x0000000000077919 */ /* 0x000f220000002100 */
[----:B------:R-:W-:Y:S01]  /*213e0*/  VIADD R27, R30, 0xffffffff ;  /* 0xffffffff1e1b7836 */ /* 0x000fe20000000000 */
[----:B------:R-:W-:Y:S01]  /*213f0*/  ULDC UR4, c[0x0][0x320] ;  /* 0x0000c80000047ab9 */ /* 0x000fe20000000800 */
[----:B------:R-:W-:-:S05]  /*21400*/  @P0 IADD3.X R25, R25, UR5, RZ, P1, !PT ;  /* 0x0000000519190c10 */ /* 0x000fca0008ffe4ff */
[----:B------:R-:W2:Y:S01]  /*21410*/  @P0 LDG.E R33, desc[UR60][R24.64] ;  /* 0x0000003c18210981 */ /* 0x000ea2000c1e1900 */
[----:B-1----:R-:W-:Y:S02]  /*21420*/  ISETP.NE.AND P1, PT, R0, 0x1, PT ;  /* 0x000000010000780c */ /* 0x002fe40003f25270 */
[----:B---3--:R-:W-:-:S04]  /*21430*/  LOP3.LUT R2, R2, 0x7f, RZ, 0xc0, !PT ;  /* 0x0000007f02027812 */ /* 0x008fc800078ec0ff */
[----:B------:R-:W-:-:S07]  /*21440*/  SHF.R.U32.HI R2, RZ, 0x3, R2 ;  /* 0x00000003ff027819 */ /* 0x000fce0000011602 */
[----:B------:R-:W1:Y:S01]  /*21450*/  @P1 LDC R6, c[0x0][0x434] ;  /* 0x00010d00ff061b82 */ /* 0x000e620000000800 */
[----:B------:R-:W3:Y:S01]  /*21460*/  S2R R21, SR_TID.X ;  /* 0x0000000000157919 */ /* 0x000ee20000002100 */
[----:B----4-:R-:W-:-:S04]  /*21470*/  SHF.L.U32 R7, R7, 0x4, RZ ;  /* 0x0000000407077819 */ /* 0x010fc800000006ff */
[----:B------:R-:W-:Y:S02]  /*21480*/  LOP3.LUT R7, R2, 0x70, R7, 0xf8, !PT ;  /* 0x0000007002077812 */ /* 0x000fe400078ef807 */
[----:B------:R-:W4:Y:S03]  /*21490*/  @P1 LDC R2, c[0x0][0x438] ;  /* 0x00010e00ff021b82 */ /* 0x000f260000000800 */
[----:B------:R-:W-:-:S05]  /*214a0*/  IMAD R4, R27, 0x60, R7 ;  /* 0x000000601b047824 */ /* 0x000fca00078e0207 */
[----:B------:R-:W-:-:S04]  /*214b0*/  ISETP.GE.AND P0, PT, R4, R37, PT ;  /* 0x000000250400720c */ /* 0x000fc80003f06270 */
[----:B------:R-:W-:Y:S01]  /*214c0*/  ISETP.GT.U32.OR P0, PT, R7, 0x5f, P0 ;  /* 0x0000005f0700780c */ /* 0x000fe20000704470 */
[----:B---3--:R-:W-:-:S05]  /*214d0*/  IMAD.SHL.U32 R21, R21, 0x8, RZ ;  /* 0x0000000815157824 */ /* 0x008fca00078e00ff */
[----:B------:R-:W-:Y:S02]  /*214e0*/  LOP3.LUT R21, R21, 0x38, RZ, 0xc0, !PT ;  /* 0x0000003815157812 */ /* 0x000fe400078ec0ff */
        /* <DEDUP_REMOVED lines=8> */
[----:B------:R-:W1:Y:S01]  /*21570*/  @!P0 LDC.64 R2, c[0x0][0x428] ;  /* 0x00010a00ff028b82 */ /* 0x000e620000000a00 */
[----:B------:R-:W-:-:S04]  /*21580*/  LOP3.LUT R20, R21, 0x40, RZ, 0xfc, !PT ;  /* 0x0000004015147812 */ /* 0x000fc800078efcff */
[----:B------:R-:W-:Y:S02]  /*21590*/  ISETP.GE.AND P2, PT, R20, UR4, PT ;  /* 0x0000000414007c0c */ /* 0x000fe4000bf46270 */
[----:B------:R-:W-:Y:S01]  /*215a0*/  ISETP.GE.AND P1, PT, R21, UR4, PT ;  /* 0x0000000415007c0c */ /* 0x000fe2000bf26270 */
[----:B------:R-:W-:Y:S01]  /*215b0*/  ULDC UR4, c[0x0][0x2f4] ;  /* 0x0000bd0000047ab9 */ /* 0x000fe20000000800 */
[----:B------:R-:W-:Y:S02]  /*215c0*/  SEL R30, RZ, 0xffffffff, P2 ;  /* 0xffffffffff1e7807 */ /* 0x000fe40001000000 */
[----:B------:R-:W-:Y:S02]  /*215d0*/  SEL R5, RZ, 0x1, P1 ;  /* 0x00000001ff057807 */ /* 0x000fe40000800000 */
[----:B------:R-:W-:Y:S02]  /*215e0*/  SHF.L.U32 R30, R30, 0x1, RZ ;  /* 0x000000011e1e7819 */ /* 0x000fe400000006ff */
[----:B------:R-:W-:-:S02]  /*215f0*/  SHF.R.S32.HI R8, RZ, 0x1f, R33 ;  /* 0x0000001fff087819 */ /* 0x000fc40000011421 */
[----:B------:R-:W-:Y:S02]  /*21600*/  LOP3.LUT R30, R30, 0x2, R5, 0xe2, !PT ;  /* 0x000000021e1e7812 */ /* 0x000fe400078ee205 */
[--C-:B------:R-:W-:Y:S01]  /*21610*/  @!P0 SHF.R.S32.HI R5, RZ, 0x1f, R4.reuse ;  /* 0x0000001fff058819 */ /* 0x100fe20000011404 */
[-C--:B-1----:R-:W-:Y:S02]  /*21620*/  @!P0 IMAD R6, R8, R2.reuse, RZ ;  /* 0x0000000208068224 */ /* 0x082fe400078e02ff */
[----:B------:R-:W-:-:S04]  /*21630*/  @!P0 IMAD.WIDE.U32 R4, R33, R2, R4 ;  /* 0x0000000221048225 */ /* 0x000fc800078e0004 */
        /* <DEDUP_REMOVED lines=10> */
[----:B------:R-:W-:-:S09]  /*216e0*/  ISETP.GE.AND P2, PT, R21, UR4, PT ;  /* 0x0000000415007c0c */ /* 0x000fd2000bf46270 */
[----:B------:R-:W-:-:S04]  /*216f0*/  @P0 LOP3.LUT R23, R23, 0x8, RZ, 0xfc, !PT ;  /* 0x0000000817170812 */ /* 0x000fc800078efcff */
[----:B------:R-:W-:-:S04]  /*21700*/  LOP3.LUT R23, R23, 0xffffffef, RZ, 0xc0, !PT ;  /* 0xffffffef17177812 */ /* 0x000fc800078ec0ff */
[----:B------:R-:W-:Y:S01]  /*21710*/  @P3 LOP3.LUT R23, R23, 0x10, RZ, 0xfc, !PT ;  /* 0x0000001017173812 */ /* 0x000fe200078efcff */
[----:B------:R1:W-:Y:S03]  /*21720*/  STL [R1+0x8], R8 ;  /* 0x0000080801007387 */ /* 0x0003e60000100800 */
[----:B------:R-:W-:Y:S02]  /*21730*/  LOP3.LUT R23, R23, 0xfffffffb, RZ, 0xc0, !PT ;  /* 0xfffffffb17177812 */ /* 0x000fe400078ec0ff */
[----:B------:R-:W-:Y:S02]  /*21740*/  LOP3.LUT R7, R21, 0x80, RZ, 0xfc, !PT ;  /* 0x0000008015077812 */ /* 0x000fe400078efcff */
[----:B------:R-:W-:Y:S02]  /*21750*/  ISETP.GE.AND P1, PT, R20, UR4, PT ;  /* 0x0000000414007c0c */ /* 0x000fe4000bf26270 */
[----:B------:R-:W-:-:S02]  /*21760*/  @P2 LOP3.LUT R23, R23, 0x4, RZ, 0xfc, !PT ;  /* 0x0000000417172812 */ /* 0x000fc400078efcff */
[----:B------:R-:W-:Y:S02]  /*21770*/  ISETP.GE.AND P0, PT, R7, UR4, PT ;  /* 0x0000000407007c0c */ /* 0x000fe4000bf06270 */
[----:B------:R-:W-:-:S04]  /*21780*/  LOP3.LUT R23, R23, 0xfffffffe, RZ, 0xc0, !PT ;  /* 0xfffffffe17177812 */ /* 0x000fc800078ec0ff */
[----:B------:R-:W-:-:S04]  /*21790*/  LOP3.LUT R23, R23, 0xfffffffd, RZ, 0xc0, !PT ;  /* 0xfffffffd17177812 */ /* 0x000fc800078ec0ff */
[----:B------:R-:W-:-:S04]  /*217a0*/  @P1 LOP3.LUT R23, R23, 0x2, RZ, 0xfc, !PT ;  /* 0x0000000217171812 */ /* 0x000fc800078efcff */
[----:B------:R-:W-:Y:S01]  /*217b0*/  @P0 LOP3.LUT R23, R23, 0x1, RZ, 0xfc, !PT ;  /* 0x0000000117170812 */ /* 0x000fe200078efcff */
[----:B-1----:R-:W-:Y:S06]  /*217c0*/  BRA.DIV UR5, `(.L_x_2960) ;  /* 0x0000005605707947 */ /* 0x002fec000b800000 */
.L_x_3089:
[----:B------:R-:W-:Y:S05]  /*217d0*/  @!P3 BRA `(.L_x_2961) ;  /* 0x000000000004b947 */ /* 0x000fea0003800000 */
[----:B------:R-:W-:Y:S01]  /*217e0*/  BPT.TRAP 0x1 ;  /* 0x000000040000795c */ /* 0x000fe20000300000 */
.L_x_2961:
        /* <DEDUP_REMOVED lines=21> */
[----:B------:R-:W1:Y:S02]  /*21940*/  SYNCS.PHASECHK.TRANS64.TRYWAIT P0, [R7+URZ+0x2a840], R2 ;  /* 0x02a84002070075a7 */ /* 0x000e64000800017f */
[----:B-1----:R-:W-:Y:S05]  /*21950*/  @!P0 BRA `(.L_x_2963) ;  /* 0x0000005400408947 */ /* 0x002fea0003800000 */
.L_x_3090:
[----:B------:R-:W-:Y:S05]  /*21960*/  BSYNC B0 ;  /* 0x0000000000007941 */ /* 0x000fea0003800000 */
.L_x_2962:
[----:B------:R-:W2:Y:S01]  /*21970*/  S2R R8, SR_TID.X ;  /* 0x0000000000087919 */ /* 0x000ea20000002100 */
[----:B------:R-:W-:Y:S01]  /*21980*/  ULDC.64 UR4, c[0x0][0x300] ;  /* 0x0000c00000047ab9 */ /* 0x000fe20000000a00 */
[----:B------:R-:W-:Y:S01]  /*21990*/  ULDC.64 UR6, c[0x0][0x2e8] ;  /* 0x0000ba0000067ab9 */ /* 0x000fe20000000a00 */
[----:B------:R-:W-:Y:S01]  /*219a0*/  IMAD R5, R5, UR4, RZ ;  /* 0x0000000405057c24 */ /* 0x000fe2000f8e02ff */
[----:B0-----:R-:W0:Y:S01]  /*219b0*/  S2R R9, SR_TID.X ;  /* 0x0000000000097919 */ /* 0x001e220000002100 */
[C---:B-1----:R-:W-:Y:S01]  /*219c0*/  IMAD.WIDE.U32 R2, R0.reuse, UR4, RZ ;  /* 0x0000000400027c25 */ /* 0x042fe2000f8e00ff */
        /* <DEDUP_REMOVED lines=17> */
[----:B--2---:R-:W-:Y:S02]  /*21ae0*/  LOP3.LUT R8, R8, 0x7f, RZ, 0xc0, !PT ;  /* 0x0000007f08087812 */ /* 0x004fe400078ec0ff */
[----:B------:R-:W-:Y:S01]  /*21af0*/  LEA.HI.X R0, R2, UR7, R0, 0x1, P0 ;  /* 0x0000000702007c11 */ /* 0x000fe200080f0c00 */
[----:B0-----:R-:W-:Y:S01]  /*21b00*/  IMAD.SHL.U32 R9, R9, 0x8, RZ ;  /* 0x0000000809097824 */ /* 0x001fe200078e00ff */
[----:B------:R-:W-:-:S04]  /*21b10*/  SHF.R.U32.HI R8, RZ, 0x3, R8 ;  /* 0x00000003ff087819 */ /* 0x000fc80000011608 */
[----:B------:R-:W-:Y:S02]  /*21b20*/  IADD3 R6, -R8, R6, RZ ;  /* 0x0000000608067210 */ /* 0x000fe40007ffe1ff */
[----:B------:R-:W-:Y:S02]  /*21b30*/  LOP3.LUT R9, R9, 0x38, RZ, 0xc0, !PT ;  /* 0x0000003809097812 */ /* 0x000fe400078ec0ff */
        /* <DEDUP_REMOVED lines=64> */
.L_x_3104:
        /* <DEDUP_REMOVED lines=12> */
.L_x_2965:
        /* <DEDUP_REMOVED lines=10> */
.L_x_2966:
        /* <DEDUP_REMOVED lines=37> */
.L_x_2968:
[----:B------:R-:W-:Y:S05]  /*222f0*/  BSYNC B6 ;  /* 0x0000000000067941 */ /* 0x000fea0003800000 */
.L_x_2967:
[----:B------:R-:W2:Y:S01]  /*22300*/  LDL.LU R20, [R1+0x28] ;  /* 0x0000280001147983 */ /* 0x000ea20000300800 */
[----:B------:R-:W-:Y:S01]  /*22310*/  ULDC.64 UR4, c[0x0][0x2d8] ;  /* 0x0000b60000047ab9 */ /* 0x000fe20000000a00 */
[----:B-1----:R-:W1:Y:S02]  /*22320*/  LDC R7, c[0x0][0x448] ;  /* 0x00011200ff077b82 */ /* 0x002e640000000800 */
[----:B0-----:R-:W3:Y:S04]  /*22330*/  LDL.LU.64 R2, [R1+0x18] ;  /* 0x0000180001027983 */ /* 0x001ee80000300a00 */
[----:B------:R0:W5:Y:S01]  /*22340*/  LDL R10, [R1+0x10] ;  /* 0x00001000010a7983 */ /* 0x0001620000100800 */
[----:B-1----:R-:W-:-:S13]  /*22350*/  ISETP.NE.AND P0, PT, R7, 0x1, PT ;  /* 0x000000010700780c */ /* 0x002fda0003f05270 */
[----:B------:R-:W1:Y:S01]  /*22360*/  @P0 LDC R6, c[0x0][0x44c] ;  /* 0x00011300ff060b82 */ /* 0x000e620000000800 */
[----:B------:R-:W4:Y:S02]  /*22370*/  S2R R8, SR_TID.X ;  /* 0x0000000000087919 */ /* 0x000f240000002100 */
[----:B----4-:R-:W-:-:S04]  /*22380*/  SHF.L.U32 R8, R8, 0x3, RZ ;  /* 0x0000000308087819 */ /* 0x010fc800000006ff */
[----:B------:R-:W-:Y:S01]  /*22390*/  LOP3.LUT R8, R8, 0x38, RZ, 0xc0, !PT ;  /* 0x0000003808087812 */ /* 0x000fe200078ec0ff */
[----:B---3--:R-:W-:Y:S02]  /*223a0*/  IMAD.MOV.U32 R3, RZ, RZ, R35 ;  /* 0x000000ffff037224 */ /* 0x008fe400078e0023 */
        /* <DEDUP_REMOVED lines=14> */
[----:B------:R-:W-:-:S05]  /*22490*/  LOP3.LUT R20, R21, 0x70, R20, 0xf8, !PT ;  /* 0x0000007015147812 */ /* 0x000fca00078ef814 */
[----:B------:R-:W-:Y:S01]  /*224a0*/  IMAD R5, R17, 0x80, R20 ;  /* 0x0000008011057824 */ /* 0x000fe200078e0214 */
[----:B------:R-:W2:Y:S03]  /*224b0*/  S2R R21, SR_TID.X ;  /* 0x0000000000157919 */ /* 0x000ea60000002100 */
        /* <DEDUP_REMOVED lines=111> */
.L_x_3121:
[----:B------:R-:W-:Y:S01]  /*22bb0*/  VIADD R0, R17, 0x70 ;  /* 0x0000007011007836 */ /* 0x000fe20000000000 */
[----:B------:R-:W-:Y:S04]  /*22bc0*/  BSSY B0, `(.L_x_2970) ;  /* 0x000000b000007945 */ /* 0x000fe80003800000 */
[----:B------:R-:W-:-:S13]  /*22bd0*/  ISETP.GE.AND P1, PT, R0, R5, PT ;  /* 0x000000050000720c */ /* 0x000fda0003f26270 */
[----:B------:R-:W-:Y:S05]  /*22be0*/  @P1 BRA `(.L_x_2971) ;  /* 0x0000000000201947 */ /* 0x000fea0003800000 */
[----:B0-----:R-:W-:-:S04]  /*22bf0*/  LEA R2, P1, R8, R14, 0x1 ;  /* 0x0000000e08027211 */ /* 0x001fc800078208ff */
[----:B------:R-:W-:-:S05]  /*22c00*/  IADD3.X R3, RZ, R4, RZ, P1, !PT ;  /* 0x00000004ff037210 */ /* 0x000fca0000ffe4ff */
[----:B------:R-:W-:Y:S01]  /*22c10*/  @!PT LDS RZ, [RZ] ;  /* 0x00000000fffff984 */ /* 0x000fe20000000800 */
[----:B------:R-:W-:Y:S01]  /*22c20*/  @!PT LDS RZ, [RZ] ;  /* 0x00000000fffff984 */ /* 0x000fe20000000800 */
[----:B------:R-:W-:Y:S01]  /*22c30*/  @!PT LDS RZ, [RZ] ;  /* 0x00000000fffff984 */ /* 0x000fe20000000800 */
[----:B------:R1:W-:Y:S04]  /*22c40*/  LDGSTS.E.BYPASS.LTC128B.128 [R36+0xfc00], desc[UR60][R2.64], !P3 ;  /* 0x0fc0000002247fae */ /* 0x0003e8000d901d7c */
[----:B------:R1:W-:Y:S04]  /*22c50*/  LDGSTS.E.BYPASS.LTC128B.128 [R36+0x13c00], desc[UR60][R2.64+0x80], !P2 ;  /* 0x13c0008002247fae */ /* 0x0003e8000d101d7c */
[----:B------:R1:W-:Y:S02]  /*22c60*/  LDGSTS.E.BYPASS.LTC128B.128 [R36+0x17c00], desc[UR60][R2.64+0x100], !P0 ;  /* 0x17c0010002247fae */ /* 0x0003e4000c101d7c */
.L_x_2971:
[----:B------:R-:W-:Y:S05]  /*22c70*/  BSYNC B0 ;  /* 0x0000000000007941 */ /* 0x000fea0003800000 */
.L_x_2970:
[----:B------:R-:W-:Y:S01]  /*22c80*/  NOP ;  /* 0x0000000000007918 */ /* 0x000fe20000000000 */
[----:B------:R-:W-:-:S13]  /*22c90*/  PLOP3.LUT P0, PT, PT, PT, PT, 0x80, 0x0 ;  /* 0x000000000000781c */ /* 0x000fda0003f0f070 */
.L_x_2972:
[----:B------:R-:W-:Y:S02]  /*22ca0*/  PLOP3.LUT P1, PT, P1, P0, PT, 0xa2, 0x0 ;  /* 0x000000000000781c */ /* 0x000fe40000f21472 */
[----:B------:R-:W-:-:S08]  /*22cb0*/  @P0 R2UR P1, UR4, R22 ;  /* 0x00000000160402ca */ /* 0x000fd00000020000 */
[----:B------:R-:W-:-:S05]  /*22cc0*/  @P0 PLOP3.LUT P0, PT, P1, PT, PT, 0x80, 0x0 ;  /* 0x000000000000081c */ /* 0x000fca0000f0f070 */
[----:B------:R-:W-:Y:S01]  /*22cd0*/  @!P1 SYNCS.ARRIVE.TRANS64.RED.A0T1 RZ, [UR4+0x2a800], RZ ;  /* 0x02a800ffffff99a7 */ /* 0x000fe20008200404 */
[----:B------:R-:W-:Y:S07]  /*22ce0*/  @!P1 ARRIVES.LDGSTSBAR.64.TRANSCNT [UR4+0x2a800] ;  /* 0x02a80000ff0099b0 */ /* 0x000fee0008000a84 */
[----:B------:R-:W-:Y:S05]  /*22cf0*/  @P0 BRA.U.ANY `(.L_x_2972) ;  /* 0xfffffffd00e80947 */ /* 0x000fea000393ffff */
[----:B01----:R-:W2:Y:S02]  /*22d00*/  LDL.LU R2, [R1+0x24] ;  /* 0x0000240001027983 */ /* 0x003ea40000300800 */
        /* <DEDUP_REMOVED lines=13> */
.L_x_3122:
[----:B------:R-:W-:Y:S05]  /*22de0*/  BSYNC B0 ;  /* 0x0000000000007941 */ /* 0x000fea0003800000 */
.L_x_2973:
[----:B------:R-:W2:Y:S01]  /*22df0*/  LDL R2, [R1] ;  /* 0x0000000001027983 */ /* 0x000ea20000100800 */
[----:B------:R-:W-:Y:S01]  /*22e00*/  BSSY B0, `(.L_x_2975) ;  /* 0x00000f8000007945 */ /* 0x000fe20003800000 */
[----:B--2---:R-:W-:-:S13]  /*22e10*/  ISETP.GE.AND P0, PT, R0, R2, PT ;  /* 0x000000020000720c */ /* 0x004fda0003f06270 */
[----:B------:R-:W-:Y:S05]  /*22e20*/  @!P0 BRA `(.L_x_2976) ;  /* 0x0000000c00d48947 */ /* 0x000fea0003800000 */
[----:B------:R-:W-:Y:S01]  /*22e30*/  IMAD.MOV.U32 R10, RZ, RZ, R28 ;  /* 0x000000ffff0a7224 */ /* 0x000fe200078e001c */
[----:B------:R-:W-:Y:S01]  /*22e40*/  MOV R32, R27 ;  /* 0x0000001b00207202 */ /* 0x000fe20000000f00 */
[----:B------:R-:W-:-:S07]  /*22e50*/  IMAD.MOV.U32 R17, RZ, RZ, R29 ;  /* 0x000000ffff117224 */ /* 0x000fce00078e001d */
.L_x_2989:
[----:B------:R-:W2:Y:S01]  /*22e60*/  LDL R2, [R1+0x4] ;  /* 0x0000040001027983 */ /* 0x000ea20000100800 */
[----:B------:R-:W1:Y:S03]  /*22e70*/  LDC R7, c[0x0][0x430] ;  /* 0x00010c00ff077b82 */ /* 0x000e660000000800 */
[----:B------:R-:W3:Y:S01]  /*22e80*/  LDL R8, [R1+0x8] ;  /* 0x0000080001087983 */ /* 0x000ee20000100800 */
[----:B0-----:R-:W0:Y:S01]  /*22e90*/  S2R R3, SR_TID.X ;  /* 0x0000000000037919 */ /* 0x001e220000002100 */
[----:B------:R-:W4:Y:S01]  /*22ea0*/  S2R R9, SR_TID.X ;  /* 0x0000000000097919 */ /* 0x000f220000002100 */
[----:B-1----:R-:W-:-:S13]  /*22eb0*/  ISETP.NE.AND P0, PT, R7, 0x1, PT ;  /* 0x000000010700780c */ /* 0x002fda0003f05270 */
[----:B------:R-:W1:Y:S01]  /*22ec0*/  @P0 LDC R5, c[0x0][0x434] ;  /* 0x00010d00ff050b82 */ /* 0x000e620000000800 */
[----:B0-----:R-:W-:-:S04]  /*22ed0*/  LOP3.LUT R3, R3, 0x7f, RZ, 0xc0, !PT ;  /* 0x0000007f03037812 */ /* 0x001fc800078ec0ff */
[----:B------:R-:W-:Y:S01]  /*22ee0*/  SHF.R.U32.HI R3, RZ, 0x3, R3 ;  /* 0x00000003ff037819 */ /* 0x000fe20000011603 */
[----:B----4-:R-:W-:-:S05]  /*22ef0*/  IMAD.SHL.U32 R9, R9, 0x10, RZ ;  /* 0x0000001009097824 */ /* 0x010fca00078e00ff */
[----:B------:R-:W-:Y:S02]  /*22f00*/  LOP3.LUT R9, R3, 0x70, R9, 0xf8, !PT ;  /* 0x0000007003097812 */ /* 0x000fe400078ef809 */
[----:B------:R-:W0:Y:S02]  /*22f10*/  @P0 LDC R3, c[0x0][0x438] ;  /* 0x00010e00ff030b82 */ /* 0x000e240000000800 */
[----:B------:R-:W-:Y:S01]  /*22f20*/  ISETP.GT.U32.AND P2, PT, R9, 0x5f, PT ;  /* 0x0000005f0900780c */ /* 0x000fe20003f44070 */
        /* <DEDUP_REMOVED lines=28> */
.L_x_2977:
[----:B------:R-:W-:Y:S01]  /*230f0*/  LEA R5, R28, R22, 0x3 ;  /* 0x000000161c057211 */ /* 0x000fe200078e18ff */
[----:B------:R-:W-:Y:S01]  /*23100*/  BSSY B1, `(.L_x_2978) ;  /* 0x0000004000017945 */ /* 0x000fe20003800000 */
[----:B------:R-:W-:-:S04]  /*23110*/  SHF.L.U32 R0, R29, 0x1f, RZ ;  /* 0x0000001f1d007819 */ /* 0x000fc800000006ff */
[----:B------:R-:W0:Y:S02]  /*23120*/  SYNCS.PHASECHK.TRANS64.TRYWAIT P0, [R5+URZ+0x2a840], R0 ;  /* 0x02a84000050075a7 */ /* 0x000e24000800017f */
[----:B0-----:R-:W-:Y:S05]  /*23130*/  @!P0 BRA `(.L_x_2979) ;  /* 0x00000050005c8947 */ /* 0x001fea0003800000 */
.L_x_3123:
[----:B------:R-:W-:Y:S05]  /*23140*/  BSYNC B1 ;  /* 0x0000000000017941 */ /* 0x000fea0003800000 */
.L_x_2978:
[----:B------:R-:W-:Y:S01]  /*23150*/  SHF.R.S32.HI R20, RZ, 0x1f, R7 ;  /* 0x0000001fff147819 */ /* 0x000fe20000011407 */
[----:B------:R-:W-:Y:S01]  /*23160*/  ULDC.64 UR4, c[0x0][0x300] ;  /* 0x0000c00000047ab9 */ /* 0x000fe20000000a00 */
[----:B-----5:R-:W-:Y:S01]  /*23170*/  SHF.R.S32.HI R21, RZ, 0x1f, R6 ;  /* 0x0000001fff157819 */ /* 0x020fe20000011406 */
[----:B------:R-:W-:Y:S01]  /*23180*/  IMAD.WIDE.U32 R2, R7, UR4, RZ ;  /* 0x0000000407027c25 */ /* 0x000fe2000f8e00ff */
[----:B------:R-:W-:Y:S01]  /*23190*/  ULDC.64 UR6, c[0x0][0x2e8] ;  /* 0x0000ba0000067ab9 */ /* 0x000fe20000000a00 */
[C---:B------:R-:W-:Y:S02]  /*231a0*/  LOP3.LUT P3, RZ, R23.reuse, 0x4, RZ, 0xc0, !PT ;  /* 0x0000000417ff7812 */ /* 0x040fe4000786c0ff */
[----:B0-----:R-:W-:Y:S01]  /*231b0*/  IMAD R0, R20, UR4, RZ ;  /* 0x0000000414007c24 */ /* 0x001fe2000f8e02ff */
        /* <DEDUP_REMOVED lines=22> */
[----:B0-----:R-:W-:-:S04]  /*23320*/  SHF.L.U32 R11, R11, 0x3, RZ ;  /* 0x000000030b0b7819 */ /* 0x001fc800000006ff */
        /* <DEDUP_REMOVED lines=36> */
.L_x_3137:
        /* <DEDUP_REMOVED lines=10> */
.L_x_2981:
        /* <DEDUP_REMOVED lines=10> */
.L_x_2982:
[----:B------:R2:W-:Y:S01]  /*236b0*/  SYNCS.ARRIVE.TRANS64.A1T0 RZ, [R5+URZ+0x2a830], RZ ;  /* 0x02a830ff05ff79a7 */ /* 0x0005e2000810003f */
[----:B------:R-:W-:Y:S05]  /*236c0*/  @!P2 BRA `(.L_x_2983) ;  /* 0x000000000004a947 */ /* 0x000fea0003800000 */
[----:B------:R-:W-:Y:S01]  /*236d0*/  BPT.TRAP 0x1 ;  /* 0x000000040000795c */ /* 0x000fe20000300000 */
.L_x_2983:
[----:B-1----:R-:W-:Y:S01]  /*236e0*/  SHF.L.U32 R2, R17, 0x1f, RZ ;  /* 0x0000001f11027819 */ /* 0x002fe200000006ff */
[----:B------:R-:W-:Y:S01]  /*236f0*/  BSSY B1, `(.L_x_2984) ;  /* 0x0000004000017945 */ /* 0x000fe20003800000 */
[----:B--2---:R-:W-:-:S04]  /*23700*/  LEA R5, R10, R22, 0x3 ;  /* 0x000000160a057211 */ /* 0x004fc800078e18ff */
[----:B------:R-:W1:Y:S02]  /*23710*/  SYNCS.PHASECHK.TRANS64.TRYWAIT P0, [R5+URZ+0x2a860], R2 ;  /* 0x02a86002050075a7 */ /* 0x000e64000800017f */
[----:B-1----:R-:W-:Y:S05]  /*23720*/  @!P0 BRA `(.L_x_2985) ;  /* 0x0000005000d08947 */ /* 0x002fea0003800000 */
.L_x_3138:
[----:B------:R-:W-:Y:S05]  /*23730*/  BSYNC B1 ;  /* 0x0000000000017941 */ /* 0x000fea0003800000 */
.L_x_2984:
        /* <DEDUP_REMOVED lines=10> */
[----:B------:R-:W-:-:S03]  /*237e0*/  LEA R4, R4, R22, 0x1 ;  /* 0x0000001604047211 */ /* 0x000fc600078e08ff */
        /* <DEDUP_REMOVED lines=43> */
.L_x_3152:
[C---:B------:R-:W-:Y:S01]  /*23aa0*/  ISETP.LT.OR P1, PT, R8.reuse, 0x51, !P1 ;  /* 0x000000510800780c */ /* 0x040fe20004f21670 */
[----:B------:R-:W-:Y:S01]  /*23ab0*/  ULDC.64 UR4, c[0x0][0x328] ;  /* 0x0000ca0000047ab9 */ /* 0x000fe20000000a00 */
[----:B------:R-:W-:Y:S01]  /*23ac0*/  ISETP.LT.OR P0, PT, R8, 0x51, !P0 ;  /* 0x000000510800780c */ /* 0x000fe20004701670 */
[----:B------:R-:W-:Y:S01]  /*23ad0*/  IMAD R20, R20, UR4, RZ ;  /* 0x0000000414147c24 */ /* 0x000fe2000f8e02ff */
[----:B-1----:R-:W-:-:S03]  /*23ae0*/  IADD3 R2, P2, R2, R0, RZ ;  /* 0x0000000002027210 */ /* 0x002fc60007f5e0ff */
        /* <DEDUP_REMOVED lines=16> */
.L_x_2987:
        /* <DEDUP_REMOVED lines=10> */
.L_x_2988:
        /* <DEDUP_REMOVED lines=12> */
[C---:B--2---:R-:W-:Y:S02]  /*23d50*/  ISETP.GT.AND P0, PT, R27.reuse, R0, PT ;  /* 0x000000001b00720c */ /* 0x044fe40003f04270 */
[----:B------:R-:W-:-:S11]  /*23d60*/  IADD3 R0, R27, -0x1, RZ ;  /* 0xffffffff1b007810 */ /* 0x000fd60007ffe0ff */
[----:B-1----:R-:W-:Y:S05]  /*23d70*/  @P0 BRA `(.L_x_2989) ;  /* 0xfffffff000380947 */ /* 0x002fea000383ffff */
.L_x_2976:
[----:B------:R-:W-:Y:S05]  /*23d80*/  BSYNC B0 ;  /* 0x0000000000007941 */ /* 0x000fea0003800000 */
.L_x_2975:
        /* <DEDUP_REMOVED lines=17> */
.L_x_2991:
[----:B------:R-:W-:Y:S05]  /*23ea0*/  BSYNC B0 ;  /* 0x0000000000007941 */ /* 0x000fea0003800000 */
.L_x_2990:
[----:B------:R-:W-:-:S13]  /*23eb0*/  LOP3.LUT P0, RZ, R23, 0x10, RZ, 0xc0, !PT ;  /* 0x0000001017ff7812 */ /* 0x000fda000780c0ff */
[----:B------:R-:W-:Y:S05]  /*23ec0*/  @!P0 BRA `(.L_x_2992) ;  /* 0x0000000000048947 */ /* 0x000fea0003800000 */
[----:B------:R-:W-:Y:S01]  /*23ed0*/  BPT.TRAP 0x1 ;  /* 0x000000040000795c */ /* 0x000fe20000300000 */
.L_x_2992:
[----:B------:R-:W-:Y:S01]  /*23ee0*/  IMAD R0, R28, 0x8, R22 ;  /* 0x000000081c007824 */ /* 0x000fe200078e0216 */
[----:B0-----:R-:W-:Y:S01]  /*23ef0*/  SHF.L.U32 R3, R29, 0x1f, RZ ;  /* 0x0000001f1d037819 */ /* 0x001fe200000006ff */
[----:B------:R-:W-:Y:S01]  /*23f00*/  BSSY B0, `(.L_x_2993) ;  /* 0x0000004000007945 */ /* 0x000fe20003800000 */
[----:B------:R-:W-:Y:S02]  /*23f10*/  IMAD R6, R27, -0x60, R37 ;  /* 0xffffffa01b067824 */ /* 0x000fe400078e0225 */
[----:B------:R-:W0:Y:S02]  /*23f20*/  SYNCS.PHASECHK.TRANS64.TRYWAIT P0, [R0+URZ+0x2a860], R3 ;  /* 0x02a86003000075a7 */ /* 0x000e24000800017f */
[----:B0-----:R-:W-:Y:S05]  /*23f30*/  @!P0 BRA `(.L_x_2994) ;  /* 0x0000005000d08947 */ /* 0x001fea0003800000 */
.L_x_3153:
[----:B------:R-:W-:Y:S05]  /*23f40*/  BSYNC B0 ;  /* 0x0000000000007941 */ /* 0x000fea0003800000 */
.L_x_2993:
        /* <DEDUP_REMOVED lines=8> */
[C---:B------:R-:W-:Y:S02]  /*23fd0*/  LOP3.LUT R2, R30.reuse, 0x1, RZ, 0xc0, !PT ;  /* 0x000000011e027812 */ /* 0x040fe400078ec0ff */
[----:B------:R-:W-:Y:S01]  /*23fe0*/  LOP3.LUT P0, RZ, R30, 0x2, RZ, 0xc0, !PT ;  /* 0x000000021eff7812 */ /* 0x000fe2000780c0ff */
[----:B------:R-:W2:Y:S01]  /*23ff0*/  SHFL.IDX PT, R14, R24, RZ, 0x181f ;  /* 0x00181fff180e7589 */ /* 0x000ea200000e0000 */
[----:B------:R-:W-:Y:S02]  /*24000*/  ISETP.NE.U32.AND P1, PT, R2, 0x1, PT ;  /* 0x000000010200780c */ /* 0x000fe40003f25070 */
[C---:B------:R-:W-:Y:S01]  /*24010*/  ISETP.LT.OR P3, PT, R6.reuse, 0x1, !P0 ;  /* 0x000000010600780c */ /* 0x040fe20004761670 */
[----:B0-----:R-:W0:Y:S01]  /*24020*/  SHFL.IDX PT, R3, R25, RZ, 0x181f ;  /* 0x00181fff19037589 */ /* 0x001e2200000e0000 */
[----:B------:R-:W-:Y:S02]  /*24030*/  ISETP.LT.OR P2, PT, R6, 0x1, P1 ;  /* 0x000000010600780c */ /* 0x000fe40000f41670 */
[----:B------:R-:W-:Y:S01]  /*24040*/  LEA R4, R4, R22, 0x1 ;  /* 0x0000001604047211 */ /* 0x000fe200078e08ff */
[----:B------:R-:W-:Y:S04]  /*24050*/  SHFL.IDX PT, R8, R25, 0x1, 0x181f ;  /* 0x00381f0019087f89 */ /* 0x000fe800000e0000 */
[----:B------:R-:W-:Y:S01]  /*24060*/  SHFL.IDX PT, R10, R24, 0x2, 0x181f ;  /* 0x00581f00180a7f89 */ /* 0x000fe200000e0000 */
[----:B-1----:R-:W-:-:S04]  /*24070*/  SHF.L.U32 R7, R7, 0x3, RZ ;  /* 0x0000000307077819 */ /* 0x002fc800000006ff */
        /* <DEDUP_REMOVED lines=38> */
.L_x_3167:
        /* <DEDUP_REMOVED lines=11> */
.L_x_2996:
        /* <DEDUP_REMOVED lines=10> */
.L_x_2997:
[----:B------:R-:W-:Y:S01]  /*24430*/  IADD3 R28, R28, 0x1, RZ ;  /* 0x000000011c1c7810 */ /* 0x000fe20007ffe0ff */
[----:B------:R1:W-:Y:S03]  /*24440*/  SYNCS.ARRIVE.TRANS64.A1T0 RZ, [R0+URZ+0x2a850], RZ ;  /* 0x02a850ff00ff79a7 */ /* 0x0003e6000810003f */
[----:B------:R-:W-:-:S04]  /*24450*/  ISETP.NE.AND P0, PT, R28, 0x2, PT ;  /* 0x000000021c00780c */ /* 0x000fc80003f05270 */
[----:B------:R-:W-:Y:S02]  /*24460*/  SEL R28, R28, RZ, P0 ;  /* 0x000000ff1c1c7207 */ /* 0x000fe40000000000 */
[----:B-1----:R-:W-:-:S04]  /*24470*/  SEL R0, RZ, 0x1, P0 ;  /* 0x00000001ff007807 */ /* 0x002fc80000000000 */
[----:B------:R-:W-:-:S07]  /*24480*/  LOP3.LUT R29, R29, R0, RZ, 0x3c, !PT ;  /* 0x000000001d1d7212 */ /* 0x000fce00078e3cff */
.L_x_2954:
[----:B------:R-:W-:Y:S05]  /*24490*/  BSYNC B7 ;  /* 0x0000000000077941 */ /* 0x000fea0003800000 */
.L_x_2952:
[----:B------:R-:W-:-:S13]  /*244a0*/  LOP3.LUT P0, RZ, R23, 0x20, RZ, 0xc0, !PT ;  /* 0x0000002017ff7812 */ /* 0x000fda000780c0ff */
[----:B------:R-:W-:Y:S05]  /*244b0*/  @!P0 BRA `(.L_x_2998) ;  /* 0x0000000000248947 */ /* 0x000fea0003800000 */
[----:B------:R-:W-:Y:S05]  /*244c0*/  WARPSYNC.ALL ;  /* 0x0000000000007948 */ /* 0x000fea0003800000 */
[----:B------:R-:W1:Y:S08]  /*244d0*/  S2UR UR5, SR_CgaCtaId ;  /* 0x00000000000579c3 */ /* 0x000e700000008800 */
[----:B------:R-:W-:Y:S06]  /*244e0*/  BAR.SYNC.DEFER_BLOCKING 0x5, 0x180 ;  /* 0x0146000000007b1d */ /* 0x000fec0000010000 */
[----:B------:R-:W-:-:S02]  /*244f0*/  UMOV UR4, 0x400 ;  /* 0x0000040000047882 */ /* 0x000fc40000000000 */
[----:B-1----:R-:W-:-:S06]  /*24500*/  ULEA UR4, UR5, UR4, 0x18 ;  /* 0x0000000405047291 */ /* 0x002fcc000f8ec03f */
[----:B0-----:R-:W-:-:S05]  /*24510*/  IMAD.U32 R22, RZ, RZ, UR4 ;  /* 0x00000004ff167e24 */ /* 0x001fca000f8e00ff */
[----:B------:R0:W1:Y:S01]  /*24520*/  LDS.128 R16, [R22+0x2a8d0] ;  /* 0x02a8d00016107984 */ /* 0x0000620000000c00 */
[----:B------:R-:W-:Y:S06]  /*24530*/  BAR.ARV 0x4, 0x180 ;  /* 0x0106000000007b1d */ /* 0x000fec0000002000 */
[----:B------:R-:W-:Y:S05]  /*24540*/  BRA `(.L_x_2999) ;  /* 0x0000000c00d47947 */ /* 0x000fea0003800000 */
.L_x_2998:
[----:B------:R-:W1:Y:S01]  /*24550*/  S2R R8, SR_TID.X ;  /* 0x0000000000087919 */ /* 0x000e620000002100 */
[----:B------:R-:W-:Y:S01]  /*24560*/  UMOV UR4, 0xffffffff ;  /* 0xffffffff00047882 */ /* 0x000fe20000000000 */
[----:B-1----:R-:W-:-:S04]  /*24570*/  LOP3.LUT R8, R8, 0x1f, RZ, 0xc0, !PT ;  /* 0x0000001f08087812 */ /* 0x002fc800078ec0ff */
[----:B------:R-:W-:Y:S01]  /*24580*/  ISETP.NE.AND P0, PT, R8, 0x1f, PT ;  /* 0x0000001f0800780c */ /* 0x000fe20003f05270 */
[----:B------:R-:W-:-:S12]  /*24590*/  BRA.DIV UR4, `(.L_x_3000) ;  /* 0x0000005604387947 */ /* 0x000fd8000b800000 */
[----:B------:R-:W-:Y:S01]  /*245a0*/  IMAD.IADD R7, R19, 0x1, R8 ;  /* 0x0000000113077824 */ /* 0x000fe200078e0208 */
[----:B------:R-:W-:-:S04]  /*245b0*/  ULDC UR4, c[0x0][0xc3c] ;  /* 0x00030f0000047ab9 */ /* 0x000fc80000000800 */
[----:B------:R-:W-:-:S13]  /*245c0*/  ISETP.GE.OR P1, PT, R7, UR4, !P0 ;  /* 0x0000000407007c0c */ /* 0x000fda000c726670 */
[----:B0-----:R-:W0:Y:S08]  /*245d0*/  @!P1 LDC.64 R2, c[0x0][0xc80] ;  /* 0x00032000ff029b82 */ /* 0x001e300000000a00 */
[----:B------:R-:W1:Y:S01]  /*245e0*/  @!P1 LDC.64 R4, c[0x0][0xc78] ;  /* 0x00031e00ff049b82 */ /* 0x000e620000000a00 */
[----:B0-----:R-:W-:-:S05]  /*245f0*/  @!P1 IMAD.WIDE R2, R7, 0x4, R2 ;  /* 0x0000000407029825 */ /* 0x001fca00078e0202 */
[----:B------:R1:W2:Y:S02]  /*24600*/  @!P1 LDG.E R6, desc[UR60][R2.64] ;  /* 0x0000003c02069981 */ /* 0x0002a4000c1e1900 */
[----:B-1----:R-:W-:-:S05]  /*24610*/  @!P1 IMAD.WIDE R2, R7, 0x4, R4 ;  /* 0x0000000407029825 */ /* 0x002fca00078e0204 */
[----:B------:R-:W3:Y:S01]  /*24620*/  @!P1 LDG.E R5, desc[UR60][R2.64] ;  /* 0x0000003c02059981 */ /* 0x000ee2000c1e1900 */
[----:B------:R-:W-:Y:S01]  /*24630*/  IMAD.MOV.U32 R4, RZ, RZ, RZ ;  /* 0x000000ffff047224 */ /* 0x000fe200078e00ff */
[----:B------:R-:W-:Y:S02]  /*24640*/  MOV R17, RZ ;  /* 0x000000ff00117202 */ /* 0x000fe40000000f00 */
[C---:B------:R-:W-:Y:S01]  /*24650*/  ISETP.GE.U32.AND P2, PT, R8.reuse, 0x2, PT ;  /* 0x000000020800780c */ /* 0x040fe20003f46070 */
[----:B------:R-:W-:Y:S01]  /*24660*/  SHFL.IDX PT, R0, R16, RZ, 0x1f ;  /* 0x00001fff10007589 */ /* 0x000fe200000e0000 */
[C---:B------:R-:W-:Y:S02]  /*24670*/  ISETP.GE.U32.AND P3, PT, R8.reuse, 0x4, PT ;  /* 0x000000040800780c */ /* 0x040fe40003f66070 */
[C---:B------:R-:W-:Y:S01]  /*24680*/  ISETP.GE.U32.AND P4, PT, R8.reuse, 0x8, PT ;  /* 0x000000080800780c */ /* 0x040fe20003f86070 */
[----:B------:R-:W-:Y:S01]  /*24690*/  SHFL.IDX PT, R7, R16, 0x1, 0x1f ;  /* 0x00201f0010077f89 */ /* 0x000fe200000e0000 */
[----:B------:R-:W-:Y:S01]  /*246a0*/  ISETP.GE.U32.AND P5, PT, R8, 0x10, PT ;  /* 0x000000100800780c */ /* 0x000fe20003fa6070 */
[----:B--2---:R-:W-:Y:S01]  /*246b0*/  @!P1 IMAD.MOV.U32 R17, RZ, RZ, R6 ;  /* 0x000000ffff119224 */ /* 0x004fe200078e0006 */
[----:B------:R-:W-:-:S02]  /*246c0*/  MOV R6, RZ ;  /* 0x000000ff00067202 */ /* 0x000fc40000000f00 */
[----:B---3--:R-:W-:Y:S02]  /*246d0*/  @!P1 MOV R4, R5 ;  /* 0x0000000500049202 */ /* 0x008fe40000000f00 */
[----:B------:R-:W-:-:S03]  /*246e0*/  ISETP.NE.AND P1, PT, R8, RZ, PT ;  /* 0x000000ff0800720c */ /* 0x000fc60003f25270 */
[----:B------:R-:W-:-:S05]  /*246f0*/  IMAD R13, R4, R17, RZ ;  /* 0x00000011040d7224 */ /* 0x000fca00078e02ff */
        /* <DEDUP_REMOVED lines=16> */
.L_x_3177:
[----:B------:R-:W-:Y:S02]  /*24800*/  ULDC UR4, c[0x0][0xc38] ;  /* 0x00030e0000047ab9 */ /* 0x000fe40000000800 */
[----:B------:R-:W-:-:S04]  /*24810*/  IMAD.U32 R5, RZ, RZ, UR4 ;  /* 0x00000004ff057e24 */ /* 0x000fc8000f8e00ff */
[----:B-1----:R-:W-:-:S04]  /*24820*/  IMAD R14, R14, R5, RZ ;  /* 0x000000050e0e7224 */ /* 0x002fc800078e02ff */
[----:B------:R-:W-:-:S05]  /*24830*/  IMAD.IADD R7, R7, 0x1, R14 ;  /* 0x0000000107077824 */ /* 0x000fca00078e020e */
[----:B------:R-:W-:-:S13]  /*24840*/  ISETP.GT.AND P6, PT, R7, R0, PT ;  /* 0x000000000700720c */ /* 0x000fda0003fc4270 */
[----:B------:R-:W-:Y:S05]  /*24850*/  @P6 BRA `(.L_x_3001) ;  /* 0x0000000000a46947 */ /* 0x000fea0003800000 */
.L_x_3004:
[----:B0-----:R-:W0:Y:S01]  /*24860*/  LDC R2, c[0x0][0xc3c] ;  /* 0x00030f00ff027b82 */ /* 0x001e220000000800 */
[----:B------:R-:W-:-:S04]  /*24870*/  IADD3 R19, R19, 0x1f, RZ ;  /* 0x0000001f13137810 */ /* 0x000fc80007ffe0ff */
        /* <DEDUP_REMOVED lines=9> */
[----:B0-----:R-:W-:-:S05]  /*24910*/  @!P6 IMAD.WIDE R2, R9, 0x4, R2 ;  /* 0x000000040902e825 */ /* 0x001fca00078e0202 */
[----:B------:R1:W2:Y:S02]  /*24920*/  @!P6 LDG.E R17, desc[UR60][R2.64] ;  /* 0x0000003c0211e981 */ /* 0x0002a4000c1e1900 */
[----:B-1----:R-:W-:Y:S01]  /*24930*/  @!P6 IMAD.WIDE R2, R9, 0x4, R4 ;  /* 0x000000040902e825 */ /* 0x002fe200078e0204 */
[----:B------:R-:W-:-:S06]  /*24940*/  MOV R4, RZ ;  /* 0x000000ff00047202 */ /* 0x000fcc0000000f00 */
        /* <DEDUP_REMOVED lines=20> */
.L_x_3185:
[----:B------:R-:W-:Y:S02]  /*24a90*/  ULDC UR4, c[0x0][0xc38] ;  /* 0x00030e0000047ab9 */ /* 0x000fe40000000800 */
[----:B------:R-:W-:-:S05]  /*24aa0*/  MOV R5, UR4 ;  /* 0x0000000400057c02 */ /* 0x000fca0008000f00 */
[----:B-1----:R-:W-:-:S04]  /*24ab0*/  IMAD R14, R14, R5, RZ ;  /* 0x000000050e0e7224 */ /* 0x002fc800078e02ff */
[----:B------:R-:W-:-:S05]  /*24ac0*/  IMAD.IADD R7, R14, 0x1, R7 ;  /* 0x000000010e077824 */ /* 0x000fca00078e0207 */
[----:B------:R-:W-:-:S13]  /*24ad0*/  ISETP.GT.AND P6, PT, R7, R0, PT ;  /* 0x000000000700720c */ /* 0x000fda0003fc4270 */
[----:B------:R-:W-:Y:S05]  /*24ae0*/  @!P6 BRA `(.L_x_3004) ;  /* 0xfffffffc005ce947 */ /* 0x000fea000383ffff */
.L_x_3001:
        /* <DEDUP_REMOVED lines=8> */
[----:B------:R-:W-:-:S03]  /*24b70*/  IADD3 R19, R12, R19, RZ ;  /* 0x000000130c137210 */ /* 0x000fc60007ffe0ff */
[----:B------:R1:W3:Y:S04]  /*24b80*/  SHFL.IDX PT, R4, R4, R12, 0x1f ;  /* 0x00001f0c04047589 */ /* 0x0002e800000e0000 */
.L_x_3190:
[----:B------:R-:W-:-:S13]  /*24b90*/  ISETP.NE.AND P0, PT, R3, RZ, PT ;  /* 0x000000ff0300720c */ /* 0x000fda0003f05270 */
[----:B------:R-:W-:Y:S05]  /*24ba0*/  @!P0 BRA `(.L_x_3006) ;  /* 0x0000000000108947 */ /* 0x000fea0003800000 */
[----:B------:R-:W-:Y:S01]  /*24bb0*/  UMOV UR4, 0xffffffff ;  /* 0xffffffff00047882 */ /* 0x000fe20000000000 */
[----:B-1----:R-:W-:Y:S02]  /*24bc0*/  VIADD R12, R12, 0xffffffff ;  /* 0xffffffff0c0c7836 */ /* 0x002fe40000000000 */
[----:B------:R-:W-:Y:S05]  /*24bd0*/  BRA.DIV UR4, `(.L_x_3007) ;  /* 0x0000005604f87947 */ /* 0x000fea000b800000 */
[----:B------:R4:W1:Y:S02]  /*24be0*/  SHFL.IDX PT, R6, R2, R12, 0x1f ;  /* 0x00001f0c02067589 */ /* 0x00086400000e0000 */
.L_x_3006:
        /* <DEDUP_REMOVED lines=17> */
[----:B------:R-:W-:Y:S02]  /*24d00*/  IABS R2, R0 ;  /* 0x0000000000027213 */ /* 0x000fe40000000000 */
[----:B------:R-:W-:-:S03]  /*24d10*/  IADD3 R9, RZ, -R7, RZ ;  /* 0x80000007ff097210 */ /* 0x000fc60007ffe0ff */
        /* <DEDUP_REMOVED lines=9> */
[----:B------:R-:W-:Y:S01]  /*24db0*/  IMAD.MOV.U32 R2, RZ, RZ, RZ ;  /* 0x000000ffff027224 */ /* 0x000fe200078e00ff */
[----:B0-----:R-:W-:-:S05]  /*24dc0*/  IADD3 R5, RZ, -R3, RZ ;  /* 0x80000003ff057210 */ /* 0x001fca0007ffe0ff */
[----:B------:R-:W-:-:S04]  /*24dd0*/  IMAD R5, R5, R6, RZ ;  /* 0x0000000605057224 */ /* 0x000fc800078e02ff */
[----:B------:R-:W-:Y:S01]  /*24de0*/  IMAD.HI.U32 R5, R3, R5, R2 ;  /* 0x0000000503057227 */ /* 0x000fe200078e0002 */
[----:B------:R-:W-:Y:S02]  /*24df0*/  LOP3.LUT R2, R0, R17, RZ, 0x3c, !PT ;  /* 0x0000001100027212 */ /* 0x000fe400078e3cff */
[----:B------:R-:W-:Y:S02]  /*24e00*/  @P0 IADD3 R7, R7, 0x1, RZ ;  /* 0x0000000107070810 */ /* 0x000fe40007ffe0ff */
[----:B------:R-:W-:Y:S02]  /*24e10*/  ISETP.GE.AND P2, PT, R2, RZ, PT ;  /* 0x000000ff0200720c */ /* 0x000fe40003f46270 */
[----:B------:R-:W-:-:S05]  /*24e20*/  IABS R3, R4 ;  /* 0x0000000400037213 */ /* 0x000fca0000000000 */
[----:B------:R-:W-:-:S06]  /*24e30*/  IMAD.MOV R3, RZ, RZ, -R3 ;  /* 0x000000ffff037224 */ /* 0x000fcc00078e0a03 */
        /* <DEDUP_REMOVED lines=15> */
[--C-:B------:R-:W-:Y:S02]  /*24f30*/  IMAD.MOV R2, RZ, RZ, -R5.reuse ;  /* 0x000000ffff027224 */ /* 0x100fe400078e0a05 */
[C---:B------:R-:W-:Y:S02]  /*24f40*/  IMAD R5, R4.reuse, 0x1000000, R5 ;  /* 0x0100000004057824 */ /* 0x040fe400078e0205 */
[----:B------:R-:W-:Y:S01]  /*24f50*/  IMAD R4, R4, R2, R7 ;  /* 0x0000000204047224 */ /* 0x000fe200078e0207 */
[----:B------:R-:W-:-:S03]  /*24f60*/  IADD3 R2, -R7, RZ, RZ ;  /* 0x000000ff07027210 */ /* 0x000fc60007ffe1ff */
[----:B------:R-:W-:Y:S02]  /*24f70*/  IMAD R18, R4, 0x10000, R5 ;  /* 0x0001000004127824 */ /* 0x000fe400078e0205 */
[----:B------:R-:W-:Y:S01]  /*24f80*/  IMAD R2, R17, R2, R0 ;  /* 0x0000000211027224 */ /* 0x000fe200078e0200 */
[----:B------:R-:W-:Y:S06]  /*24f90*/  BRA `(.L_x_3009) ;  /* 0x0000000000f07947 */ /* 0x000fec0003800000 */
.L_x_3008:
        /* <DEDUP_REMOVED lines=10> */
[----:B0-----:R-:W-:-:S05]  /*25040*/  IADD3 R11, RZ, -R3, RZ ;  /* 0x80000003ff0b7210 */ /* 0x001fca0007ffe0ff */
        /* <DEDUP_REMOVED lines=32> */
[----:B------:R-:W-:Y:S02]  /*25250*/  IABS R7, R0 ;  /* 0x0000000000077213 */ /* 0x000fe40000000000 */
[----:B------:R-:W-:-:S03]  /*25260*/  IADD3 R3, RZ, -R8, RZ ;  /* 0x80000008ff037210 */ /* 0x000fc60007ffe0ff */
        /* <DEDUP_REMOVED lines=10> */
[----:B------:R-:W-:-:S06]  /*25310*/  @P0 IADD3 R2, R2, 0x1, RZ ;  /* 0x0000000102020810 */ /* 0x000fcc0007ffe0ff */
[----:B------:R-:W-:Y:S01]  /*25320*/  @!P2 IMAD.MOV R2, RZ, RZ, -R2 ;  /* 0x000000ffff02a224 */ /* 0x000fe200078e0a02 */
[----:B------:R-:W-:Y:S01]  /*25330*/  @!P1 LOP3.LUT R2, RZ, R5, RZ, 0x33, !PT ;  /* 0x00000005ff029212 */ /* 0x000fe200078e33ff */
[----:B------:R-:W-:-:S04]  /*25340*/  IMAD.MOV R5, RZ, RZ, -R5 ;  /* 0x000000ffff057224 */ /* 0x000fc800078e0a05 */
[----:B------:R-:W-:-:S07]  /*25350*/  IMAD R18, R2, R5, R3 ;  /* 0x0000000502127224 */ /* 0x000fce00078e0203 */
.L_x_3009:
[----:B------:R-:W-:-:S04]  /*25360*/  LOP3.LUT R2, RZ, R2, RZ, 0x33, !PT ;  /* 0x00000002ff027212 */ /* 0x000fc800078e33ff */
[----:B------:R-:W-:Y:S01]  /*25370*/  IADD3 R17, R17, R2, RZ ;  /* 0x0000000211117210 */ /* 0x000fe20007ffe0ff */
[----:B------:R-:W-:Y:S06]  /*25380*/  BRA `(.L_x_3010) ;  /* 0x00000000001c7947 */ /* 0x000fec0003800000 */
.L_x_3002:
[----:B------:R-:W-:Y:S01]  /*25390*/  UMOV UR4, URZ ;  /* 0x0000003f00047c82 */ /* 0x000fe20008000000 */
[----:B------:R-:W-:Y:S01]  /*253a0*/  UMOV UR5, URZ ;  /* 0x0000003f00057c82 */ /* 0x000fe20008000000 */
[----:B------:R-:W-:Y:S01]  /*253b0*/  ULDC UR6, c[0x0][0xc3c] ;  /* 0x00030f0000067ab9 */ /* 0x000fe20000000800 */
[----:B------:R-:W-:Y:S01]  /*253c0*/  IMAD.MOV.U32 R16, RZ, RZ, R0 ;  /* 0x000000ffff107224 */ /* 0x000fe200078e0000 */
[----:B------:R-:W-:Y:S01]  /*253d0*/  MOV R18, UR5 ;  /* 0x0000000500127c02 */ /* 0x000fe20008000f00 */
[----:B------:R-:W-:Y:S02]  /*253e0*/  IMAD.U32 R17, RZ, RZ, UR4 ;  /* 0x00000004ff117e24 */ /* 0x000fe4000f8e00ff */
[----:B------:R-:W-:-:S07]  /*253f0*/  IMAD.U32 R19, RZ, RZ, UR6 ;  /* 0x00000006ff137e24 */ /* 0x000fce000f8e00ff */
.L_x_3010:
        /* <DEDUP_REMOVED lines=10> */
.L_x_2999:
[----:B------:R-:W-:Y:S02]  /*254a0*/  ULDC UR4, c[0x0][0xc3c] ;  /* 0x00030f0000047ab9 */ /* 0x000fe40000000800 */
[----:B-1----:R-:W-:-:S13]  /*254b0*/  ISETP.GE.AND P0, PT, R19, UR4, PT ;  /* 0x0000000413007c0c */ /* 0x002fda000bf06270 */
[----:B------:R-:W-:Y:S05]  /*254c0*/  @!P0 BRA `(.L_x_3011) ;  /* 0xffffff9800ac8947 */ /* 0x000fea000383ffff */
[----:B------:R-:W-:Y:S05]  /*254d0*/  BSYNC B8 ;  /* 0x0000000000087941 */ /* 0x000fea0003800000 */
.L_x_2906:
[----:B------:R-:W3:Y:S01]  /*254e0*/  LDL.LU R0, [R1+0x24] ;  /* 0x0000240001007983 */ /* 0x000ee20000300800 */
[----:B------:R-:W-:Y:S01]  /*254f0*/  BSSY B0, `(.L_x_3012) ;  /* 0x000000b000007945 */ /* 0x000fe20003800000 */
[----:B------:R-:W4:Y:S01]  /*25500*/  S2R R5, SR_CgaCtaId ;  /* 0x0000000000057919 */ /* 0x000f220000008800 */
[----:B---3--:R-:W-:-:S05]  /*25510*/  VIADD R0, R0, 0x1 ;  /* 0x0000000100007836 */ /* 0x008fca0000000000 */
[----:B-1----:R-:W-:-:S04]  /*25520*/  LEA.HI R2, R0, R0, RZ, 0x1 ;  /* 0x0000000000027211 */ /* 0x002fc800078f08ff */
[----:B------:R-:W-:Y:S02]  /*25530*/  LOP3.LUT R3, R2, 0xfffffffe, RZ, 0xc0, !PT ;  /* 0xfffffffe02037812 */ /* 0x000fe400078ec0ff */
[----:B------:R-:W-:Y:S02]  /*25540*/  MOV R2, 0x400 ;  /* 0x0000040000027802 */ /* 0x000fe40000000f00 */
[----:B------:R-:W-:Y:S02]  /*25550*/  IADD3 R0, R0, -R3, RZ ;  /* 0x8000000300007210 */ /* 0x000fe40007ffe0ff */
[----:B----4-:R-:W-:Y:S02]  /*25560*/  LEA R5, R5, R2, 0x18 ;  /* 0x0000000205057211 */ /* 0x010fe400078ec0ff */
[----:B------:R-:W-:-:S04]  /*25570*/  SHF.L.U32 R0, R0, 0x1f, RZ ;  /* 0x0000001f00007819 */ /* 0x000fc800000006ff */
[----:B------:R-:W1:Y:S02]  /*25580*/  SYNCS.PHASECHK.TRANS64.TRYWAIT P0, [R5+URZ+0x2a820], R0 ;  /* 0x02a82000050075a7 */ /* 0x000e64000800017f */
[----:B-1----:R-:W-:Y:S05]  /*25590*/  @!P0 BRA `(.L_x_3013) ;  /* 0x0000004c00b08947 */ /* 0x002fea0003800000 */
.L_x_3193:
[----:B------:R-:W-:Y:S05]  /*255a0*/  BSYNC B0 ;  /* 0x0000000000007941 */ /* 0x000fea0003800000 */
.L_x_3012:
[----:B------:R-:W-:-:S03]  /*255b0*/  UMOV UR4, 0xffffffff ;  /* 0xffffffff00047882 */ /* 0x000fc60000000000 */
[----:B------:R-:W-:Y:S05]  /*255c0*/  BRA.DIV UR4, `(.L_x_3014) ;  /* 0x0000004e04b87947 */ /* 0x000fea000b800000 */
[----:B-1----:R-:W1:Y:S02]  /*255d0*/  S2R R0, SR_TID.X ;  /* 0x0000000000007919 */ /* 0x002e640000002100 */
[----:B-1----:R-:W-:-:S04]  /*255e0*/  SHF.R.U32.HI R0, RZ, 0x5, R0 ;  /* 0x00000005ff007819 */ /* 0x002fc80000011600 */
[----:B------:R-:W-:-:S05]  /*255f0*/  LOP3.LUT R0, R0, 0x3, RZ, 0xc0, !PT ;  /* 0x0000000300007812 */ /* 0x000fca00078ec0ff */
[----:B------:R1:W3:Y:S02]  /*25600*/  SHFL.IDX PT, R14, R0, RZ, 0x1f ;  /* 0x00001fff000e7589 */ /* 0x0002e400000e0000 */
.L_x_3196:
[----:B---3--:R-:W-:-:S13]  /*25610*/  ISETP.NE.AND P0, PT, R14, RZ, PT ;  /* 0x000000ff0e00720c */ /* 0x008fda0003f05270 */
[----:B------:R-:W-:Y:S05]  /*25620*/  @P0 BRA `(.L_x_2653) ;  /* 0x0000000000900947 */ /* 0x000fea0003800000 */
[----:B------:R-:W-:-:S03]  /*25630*/  UMOV UR4, 0xffffffff ;  /* 0xffffffff00047882 */ /* 0x000fc60000000000 */
[----:B------:R-:W-:Y:S05]  /*25640*/  BRA.DIV UR4, `(.L_x_3015) ;  /* 0x0000004e04cc7947 */ /* 0x000fea000b800000 */
[----:B------:R-:W-:-:S13]  /*25650*/  ELECT P6, URZ, PT ;  /* 0x00000000003f782f */ /* 0x000fda00038c0000 */
.L_x_3199:
        /* <DEDUP_REMOVED lines=8> */
.L_x_3016:
[C---:B------:R-:W-:Y:S01]  /*256e0*/  IMAD R3, R28.reuse, 0x8, R5 ;  /* 0x000000081c037824 */ /* 0x040fe200078e0205 */
[----:B------:R-:W-:Y:S02]  /*256f0*/  SHF.L.U32 R2, R29, 0x1f, RZ ;  /* 0x0000001f1d027819 */ /* 0x000fe400000006ff */
[----:B------:R-:W-:Y:S02]  /*25700*/  IADD3 R28, R28, 0x1, RZ ;  /* 0x000000011c1c7810 */ /* 0x000fe40007ffe0ff */
[----:B------:R-:W1:Y:S02]  /*25710*/  SYNCS.PHASECHK.TRANS64.TRYWAIT P1, [R3+URZ+0x2a840], R2 ;  /* 0x02a84002030075a7 */ /* 0x000e64000802017f */
[----:B------:R-:W-:-:S04]  /*25720*/  ISETP.NE.AND P2, PT, R28, 0x2, PT ;  /* 0x000000021c00780c */ /* 0x000fc80003f45270 */
[----:B------:R-:W-:Y:S01]  /*25730*/  SEL R0, RZ, 0x1, P2 ;  /* 0x00000001ff007807 */ /* 0x000fe20001000000 */
[----:B-1----:R-:W-:Y:S08]  /*25740*/  @!P1 BRA `(.L_x_3017) ;  /* 0x0000004c00ac9947 */ /* 0x002ff00003800000 */
.L_x_3200:
[----:B------:R-:W-:Y:S02]  /*25750*/  SEL R28, R28, RZ, P2 ;  /* 0x000000ff1c1c7207 */ /* 0x000fe40001000000 */
[----:B------:R-:W-:Y:S01]  /*25760*/  LOP3.LUT R0, R29, R0, RZ, 0x3c, !PT ;  /* 0x000000001d007212 */ /* 0x000fe200078e3cff */
[----:B------:R-:W-:Y:S06]  /*25770*/  @!P0 BRA `(.L_x_3018) ;  /* 0x0000000000048947 */ /* 0x000fec0003800000 */
[----:B------:R-:W-:Y:S01]  /*25780*/  BPT.TRAP 0x1 ;  /* 0x000000040000795c */ /* 0x000fe20000300000 */
.L_x_3018:
[----:B------:R-:W-:Y:S01]  /*25790*/  IMAD R5, R28, 0x8, R5 ;  /* 0x000000081c057824 */ /* 0x000fe200078e0205 */
[----:B------:R-:W-:-:S04]  /*257a0*/  SHF.L.U32 R0, R0, 0x1f, RZ ;  /* 0x0000001f00007819 */ /* 0x000fc800000006ff */
[----:B------:R-:W3:Y:S02]  /*257b0*/  SYNCS.PHASECHK.TRANS64.TRYWAIT P1, [R5+URZ+0x2a840], R0 ;  /* 0x02a84000050075a7 */ /* 0x000ee4000802017f */
[----:B---3--:R-:W-:Y:S05]  /*257c0*/  @!P1 BRA `(.L_x_3019) ;  /* 0x0000004c00a09947 */ /* 0x008fea0003800000 */
.L_x_3201:
[----:B------:R-:W-:Y:S05]  /*257d0*/  @!P0 BRA `(.L_x_3020) ;  /* 0x0000000000048947 */ /* 0x000fea0003800000 */
[----:B------:R-:W-:Y:S01]  /*257e0*/  BPT.TRAP 0x1 ;  /* 0x000000040000795c */ /* 0x000fe20000300000 */
.L_x_3020:
[----:B------:R-:W4:Y:S02]  /*257f0*/  SYNCS.PHASECHK.TRANS64.TRYWAIT P1, [R3+URZ+0x2a860], R2 ;  /* 0x02a86002030075a7 */ /* 0x000f24000802017f */
[----:B----4-:R-:W-:Y:S05]  /*25800*/  @!P1 BRA `(.L_x_3021) ;  /* 0x0000004c00a49947 */ /* 0x010fea0003800000 */
.L_x_3202:
[----:B------:R-:W-:Y:S05]  /*25810*/  @!P0 BRA `(.L_x_3022) ;  /* 0x0000000000048947 */ /* 0x000fea0003800000 */
[----:B------:R-:W-:Y:S01]  /*25820*/  BPT.TRAP 0x1 ;  /* 0x000000040000795c */ /* 0x000fe20000300000 */
.L_x_3022:
[----:B------:R0:W0:Y:S02]  /*25830*/  SYNCS.PHASECHK.TRANS64.TRYWAIT P0, [R5+URZ+0x2a860], R0 ;  /* 0x02a86000050075a7 */ /* 0x000024000800017f */
[----:B0-----:R-:W-:Y:S05]  /*25840*/  @!P0 NANOSLEEP.SYNCS 0x989680 ;  /* 0x009896800000895d */ /* 0x001fea0003900000 */
[----:B------:R-:W0:Y:S02]  /*25850*/  @!P0 SYNCS.PHASECHK.TRANS64 P0, [R5+URZ+0x2a860], R0 ;  /* 0x02a86000050085a7 */ /* 0x000e24000800007f */
[----:B0-----:R-:W-:Y:S05]  /*25860*/  @!P0 BRA `(.L_x_3022) ;  /* 0xfffffffc00f08947 */ /* 0x001fea000383ffff */
.L_x_2653:
[----:B------:R-:W-:Y:S05]  /*25870*/  BSYNC B9 ;  /* 0x0000000000097941 */ /* 0x000fea0003800000 */
.L_x_2650:
[----:B------:R-:W-:Y:S05]  /*25880*/  EXIT ;  /* 0x000000000000794d */ /* 0x000fea0003800000 */
.L_x_2673:
[----:B0-----:R0:W1:Y:S02]  /*25890*/  SYNCS.PHASECHK.TRANS64.TRYWAIT P6, [R84+URZ+0x2a890], R85 ;  /* 0x02a89055540075a7 */ /* 0x00106400080c017f */
[----:B-1----:R-:W-:Y:S05]  /*258a0*/  @!P6 NANOSLEEP.SYNCS 0x989680 ;  /* 0x009896800000e95d */ /* 0x002fea0003900000 */
[----:B------:R-:W1:Y:S02]  /*258b0*/  @!P6 SYNCS.PHASECHK.TRANS64 P6, [R84+URZ+0x2a890], R85 ;  /* 0x02a890555400e5a7 */ /* 0x000e6400080c007f */
[----:B-1----:R-:W-:Y:S05]  /*258c0*/  @!P6 BRA `(.L_x_2673) ;  /* 0xfffffffc00f0e947 */ /* 0x002fea000383ffff */
[----:B------:R-:W-:Y:S05]  /*258d0*/  BRA `(.L_x_3023) ;  /* 0xfffffde000c07947 */ /* 0x000fea000383ffff */
.L_x_2674:
        /* <DEDUP_REMOVED lines=8> */
.L_x_3025:
[----:B------:R-:W-:Y:S05]  /*25960*/  BSYNC B1 ;  /* 0x0000000000017941 */ /* 0x000fea0003800000 */
.L_x_3024:
[----:B------:R-:W-:Y:S01]  /*25970*/  IMAD.MOV.U32 R13, RZ, RZ, R119 ;  /* 0x000000ffff0d7224 */ /* 0x000fe200078e0077 */
[----:B------:R-:W-:Y:S01]  /*25980*/  MOV R11, 0x1c1f ;  /* 0x00001c1f000b7802 */ /* 0x000fe20000000f00 */
[----:B------:R-:W-:Y:S01]  /*25990*/  IMAD.MOV.U32 R12, RZ, RZ, RZ ;  /* 0x000000ffff0c7224 */ /* 0x000fe200078e00ff */
[----:B------:R-:W-:Y:S01]  /*259a0*/  MOV R78, R14 ;  /* 0x0000000e004e7202 */ /* 0x000fe20000000f00 */
[----:B------:R-:W-:-:S07]  /*259b0*/  IMAD.MOV.U32 R15, RZ, RZ, -0x1 ;  /* 0xffffffffff0f7424 */ /* 0x000fce00078e00ff */
[----:B------:R-:W-:Y:S05]  /*259c0*/  WARPSYNC.COLLECTIVE R15, `(.L_x_3026) ;  /* 0x000000000f087348 */ /* 0x000fea0003c00000 */
[----:B------:R0:W1:Y:S02]  /*259d0*/  SHFL.IDX P6, R14, R13, R12, R11 ;  /* 0x0000000c0d0e7389 */ /* 0x00006400000c000b */
[----:B01----:R-:W-:Y:S01]  /*259e0*/  ENDCOLLECTIVE ;  /* 0x000000000000791b */ /* 0x003fe20003800000 */
.L_x_3026:
[----:B------:R-:W-:Y:S01]  /*259f0*/  IMAD.MOV.U32 R11, RZ, RZ, R14 ;  /* 0x000000ffff0b7224 */ /* 0x000fe200078e000e */
[----:B------:R-:W-:Y:S06]  /*25a00*/  BRA `(.L_x_3027) ;  /* 0xfffffde000887947 */ /* 0x000fec000383ffff */
.L_x_2699:
[----:B------:R-:W-:Y:S01]  /*25a10*/  BSSY B1, `(.L_x_3028) ;  /* 0x0000008000017945 */ /* 0x000fe20003800000 */
[----:B0---4-:R-:W-:Y:S01]  /*25a20*/  MOV R13, R118 ;  /* 0x00000076000d7202 */ /* 0x011fe20000000f00 */
[----:B------:R-:W-:Y:S01]  /*25a30*/  IMAD.MOV.U32 R12, RZ, RZ, 0x1 ;  /* 0x00000001ff0c7424 */ /* 0x000fe200078e00ff */
[----:B------:R-:W-:Y:S01]  /*25a40*/  MOV R15, 0xffffffff ;  /* 0xffffffff000f7802 */ /* 0x000fe20000000f00 */
[----:B---3--:R-:W-:-:S07]  /*25a50*/  IMAD.MOV.U32 R11, RZ, RZ, 0x1c1f ;  /* 0x00001c1fff0b7424 */ /* 0x008fce00078e00ff */
[----:B-12---:R-:W-:Y:S05]  /*25a60*/  WARPSYNC.COLLECTIVE R15, `(.L_x_3029) ;  /* 0x000000000f087348 */ /* 0x006fea0003c00000 */
[----:B------:R0:W3:Y:S02]  /*25a70*/  SHFL.IDX P6, R14, R13, R12, R11 ;  /* 0x0000000c0d0e7389 */ /* 0x0000e400000c000b */
[----:B0123--:R-:W-:Y:S01]  /*25a80*/  ENDCOLLECTIVE ;  /* 0x000000000000791b */ /* 0x00ffe20003800000 */
.L_x_3029:
[----:B------:R-:W-:Y:S05]  /*25a90*/  BSYNC B1 ;  /* 0x0000000000017941 */ /* 0x000fea0003800000 */
.L_x_3028:
        /* <DEDUP_REMOVED lines=8> */
.L_x_3030:
[----:B------:R-:W-:Y:S01]  /*25b20*/  MOV R119, R14 ;  /* 0x0000000e00777202 */ /* 0x000fe20000000f00 */
[----:B------:R-:W-:Y:S06]  /*25b30*/  BRA `(.L_x_3031) ;  /* 0xfffffdf400987947 */ /* 0x000fec000383ffff */
.L_x_2729:
[----:B0-----:R0:W1:Y:S02]  /*25b40*/  SYNCS.PHASECHK.TRANS64.TRYWAIT P6, [R84+URZ+0x2a890], R85 ;  /* 0x02a89055540075a7 */ /* 0x00106400080c017f */
[----:B-1----:R-:W-:Y:S05]  /*25b50*/  @!P6 NANOSLEEP.SYNCS 0x989680 ;  /* 0x009896800000e95d */ /* 0x002fea0003900000 */
[----:B------:R-:W1:Y:S02]  /*25b60*/  @!P6 SYNCS.PHASECHK.TRANS64 P6, [R84+URZ+0x2a890], R85 ;  /* 0x02a890555400e5a7 */ /* 0x000e6400080c007f */
[----:B-1----:R-:W-:Y:S05]  /*25b70*/  @!P6 BRA `(.L_x_2729) ;  /* 0xfffffffc00f0e947 */ /* 0x002fea000383ffff */
[----:B------:R-:W-:Y:S05]  /*25b80*/  BRA `(.L_x_3032) ;  /* 0xfffffe1400947947 */ /* 0x000fea000383ffff */
.L_x_2730:
        /* <DEDUP_REMOVED lines=8> */
.L_x_3034:
[----:B------:R-:W-:Y:S05]  /*25c10*/  BSYNC B1 ;  /* 0x0000000000017941 */ /* 0x000fea0003800000 */
.L_x_3033:
[----:B------:R-:W-:Y:S01]  /*25c20*/  MOV R13, R119 ;  /* 0x00000077000d7202 */ /* 0x000fe20000000f00 */
[----:B------:R-:W-:Y:S01]  /*25c30*/  IMAD.MOV.U32 R12, RZ, RZ, RZ ;  /* 0x000000ffff0c7224 */ /* 0x000fe200078e00ff */
[----:B------:R-:W-:Y:S01]  /*25c40*/  MOV R15, 0xffffffff ;  /* 0xffffffff000f7802 */ /* 0x000fe20000000f00 */
[----:B------:R-:W-:Y:S02]  /*25c50*/  IMAD.MOV.U32 R11, RZ, RZ, 0x1c1f ;  /* 0x00001c1fff0b7424 */ /* 0x000fe400078e00ff */
[----:B------:R-:W-:-:S07]  /*25c60*/  IMAD.MOV.U32 R117, RZ, RZ, R14 ;  /* 0x000000ffff757224 */ /* 0x000fce00078e000e */
[----:B------:R-:W-:Y:S05]  /*25c70*/  WARPSYNC.COLLECTIVE R15, `(.L_x_3035) ;  /* 0x000000000f087348 */ /* 0x000fea0003c00000 */
[----:B------:R0:W1:Y:S02]  /*25c80*/  SHFL.IDX P6, R14, R13, R12, R11 ;  /* 0x0000000c0d0e7389 */ /* 0x00006400000c000b */
[----:B01----:R-:W-:Y:S01]  /*25c90*/  ENDCOLLECTIVE ;  /* 0x000000000000791b */ /* 0x003fe20003800000 */
.L_x_3035:
[----:B------:R-:W-:Y:S01]  /*25ca0*/  IMAD.MOV.U32 R11, RZ, RZ, R14 ;  /* 0x000000ffff0b7224 */ /* 0x000fe200078e000e */
[----:B------:R-:W-:Y:S06]  /*25cb0*/  BRA `(.L_x_3036) ;  /* 0xfffffe1400647947 */ /* 0x000fec000383ffff */
.L_x_2743:
        /* <DEDUP_REMOVED lines=8> */
.L_x_3038:
[----:B------:R-:W-:Y:S05]  /*25d40*/  BSYNC B1 ;  /* 0x0000000000017941 */ /* 0x000fea0003800000 */
.L_x_3037:
[----:B------:R-:W-:Y:S01]  /*25d50*/  IMAD.MOV.U32 R13, RZ, RZ, R119 ;  /* 0x000000ffff0d7224 */ /* 0x000fe200078e0077 */
[----:B------:R-:W-:Y:S01]  /*25d60*/  MOV R11, 0x1c1f ;  /* 0x00001c1f000b7802 */ /* 0x000fe20000000f00 */
[----:B------:R-:W-:Y:S01]  /*25d70*/  IMAD.MOV.U32 R12, RZ, RZ, 0x1 ;  /* 0x00000001ff0c7424 */ /* 0x000fe200078e00ff */
[----:B------:R-:W-:Y:S01]  /*25d80*/  MOV R118, R14 ;  /* 0x0000000e00767202 */ /* 0x000fe20000000f00 */
[----:B------:R-:W-:-:S07]  /*25d90*/  IMAD.MOV.U32 R15, RZ, RZ, -0x1 ;  /* 0xffffffffff0f7424 */ /* 0x000fce00078e00ff */
[----:B------:R-:W-:Y:S05]  /*25da0*/  WARPSYNC.COLLECTIVE R15, `(.L_x_3039) ;  /* 0x000000000f087348 */ /* 0x000fea0003c00000 */
[----:B------:R0:W1:Y:S02]  /*25db0*/  SHFL.IDX P6, R14, R13, R12, R11 ;  /* 0x0000000c0d0e7389 */ /* 0x00006400000c000b */
[----:B01----:R-:W-:Y:S01]  /*25dc0*/  ENDCOLLECTIVE ;  /* 0x000000000000791b */ /* 0x003fe20003800000 */
.L_x_3039:
[----:B------:R-:W-:Y:S01]  /*25dd0*/  IMAD.MOV.U32 R119, RZ, RZ, R14 ;  /* 0x000000ffff777224 */ /* 0x000fe200078e000e */
[----:B------:R-:W-:Y:S06]  /*25de0*/  BRA `(.L_x_3040) ;  /* 0xfffffe2800fc7947 */ /* 0x000fec000383ffff */
.L_x_2756:
[----:B0-----:R0:W1:Y:S02]  /*25df0*/  SYNCS.PHASECHK.TRANS64.TRYWAIT P4, [R84+URZ+0x2a890], R85 ;  /* 0x02a89055540075a7 */ /* 0x001064000808017f */
[----:B-1----:R-:W-:Y:S05]  /*25e00*/  @!P4 NANOSLEEP.SYNCS 0x989680 ;  /* 0x009896800000c95d */ /* 0x002fea0003900000 */
[----:B------:R-:W1:Y:S02]  /*25e10*/  @!P4 SYNCS.PHASECHK.TRANS64 P4, [R84+URZ+0x2a890], R85 ;  /* 0x02a890555400c5a7 */ /* 0x000e64000808007f */
[----:B-1----:R-:W-:Y:S05]  /*25e20*/  @!P4 BRA `(.L_x_2756) ;  /* 0xfffffffc00f0c947 */ /* 0x002fea000383ffff */
[----:B------:R-:W-:Y:S05]  /*25e30*/  BRA `(.L_x_3041) ;  /* 0xfffffe4000a87947 */ /* 0x000fea000383ffff */
.L_x_2757:
[----:B------:R-:W-:Y:S01]  /*25e40*/  BSSY B1, `(.L_x_3042) ;  /* 0x0000008000017945 */ /* 0x000fe20003800000 */
[----:B------:R-:W-:Y:S01]  /*25e50*/  MOV R13, R33 ;  /* 0x00000021000d7202 */ /* 0x000fe20000000f00 */
[----:B------:R-:W-:Y:S01]  /*25e60*/  IMAD.MOV.U32 R12, RZ, RZ, RZ ;  /* 0x000000ffff0c7224 */ /* 0x000fe200078e00ff */
[----:B------:R-:W-:Y:S01]  /*25e70*/  MOV R15, 0xffffffff ;  /* 0xffffffff000f7802 */ /* 0x000fe20000000f00 */
[----:B------:R-:W-:-:S07]  /*25e80*/  IMAD.MOV.U32 R11, RZ, RZ, 0x1c1f ;  /* 0x00001c1fff0b7424 */ /* 0x000fce00078e00ff */
[----:B0-----:R-:W-:Y:S05]  /*25e90*/  WARPSYNC.COLLECTIVE R15, `(.L_x_3043) ;  /* 0x000000000f087348 */ /* 0x001fea0003c00000 */
[----:B------:R1:W2:Y:S02]  /*25ea0*/  SHFL.IDX P6, R14, R13, R12, R11 ;  /* 0x0000000c0d0e7389 */ /* 0x0002a400000c000b */
[----:B012---:R-:W-:Y:S01]  /*25eb0*/  ENDCOLLECTIVE ;  /* 0x000000000000791b */ /* 0x007fe20003800000 */
.L_x_3043:
[----:B------:R-:W-:Y:S05]  /*25ec0*/  BSYNC B1 ;  /* 0x0000000000017941 */ /* 0x000fea0003800000 */
.L_x_3042:
[----:B------:R-:W-:Y:S01]  /*25ed0*/  IMAD.MOV.U32 R13, RZ, RZ, R32 ;  /* 0x000000ffff0d7224 */ /* 0x000fe200078e0020 */
[----:B------:R-:W-:Y:S01]  /*25ee0*/  MOV R12, RZ ;  /* 0x000000ff000c7202 */ /* 0x000fe20000000f00 */
[----:B------:R-:W-:Y:S02]  /*25ef0*/  IMAD.MOV.U32 R11, RZ, RZ, 0x1c1f ;  /* 0x00001c1fff0b7424 */ /* 0x000fe400078e00ff */
[----:B------:R-:W-:Y:S02]  /*25f00*/  IMAD.MOV.U32 R15, RZ, RZ, -0x1 ;  /* 0xffffffffff0f7424 */ /* 0x000fe400078e00ff */
[----:B------:R-:W-:-:S07]  /*25f10*/  IMAD.MOV.U32 R34, RZ, RZ, R14 ;  /* 0x000000ffff227224 */ /* 0x000fce00078e000e */
[----:B------:R-:W-:Y:S05]  /*25f20*/  WARPSYNC.COLLECTIVE R15, `(.L_x_3044) ;  /* 0x000000000f087348 */ /* 0x000fea0003c00000 */
[----:B------:R0:W1:Y:S02]  /*25f30*/  SHFL.IDX P6, R14, R13, R12, R11 ;  /* 0x0000000c0d0e7389 */ /* 0x00006400000c000b */
[----:B01----:R-:W-:Y:S01]  /*25f40*/  ENDCOLLECTIVE ;  /* 0x000000000000791b */ /* 0x003fe20003800000 */
.L_x_3044:
[----:B------:R-:W-:Y:S01]  /*25f50*/  MOV R37, R14 ;  /* 0x0000000e00257202 */ /* 0x000fe20000000f00 */
[----:B------:R-:W-:Y:S06]  /*25f60*/  BRA `(.L_x_3045) ;  /* 0xfffffe4000c47947 */ /* 0x000fec000383ffff */
.L_x_2760:
        /* <DEDUP_REMOVED lines=8> */
.L_x_3047:
[----:B------:R-:W-:Y:S05]  /*25ff0*/  BSYNC B1 ;  /* 0x0000000000017941 */ /* 0x000fea0003800000 */
.L_x_3046:
[----:B------:R-:W-:Y:S01]  /*26000*/  MOV R13, R32 ;  /* 0x00000020000d7202 */ /* 0x000fe20000000f00 */
[----:B------:R-:W-:Y:S01]  /*26010*/  IMAD.MOV.U32 R12, RZ, RZ, 0x1 ;  /* 0x00000001ff0c7424 */ /* 0x000fe200078e00ff */
[----:B------:R-:W-:Y:S01]  /*26020*/  MOV R15, 0xffffffff ;  /* 0xffffffff000f7802 */ /* 0x000fe20000000f00 */
[----:B------:R-:W-:Y:S02]  /*26030*/  IMAD.MOV.U32 R11, RZ, RZ, 0x1c1f ;  /* 0x00001c1fff0b7424 */ /* 0x000fe400078e00ff */
[----:B------:R-:W-:-:S07]  /*26040*/  IMAD.MOV.U32 R33, RZ, RZ, R14 ;  /* 0x000000ffff217224 */ /* 0x000fce00078e000e */
[----:B------:R-:W-:Y:S05]  /*26050*/  WARPSYNC.COLLECTIVE R15, `(.L_x_3048) ;  /* 0x000000000f087348 */ /* 0x000fea0003c00000 */
[----:B------:R0:W1:Y:S02]  /*26060*/  SHFL.IDX P6, R14, R13, R12, R11 ;  /* 0x0000000c0d0e7389 */ /* 0x00006400000c000b */
[----:B01----:R-:W-:Y:S01]  /*26070*/  ENDCOLLECTIVE ;  /* 0x000000000000791b */ /* 0x003fe20003800000 */
.L_x_3048:
[----:B------:R-:W-:Y:S01]  /*26080*/  IMAD.MOV.U32 R32, RZ, RZ, R14 ;  /* 0x000000ffff207224 */ /* 0x000fe200078e000e */
[----:B------:R-:W-:Y:S06]  /*26090*/  BRA `(.L_x_3049) ;  /* 0xfffffe4400207947 */ /* 0x000fec000383ffff */
.L_x_2764:
[----:B---3--:R3:W0:Y:S02]  /*260a0*/  SYNCS.PHASECHK.TRANS64.TRYWAIT P0, [R84+URZ+0x2a8b0], R85 ;  /* 0x02a8b055540075a7 */ /* 0x008624000800017f */
[----:B0-----:R-:W-:Y:S05]  /*260b0*/  @!P0 NANOSLEEP.SYNCS 0x989680 ;  /* 0x009896800000895d */ /* 0x001fea0003900000 */
[----:B------:R-:W0:Y:S02]  /*260c0*/  @!P0 SYNCS.PHASECHK.TRANS64 P0, [R84+URZ+0x2a8b0], R85 ;  /* 0x02a8b055540085a7 */ /* 0x000e24000800007f */
[----:B0-----:R-:W-:Y:S05]  /*260d0*/  @!P0 BRA `(.L_x_2764) ;  /* 0xfffffffc00f08947 */ /* 0x001fea000383ffff */
[----:B------:R-:W-:Y:S05]  /*260e0*/  BRA `(.L_x_3050) ;  /* 0xfffffe4400f87947 */ /* 0x000fea000383ffff */
.L_x_2784:
[----:B------:R-:W-:Y:S01]  /*260f0*/  BSSY B1, `(.L_x_3051) ;  /* 0x0000008000017945 */ /* 0x000fe20003800000 */
[----:B------:R-:W-:Y:S01]  /*26100*/  IMAD.MOV.U32 R13, RZ, RZ, R0 ;  /* 0x000000ffff0d7224 */ /* 0x000fe200078e0000 */
[----:B------:R-:W-:Y:S01]  /*26110*/  MOV R12, RZ ;  /* 0x000000ff000c7202 */ /* 0x000fe20000000f00 */
[----:B------:R-:W-:Y:S02]  /*26120*/  IMAD.MOV.U32 R11, RZ, RZ, 0x1c1f ;  /* 0x00001c1fff0b7424 */ /* 0x000fe400078e00ff */
[----:B------:R-:W-:-:S07]  /*26130*/  IMAD.MOV.U32 R15, RZ, RZ, -0x1 ;  /* 0xffffffffff0f7424 */ /* 0x000fce00078e00ff */
[----:B-1----:R-:W-:Y:S05]  /*26140*/  WARPSYNC.COLLECTIVE R15, `(.L_x_3052) ;  /* 0x000000000f087348 */ /* 0x002fea0003c00000 */
[----:B------:R0:W2:Y:S02]  /*26150*/  SHFL.IDX P6, R14, R13, R12, R11 ;  /* 0x0000000c0d0e7389 */ /* 0x0000a400000c000b */
[----:B012---:R-:W-:Y:S01]  /*26160*/  ENDCOLLECTIVE ;  /* 0x000000000000791b */ /* 0x007fe20003800000 */
.L_x_3052:
[----:B------:R-:W-:Y:S05]  /*26170*/  BSYNC B1 ;  /* 0x0000000000017941 */ /* 0x000fea0003800000 */
.L_x_3051:
        /* <DEDUP_REMOVED lines=8> */
.L_x_3053:
[----:B------:R-:W-:Y:S01]  /*26200*/  MOV R13, R63 ;  /* 0x0000003f000d7202 */ /* 0x000fe20000000f00 */
[----:B------:R-:W-:-:S07]  /*26210*/  IMAD.MOV.U32 R8, RZ, RZ, R14 ;  /* 0x000000ffff087224 */ /* 0x000fce00078e000e */
[----:B------:R-:W-:Y:S05]  /*26220*/  WARPSYNC.COLLECTIVE R15, `(.L_x_3054) ;  /* 0x000000000f087348 */ /* 0x000fea0003c00000 */
[----:B------:R0:W1:Y:S02]  /*26230*/  SHFL.IDX P6, R14, R13, R12, R11 ;  /* 0x0000000c0d0e7389 */ /* 0x00006400000c000b */
[----:B01----:R-:W-:Y:S01]  /*26240*/  ENDCOLLECTIVE ;  /* 0x000000000000791b */ /* 0x003fe20003800000 */
.L_x_3054:
[----:B------:R-:W-:Y:S02]  /*26250*/  IMAD.MOV.U32 R13, RZ, RZ, R3 ;  /* 0x000000ffff0d7224 */ /* 0x000fe400078e0003 */
[----:B------:R-:W-:-:S07]  /*26260*/  IMAD.MOV.U32 R30, RZ, RZ, R14 ;  /* 0x000000ffff1e7224 */ /* 0x000fce00078e000e */
[----:B------:R-:W-:Y:S05]  /*26270*/  WARPSYNC.COLLECTIVE R15, `(.L_x_3055) ;  /* 0x000000000f087348 */ /* 0x000fea0003c00000 */
[----:B------:R0:W1:Y:S02]  /*26280*/  SHFL.IDX P6, R14, R13, R12, R11 ;  /* 0x0000000c0d0e7389 */ /* 0x00006400000c000b */
[----:B01----:R-:W-:Y:S01]  /*26290*/  ENDCOLLECTIVE ;  /* 0x000000000000791b */ /* 0x003fe20003800000 */
.L_x_3055:
[----:B------:R-:W-:Y:S01]  /*262a0*/  MOV R31, R14 ;  /* 0x0000000e001f7202 */ /* 0x000fe20000000f00 */
[----:B------:R-:W-:Y:S06]  /*262b0*/  BRA `(.L_x_3056) ;  /* 0xfffffe5800447947 */ /* 0x000fec000383ffff */
.L_x_2787:
[----:B------:R-:W-:Y:S01]  /*262c0*/  BSSY B1, `(.L_x_3057) ;  /* 0x0000008000017945 */ /* 0x000fe20003800000 */
[----:B------:R-:W-:Y:S01]  /*262d0*/  IMAD.MOV.U32 R13, RZ, RZ, R0 ;  /* 0x000000ffff0d7224 */ /* 0x000fe200078e0000 */
[----:B------:R-:W-:Y:S01]  /*262e0*/  MOV R11, 0x1c1f ;  /* 0x00001c1f000b7802 */ /* 0x000fe20000000f00 */
[----:B------:R-:W-:Y:S02]  /*262f0*/  IMAD.MOV.U32 R12, RZ, RZ, 0x1 ;  /* 0x00000001ff0c7424 */ /* 0x000fe400078e00ff */
[----:B------:R-:W-:-:S07]  /*26300*/  IMAD.MOV.U32 R15, RZ, RZ, -0x1 ;  /* 0xffffffffff0f7424 */ /* 0x000fce00078e00ff */
[----:B-123--:R-:W-:Y:S05]  /*26310*/  WARPSYNC.COLLECTIVE R15, `(.L_x_3058) ;  /* 0x000000000f087348 */ /* 0x00efea0003c00000 */
[----:B------:R0:W4:Y:S02]  /*26320*/  SHFL.IDX P6, R14, R13, R12, R11 ;  /* 0x0000000c0d0e7389 */ /* 0x00012400000c000b */
[----:B01234-:R-:W-:Y:S01]  /*26330*/  ENDCOLLECTIVE ;  /* 0x000000000000791b */ /* 0x01ffe20003800000 */
.L_x_3058:
[----:B------:R-:W-:Y:S05]  /*26340*/  BSYNC B1 ;  /* 0x0000000000017941 */ /* 0x000fea0003800000 */
.L_x_3057:
        /* <DEDUP_REMOVED lines=8> */
.L_x_3059:
[----:B------:R-:W-:Y:S02]  /*263d0*/  IMAD.MOV.U32 R13, RZ, RZ, R63 ;  /* 0x000000ffff0d7224 */ /* 0x000fe400078e003f */
[----:B------:R-:W-:-:S07]  /*263e0*/  IMAD.MOV.U32 R65, RZ, RZ, R14 ;  /* 0x000000ffff417224 */ /* 0x000fce00078e000e */
[----:B------:R-:W-:Y:S05]  /*263f0*/  WARPSYNC.COLLECTIVE R15, `(.L_x_3060) ;  /* 0x000000000f087348 */ /* 0x000fea0003c00000 */
[----:B------:R0:W1:Y:S02]  /*26400*/  SHFL.IDX P6, R14, R13, R12, R11 ;  /* 0x0000000c0d0e7389 */ /* 0x00006400000c000b */
[----:B01----:R-:W-:Y:S01]  /*26410*/  ENDCOLLECTIVE ;  /* 0x000000000000791b */ /* 0x003fe20003800000 */
.L_x_3060:
[----:B------:R-:W-:Y:S01]  /*26420*/  IMAD.MOV.U32 R13, RZ, RZ, R3 ;  /* 0x000000ffff0d7224 */ /* 0x000fe200078e0003 */
[----:B------:R-:W-:-:S07]  /*26430*/  MOV R63, R14 ;  /* 0x0000000e003f7202 */ /* 0x000fce0000000f00 */
[----:B------:R-:W-:Y:S05]  /*26440*/  WARPSYNC.COLLECTIVE R15, `(.L_x_3061) ;  /* 0x000000000f087348 */ /* 0x000fea0003c00000 */
[----:B------:R0:W1:Y:S02]  /*26450*/  SHFL.IDX P6, R14, R13, R12, R11 ;  /* 0x0000000c0d0e7389 */ /* 0x00006400000c000b */
[----:B01----:R-:W-:Y:S01]  /*26460*/  ENDCOLLECTIVE ;  /* 0x000000000000791b */ /* 0x003fe20003800000 */
.L_x_3061:
[----:B------:R-:W-:Y:S01]  /*26470*/  IMAD.MOV.U32 R62, RZ, RZ, R14 ;  /* 0x000000ffff3e7224 */ /* 0x000fe200078e000e */
[----:B------:R-:W-:Y:S06]  /*26480*/  BRA `(.L_x_3062) ;  /* 0xfffffe5c00d47947 */ /* 0x000fec000383ffff */
.L_x_2791:
[----:B0-----:R0:W1:Y:S02]  /*26490*/  SYNCS.PHASECHK.TRANS64.TRYWAIT P0, [R2+URZ+0x2a800], R5 ;  /* 0x02a80005020075a7 */ /* 0x001064000800017f */
[----:B-1----:R-:W-:Y:S05]  /*264a0*/  @!P0 NANOSLEEP.SYNCS 0x989680 ;  /* 0x009896800000895d */ /* 0x002fea0003900000 */
[----:B------:R-:W1:Y:S02]  /*264b0*/  @!P0 SYNCS.PHASECHK.TRANS64 P0, [R2+URZ+0x2a800], R5 ;  /* 0x02a80005020085a7 */ /* 0x000e64000800007f */
[----:B-1----:R-:W-:Y:S05]  /*264c0*/  @!P0 BRA `(.L_x_2791) ;  /* 0xfffffffc00f08947 */ /* 0x002fea000383ffff */
[----:B------:R-:W-:Y:S05]  /*264d0*/  BRA `(.L_x_3063) ;  /* 0xfffffe6400ec7947 */ /* 0x000fea000383ffff */
.L_x_2815:
[----:B------:R-:W-:Y:S01]  /*264e0*/  BSSY B1, `(.L_x_3064) ;  /* 0x0000008000017945 */ /* 0x000fe20003800000 */
[----:B------:R-:W-:Y:S01]  /*264f0*/  MOV R13, R21 ;  /* 0x00000015000d7202 */ /* 0x000fe20000000f00 */
[----:B------:R-:W-:Y:S01]  /*26500*/  IMAD.MOV.U32 R12, RZ, RZ, RZ ;  /* 0x000000ffff0c7224 */ /* 0x000fe200078e00ff */
[----:B------:R-:W-:Y:S01]  /*26510*/  MOV R15, 0xffffffff ;  /* 0xffffffff000f7802 */ /* 0x000fe20000000f00 */
[----:B------:R-:W-:-:S07]  /*26520*/  IMAD.MOV.U32 R11, RZ, RZ, 0x1c1f ;  /* 0x00001c1fff0b7424 */ /* 0x000fce00078e00ff */
[----:B-1----:R-:W-:Y:S05]  /*26530*/  WARPSYNC.COLLECTIVE R15, `(.L_x_3065) ;  /* 0x000000000f087348 */ /* 0x002fea0003c00000 */
[----:B------:R0:W2:Y:S02]  /*26540*/  SHFL.IDX P6, R14, R13, R12, R11 ;  /* 0x0000000c0d0e7389 */ /* 0x0000a400000c000b */
[----:B012---:R-:W-:Y:S01]  /*26550*/  ENDCOLLECTIVE ;  /* 0x000000000000791b */ /* 0x007fe20003800000 */
.L_x_3065:
[----:B------:R-:W-:Y:S05]  /*26560*/  BSYNC B1 ;  /* 0x0000000000017941 */ /* 0x000fea0003800000 */
.L_x_3064:
        /* <DEDUP_REMOVED lines=8> */
.L_x_3066:
[----:B------:R-:W-:Y:S01]  /*265f0*/  IMAD.MOV.U32 R13, RZ, RZ, R61 ;  /* 0x000000ffff0d7224 */ /* 0x000fe200078e003d */
[----:B------:R-:W-:-:S07]  /*26600*/  MOV R4, R14 ;  /* 0x0000000e00047202 */ /* 0x000fce0000000f00 */
[----:B------:R-:W-:Y:S05]  /*26610*/  WARPSYNC.COLLECTIVE R15, `(.L_x_3067) ;  /* 0x000000000f087348 */ /* 0x000fea0003c00000 */
[----:B------:R0:W1:Y:S02]  /*26620*/  SHFL.IDX P6, R14, R13, R12, R11 ;  /* 0x0000000c0d0e7389 */ /* 0x00006400000c000b */
[----:B01----:R-:W-:Y:S01]  /*26630*/  ENDCOLLECTIVE ;  /* 0x000000000000791b */ /* 0x003fe20003800000 */
.L_x_3067:
[----:B------:R-:W-:Y:S01]  /*26640*/  MOV R13, R0 ;  /* 0x00000000000d7202 */ /* 0x000fe20000000f00 */
[----:B------:R-:W-:-:S07]  /*26650*/  IMAD.MOV.U32 R7, RZ, RZ, R14 ;  /* 0x000000ffff077224 */ /* 0x000fce00078e000e */
[----:B------:R-:W-:Y:S05]  /*26660*/  WARPSYNC.COLLECTIVE R15, `(.L_x_3068) ;  /* 0x000000000f087348 */ /* 0x000fea0003c00000 */
[----:B------:R0:W1:Y:S02]  /*26670*/  SHFL.IDX P6, R14, R13, R12, R11 ;  /* 0x0000000c0d0e7389 */ /* 0x00006400000c000b */
[----:B01----:R-:W-:Y:S01]  /*26680*/  ENDCOLLECTIVE ;  /* 0x000000000000791b */ /* 0x003fe20003800000 */
.L_x_3068:
[----:B------:R-:W-:Y:S01]  /*26690*/  IMAD.MOV.U32 R8, RZ, RZ, R14 ;  /* 0x000000ffff087224 */ /* 0x000fe200078e000e */
[----:B------:R-:W-:Y:S06]  /*266a0*/  BRA `(.L_x_3069) ;  /* 0xfffffe8800bc7947 */ /* 0x000fec000383ffff */
.L_x_2818:
[----:B------:R-:W-:Y:S01]  /*266b0*/  BSSY B1, `(.L_x_3070) ;  /* 0x0000008000017945 */ /* 0x000fe20003800000 */
[----:B------:R-:W-:Y:S01]  /*266c0*/  IMAD.MOV.U32 R13, RZ, RZ, R21 ;  /* 0x000000ffff0d7224 */ /* 0x000fe200078e0015 */
[----:B------:R-:W-:Y:S01]  /*266d0*/  MOV R12, 0x1 ;  /* 0x00000001000c7802 */ /* 0x000fe20000000f00 */
[----:B------:R-:W-:Y:S02]  /*266e0*/  IMAD.MOV.U32 R11, RZ, RZ, 0x1c1f ;  /* 0x00001c1fff0b7424 */ /* 0x000fe400078e00ff */
[----:B------:R-:W-:-:S07]  /*266f0*/  IMAD.MOV.U32 R15, RZ, RZ, -0x1 ;  /* 0xffffffffff0f7424 */ /* 0x000fce00078e00ff */
[----:B0-----:R-:W-:Y:S05]  /*26700*/  WARPSYNC.COLLECTIVE R15, `(.L_x_3071) ;  /* 0x000000000f087348 */ /* 0x001fea0003c00000 */
[----:B------:R1:W2:Y:S02]  /*26710*/  SHFL.IDX P6, R14, R13, R12, R11 ;  /* 0x0000000c0d0e7389 */ /* 0x0002a400000c000b */
[----:B012---:R-:W-:Y:S01]  /*26720*/  ENDCOLLECTIVE ;  /* 0x000000000000791b */ /* 0x007fe20003800000 */
.L_x_3071:
[----:B------:R-:W-:Y:S05]  /*26730*/  BSYNC B1 ;  /* 0x0000000000017941 */ /* 0x000fea0003800000 */
.L_x_3070:
        /* <DEDUP_REMOVED lines=8> */
.L_x_3072:
[----:B------:R-:W-:Y:S01]  /*267c0*/  MOV R13, R61 ;  /* 0x0000003d000d7202 */ /* 0x000fe20000000f00 */
[----:B------:R-:W-:-:S07]  /*267d0*/  IMAD.MOV.U32 R20, RZ, RZ, R14 ;  /* 0x000000ffff147224 */ /* 0x000fce00078e000e */
[----:B------:R-:W-:Y:S05]  /*267e0*/  WARPSYNC.COLLECTIVE R15, `(.L_x_3073) ;  /* 0x000000000f087348 */ /* 0x000fea0003c00000 */
[----:B------:R0:W1:Y:S02]  /*267f0*/  SHFL.IDX P6, R14, R13, R12, R11 ;  /* 0x0000000c0d0e7389 */ /* 0x00006400000c000b */
[----:B01----:R-:W-:Y:S01]  /*26800*/  ENDCOLLECTIVE ;  /* 0x000000000000791b */ /* 0x003fe20003800000 */
.L_x_3073:
[----:B------:R-:W-:Y:S02]  /*26810*/  IMAD.MOV.U32 R13, RZ, RZ, R0 ;  /* 0x000000ffff0d7224 */ /* 0x000fe400078e0000 */
[----:B------:R-:W-:-:S07]  /*26820*/  IMAD.MOV.U32 R61, RZ, RZ, R14 ;  /* 0x000000ffff3d7224 */ /* 0x000fce00078e000e */
[----:B------:R-:W-:Y:S05]  /*26830*/  WARPSYNC.COLLECTIVE R15, `(.L_x_3074) ;  /* 0x000000000f087348 */ /* 0x000fea0003c00000 */
[----:B------:R0:W1:Y:S02]  /*26840*/  SHFL.IDX P6, R14, R13, R12, R11 ;  /* 0x0000000c0d0e7389 */ /* 0x00006400000c000b */
[----:B01----:R-:W-:Y:S01]  /*26850*/  ENDCOLLECTIVE ;  /* 0x000000000000791b */ /* 0x003fe20003800000 */
.L_x_3074:
[----:B------:R-:W-:Y:S01]  /*26860*/  MOV R0, R14 ;  /* 0x0000000e00007202 */ /* 0x000fe20000000f00 */
[----:B------:R-:W-:Y:S06]  /*26870*/  BRA `(.L_x_3075) ;  /* 0xfffffe8c00dc7947 */ /* 0x000fec000383ffff */
.L_x_2822:
[----:B0-----:R0:W1:Y:S02]  /*26880*/  SYNCS.PHASECHK.TRANS64.TRYWAIT P0, [R2+URZ+0x2a800], R61 ;  /* 0x02a8003d020075a7 */ /* 0x001064000800017f */
[----:B-1----:R-:W-:Y:S05]  /*26890*/  @!P0 NANOSLEEP.SYNCS 0x989680 ;  /* 0x009896800000895d */ /* 0x002fea0003900000 */
[----:B------:R-:W1:Y:S02]  /*268a0*/  @!P0 SYNCS.PHASECHK.TRANS64 P0, [R2+URZ+0x2a800], R61 ;  /* 0x02a8003d020085a7 */ /* 0x000e64000800007f */
[----:B-1----:R-:W-:Y:S05]  /*268b0*/  @!P0 BRA `(.L_x_2822) ;  /* 0xfffffffc00f08947 */ /* 0x002fea000383ffff */
[----:B------:R-:W-:Y:S05]  /*268c0*/  BRA `(.L_x_3076) ;  /* 0xfffffe94005c7947 */ /* 0x000fea000383ffff */
.L_x_2836:
[----:B-1----:R1:W2:Y:S02]  /*268d0*/  SYNCS.PHASECHK.TRANS64.TRYWAIT P1, [R0+URZ+0x2a830], R3 ;  /* 0x02a83003000075a7 */ /* 0x0022a4000802017f */
[----:B--2---:R-:W-:Y:S05]  /*268e0*/  @!P1 NANOSLEEP.SYNCS 0x989680 ;  /* 0x009896800000995d */ /* 0x004fea0003900000 */
[----:B------:R-:W2:Y:S02]  /*268f0*/  @!P1 SYNCS.PHASECHK.TRANS64 P1, [R0+URZ+0x2a830], R3 ;  /* 0x02a83003000095a7 */ /* 0x000ea4000802007f */
[----:B--2---:R-:W-:Y:S05]  /*26900*/  @!P1 BRA `(.L_x_2836) ;  /* 0xfffffffc00f09947 */ /* 0x004fea000383ffff */
[----:B------:R-:W-:Y:S05]  /*26910*/  BRA `(.L_x_2835) ;  /* 0xfffffebc00147947 */ /* 0x000fea000383ffff */
.L_x_2844:
[----:B-1----:R1:W2:Y:S02]  /*26920*/  SYNCS.PHASECHK.TRANS64.TRYWAIT P2, [R14+URZ+0x2a830], R9 ;  /* 0x02a830090e0075a7 */ /* 0x0022a4000804017f */
[----:B--2---:R-:W-:Y:S05]  /*26930*/  @!P2 NANOSLEEP.SYNCS 0x989680 ;  /* 0x009896800000a95d */ /* 0x004fea0003900000 */
[----:B------:R-:W2:Y:S02]  /*26940*/  @!P2 SYNCS.PHASECHK.TRANS64 P2, [R14+URZ+0x2a830], R9 ;  /* 0x02a830090e00a5a7 */ /* 0x000ea4000804007f */
[----:B--2---:R-:W-:Y:S05]  /*26950*/  @!P2 BRA `(.L_x_2844) ;  /* 0xfffffffc00f0a947 */ /* 0x004fea000383ffff */
[----:B------:R-:W-:Y:S05]  /*26960*/  BRA `(.L_x_2843) ;  /* 0xfffffee4004c7947 */ /* 0x000fea000383ffff */
.L_x_2849:
[----:B-1----:R1:W2:Y:S02]  /*26970*/  SYNCS.PHASECHK.TRANS64.TRYWAIT P2, [R20+URZ+0x2a850], R5 ;  /* 0x02a85005140075a7 */ /* 0x0022a4000804017f */
[----:B--2---:R-:W-:Y:S05]  /*26980*/  @!P2 NANOSLEEP.SYNCS 0x989680 ;  /* 0x009896800000a95d */ /* 0x004fea0003900000 */
[----:B------:R-:W2:Y:S02]  /*26990*/  @!P2 SYNCS.PHASECHK.TRANS64 P2, [R20+URZ+0x2a850], R5 ;  /* 0x02a850051400a5a7 */ /* 0x000ea4000804007f */
[----:B--2---:R-:W-:Y:S05]  /*269a0*/  @!P2 BRA `(.L_x_2849) ;  /* 0xfffffffc00f0a947 */ /* 0x004fea000383ffff */
[----:B------:R-:W-:Y:S05]  /*269b0*/  BRA `(.L_x_2848) ;  /* 0xfffffef000687947 */ /* 0x000fea000383ffff */
.L_x_2859:
[----:B-1----:R1:W2:Y:S02]  /*269c0*/  SYNCS.PHASECHK.TRANS64.TRYWAIT P1, [R8+URZ+0x2a830], R9 ;  /* 0x02a83009080075a7 */ /* 0x0022a4000802017f */
[----:B--2---:R-:W-:Y:S05]  /*269d0*/  @!P1 NANOSLEEP.SYNCS 0x989680 ;  /* 0x009896800000995d */ /* 0x004fea0003900000 */
[----:B------:R-:W2:Y:S02]  /*269e0*/  @!P1 SYNCS.PHASECHK.TRANS64 P1, [R8+URZ+0x2a830], R9 ;  /* 0x02a83009080095a7 */ /* 0x000ea4000802007f */
[----:B--2---:R-:W-:Y:S05]  /*269f0*/  @!P1 BRA `(.L_x_2859) ;  /* 0xfffffffc00f09947 */ /* 0x004fea000383ffff */
[----:B------:R-:W-:Y:S05]  /*26a00*/  BRA `(.L_x_2858) ;  /* 0xffffff1000b47947 */ /* 0x000fea000383ffff */
.L_x_2864:
[----:B-1----:R1:W2:Y:S02]  /*26a10*/  SYNCS.PHASECHK.TRANS64.TRYWAIT P1, [R14+URZ+0x2a850], R5 ;  /* 0x02a850050e0075a7 */ /* 0x0022a4000802017f */
[----:B--2---:R-:W-:Y:S05]  /*26a20*/  @!P1 NANOSLEEP.SYNCS 0x989680 ;  /* 0x009896800000995d */ /* 0x004fea0003900000 */
[----:B------:R-:W2:Y:S02]  /*26a30*/  @!P1 SYNCS.PHASECHK.TRANS64 P1, [R14+URZ+0x2a850], R5 ;  /* 0x02a850050e0095a7 */ /* 0x000ea4000802007f */
[----:B--2---:R-:W-:Y:S05]  /*26a40*/  @!P1 BRA `(.L_x_2864) ;  /* 0xfffffffc00f09947 */ /* 0x004fea000383ffff */
[----:B------:R-:W-:Y:S05]  /*26a50*/  BRA `(.L_x_2863) ;  /* 0xffffff1c00d07947 */ /* 0x000fea000383ffff */
.L_x_2872:
[----:B-1----:R1:W2:Y:S02]  /*26a60*/  SYNCS.PHASECHK.TRANS64.TRYWAIT P1, [R6+URZ+0x2a850], R5 ;  /* 0x02a85005060075a7 */ /* 0x0022a4000802017f */
[----:B--2---:R-:W-:Y:S05]  /*26a70*/  @!P1 NANOSLEEP.SYNCS 0x989680 ;  /* 0x009896800000995d */ /* 0x004fea0003900000 */
[----:B------:R-:W2:Y:S02]  /*26a80*/  @!P1 SYNCS.PHASECHK.TRANS64 P1, [R6+URZ+0x2a850], R5 ;  /* 0x02a85005060095a7 */ /* 0x000ea4000802007f */
[----:B--2---:R-:W-:Y:S05]  /*26a90*/  @!P1 BRA `(.L_x_2872) ;  /* 0xfffffffc00f09947 */ /* 0x004fea000383ffff */
[----:B------:R-:W-:Y:S05]  /*26aa0*/  BRA `(.L_x_2871) ;  /* 0xffffff3c002c7947 */ /* 0x000fea000383ffff */
.L_x_2914:
        /* <DEDUP_REMOVED lines=11> */
.L_x_3078:
[----:B------:R-:W-:Y:S05]  /*26b60*/  BSYNC B1 ;  /* 0x0000000000017941 */ /* 0x000fea0003800000 */
.L_x_3077:
[----:B------:R-:W-:Y:S05]  /*26b70*/  BRA `(.L_x_3079) ;  /* 0xffffff8c00887947 */ /* 0x000fea000383ffff */
.L_x_2916:
[----:B------:R-:W-:Y:S01]  /*26b80*/  BSSY B1, `(.L_x_3080) ;  /* 0x0000006000017945 */ /* 0x000fe20003800000 */
[----:B------:R-:W-:-:S07]  /*26b90*/  IMAD.MOV.U32 R15, RZ, RZ, -0x1 ;  /* 0xffffffffff0f7424 */ /* 0x000fce00078e00ff */
[----:B0-----:R-:W-:Y:S05]  /*26ba0*/  WARPSYNC.COLLECTIVE R15, `(.L_x_3081) ;  /* 0x000000000f0c7348 */ /* 0x001fea0003c00000 */
[----:B------:R-:W-:Y:S02]  /*26bb0*/  ELECT P6, UR62, PT ;  /* 0x00000000003e782f */ /* 0x000fe400038c0000 */
[----:B------:R-:W-:Y:S01]  /*26bc0*/  MOV R14, UR62 ;  /* 0x0000003e000e7c02 */ /* 0x000fe20008000f00 */
[----:B0-----:R-:W-:Y:S10]  /*26bd0*/  ENDCOLLECTIVE ;  /* 0x000000000000791b */ /* 0x001ff40003800000 */
.L_x_3081:
[----:B------:R-:W-:Y:S05]  /*26be0*/  BSYNC B1 ;  /* 0x0000000000017941 */ /* 0x000fea0003800000 */
.L_x_3080:
[----:B------:R-:W-:Y:S05]  /*26bf0*/  BRA `(.L_x_2915) ;  /* 0xffffff8c00807947 */ /* 0x000fea000383ffff */
.L_x_2918:
[----:B0-----:R0:W1:Y:S02]  /*26c00*/  SYNCS.PHASECHK.TRANS64.TRYWAIT P0, [R22+URZ+0x2a820], R9 ;  /* 0x02a82009160075a7 */ /* 0x001064000800017f */
[----:B-1----:R-:W-:Y:S05]  /*26c10*/  @!P0 NANOSLEEP.SYNCS 0x989680 ;  /* 0x009896800000895d */ /* 0x002fea0003900000 */
[----:B------:R-:W1:Y:S02]  /*26c20*/  @!P0 SYNCS.PHASECHK.TRANS64 P0, [R22+URZ+0x2a820], R9 ;  /* 0x02a82009160085a7 */ /* 0x000e64000800007f */
[----:B-1----:R-:W-:Y:S05]  /*26c30*/  @!P0 BRA `(.L_x_2918) ;  /* 0xfffffffc00f08947 */ /* 0x002fea000383ffff */
[----:B------:R-:W-:Y:S05]  /*26c40*/  BRA `(.L_x_3082) ;  /* 0xffffff8c00907947 */ /* 0x000fea000383ffff */
.L_x_2922:
[----:B-1----:R1:W2:Y:S02]  /*26c50*/  SYNCS.PHASECHK.TRANS64.TRYWAIT P0, [R13+URZ+0x2a8a0], R12 ;  /* 0x02a8a00c0d0075a7 */ /* 0x0022a4000800017f */
[----:B--2---:R-:W-:Y:S05]  /*26c60*/  @!P0 NANOSLEEP.SYNCS 0x989680 ;  /* 0x009896800000895d */ /* 0x004fea0003900000 */
[----:B------:R-:W2:Y:S02]  /*26c70*/  @!P0 SYNCS.PHASECHK.TRANS64 P0, [R13+URZ+0x2a8a0], R12 ;  /* 0x02a8a00c0d0085a7 */ /* 0x000ea4000800007f */
[----:B--2---:R-:W-:Y:S05]  /*26c80*/  @!P0 BRA `(.L_x_2922) ;  /* 0xfffffffc00f08947 */ /* 0x004fea000383ffff */
[----:B------:R-:W-:Y:S05]  /*26c90*/  BRA `(.L_x_3083) ;  /* 0xffffff8c00a87947 */ /* 0x000fea000383ffff */
.L_x_2929:
[----:B0-----:R0:W2:Y:S02]  /*26ca0*/  SYNCS.PHASECHK.TRANS64.TRYWAIT P0, [R13+URZ+0x2a8c0], R12 ;  /* 0x02a8c00c0d0075a7 */ /* 0x0010a4000800017f */
[----:B--2---:R-:W-:Y:S05]  /*26cb0*/  @!P0 NANOSLEEP.SYNCS 0x989680 ;  /* 0x009896800000895d */ /* 0x004fea0003900000 */
[----:B------:R-:W2:Y:S02]  /*26cc0*/  @!P0 SYNCS.PHASECHK.TRANS64 P0, [R13+URZ+0x2a8c0], R12 ;  /* 0x02a8c00c0d0085a7 */ /* 0x000ea4000800007f */
[----:B--2---:R-:W-:Y:S05]  /*26cd0*/  @!P0 BRA `(.L_x_2929) ;  /* 0xfffffffc00f08947 */ /* 0x004fea000383ffff */
[----:B------:R-:W-:Y:S05]  /*26ce0*/  BRA `(.L_x_3084) ;  /* 0xffffff9000a07947 */ /* 0x000fea000383ffff */
.L_x_2937:
[----:B-1----:R1:W2:Y:S02]  /*26cf0*/  SYNCS.PHASECHK.TRANS64.TRYWAIT P1, [R12+URZ+0x2a8a0], R11 ;  /* 0x02a8a00b0c0075a7 */ /* 0x0022a4000802017f */
[----:B--2---:R-:W-:Y:S05]  /*26d00*/  @!P1 NANOSLEEP.SYNCS 0x989680 ;  /* 0x009896800000995d */ /* 0x004fea0003900000 */
[----:B------:R-:W2:Y:S02]  /*26d10*/  @!P1 SYNCS.PHASECHK.TRANS64 P1, [R12+URZ+0x2a8a0], R11 ;  /* 0x02a8a00b0c0095a7 */ /* 0x000ea4000802007f */
[----:B--2---:R-:W-:Y:S05]  /*26d20*/  @!P1 BRA `(.L_x_2937) ;  /* 0xfffffffc00f09947 */ /* 0x004fea000383ffff */
[----:B------:R-:W-:Y:S05]  /*26d30*/  BRA `(.L_x_3085) ;  /* 0xffffff94009c7947 */ /* 0x000fea000383ffff */
.L_x_2944:
[----:B0-----:R0:W2:Y:S02]  /*26d40*/  SYNCS.PHASECHK.TRANS64.TRYWAIT P1, [R12+URZ+0x2a8c0], R11 ;  /* 0x02a8c00b0c0075a7 */ /* 0x0010a4000802017f */
[----:B--2---:R-:W-:Y:S05]  /*26d50*/  @!P1 NANOSLEEP.SYNCS 0x989680 ;  /* 0x009896800000995d */ /* 0x004fea0003900000 */
[----:B------:R-:W2:Y:S02]  /*26d60*/  @!P1 SYNCS.PHASECHK.TRANS64 P1, [R12+URZ+0x2a8c0], R11 ;  /* 0x02a8c00b0c0095a7 */ /* 0x000ea4000802007f */
[----:B--2---:R-:W-:Y:S05]  /*26d70*/  @!P1 BRA `(.L_x_2944) ;  /* 0xfffffffc00f09947 */ /* 0x004fea000383ffff */
[----:B------:R-:W-:Y:S05]  /*26d80*/  BRA `(.L_x_3086) ;  /* 0xffffff9800907947 */ /* 0x000fea000383ffff */
.L_x_2960:
[----:B------:R-:W1:Y:S01]  /*26d90*/  S2R R7, SR_TID.X ;  /* 0x0000000000077919 */ /* 0x000e620000002100 */
[----:B------:R-:W-:Y:S01]  /*26da0*/  BSSY B0, `(.L_x_3087) ;  /* 0x000000a000007945 */ /* 0x000fe20003800000 */
[----:B------:R-:W-:Y:S01]  /*26db0*/  IMAD.MOV.U32 R12, RZ, RZ, RZ ;  /* 0x000000ffff0c7224 */ /* 0x000fe200078e00ff */
[----:B------:R-:W-:Y:S01]  /*26dc0*/  MOV R15, 0xffffffff ;  /* 0xffffffff000f7802 */ /* 0x000fe20000000f00 */
[----:B------:R-:W-:Y:S01]  /*26dd0*/  IMAD.MOV.U32 R11, RZ, RZ, 0x1f ;  /* 0x0000001fff0b7424 */ /* 0x000fe200078e00ff */
[----:B-1----:R-:W-:-:S04]  /*26de0*/  SHF.R.U32.HI R7, RZ, 0x5, R7 ;  /* 0x00000005ff077819 */ /* 0x002fc80000011607 */
[----:B------:R-:W-:-:S04]  /*26df0*/  LOP3.LUT R7, R7, 0x3, RZ, 0xc0, !PT ;  /* 0x0000000307077812 */ /* 0x000fc800078ec0ff */
[----:B------:R-:W-:-:S07]  /*26e00*/  MOV R13, R7 ;  /* 0x00000007000d7202 */ /* 0x000fce0000000f00 */
[----:B0----5:R-:W-:Y:S05]  /*26e10*/  WARPSYNC.COLLECTIVE R15, `(.L_x_3088) ;  /* 0x000000000f087348 */ /* 0x021fea0003c00000 */
[----:B------:R1:W2:Y:S02]  /*26e20*/  SHFL.IDX P6, R14, R13, R12, R11 ;  /* 0x0000000c0d0e7389 */ /* 0x0002a400000c000b */
[----:B012--5:R-:W-:Y:S01]  /*26e30*/  ENDCOLLECTIVE ;  /* 0x000000000000791b */ /* 0x027fe20003800000 */
.L_x_3088:
[----:B------:R-:W-:Y:S05]  /*26e40*/  BSYNC B0 ;  /* 0x0000000000007941 */ /* 0x000fea0003800000 */
.L_x_3087:
[----:B------:R-:W-:Y:S05]  /*26e50*/  BRA `(.L_x_3089) ;  /* 0xffffffa8005c7947 */ /* 0x000fea000383ffff */
.L_x_2963:
[----:B-1----:R1:W2:Y:S02]  /*26e60*/  SYNCS.PHASECHK.TRANS64.TRYWAIT P0, [R7+URZ+0x2a840], R2 ;  /* 0x02a84002070075a7 */ /* 0x0022a4000800017f */
[----:B--2---:R-:W-:Y:S05]  /*26e70*/  @!P0 NANOSLEEP.SYNCS 0x989680 ;  /* 0x009896800000895d */ /* 0x004fea0003900000 */
[----:B------:R-:W2:Y:S02]  /*26e80*/  @!P0 SYNCS.PHASECHK.TRANS64 P0, [R7+URZ+0x2a840], R2 ;  /* 0x02a84002070085a7 */ /* 0x000ea4000800007f */
[----:B--2---:R-:W-:Y:S05]  /*26e90*/  @!P0 BRA `(.L_x_2963) ;  /* 0xfffffffc00f08947 */ /* 0x004fea000383ffff */
[----:B------:R-:W-:Y:S05]  /*26ea0*/  BRA `(.L_x_3090) ;  /* 0xffffffa800ac7947 */ /* 0x000fea000383ffff */
.L_x_2964:
        /* <DEDUP_REMOVED lines=8> */
.L_x_3092:
[----:B------:R-:W-:Y:S05]  /*26f30*/  BSYNC B0 ;  /* 0x0000000000007941 */ /* 0x000fea0003800000 */
.L_x_3091:
[----:B------:R-:W-:Y:S01]  /*26f40*/  MOV R13, R4 ;  /* 0x00000004000d7202 */ /* 0x000fe20000000f00 */
[----:B------:R-:W-:Y:S01]  /*26f50*/  IMAD.MOV.U32 R12, RZ, RZ, RZ ;  /* 0x000000ffff0c7224 */ /* 0x000fe200078e00ff */
[----:B------:R-:W-:Y:S01]  /*26f60*/  MOV R15, 0xffffffff ;  /* 0xffffffff000f7802 */ /* 0x000fe20000000f00 */
[----:B------:R-:W-:Y:S01]  /*26f70*/  IMAD.MOV.U32 R11, RZ, RZ, 0x181f ;  /* 0x0000181fff0b7424 */ /* 0x000fe200078e00ff */
[----:B------:R-:W-:Y:S01]  /*26f80*/  @P0 LEA R8, R5, R22, 0x1 ;  /* 0x0000001605080211 */ /* 0x000fe200078e08ff */
[----:B------:R-:W-:-:S07]  /*26f90*/  IMAD.MOV.U32 R2, RZ, RZ, R14 ;  /* 0x000000ffff027224 */ /* 0x000fce00078e000e */
[----:B------:R-:W-:Y:S05]  /*26fa0*/  WARPSYNC.COLLECTIVE R15, `(.L_x_3093) ;  /* 0x000000000f087348 */ /* 0x000fea0003c00000 */
[----:B------:R0:W1:Y:S02]  /*26fb0*/  SHFL.IDX P6, R14, R13, R12, R11 ;  /* 0x0000000c0d0e7389 */ /* 0x00006400000c000b */
[----:B01----:R-:W-:Y:S01]  /*26fc0*/  ENDCOLLECTIVE ;  /* 0x000000000000791b */ /* 0x003fe20003800000 */
.L_x_3093:
[----:B------:R-:W-:Y:S02]  /*26fd0*/  IMAD.MOV.U32 R13, RZ, RZ, R0 ;  /* 0x000000ffff0d7224 */ /* 0x000fe400078e0000 */
[----:B------:R-:W-:Y:S02]  /*26fe0*/  IMAD.MOV.U32 R12, RZ, RZ, 0x1 ;  /* 0x00000001ff0c7424 */ /* 0x000fe400078e00ff */
[----:B------:R-:W-:-:S07]  /*26ff0*/  IMAD.MOV.U32 R3, RZ, RZ, R14 ;  /* 0x000000ffff037224 */ /* 0x000fce00078e000e */
[----:B------:R-:W-:Y:S05]  /*27000*/  WARPSYNC.COLLECTIVE R15, `(.L_x_3094) ;  /* 0x000000000f087348 */ /* 0x000fea0003c00000 */
[----:B------:R0:W1:Y:S02]  /*27010*/  SHFL.IDX P6, R14, R13, R12, R11 ;  /* 0x0000000c0d0e7389 */ /* 0x00006400000c000b */
[----:B01----:R-:W-:Y:S01]  /*27020*/  ENDCOLLECTIVE ;  /* 0x000000000000791b */ /* 0x003fe20003800000 */
.L_x_3094:
        /* <DEDUP_REMOVED lines=13> */
[----:B0-----:R-:W-:Y:S01]  /*27100*/  MOV R2, R14 ;  /* 0x0000000e00027202 */ /* 0x001fe20000000f00 */
[----:B------:R-:W-:-:S07]  /*27110*/  @P1 IMAD R8, R5, 0x2, R22 ;  /* 0x0000000205081824 */ /* 0x000fce00078e0216 */
[----:B------:R-:W-:Y:S05]  /*27120*/  WARPSYNC.COLLECTIVE R15, `(.L_x_3095) ;  /* 0x000000000f087348 */ /* 0x000fea0003c00000 */
[----:B------:R0:W1:Y:S02]  /*27130*/  SHFL.IDX P6, R14, R13, R12, R11 ;  /* 0x0000000c0d0e7389 */ /* 0x00006400000c000b */
[----:B01----:R-:W-:Y:S01]  /*27140*/  ENDCOLLECTIVE ;  /* 0x000000000000791b */ /* 0x003fe20003800000 */
.L_x_3095:
[----:B------:R-:W-:Y:S01]  /*27150*/  IMAD.MOV.U32 R13, RZ, RZ, R0 ;  /* 0x000000ffff0d7224 */ /* 0x000fe200078e0000 */
[----:B------:R-:W-:Y:S01]  /*27160*/  MOV R12, 0x2 ;  /* 0x00000002000c7802 */ /* 0x000fe20000000f00 */
[----:B------:R-:W-:-:S07]  /*27170*/  IMAD.MOV.U32 R3, RZ, RZ, R14 ;  /* 0x000000ffff037224 */ /* 0x000fce00078e000e */
[----:B------:R-:W-:Y:S05]  /*27180*/  WARPSYNC.COLLECTIVE R15, `(.L_x_3096) ;  /* 0x000000000f087348 */ /* 0x000fea0003c00000 */
[----:B------:R0:W1:Y:S02]  /*27190*/  SHFL.IDX P6, R14, R13, R12, R11 ;  /* 0x0000000c0d0e7389 */ /* 0x00006400000c000b */
[----:B01----:R-:W-:Y:S01]  /*271a0*/  ENDCOLLECTIVE ;  /* 0x000000000000791b */ /* 0x003fe20003800000 */
.L_x_3096:
        /* <DEDUP_REMOVED lines=17> */
.L_x_3097:
[----:B------:R-:W-:Y:S01]  /*272c0*/  @P1 IMAD R8, R5, 0x2, R22 ;  /* 0x0000000205081824 */ /* 0x000fe200078e0216 */
[----:B------:R-:W-:Y:S01]  /*272d0*/  MOV R13, R0 ;  /* 0x00000000000d7202 */ /* 0x000fe20000000f00 */
[----:B------:R-:W-:Y:S01]  /*272e0*/  IMAD.MOV.U32 R12, RZ, RZ, 0x3 ;  /* 0x00000003ff0c7424 */ /* 0x000fe200078e00ff */
[----:B------:R-:W-:-:S07]  /*272f0*/  MOV R3, R14 ;  /* 0x0000000e00037202 */ /* 0x000fce0000000f00 */
[----:B------:R-:W-:Y:S05]  /*27300*/  WARPSYNC.COLLECTIVE R15, `(.L_x_3098) ;  /* 0x000000000f087348 */ /* 0x000fea0003c00000 */
[----:B------:R0:W1:Y:S02]  /*27310*/  SHFL.IDX P6, R14, R13, R12, R11 ;  /* 0x0000000c0d0e7389 */ /* 0x00006400000c000b */
[----:B01----:R-:W-:Y:S01]  /*27320*/  ENDCOLLECTIVE ;  /* 0x000000000000791b */ /* 0x003fe20003800000 */
.L_x_3098:
        /* <DEDUP_REMOVED lines=17> */
.L_x_3099:
[----:B------:R-:W-:Y:S01]  /*27440*/  @P1 LEA R8, R5, R22, 0x1 ;  /* 0x0000001605081211 */ /* 0x000fe200078e08ff */
[----:B------:R-:W-:Y:S02]  /*27450*/  IMAD.MOV.U32 R13, RZ, RZ, R0 ;  /* 0x000000ffff0d7224 */ /* 0x000fe400078e0000 */
[----:B------:R-:W-:Y:S02]  /*27460*/  IMAD.MOV.U32 R12, RZ, RZ, 0x4 ;  /* 0x00000004ff0c7424 */ /* 0x000fe400078e00ff */
[----:B------:R-:W-:-:S07]  /*27470*/  IMAD.MOV.U32 R3, RZ, RZ, R14 ;  /* 0x000000ffff037224 */ /* 0x000fce00078e000e */
[----:B------:R-:W-:Y:S05]  /*27480*/  WARPSYNC.COLLECTIVE R15, `(.L_x_3100) ;  /* 0x000000000f087348 */ /* 0x000fea0003c00000 */
[----:B------:R0:W1:Y:S02]  /*27490*/  SHFL.IDX P6, R14, R13, R12, R11 ;  /* 0x0000000c0d0e7389 */ /* 0x00006400000c000b */
[----:B01----:R-:W-:Y:S01]  /*274a0*/  ENDCOLLECTIVE ;  /* 0x000000000000791b */ /* 0x003fe20003800000 */
.L_x_3100:
        /* <DEDUP_REMOVED lines=17> */
.L_x_3101:
[----:B------:R-:W-:Y:S02]  /*275c0*/  @P1 IMAD R8, R5, 0x2, R22 ;  /* 0x0000000205081824 */ /* 0x000fe400078e0216 */
[----:B------:R-:W-:Y:S01]  /*275d0*/  IMAD.MOV.U32 R13, RZ, RZ, R0 ;  /* 0x000000ffff0d7224 */ /* 0x000fe200078e0000 */
[----:B------:R-:W-:Y:S01]  /*275e0*/  MOV R12, 0x5 ;  /* 0x00000005000c7802 */ /* 0x000fe20000000f00 */
[----:B------:R-:W-:-:S07]  /*275f0*/  IMAD.MOV.U32 R3, RZ, RZ, R14 ;  /* 0x000000ffff037224 */ /* 0x000fce00078e000e */
[----:B------:R-:W-:Y:S05]  /*27600*/  WARPSYNC.COLLECTIVE R15, `(.L_x_3102) ;  /* 0x000000000f087348 */ /* 0x000fea0003c00000 */
[----:B------:R0:W1:Y:S02]  /*27610*/  SHFL.IDX P6, R14, R13, R12, R11 ;  /* 0x0000000c0d0e7389 */ /* 0x00006400000c000b */
[----:B01----:R-:W-:Y:S01]  /*27620*/  ENDCOLLECTIVE ;  /* 0x000000000000791b */ /* 0x003fe20003800000 */
.L_x_3102:
[----:B------:R-:W-:-:S04]  /*27630*/  @P1 LEA R3, P0, R9, R3, 0x1 ;  /* 0x0000000309031211 */ /* 0x000fc800078008ff */
[----:B------:R-:W-:-:S04]  /*27640*/  @P1 IADD3.X R2, RZ, R2, RZ, P0, !PT ;  /* 0x00000002ff021210 */ /* 0x000fc800007fe4ff */
[----:B------:R-:W-:Y:S01]  /*27650*/  @P1 LOP3.LUT R3, R3, R2, RZ, 0x3c, !PT ;  /* 0x0000000203031212 */ /* 0x000fe200078e3cff */
[----:B------:R-:W-:-:S03]  /*27660*/  IMAD.MOV.U32 R13, RZ, RZ, R4 ;  /* 0x000000ffff0d7224 */ /* 0x000fc600078e0004 */
        /* <DEDUP_REMOVED lines=10> */
.L_x_3103:
[----:B------:R-:W-:Y:S01]  /*27710*/  @!PT LDS RZ, [RZ] ;  /* 0x00000000fffff984 */ /* 0x000fe20000000800 */
[----:B------:R-:W-:Y:S01]  /*27720*/  @!PT LDS RZ, [RZ] ;  /* 0x00000000fffff984 */ /* 0x000fe20000000800 */
[----:B------:R-:W-:Y:S01]  /*27730*/  @!PT LDS RZ, [RZ] ;  /* 0x00000000fffff984 */ /* 0x000fe20000000800 */
[----:B------:R-:W-:Y:S04]  /*27740*/  @P1 LDGSTS.E.BYPASS.LTC128B.128 [R8+0x1d400], desc[UR60][R2.64+0x80], !P3 ;  /* 0x1d40008002081fae */ /* 0x000fe8000d901d7c */
[----:B------:R0:W-:Y:S02]  /*27750*/  @P1 LDGSTS.E.BYPASS.LTC128B.128 [R8+0x20400], desc[UR60][R2.64+0x100], !P2 ;  /* 0x2040010002081fae */ /* 0x0001e4000d101d7c */
[----:B0-----:R-:W-:Y:S01]  /*27760*/  MOV R2, R14 ;  /* 0x0000000e00027202 */ /* 0x001fe20000000f00 */
[----:B------:R-:W-:Y:S06]  /*27770*/  BRA `(.L_x_3104) ;  /* 0xffffffa400f07947 */ /* 0x000fec000383ffff */
.L_x_2969:
[----:B------:R-:W-:Y:S01]  /*27780*/  IMAD.MOV.U32 R13, RZ, RZ, R4 ;  /* 0x000000ffff0d7224 */ /* 0x000fe200078e0004 */
[----:B------:R-:W-:Y:S01]  /*27790*/  MOV R11, 0x181f ;  /* 0x0000181f000b7802 */ /* 0x000fe20000000f00 */
[----:B------:R-:W-:Y:S02]  /*277a0*/  IMAD.MOV.U32 R12, RZ, RZ, RZ ;  /* 0x000000ffff0c7224 */ /* 0x000fe400078e00ff */
[----:B------:R-:W-:Y:S02]  /*277b0*/  IMAD.MOV.U32 R15, RZ, RZ, -0x1 ;  /* 0xffffffffff0f7424 */ /* 0x000fe400078e00ff */
[----:B-----5:R-:W-:Y:S02]  /*277c0*/  IMAD R5, R10, R7, RZ ;  /* 0x000000070a057224 */ /* 0x020fe400078e02ff */
[----:B------:R-:W-:-:S07]  /*277d0*/  IMAD R17, R17, 0x80, R9 ;  /* 0x0000008011117824 */ /* 0x000fce00078e0209 */
[----:B------:R-:W-:Y:S05]  /*277e0*/  WARPSYNC.COLLECTIVE R15, `(.L_x_3105) ;  /* 0x000000000f087348 */ /* 0x000fea0003c00000 */
[----:B------:R0:W1:Y:S02]  /*277f0*/  SHFL.IDX P6, R14, R13, R12, R11 ;  /* 0x0000000c0d0e7389 */ /* 0x00006400000c000b */
[----:B01----:R-:W-:Y:S01]  /*27800*/  ENDCOLLECTIVE ;  /* 0x000000000000791b */ /* 0x003fe20003800000 */
.L_x_3105:
[----:B------:R-:W-:Y:S02]  /*27810*/  ISETP.GE.AND P1, PT, R17, R5, PT ;  /* 0x000000051100720c */ /* 0x000fe40003f26270 */
[----:B------:R-:W-:Y:S01]  /*27820*/  MOV R13, R0 ;  /* 0x00000000000d7202 */ /* 0x000fe20000000f00 */
[----:B------:R-:W-:-:S10]  /*27830*/  IMAD.MOV.U32 R2, RZ, RZ, R14 ;  /* 0x000000ffff027224 */ /* 0x000fd400078e000e */
[----:B------:R-:W-:Y:S05]  /*27840*/  WARPSYNC.COLLECTIVE R15, `(.L_x_3106) ;  /* 0x000000000f087348 */ /* 0x000fea0003c00000 */
[----:B------:R0:W1:Y:S02]  /*27850*/  SHFL.IDX P6, R14, R13, R12, R11 ;  /* 0x0000000c0d0e7389 */ /* 0x00006400000c000b */
[----:B01----:R-:W-:Y:S01]  /*27860*/  ENDCOLLECTIVE ;  /* 0x000000000000791b */ /* 0x003fe20003800000 */
.L_x_3106:
[----:B------:R-:W-:Y:S01]  /*27870*/  MOV R13, R4 ;  /* 0x00000004000d7202 */ /* 0x000fe20000000f00 */
[----:B------:R-:W-:Y:S02]  /*27880*/  IMAD.MOV.U32 R12, RZ, RZ, 0x1 ;  /* 0x00000001ff0c7424 */ /* 0x000fe400078e00ff */
[----:B------:R-:W-:-:S07]  /*27890*/  IMAD.MOV.U32 R3, RZ, RZ, R14 ;  /* 0x000000ffff037224 */ /* 0x000fce00078e000e */
[----:B------:R-:W-:Y:S05]  /*278a0*/  WARPSYNC.COLLECTIVE R15, `(.L_x_3107) ;  /* 0x000000000f087348 */ /* 0x000fea0003c00000 */
[----:B------:R0:W1:Y:S02]  /*278b0*/  SHFL.IDX P6, R14, R13, R12, R11 ;  /* 0x0000000c0d0e7389 */ /* 0x00006400000c000b */
[----:B01----:R-:W-:Y:S01]  /*278c0*/  ENDCOLLECTIVE ;  /* 0x000000000000791b */ /* 0x003fe20003800000 */
.L_x_3107:
        /* <DEDUP_REMOVED lines=8> */
[----:B------:R-:W-:-:S03]  /*27950*/  MOV R13, R0 ;  /* 0x00000000000d7202 */ /* 0x000fc60000000f00 */
[----:B------:R-:W-:Y:S04]  /*27960*/  @!P1 LDGSTS.E.BYPASS.LTC128B.128 [R36+0x10400], desc[UR60][R2.64+0x80], !P2 ;  /* 0x1040008002249fae */ /* 0x000fe8000d101d7c */
[----:B------:R0:W-:Y:S01]  /*27970*/  @!P1 LDGSTS.E.BYPASS.LTC128B.128 [R36+0x14400], desc[UR60][R2.64+0x100], !P0 ;  /* 0x1440010002249fae */ /* 0x0001e2000c101d7c */
[----:B------:R-:W-:Y:S01]  /*27980*/  ISETP.GE.AND P1, PT, R6, R5, PT ;  /* 0x000000050600720c */ /* 0x000fe20003f26270 */
[----:B0-----:R-:W-:-:S12]  /*27990*/  IMAD.MOV.U32 R2, RZ, RZ, R14 ;  /* 0x000000ffff027224 */ /* 0x001fd800078e000e */
[----:B------:R-:W-:Y:S05]  /*279a0*/  WARPSYNC.COLLECTIVE R15, `(.L_x_3108) ;  /* 0x000000000f087348 */ /* 0x000fea0003c00000 */
[----:B------:R0:W1:Y:S02]  /*279b0*/  SHFL.IDX P6, R14, R13, R12, R11 ;  /* 0x0000000c0d0e7389 */ /* 0x00006400000c000b */
[----:B01----:R-:W-:Y:S01]  /*279c0*/  ENDCOLLECTIVE ;  /* 0x000000000000791b */ /* 0x003fe20003800000 */
.L_x_3108:
[----:B------:R-:W-:Y:S01]  /*279d0*/  MOV R13, R4 ;  /* 0x00000004000d7202 */ /* 0x000fe20000000f00 */
[----:B------:R-:W-:Y:S02]  /*279e0*/  IMAD.MOV.U32 R12, RZ, RZ, 0x2 ;  /* 0x00000002ff0c7424 */ /* 0x000fe400078e00ff */
[----:B------:R-:W-:-:S07]  /*279f0*/  IMAD.MOV.U32 R3, RZ, RZ, R14 ;  /* 0x000000ffff037224 */ /* 0x000fce00078e000e */
[----:B------:R-:W-:Y:S05]  /*27a00*/  WARPSYNC.COLLECTIVE R15, `(.L_x_3109) ;  /* 0x000000000f087348 */ /* 0x000fea0003c00000 */
[----:B------:R0:W1:Y:S02]  /*27a10*/  SHFL.IDX P6, R14, R13, R12, R11 ;  /* 0x0000000c0d0e7389 */ /* 0x00006400000c000b */
[----:B01----:R-:W-:Y:S01]  /*27a20*/  ENDCOLLECTIVE ;  /* 0x000000000000791b */ /* 0x003fe20003800000 */
.L_x_3109:
[----:B------:R-:W-:-:S05]  /*27a30*/  @!P1 LEA R6, P4, R8, R3, 0x1 ;  /* 0x0000000308069211 */ /* 0x000fca00078808ff */
[----:B------:R-:W-:Y:S01]  /*27a40*/  @!P1 IMAD.X R7, RZ, RZ, R2, P4 ;  /* 0x000000ffff079224 */ /* 0x000fe200020e0602 */
[----:B------:R-:W-:Y:S01]  /*27a50*/  @!P1 MOV R2, R6 ;  /* 0x0000000600029202 */ /* 0x000fe20000000f00 */
[----:B------:R-:W-:Y:S02]  /*27a60*/  VIADD R6, R17, 0x20 ;  /* 0x0000002011067836 */ /* 0x000fe40000000000 */
        /* <DEDUP_REMOVED lines=13> */
.L_x_3110:
[----:B------:R-:W-:Y:S01]  /*27b40*/  MOV R13, R4 ;  /* 0x00000004000d7202 */ /* 0x000fe20000000f00 */
[----:B------:R-:W-:Y:S02]  /*27b50*/  IMAD.MOV.U32 R12, RZ, RZ, 0x3 ;  /* 0x00000003ff0c7424 */ /* 0x000fe400078e00ff */
[----:B------:R-:W-:-:S07]  /*27b60*/  IMAD.MOV.U32 R3, RZ, RZ, R14 ;  /* 0x000000ffff037224 */ /* 0x000fce00078e000e */
[----:B------:R-:W-:Y:S05]  /*27b70*/  WARPSYNC.COLLECTIVE R15, `(.L_x_3111) ;  /* 0x000000000f087348 */ /* 0x000fea0003c00000 */
[----:B------:R0:W1:Y:S02]  /*27b80*/  SHFL.IDX P6, R14, R13, R12, R11 ;  /* 0x0000000c0d0e7389 */ /* 0x00006400000c000b */
[----:B01----:R-:W-:Y:S01]  /*27b90*/  ENDCOLLECTIVE ;  /* 0x000000000000791b */ /* 0x003fe20003800000 */
.L_x_3111:
        /* <DEDUP_REMOVED lines=17> */
.L_x_3112:
[----:B------:R-:W-:Y:S01]  /*27cb0*/  MOV R13, R4 ;  /* 0x00000004000d7202 */ /* 0x000fe20000000f00 */
[----:B------:R-:W-:Y:S02]  /*27cc0*/  IMAD.MOV.U32 R12, RZ, RZ, 0x4 ;  /* 0x00000004ff0c7424 */ /* 0x000fe400078e00ff */
[----:B------:R-:W-:-:S07]  /*27cd0*/  IMAD.MOV.U32 R3, RZ, RZ, R14 ;  /* 0x000000ffff037224 */ /* 0x000fce00078e000e */
[----:B------:R-:W-:Y:S05]  /*27ce0*/  WARPSYNC.COLLECTIVE R15, `(.L_x_3113) ;  /* 0x000000000f087348 */ /* 0x000fea0003c00000 */
[----:B------:R0:W1:Y:S02]  /*27cf0*/  SHFL.IDX P6, R14, R13, R12, R11 ;  /* 0x0000000c0d0e7389 */ /* 0x00006400000c000b */
[----:B01----:R-:W-:Y:S01]  /*27d00*/  ENDCOLLECTIVE ;  /* 0x000000000000791b */ /* 0x003fe20003800000 */
.L_x_3113:
        /* <DEDUP_REMOVED lines=17> */
.L_x_3114:
[----:B------:R-:W-:Y:S01]  /*27e20*/  MOV R13, R4 ;  /* 0x00000004000d7202 */ /* 0x000fe20000000f00 */
[----:B------:R-:W-:Y:S02]  /*27e30*/  IMAD.MOV.U32 R12, RZ, RZ, 0x5 ;  /* 0x00000005ff0c7424 */ /* 0x000fe400078e00ff */
[----:B------:R-:W-:-:S07]  /*27e40*/  IMAD.MOV.U32 R3, RZ, RZ, R14 ;  /* 0x000000ffff037224 */ /* 0x000fce00078e000e */
[----:B------:R-:W-:Y:S05]  /*27e50*/  WARPSYNC.COLLECTIVE R15, `(.L_x_3115) ;  /* 0x000000000f087348 */ /* 0x000fea0003c00000 */
[----:B------:R0:W1:Y:S02]  /*27e60*/  SHFL.IDX P6, R14, R13, R12, R11 ;  /* 0x0000000c0d0e7389 */ /* 0x00006400000c000b */
[----:B01----:R-:W-:Y:S01]  /*27e70*/  ENDCOLLECTIVE ;  /* 0x000000000000791b */ /* 0x003fe20003800000 */
.L_x_3115:
        /* <DEDUP_REMOVED lines=17> */
.L_x_3116:
[----:B------:R-:W-:Y:S01]  /*27f90*/  MOV R13, R4 ;  /* 0x00000004000d7202 */ /* 0x000fe20000000f00 */
[----:B------:R-:W-:Y:S02]  /*27fa0*/  IMAD.MOV.U32 R12, RZ, RZ, 0x6 ;  /* 0x00000006ff0c7424 */ /* 0x000fe400078e00ff */
[----:B------:R-:W-:-:S07]  /*27fb0*/  IMAD.MOV.U32 R3, RZ, RZ, R14 ;  /* 0x000000ffff037224 */ /* 0x000fce00078e000e */
[----:B------:R-:W-:Y:S05]  /*27fc0*/  WARPSYNC.COLLECTIVE R15, `(.L_x_3117) ;  /* 0x000000000f087348 */ /* 0x000fea0003c00000 */
[----:B------:R0:W1:Y:S02]  /*27fd0*/  SHFL.IDX P6, R14, R13, R12, R11 ;  /* 0x0000000c0d0e7389 */ /* 0x00006400000c000b */
[----:B01----:R-:W-:Y:S01]  /*27fe0*/  ENDCOLLECTIVE ;  /* 0x000000000000791b */ /* 0x003fe20003800000 */
.L_x_3117:
        /* <DEDUP_REMOVED lines=17> */
.L_x_3118:
[----:B------:R-:W-:Y:S01]  /*28100*/  IMAD.MOV.U32 R13, RZ, RZ, R4 ;  /* 0x000000ffff0d7224 */ /* 0x000fe200078e0004 */
[----:B------:R-:W-:Y:S01]  /*28110*/  MOV R12, 0x7 ;  /* 0x00000007000c7802 */ /* 0x000fe20000000f00 */
[----:B------:R-:W-:-:S07]  /*28120*/  IMAD.MOV.U32 R3, RZ, RZ, R14 ;  /* 0x000000ffff037224 */ /* 0x000fce00078e000e */
[----:B------:R-:W-:Y:S05]  /*28130*/  WARPSYNC.COLLECTIVE R15, `(.L_x_3119) ;  /* 0x000000000f087348 */ /* 0x000fea0003c00000 */
[----:B------:R0:W1:Y:S02]  /*28140*/  SHFL.IDX P6, R14, R13, R12, R11 ;  /* 0x0000000c0d0e7389 */ /* 0x00006400000c000b */
[----:B01----:R-:W-:Y:S01]  /*28150*/  ENDCOLLECTIVE ;  /* 0x000000000000791b */ /* 0x003fe20003800000 */
.L_x_3119:
[----:B------:R-:W-:-:S05]  /*28160*/  @!P1 LEA R6, P4, R8, R3, 0x1 ;  /* 0x0000000308069211 */ /* 0x000fca00078808ff */
[----:B------:R-:W-:Y:S01]  /*28170*/  @!P1 IMAD.X R7, RZ, RZ, R2, P4 ;  /* 0x000000ffff079224 */ /* 0x000fe200020e0602 */
[----:B------:R-:W-:-:S03]  /*28180*/  @!P1 MOV R2, R6 ;  /* 0x0000000600029202 */ /* 0x000fc60000000f00 */
[----:B------:R-:W-:Y:S02]  /*28190*/  @!P1 IMAD.MOV.U32 R3, RZ, RZ, R7 ;  /* 0x000000ffff039224 */ /* 0x000fe400078e0007 */
[----:B------:R-:W-:-:S03]  /*281a0*/  IMAD.MOV.U32 R13, RZ, RZ, R0 ;  /* 0x000000ffff0d7224 */ /* 0x000fc600078e0000 */
        /* <DEDUP_REMOVED lines=10> */
.L_x_3120:
[----:B------:R-:W-:Y:S05]  /*28250*/  BRA `(.L_x_3121) ;  /* 0xffffffa800547947 */ /* 0x000fea000383ffff */
.L_x_2974:
[----:B0-----:R0:W1:Y:S02]  /*28260*/  SYNCS.PHASECHK.TRANS64.TRYWAIT P0, [R22+URZ+0x2a820], R3 ;  /* 0x02a82003160075a7 */ /* 0x001064000800017f */
[----:B-1----:R-:W-:Y:S05]  /*28270*/  @!P0 NANOSLEEP.SYNCS 0x989680 ;  /* 0x009896800000895d */ /* 0x002fea0003900000 */
[----:B------:R-:W1:Y:S02]  /*28280*/  @!P0 SYNCS.PHASECHK.TRANS64 P0, [R22+URZ+0x2a820], R3 ;  /* 0x02a82003160085a7 */ /* 0x000e64000800007f */
[----:B-1----:R-:W-:Y:S05]  /*28290*/  @!P0 BRA `(.L_x_2974) ;  /* 0xfffffffc00f08947 */ /* 0x002fea000383ffff */
[----:B------:R-:W-:Y:S05]  /*282a0*/  BRA `(.L_x_3122) ;  /* 0xffffffa800cc7947 */ /* 0x000fea000383ffff */
.L_x_2979:
[----:B0-----:R0:W1:Y:S02]  /*282b0*/  SYNCS.PHASECHK.TRANS64.TRYWAIT P0, [R5+URZ+0x2a840], R0 ;  /* 0x02a84000050075a7 */ /* 0x001064000800017f */
[----:B-1----:R-:W-:Y:S05]  /*282c0*/  @!P0 NANOSLEEP.SYNCS 0x989680 ;  /* 0x009896800000895d */ /* 0x002fea0003900000 */
[----:B------:R-:W1:Y:S02]  /*282d0*/  @!P0 SYNCS.PHASECHK.TRANS64 P0, [R5+URZ+0x2a840], R0 ;  /* 0x02a84000050085a7 */ /* 0x000e64000800007f */
[----:B-1----:R-:W-:Y:S05]  /*282e0*/  @!P0 BRA `(.L_x_2979) ;  /* 0xfffffffc00f08947 */ /* 0x002fea000383ffff */
[----:B------:R-:W-:Y:S05]  /*282f0*/  BRA `(.L_x_3123) ;  /* 0xffffffac00907947 */ /* 0x000fea000383ffff */
.L_x_2980:
[----:B------:R-:W-:Y:S01]  /*28300*/  BSSY B1, `(.L_x_3124) ;  /* 0x0000008000017945 */ /* 0x000fe20003800000 */
[----:B------:R-:W-:Y:S01]  /*28310*/  MOV R13, R8 ;  /* 0x00000008000d7202 */ /* 0x000fe20000000f00 */
[----:B------:R-:W-:Y:S01]  /*28320*/  IMAD.MOV.U32 R12, RZ, RZ, RZ ;  /* 0x000000ffff0c7224 */ /* 0x000fe200078e00ff */
[----:B------:R-:W-:Y:S01]  /*28330*/  MOV R15, 0xffffffff ;  /* 0xffffffff000f7802 */ /* 0x000fe20000000f00 */
[----:B------:R-:W-:-:S07]  /*28340*/  IMAD.MOV.U32 R11, RZ, RZ, 0x181f ;  /* 0x0000181fff0b7424 */ /* 0x000fce00078e00ff */
[----:B------:R-:W-:Y:S05]  /*28350*/  WARPSYNC.COLLECTIVE R15, `(.L_x_3125) ;  /* 0x000000000f087348 */ /* 0x000fea0003c00000 */
[----:B------:R0:W1:Y:S02]  /*28360*/  SHFL.IDX P6, R14, R13, R12, R11 ;  /* 0x0000000c0d0e7389 */ /* 0x00006400000c000b */
[----:B01----:R-:W-:Y:S01]  /*28370*/  ENDCOLLECTIVE ;  /* 0x000000000000791b */ /* 0x003fe20003800000 */
.L_x_3125:
[----:B------:R-:W-:Y:S05]  /*28380*/  BSYNC B1 ;  /* 0x0000000000017941 */ /* 0x000fea0003800000 */
.L_x_3124:
[----:B------:R-:W0:Y:S01]  /*28390*/  S2R R35, SR_TID.X ;  /* 0x0000000000237919 */ /* 0x000e220000002100 */
[----:B------:R-:W-:Y:S01]  /*283a0*/  IMAD.MOV.U32 R13, RZ, RZ, R9 ;  /* 0x000000ffff0d7224 */ /* 0x000fe200078e0009 */
[----:B------:R-:W-:Y:S01]  /*283b0*/  MOV R12, RZ ;  /* 0x000000ff000c7202 */ /* 0x000fe20000000f00 */
[----:B------:R-:W-:Y:S01]  /*283c0*/  IMAD.MOV.U32 R11, RZ, RZ, 0x181f ;  /* 0x0000181fff0b7424 */ /* 0x000fe200078e00ff */
[----:B------:R-:W-:Y:S01]  /*283d0*/  MOV R15, 0xffffffff ;  /* 0xffffffff000f7802 */ /* 0x000fe20000000f00 */
[----:B------:R-:W-:Y:S02]  /*283e0*/  IMAD.MOV.U32 R3, RZ, RZ, R14 ;  /* 0x000000ffff037224 */ /* 0x000fe400078e000e */
[----:B------:R-:W-:-:S07]  /*283f0*/  IMAD R4, R4, 0x2, R22 ;  /* 0x0000000204047824 */ /* 0x000fce00078e0216 */
[----:B0-----:R-:W-:Y:S05]  /*28400*/  WARPSYNC.COLLECTIVE R15, `(.L_x_3126) ;  /* 0x000000000f087348 */ /* 0x001fea0003c00000 */
[----:B------:R1:W2:Y:S02]  /*28410*/  SHFL.IDX P6, R14, R13, R12, R11 ;  /* 0x0000000c0d0e7389 */ /* 0x0002a400000c000b */
[----:B012---:R-:W-:Y:S01]  /*28420*/  ENDCOLLECTIVE ;  /* 0x000000000000791b */ /* 0x007fe20003800000 */
.L_x_3126:
[----:B------:R-:W-:Y:S01]  /*28430*/  IMAD.MOV.U32 R13, RZ, RZ, R8 ;  /* 0x000000ffff0d7224 */ /* 0x000fe200078e0008 */
[----:B------:R-:W-:Y:S01]  /*28440*/  MOV R12, 0x1 ;  /* 0x00000001000c7802 */ /* 0x000fe20000000f00 */
[----:B------:R-:W-:Y:S02]  /*28450*/  IMAD.SHL.U32 R35, R35, 0x8, RZ ;  /* 0x0000000823237824 */ /* 0x000fe400078e00ff */
[----:B------:R-:W-:-:S07]  /*28460*/  IMAD.MOV.U32 R2, RZ, RZ, R14 ;  /* 0x000000ffff027224 */ /* 0x000fce00078e000e */
[----:B------:R-:W-:Y:S05]  /*28470*/  WARPSYNC.COLLECTIVE R15, `(.L_x_3127) ;  /* 0x000000000f087348 */ /* 0x000fea0003c00000 */
[----:B------:R0:W1:Y:S02]  /*28480*/  SHFL.IDX P6, R14, R13, R12, R11 ;  /* 0x0000000c0d0e7389 */ /* 0x00006400000c000b */
[----:B01----:R-:W-:Y:S01]  /*28490*/  ENDCOLLECTIVE ;  /* 0x000000000000791b */ /* 0x003fe20003800000 */
.L_x_3127:
        /* <DEDUP_REMOVED lines=15> */
.L_x_3128:
[----:B------:R-:W-:Y:S01]  /*28590*/  IMAD.MOV.U32 R13, RZ, RZ, R8 ;  /* 0x000000ffff0d7224 */ /* 0x000fe200078e0008 */
[----:B------:R-:W-:Y:S02]  /*285a0*/  MOV R12, 0x2 ;  /* 0x00000002000c7802 */ /* 0x000fe40000000f00 */
[----:B------:R-:W-:-:S07]  /*285b0*/  MOV R2, R14 ;  /* 0x0000000e00027202 */ /* 0x000fce0000000f00 */
[----:B------:R-:W-:Y:S05]  /*285c0*/  WARPSYNC.COLLECTIVE R15, `(.L_x_3129) ;  /* 0x000000000f087348 */ /* 0x000fea0003c00000 */
[----:B------:R0:W1:Y:S02]  /*285d0*/  SHFL.IDX P6, R14, R13, R12, R11 ;  /* 0x0000000c0d0e7389 */ /* 0x00006400000c000b */
[----:B01----:R-:W-:Y:S01]  /*285e0*/  ENDCOLLECTIVE ;  /* 0x000000000000791b */ /* 0x003fe20003800000 */
.L_x_3129:
        /* <DEDUP_REMOVED lines=13> */
.L_x_3130:
[----:B------:R-:W-:Y:S01]  /*286c0*/  IMAD.MOV.U32 R13, RZ, RZ, R8 ;  /* 0x000000ffff0d7224 */ /* 0x000fe200078e0008 */
[----:B------:R-:W-:Y:S02]  /*286d0*/  MOV R12, 0x3 ;  /* 0x00000003000c7802 */ /* 0x000fe40000000f00 */
[----:B------:R-:W-:-:S07]  /*286e0*/  MOV R2, R14 ;  /* 0x0000000e00027202 */ /* 0x000fce0000000f00 */
[----:B------:R-:W-:Y:S05]  /*286f0*/  WARPSYNC.COLLECTIVE R15, `(.L_x_3131) ;  /* 0x000000000f087348 */ /* 0x000fea0003c00000 */
[----:B------:R0:W1:Y:S02]  /*28700*/  SHFL.IDX P6, R14, R13, R12, R11 ;  /* 0x0000000c0d0e7389 */ /* 0x00006400000c000b */
[----:B01----:R-:W-:Y:S01]  /*28710*/  ENDCOLLECTIVE ;  /* 0x000000000000791b */ /* 0x003fe20003800000 */
.L_x_3131:
        /* <DEDUP_REMOVED lines=13> */
.L_x_3132:
[----:B------:R-:W-:Y:S01]  /*287f0*/  IMAD.MOV.U32 R13, RZ, RZ, R8 ;  /* 0x000000ffff0d7224 */ /* 0x000fe200078e0008 */
[----:B------:R-:W-:Y:S02]  /*28800*/  MOV R12, 0x4 ;  /* 0x00000004000c7802 */ /* 0x000fe40000000f00 */
[----:B------:R-:W-:-:S07]  /*28810*/  MOV R2, R14 ;  /* 0x0000000e00027202 */ /* 0x000fce0000000f00 */
[----:B------:R-:W-:Y:S05]  /*28820*/  WARPSYNC.COLLECTIVE R15, `(.L_x_3133) ;  /* 0x000000000f087348 */ /* 0x000fea0003c00000 */
[----:B------:R0:W1:Y:S02]  /*28830*/  SHFL.IDX P6, R14, R13, R12, R11 ;  /* 0x0000000c0d0e7389 */ /* 0x00006400000c000b */
[----:B01----:R-:W-:Y:S01]  /*28840*/  ENDCOLLECTIVE ;  /* 0x000000000000791b */ /* 0x003fe20003800000 */
.L_x_3133:
        /* <DEDUP_REMOVED lines=13> */
.L_x_3134:
[----:B------:R-:W-:Y:S01]  /*28920*/  IMAD.MOV.U32 R13, RZ, RZ, R8 ;  /* 0x000000ffff0d7224 */ /* 0x000fe200078e0008 */
[----:B------:R-:W-:Y:S02]  /*28930*/  MOV R12, 0x5 ;  /* 0x00000005000c7802 */ /* 0x000fe40000000f00 */
[----:B------:R-:W-:-:S07]  /*28940*/  MOV R2, R14 ;  /* 0x0000000e00027202 */ /* 0x000fce0000000f00 */
[----:B------:R-:W-:Y:S05]  /*28950*/  WARPSYNC.COLLECTIVE R15, `(.L_x_3135) ;  /* 0x000000000f087348 */ /* 0x000fea0003c00000 */
[----:B------:R0:W1:Y:S02]  /*28960*/  SHFL.IDX P6, R14, R13, R12, R11 ;  /* 0x0000000c0d0e7389 */ /* 0x00006400000c000b */
[----:B01----:R-:W-:Y:S01]  /*28970*/  ENDCOLLECTIVE ;  /* 0x000000000000791b */ /* 0x003fe20003800000 */
.L_x_3135:
        /* <DEDUP_REMOVED lines=13> */
.L_x_3136:
[----:B------:R-:W-:Y:S01]  /*28a50*/  MOV R2, R14 ;  /* 0x0000000e00027202 */ /* 0x000fe20000000f00 */
[----:B------:R-:W-:Y:S06]  /*28a60*/  BRA `(.L_x_3137) ;  /* 0xffffffa800c07947 */ /* 0x000fec000383ffff */
.L_x_2985:
[----:B-1----:R1:W2:Y:S02]  /*28a70*/  SYNCS.PHASECHK.TRANS64.TRYWAIT P0, [R5+URZ+0x2a860], R2 ;  /* 0x02a86002050075a7 */ /* 0x0022a4000800017f */
[----:B--2---:R-:W-:Y:S05]  /*28a80*/  @!P0 NANOSLEEP.SYNCS 0x989680 ;  /* 0x009896800000895d */ /* 0x004fea0003900000 */
[----:B------:R-:W2:Y:S02]  /*28a90*/  @!P0 SYNCS.PHASECHK.TRANS64 P0, [R5+URZ+0x2a860], R2 ;  /* 0x02a86002050085a7 */ /* 0x000ea4000800007f */
[----:B--2---:R-:W-:Y:S05]  /*28aa0*/  @!P0 BRA `(.L_x_2985) ;  /* 0xfffffffc00f08947 */ /* 0x004fea000383ffff */
[----:B------:R-:W-:Y:S05]  /*28ab0*/  BRA `(.L_x_3138) ;  /* 0xffffffac001c7947 */ /* 0x000fea000383ffff */
.L_x_2986:
        /* <DEDUP_REMOVED lines=8> */
.L_x_3140:
[----:B------:R-:W-:Y:S05]  /*28b40*/  BSYNC B1 ;  /* 0x0000000000017941 */ /* 0x000fea0003800000 */
.L_x_3139:
[----:B------:R-:W-:Y:S01]  /*28b50*/  MOV R13, R24 ;  /* 0x00000018000d7202 */ /* 0x000fe20000000f00 */
[----:B------:R-:W-:Y:S01]  /*28b60*/  IMAD.MOV.U32 R12, RZ, RZ, RZ ;  /* 0x000000ffff0c7224 */ /* 0x000fe200078e00ff */
[----:B------:R-:W-:Y:S01]  /*28b70*/  MOV R15, 0xffffffff ;  /* 0xffffffff000f7802 */ /* 0x000fe20000000f00 */
[----:B------:R-:W-:Y:S01]  /*28b80*/  IMAD.MOV.U32 R11, RZ, RZ, 0x181f ;  /* 0x0000181fff0b7424 */ /* 0x000fe200078e00ff */
[----:B------:R-:W-:Y:S01]  /*28b90*/  LEA R4, R4, R22, 0x1 ;  /* 0x0000001604047211 */ /* 0x000fe200078e08ff */
[----:B------:R-:W-:-:S07]  /*28ba0*/  IMAD.MOV.U32 R3, RZ, RZ, R14 ;  /* 0x000000ffff037224 */ /* 0x000fce00078e000e */
[----:B------:R-:W-:Y:S05]  /*28bb0*/  WARPSYNC.COLLECTIVE R15, `(.L_x_3141) ;  /* 0x000000000f087348 */ /* 0x000fea0003c00000 */
[----:B------:R0:W1:Y:S02]  /*28bc0*/  SHFL.IDX P6, R14, R13, R12, R11 ;  /* 0x0000000c0d0e7389 */ /* 0x00006400000c000b */
[----:B01----:R-:W-:Y:S01]  /*28bd0*/  ENDCOLLECTIVE ;  /* 0x000000000000791b */ /* 0x003fe20003800000 */
.L_x_3141:
[----:B------:R-:W-:Y:S02]  /*28be0*/  IMAD.MOV.U32 R13, RZ, RZ, R25 ;  /* 0x000000ffff0d7224 */ /* 0x000fe400078e0019 */
[----:B------:R-:W-:Y:S02]  /*28bf0*/  IMAD.MOV.U32 R12, RZ, RZ, 0x1 ;  /* 0x00000001ff0c7424 */ /* 0x000fe400078e00ff */
[----:B------:R-:W-:-:S07]  /*28c00*/  IMAD.MOV.U32 R2, RZ, RZ, R14 ;  /* 0x000000ffff027224 */ /* 0x000fce00078e000e */
[----:B------:R-:W-:Y:S05]  /*28c10*/  WARPSYNC.COLLECTIVE R15, `(.L_x_3142) ;  /* 0x000000000f087348 */ /* 0x000fea0003c00000 */
[----:B------:R0:W1:Y:S02]  /*28c20*/  SHFL.IDX P6, R14, R13, R12, R11 ;  /* 0x0000000c0d0e7389 */ /* 0x00006400000c000b */
[----:B01----:R-:W-:Y:S01]  /*28c30*/  ENDCOLLECTIVE ;  /* 0x000000000000791b */ /* 0x003fe20003800000 */
.L_x_3142:
        /* <DEDUP_REMOVED lines=15> */
.L_x_3143:
[----:B------:R-:W-:Y:S02]  /*28d30*/  IMAD.MOV.U32 R13, RZ, RZ, R25 ;  /* 0x000000ffff0d7224 */ /* 0x000fe400078e0019 */
[----:B------:R-:W-:Y:S02]  /*28d40*/  IMAD.MOV.U32 R12, RZ, RZ, 0x2 ;  /* 0x00000002ff0c7424 */ /* 0x000fe400078e00ff */
[----:B------:R-:W-:-:S07]  /*28d50*/  IMAD.MOV.U32 R2, RZ, RZ, R14 ;  /* 0x000000ffff027224 */ /* 0x000fce00078e000e */
[----:B------:R-:W-:Y:S05]  /*28d60*/  WARPSYNC.COLLECTIVE R15, `(.L_x_3144) ;  /* 0x000000000f087348 */ /* 0x000fea0003c00000 */
[----:B------:R0:W1:Y:S02]  /*28d70*/  SHFL.IDX P6, R14, R13, R12, R11 ;  /* 0x0000000c0d0e7389 */ /* 0x00006400000c000b */
[----:B01----:R-:W-:Y:S01]  /*28d80*/  ENDCOLLECTIVE ;  /* 0x000000000000791b */ /* 0x003fe20003800000 */
.L_x_3144:
        /* <DEDUP_REMOVED lines=14> */
.L_x_3145:
[----:B------:R-:W-:Y:S02]  /*28e70*/  IMAD.MOV.U32 R13, RZ, RZ, R25 ;  /* 0x000000ffff0d7224 */ /* 0x000fe400078e0019 */
[----:B------:R-:W-:Y:S02]  /*28e80*/  IMAD.MOV.U32 R12, RZ, RZ, 0x3 ;  /* 0x00000003ff0c7424 */ /* 0x000fe400078e00ff */
[----:B------:R-:W-:-:S07]  /*28e90*/  IMAD.MOV.U32 R2, RZ, RZ, R14 ;  /* 0x000000ffff027224 */ /* 0x000fce00078e000e */
[----:B------:R-:W-:Y:S05]  /*28ea0*/  WARPSYNC.COLLECTIVE R15, `(.L_x_3146) ;  /* 0x000000000f087348 */ /* 0x000fea0003c00000 */
[----:B------:R0:W1:Y:S02]  /*28eb0*/  SHFL.IDX P6, R14, R13, R12, R11 ;  /* 0x0000000c0d0e7389 */ /* 0x00006400000c000b */
[----:B01----:R-:W-:Y:S01]  /*28ec0*/  ENDCOLLECTIVE ;  /* 0x000000000000791b */ /* 0x003fe20003800000 */
.L_x_3146:
        /* <DEDUP_REMOVED lines=14> */
.L_x_3147:
[----:B------:R-:W-:Y:S02]  /*28fb0*/  IMAD.MOV.U32 R13, RZ, RZ, R25 ;  /* 0x000000ffff0d7224 */ /* 0x000fe400078e0019 */
[----:B------:R-:W-:Y:S02]  /*28fc0*/  IMAD.MOV.U32 R12, RZ, RZ, 0x4 ;  /* 0x00000004ff0c7424 */ /* 0x000fe400078e00ff */
[----:B------:R-:W-:-:S07]  /*28fd0*/  IMAD.MOV.U32 R2, RZ, RZ, R14 ;  /* 0x000000ffff027224 */ /* 0x000fce00078e000e */
[----:B------:R-:W-:Y:S05]  /*28fe0*/  WARPSYNC.COLLECTIVE R15, `(.L_x_3148) ;  /* 0x000000000f087348 */ /* 0x000fea0003c00000 */
[----:B------:R0:W1:Y:S02]  /*28ff0*/  SHFL.IDX P6, R14, R13, R12, R11 ;  /* 0x0000000c0d0e7389 */ /* 0x00006400000c000b */
[----:B01----:R-:W-:Y:S01]  /*29000*/  ENDCOLLECTIVE ;  /* 0x000000000000791b */ /* 0x003fe20003800000 */
.L_x_3148:
        /* <DEDUP_REMOVED lines=14> */
.L_x_3149:
[----:B------:R-:W-:Y:S02]  /*290f0*/  IMAD.MOV.U32 R13, RZ, RZ, R25 ;  /* 0x000000ffff0d7224 */ /* 0x000fe400078e0019 */
[----:B------:R-:W-:Y:S02]  /*29100*/  IMAD.MOV.U32 R12, RZ, RZ, 0x5 ;  /* 0x00000005ff0c7424 */ /* 0x000fe400078e00ff */
[----:B------:R-:W-:-:S07]  /*29110*/  IMAD.MOV.U32 R2, RZ, RZ, R14 ;  /* 0x000000ffff027224 */ /* 0x000fce00078e000e */
[----:B------:R-:W-:Y:S05]  /*29120*/  WARPSYNC.COLLECTIVE R15, `(.L_x_3150) ;  /* 0x000000000f087348 */ /* 0x000fea0003c00000 */
[----:B------:R0:W1:Y:S02]  /*29130*/  SHFL.IDX P6, R14, R13, R12, R11 ;  /* 0x0000000c0d0e7389 */ /* 0x00006400000c000b */
[----:B01----:R-:W-:Y:S01]  /*29140*/  ENDCOLLECTIVE ;  /* 0x000000000000791b */ /* 0x003fe20003800000 */
.L_x_3150:
        /* <DEDUP_REMOVED lines=13> */
.L_x_3151:
[----:B------:R-:W-:Y:S01]  /*29220*/  @!PT LDS RZ, [RZ] ;  /* 0x00000000fffff984 */ /* 0x000fe20000000800 */
[----:B------:R-:W-:Y:S01]  /*29230*/  @!PT LDS RZ, [RZ] ;  /* 0x00000000fffff984 */ /* 0x000fe20000000800 */
[----:B------:R-:W-:Y:S01]  /*29240*/  @!PT LDS RZ, [RZ] ;  /* 0x00000000fffff984 */ /* 0x000fe20000000800 */
[----:B------:R0:W-:Y:S02]  /*29250*/  LDGSTS.E.BYPASS.LTC128B.128 [R4+0x5400], desc[UR60][R2.64+0x80], !P2 ;  /* 0x0540008002047fae */ /* 0x0001e4000d101d7c */
[----:B0-----:R-:W-:Y:S01]  /*29260*/  IMAD.MOV.U32 R2, RZ, RZ, R14 ;  /* 0x000000ffff027224 */ /* 0x001fe200078e000e */
[----:B------:R-:W-:Y:S06]  /*29270*/  BRA `(.L_x_3152) ;  /* 0xffffffa800087947 */ /* 0x000fec000383ffff */
.L_x_2994:
[----:B0-----:R0:W1:Y:S02]  /*29280*/  SYNCS.PHASECHK.TRANS64.TRYWAIT P0, [R0+URZ+0x2a860], R3 ;  /* 0x02a86003000075a7 */ /* 0x001064000800017f */
[----:B-1----:R-:W-:Y:S05]  /*29290*/  @!P0 NANOSLEEP.SYNCS 0x989680 ;  /* 0x009896800000895d */ /* 0x002fea0003900000 */
[----:B------:R-:W1:Y:S02]  /*292a0*/  @!P0 SYNCS.PHASECHK.TRANS64 P0, [R0+URZ+0x2a860], R3 ;  /* 0x02a86003000085a7 */ /* 0x000e64000800007f */
[----:B-1----:R-:W-:Y:S05]  /*292b0*/  @!P0 BRA `(.L_x_2994) ;  /* 0xfffffffc00f08947 */ /* 0x002fea000383ffff */
[----:B------:R-:W-:Y:S05]  /*292c0*/  BRA `(.L_x_3153) ;  /* 0xffffffac001c7947 */ /* 0x000fea000383ffff */
.L_x_2995:
        /* <DEDUP_REMOVED lines=8> */
.L_x_3155:
[----:B------:R-:W-:Y:S05]  /*29350*/  BSYNC B0 ;  /* 0x0000000000007941 */ /* 0x000fea0003800000 */
.L_x_3154:
        /* <DEDUP_REMOVED lines=12> */
.L_x_3156:
[C---:B------:R-:W-:Y:S02]  /*29420*/  ISETP.LT.OR P4, PT, R6.reuse, 0x1, !P0 ;  /* 0x000000010600780c */ /* 0x040fe40004781670 */
[----:B------:R-:W-:Y:S02]  /*29430*/  ISETP.LT.OR P3, PT, R6, 0x1, P1 ;  /* 0x000000010600780c */ /* 0x000fe40000f61670 */
[----:B------:R-:W-:Y:S01]  /*29440*/  LEA R4, R4, R22, 0x1 ;  /* 0x0000001604047211 */ /* 0x000fe200078e08ff */
[----:B------:R-:W-:Y:S02]  /*29450*/  IMAD.MOV.U32 R13, RZ, RZ, R25 ;  /* 0x000000ffff0d7224 */ /* 0x000fe400078e0019 */
        /* <DEDUP_REMOVED lines=8> */
.L_x_3157:
        /* <DEDUP_REMOVED lines=13> */
.L_x_3158:
[----:B------:R-:W-:Y:S01]  /*295b0*/  MOV R13, R25 ;  /* 0x00000019000d7202 */ /* 0x000fe20000000f00 */
[----:B------:R-:W-:Y:S01]  /*295c0*/  IMAD.MOV.U32 R12, RZ, RZ, 0x2 ;  /* 0x00000002ff0c7424 */ /* 0x000fe200078e00ff */
[----:B------:R-:W-:-:S13]  /*295d0*/  IADD3 R2, P2, R14, R5, RZ ;  /* 0x000000050e027210 */ /* 0x000fda0007f5e0ff */
[----:B------:R-:W-:Y:S05]  /*295e0*/  WARPSYNC.COLLECTIVE R15, `(.L_x_3159) ;  /* 0x000000000f087348 */ /* 0x000fea0003c00000 */
[----:B------:R0:W1:Y:S02]  /*295f0*/  SHFL.IDX P6, R14, R13, R12, R11 ;  /* 0x0000000c0d0e7389 */ /* 0x00006400000c000b */
[----:B01----:R-:W-:Y:S01]  /*29600*/  ENDCOLLECTIVE ;  /* 0x000000000000791b */ /* 0x003fe20003800000 */
.L_x_3159:
        /* <DEDUP_REMOVED lines=13> */
.L_x_3160:
[----:B------:R-:W-:Y:S01]  /*296e0*/  MOV R13, R25 ;  /* 0x00000019000d7202 */ /* 0x000fe20000000f00 */
[----:B------:R-:W-:Y:S02]  /*296f0*/  IMAD.MOV.U32 R12, RZ, RZ, 0x3 ;  /* 0x00000003ff0c7424 */ /* 0x000fe400078e00ff */
[----:B------:R-:W-:-:S07]  /*29700*/  IMAD.MOV.U32 R10, RZ, RZ, R14 ;  /* 0x000000ffff0a7224 */ /* 0x000fce00078e000e */
[----:B------:R-:W-:Y:S05]  /*29710*/  WARPSYNC.COLLECTIVE R15, `(.L_x_3161) ;  /* 0x000000000f087348 */ /* 0x000fea0003c00000 */
[----:B------:R0:W1:Y:S02]  /*29720*/  SHFL.IDX P6, R14, R13, R12, R11 ;  /* 0x0000000c0d0e7389 */ /* 0x00006400000c000b */
[----:B01----:R-:W-:Y:S01]  /*29730*/  ENDCOLLECTIVE ;  /* 0x000000000000791b */ /* 0x003fe20003800000 */
.L_x_3161:
[----:B------:R-:W-:-:S05]  /*29740*/  IADD3 R2, P2, R10, R5, RZ ;  /* 0x000000050a027210 */ /* 0x000fca0007f5e0ff */
[----:B------:R-:W-:-:S05]  /*29750*/  IMAD.X R3, RZ, RZ, R7, P2 ;  /* 0x000000ffff037224 */ /* 0x000fca00010e0607 */
[----:B------:R-:W-:Y:S01]  /*29760*/  @!PT LDS RZ, [RZ] ;  /* 0x00000000fffff984 */ /* 0x000fe20000000800 */
[----:B------:R-:W-:Y:S01]  /*29770*/  @!PT LDS RZ, [RZ] ;  /* 0x00000000fffff984 */ /* 0x000fe20000000800 */
[----:B------:R-:W-:Y:S01]  /*29780*/  @!PT LDS RZ, [RZ] ;  /* 0x00000000fffff984 */ /* 0x000fe20000000800 */
[----:B------:R0:W-:Y:S01]  /*29790*/  LDGSTS.E.BYPASS.LTC128B.128 [R4+0x1400], desc[UR60][R2.64], !P3 ;  /* 0x0140000002047fae */ /* 0x0001e2000d901d7c */
[----:B------:R-:W-:Y:S02]  /*297a0*/  MOV R13, R24 ;  /* 0x00000018000d7202 */ /* 0x000fe40000000f00 */
[C---:B------:R-:W-:Y:S01]  /*297b0*/  ISETP.LT.OR P3, PT, R6.reuse, 0x31, P1 ;  /* 0x000000310600780c */ /* 0x040fe20000f61670 */
[----:B------:R0:W-:Y:S01]  /*297c0*/  LDGSTS.E.BYPASS.LTC128B.128 [R4+0x4400], desc[UR60][R2.64+0x80], !P4 ;  /* 0x0440008002047fae */ /* 0x0001e2000e101d7c */
[----:B------:R-:W-:Y:S01]  /*297d0*/  ISETP.LT.OR P4, PT, R6, 0x31, !P0 ;  /* 0x000000310600780c */ /* 0x000fe20004781670 */
[----:B------:R-:W-:-:S12]  /*297e0*/  IMAD.MOV.U32 R8, RZ, RZ, R14 ;  /* 0x000000ffff087224 */ /* 0x000fd800078e000e */
[----:B0-----:R-:W-:Y:S05]  /*297f0*/  WARPSYNC.COLLECTIVE R15, `(.L_x_3162) ;  /* 0x000000000f087348 */ /* 0x001fea0003c00000 */
[----:B------:R1:W2:Y:S02]  /*29800*/  SHFL.IDX P6, R14, R13, R12, R11 ;  /* 0x0000000c0d0e7389 */ /* 0x0002a400000c000b */
[----:B012---:R-:W-:Y:S01]  /*29810*/  ENDCOLLECTIVE ;  /* 0x000000000000791b */ /* 0x007fe20003800000 */
.L_x_3162:
[----:B------:R-:W-:Y:S01]  /*29820*/  IMAD.MOV.U32 R13, RZ, RZ, R25 ;  /* 0x000000ffff0d7224 */ /* 0x000fe200078e0019 */
[----:B------:R-:W-:Y:S02]  /*29830*/  MOV R12, 0x4 ;  /* 0x00000004000c7802 */ /* 0x000fe40000000f00 */
[----:B------:R-:W-:-:S13]  /*29840*/  IADD3 R2, P2, R14, R5, RZ ;  /* 0x000000050e027210 */ /* 0x000fda0007f5e0ff */
[----:B------:R-:W-:Y:S05]  /*29850*/  WARPSYNC.COLLECTIVE R15, `(.L_x_3163) ;  /* 0x000000000f087348 */ /* 0x000fea0003c00000 */
[----:B------:R0:W1:Y:S02]  /*29860*/  SHFL.IDX P6, R14, R13, R12, R11 ;  /* 0x0000000c0d0e7389 */ /* 0x00006400000c000b */
[----:B01----:R-:W-:Y:S01]  /*29870*/  ENDCOLLECTIVE ;  /* 0x000000000000791b */ /* 0x003fe20003800000 */
.L_x_3163:
        /* <DEDUP_REMOVED lines=13> */
.L_x_3164:
[----:B------:R-:W-:Y:S01]  /*29950*/  IMAD.MOV.U32 R13, RZ, RZ, R25 ;  /* 0x000000ffff0d7224 */ /* 0x000fe200078e0019 */
[----:B------:R-:W-:Y:S02]  /*29960*/  MOV R12, 0x5 ;  /* 0x00000005000c7802 */ /* 0x000fe40000000f00 */
[----:B------:R-:W-:-:S07]  /*29970*/  MOV R10, R14 ;  /* 0x0000000e000a7202 */ /* 0x000fce0000000f00 */
[----:B------:R-:W-:Y:S05]  /*29980*/  WARPSYNC.COLLECTIVE R15, `(.L_x_3165) ;  /* 0x000000000f087348 */ /* 0x000fea0003c00000 */
[----:B------:R0:W1:Y:S02]  /*29990*/  SHFL.IDX P6, R14, R13, R12, R11 ;  /* 0x0000000c0d0e7389 */ /* 0x00006400000c000b */
[----:B01----:R-:W-:Y:S01]  /*299a0*/  ENDCOLLECTIVE ;  /* 0x000000000000791b */ /* 0x003fe20003800000 */
.L_x_3165:
        /* <DEDUP_REMOVED lines=12> */
.L_x_3166:
[----:B------:R-:W-:Y:S05]  /*29a70*/  BRA `(.L_x_3167) ;  /* 0xffffffa800187947 */ /* 0x000fea000383ffff */
.L_x_3000:
        /* <DEDUP_REMOVED lines=8> */
.L_x_3169:
[----:B------:R-:W-:Y:S05]  /*29b00*/  BSYNC B0 ;  /* 0x0000000000007941 */ /* 0x000fea0003800000 */
.L_x_3168:
        /* <DEDUP_REMOVED lines=9> */
.L_x_3170:
[----:B------:R-:W-:Y:S02]  /*29ba0*/  ULDC UR4, c[0x0][0xc3c] ;  /* 0x00030f0000047ab9 */ /* 0x000fe40000000800 */
[----:B------:R-:W-:-:S13]  /*29bb0*/  ISETP.GE.OR P1, PT, R9, UR4, !P0 ;  /* 0x0000000409007c0c */ /* 0x000fda000c726670 */
[----:B------:R-:W0:Y:S08]  /*29bc0*/  @!P1 LDC.64 R2, c[0x0][0xc80] ;  /* 0x00032000ff029b82 */ /* 0x000e300000000a00 */
[----:B------:R-:W1:Y:S01]  /*29bd0*/  @!P1 LDC.64 R4, c[0x0][0xc78] ;  /* 0x00031e00ff049b82 */ /* 0x000e620000000a00 */
[----:B------:R-:W-:Y:S01]  /*29be0*/  IMAD.MOV.U32 R17, RZ, RZ, RZ ;  /* 0x000000ffff117224 */ /* 0x000fe200078e00ff */
[----:B------:R-:W-:-:S02]  /*29bf0*/  MOV R11, RZ ;  /* 0x000000ff000b7202 */ /* 0x000fc40000000f00 */
[----:B------:R-:W-:Y:S01]  /*29c00*/  MOV R7, R14 ;  /* 0x0000000e00077202 */ /* 0x000fe20000000f00 */
        /* <DEDUP_REMOVED lines=9> */
[----:B--2---:R-:W-:Y:S01]  /*29ca0*/  @!P1 MOV R17, R6 ;  /* 0x0000000600119202 */ /* 0x004fe20000000f00 */
[----:B------:R-:W-:-:S02]  /*29cb0*/  IMAD.MOV.U32 R6, RZ, RZ, RZ ;  /* 0x000000ffff067224 */ /* 0x000fc400078e00ff */
[----:B---3--:R-:W-:Y:S01]  /*29cc0*/  @!P1 IMAD.MOV.U32 R4, RZ, RZ, R5 ;  /* 0x000000ffff049224 */ /* 0x008fe200078e0005 */
[----:B------:R-:W-:-:S03]  /*29cd0*/  ISETP.NE.AND P1, PT, R8, RZ, PT ;  /* 0x000000ff0800720c */ /* 0x000fc60003f25270 */
[----:B------:R-:W-:-:S10]  /*29ce0*/  IMAD R13, R4, R17, RZ ;  /* 0x00000011040d7224 */ /* 0x000fd400078e02ff */
[----:B------:R-:W-:Y:S05]  /*29cf0*/  WARPSYNC.COLLECTIVE R15, `(.L_x_3171) ;  /* 0x000000000f087348 */ /* 0x000fea0003c00000 */
[----:B------:R0:W1:Y:S02]  /*29d00*/  SHFL.UP P6, R14, R13, R12, R11 ;  /* 0x0400000c0d0e7389 */ /* 0x00006400000c000b */
[----:B01----:R-:W-:Y:S01]  /*29d10*/  ENDCOLLECTIVE ;  /* 0x000000000000791b */ /* 0x003fe20003800000 */
.L_x_3171:
[----:B------:R-:W-:Y:S02]  /*29d20*/  MOV R12, 0x2 ;  /* 0x00000002000c7802 */ /* 0x000fe40000000f00 */
[----:B------:R-:W-:-:S05]  /*29d30*/  SEL R14, R14, RZ, P1 ;  /* 0x000000ff0e0e7207 */ /* 0x000fca0000800000 */
[----:B------:R-:W-:-:S04]  /*29d40*/  IMAD.IADD R5, R13, 0x1, R14 ;  /* 0x000000010d057824 */ /* 0x000fc800078e020e */
[----:B------:R-:W-:-:S07]  /*29d50*/  IMAD.MOV.U32 R13, RZ, RZ, R5 ;  /* 0x000000ffff0d7224 */ /* 0x000fce00078e0005 */
[----:B------:R-:W-:Y:S05]  /*29d60*/  WARPSYNC.COLLECTIVE R15, `(.L_x_3172) ;  /* 0x000000000f087348 */ /* 0x000fea0003c00000 */
[----:B------:R0:W1:Y:S02]  /*29d70*/  SHFL.UP P6, R14, R13, R12, R11 ;  /* 0x0400000c0d0e7389 */ /* 0x00006400000c000b */
[----:B01----:R-:W-:Y:S01]  /*29d80*/  ENDCOLLECTIVE ;  /* 0x000000000000791b */ /* 0x003fe20003800000 */
.L_x_3172:
[----:B------:R-:W-:Y:S02]  /*29d90*/  MOV R12, 0x4 ;  /* 0x00000004000c7802 */ /* 0x000fe40000000f00 */
[----:B------:R-:W-:-:S05]  /*29da0*/  SEL R2, R14, RZ, P2 ;  /* 0x000000ff0e027207 */ /* 0x000fca0001000000 */
[----:B------:R-:W-:-:S04]  /*29db0*/  IMAD.IADD R2, R5, 0x1, R2 ;  /* 0x0000000105027824 */ /* 0x000fc800078e0202 */
[----:B------:R-:W-:-:S07]  /*29dc0*/  IMAD.MOV.U32 R13, RZ, RZ, R2 ;  /* 0x000000ffff0d7224 */ /* 0x000fce00078e0002 */
[----:B------:R-:W-:Y:S05]  /*29dd0*/  WARPSYNC.COLLECTIVE R15, `(.L_x_3173) ;  /* 0x000000000f087348 */ /* 0x000fea0003c00000 */
[----:B------:R0:W1:Y:S02]  /*29de0*/  SHFL.UP P6, R14, R13, R12, R11 ;  /* 0x0400000c0d0e7389 */ /* 0x00006400000c000b */
[----:B01----:R-:W-:Y:S01]  /*29df0*/  ENDCOLLECTIVE ;  /* 0x000000000000791b */ /* 0x003fe20003800000 */
.L_x_3173:
[----:B------:R-:W-:Y:S02]  /*29e00*/  MOV R12, 0x8 ;  /* 0x00000008000c7802 */ /* 0x000fe40000000f00 */
[----:B------:R-:W-:-:S05]  /*29e10*/  SEL R3, R14, RZ, P3 ;  /* 0x000000ff0e037207 */ /* 0x000fca0001800000 */
[----:B------:R-:W-:-:S04]  /*29e20*/  IMAD.IADD R3, R2, 0x1, R3 ;  /* 0x0000000102037824 */ /* 0x000fc800078e0203 */
[----:B------:R-:W-:-:S07]  /*29e30*/  IMAD.MOV.U32 R13, RZ, RZ, R3 ;  /* 0x000000ffff0d7224 */ /* 0x000fce00078e0003 */
[----:B------:R-:W-:Y:S05]  /*29e40*/  WARPSYNC.COLLECTIVE R15, `(.L_x_3174) ;  /* 0x000000000f087348 */ /* 0x000fea0003c00000 */
[----:B------:R0:W1:Y:S02]  /*29e50*/  SHFL.UP P6, R14, R13, R12, R11 ;  /* 0x0400000c0d0e7389 */ /* 0x00006400000c000b */
[----:B01----:R-:W-:Y:S01]  /*29e60*/  ENDCOLLECTIVE ;  /* 0x000000000000791b */ /* 0x003fe20003800000 */
.L_x_3174:
[----:B------:R-:W-:Y:S02]  /*29e70*/  MOV R12, 0x10 ;  /* 0x00000010000c7802 */ /* 0x000fe40000000f00 */
[----:B------:R-:W-:-:S05]  /*29e80*/  SEL R14, R14, RZ, P4 ;  /* 0x000000ff0e0e7207 */ /* 0x000fca0002000000 */
[----:B------:R-:W-:-:S04]  /*29e90*/  IMAD.IADD R5, R3, 0x1, R14 ;  /* 0x0000000103057824 */ /* 0x000fc800078e020e */
[----:B------:R-:W-:-:S07]  /*29ea0*/  IMAD.MOV.U32 R13, RZ, RZ, R5 ;  /* 0x000000ffff0d7224 */ /* 0x000fce00078e0005 */
[----:B------:R-:W-:Y:S05]  /*29eb0*/  WARPSYNC.COLLECTIVE R15, `(.L_x_3175) ;  /* 0x000000000f087348 */ /* 0x000fea0003c00000 */
[----:B------:R0:W1:Y:S02]  /*29ec0*/  SHFL.UP P6, R14, R13, R12, R11 ;  /* 0x0400000c0d0e7389 */ /* 0x00006400000c000b */
[----:B01----:R-:W-:Y:S01]  /*29ed0*/  ENDCOLLECTIVE ;  /* 0x000000000000791b */ /* 0x003fe20003800000 */
.L_x_3175:
        /* <DEDUP_REMOVED lines=8> */
.L_x_3176:
[----:B------:R-:W-:Y:S05]  /*29f60*/  BRA `(.L_x_3177) ;  /* 0xffffffa800247947 */ /* 0x000fea000383ffff */
.L_x_3003:
[----:B------:R-:W-:Y:S01]  /*29f70*/  BSSY B0, `(.L_x_3178) ;  /* 0x0000007000007945 */ /* 0x000fe20003800000 */
[----:B------:R-:W-:Y:S01]  /*29f80*/  MOV R12, 0x1 ;  /* 0x00000001000c7802 */ /* 0x000fe20000000f00 */
[----:B------:R-:W-:Y:S02]  /*29f90*/  IMAD.MOV.U32 R11, RZ, RZ, RZ ;  /* 0x000000ffff0b7224 */ /* 0x000fe400078e00ff */
[----:B------:R-:W-:-:S07]  /*29fa0*/  IMAD.MOV.U32 R15, RZ, RZ, -0x1 ;  /* 0xffffffffff0f7424 */ /* 0x000fce00078e00ff */
[----:B------:R-:W-:Y:S05]  /*29fb0*/  WARPSYNC.COLLECTIVE R15, `(.L_x_3179) ;  /* 0x000000000f087348 */ /* 0x000fea0003c00000 */
[----:B------:R0:W1:Y:S02]  /*29fc0*/  SHFL.UP P6, R14, R13, R12, R11 ;  /* 0x0400000c0d0e7389 */ /* 0x00006400000c000b */
[----:B01----:R-:W-:Y:S01]  /*29fd0*/  ENDCOLLECTIVE ;  /* 0x000000000000791b */ /* 0x003fe20003800000 */
.L_x_3179:
[----:B------:R-:W-:Y:S05]  /*29fe0*/  BSYNC B0 ;  /* 0x0000000000007941 */ /* 0x000fea0003800000 */
.L_x_3178:
[----:B------:R-:W-:Y:S01]  /*29ff0*/  SEL R14, R14, RZ, P1 ;  /* 0x000000ff0e0e7207 */ /* 0x000fe20000800000 */
[----:B------:R-:W-:Y:S01]  /*2a000*/  IMAD.MOV.U32 R12, RZ, RZ, 0x2 ;  /* 0x00000002ff0c7424 */ /* 0x000fe200078e00ff */
[----:B------:R-:W-:Y:S01]  /*2a010*/  MOV R15, 0xffffffff ;  /* 0xffffffff000f7802 */ /* 0x000fe20000000f00 */
[----:B------:R-:W-:Y:S01]  /*2a020*/  IMAD.MOV.U32 R11, RZ, RZ, RZ ;  /* 0x000000ffff0b7224 */ /* 0x000fe200078e00ff */
[----:B------:R-:W-:-:S07]  /*2a030*/  IADD3 R13, R13, R14, RZ ;  /* 0x0000000e0d0d7210 */ /* 0x000fce0007ffe0ff */
[----:B------:R-:W-:Y:S05]  /*2a040*/  WARPSYNC.COLLECTIVE R15, `(.L_x_3180) ;  /* 0x000000000f087348 */ /* 0x000fea0003c00000 */
[----:B------:R0:W1:Y:S02]  /*2a050*/  SHFL.UP P6, R14, R13, R12, R11 ;  /* 0x0400000c0d0e7389 */ /* 0x00006400000c000b */
[----:B01----:R-:W-:Y:S01]  /*2a060*/  ENDCOLLECTIVE ;  /* 0x000000000000791b */ /* 0x003fe20003800000 */
.L_x_3180:
[----:B------:R-:W-:Y:S02]  /*2a070*/  MOV R12, 0x4 ;  /* 0x00000004000c7802 */ /* 0x000fe40000000f00 */
[----:B------:R-:W-:-:S05]  /*2a080*/  SEL R2, R14, RZ, P2 ;  /* 0x000000ff0e027207 */ /* 0x000fca0001000000 */
[----:B------:R-:W-:-:S04]  /*2a090*/  IMAD.IADD R2, R13, 0x1, R2 ;  /* 0x000000010d027824 */ /* 0x000fc800078e0202 */
[----:B------:R-:W-:-:S07]  /*2a0a0*/  IMAD.MOV.U32 R13, RZ, RZ, R2 ;  /* 0x000000ffff0d7224 */ /* 0x000fce00078e0002 */
[----:B------:R-:W-:Y:S05]  /*2a0b0*/  WARPSYNC.COLLECTIVE R15, `(.L_x_3181) ;  /* 0x000000000f087348 */ /* 0x000fea0003c00000 */
[----:B------:R0:W1:Y:S02]  /*2a0c0*/  SHFL.UP P6, R14, R13, R12, R11 ;  /* 0x0400000c0d0e7389 */ /* 0x00006400000c000b */
[----:B01----:R-:W-:Y:S01]  /*2a0d0*/  ENDCOLLECTIVE ;  /* 0x000000000000791b */ /* 0x003fe20003800000 */
.L_x_3181:
[----:B------:R-:W-:Y:S02]  /*2a0e0*/  MOV R12, 0x8 ;  /* 0x00000008000c7802 */ /* 0x000fe40000000f00 */
[----:B------:R-:W-:-:S05]  /*2a0f0*/  SEL R3, R14, RZ, P3 ;  /* 0x000000ff0e037207 */ /* 0x000fca0001800000 */
[----:B------:R-:W-:-:S04]  /*2a100*/  IMAD.IADD R3, R2, 0x1, R3 ;  /* 0x0000000102037824 */ /* 0x000fc800078e0203 */
[----:B------:R-:W-:-:S07]  /*2a110*/  IMAD.MOV.U32 R13, RZ, RZ, R3 ;  /* 0x000000ffff0d7224 */ /* 0x000fce00078e0003 */
[----:B------:R-:W-:Y:S05]  /*2a120*/  WARPSYNC.COLLECTIVE R15, `(.L_x_3182) ;  /* 0x000000000f087348 */ /* 0x000fea0003c00000 */
[----:B------:R0:W1:Y:S02]  /*2a130*/  SHFL.UP P6, R14, R13, R12, R11 ;  /* 0x0400000c0d0e7389 */ /* 0x00006400000c000b */
[----:B01----:R-:W-:Y:S01]  /*2a140*/  ENDCOLLECTIVE ;  /* 0x000000000000791b */ /* 0x003fe20003800000 */
.L_x_3182:
[----:B------:R-:W-:Y:S02]  /*2a150*/  MOV R12, 0x10 ;  /* 0x00000010000c7802 */ /* 0x000fe40000000f00 */
[----:B------:R-:W-:-:S05]  /*2a160*/  SEL R14, R14, RZ, P4 ;  /* 0x000000ff0e0e7207 */ /* 0x000fca0002000000 */
[----:B------:R-:W-:-:S04]  /*2a170*/  IMAD.IADD R5, R3, 0x1, R14 ;  /* 0x0000000103057824 */ /* 0x000fc800078e020e */
[----:B------:R-:W-:-:S07]  /*2a180*/  IMAD.MOV.U32 R13, RZ, RZ, R5 ;  /* 0x000000ffff0d7224 */ /* 0x000fce00078e0005 */
[----:B------:R-:W-:Y:S05]  /*2a190*/  WARPSYNC.COLLECTIVE R15, `(.L_x_3183) ;  /* 0x000000000f087348 */ /* 0x000fea0003c00000 */
[----:B------:R0:W1:Y:S02]  /*2a1a0*/  SHFL.UP P6, R14, R13, R12, R11 ;  /* 0x0400000c0d0e7389 */ /* 0x00006400000c000b */
[----:B01----:R-:W-:Y:S01]  /*2a1b0*/  ENDCOLLECTIVE ;  /* 0x000000000000791b */ /* 0x003fe20003800000 */
.L_x_3183:
        /* <DEDUP_REMOVED lines=8> */
.L_x_3184:
[----:B------:R-:W-:Y:S05]  /*2a240*/  BRA `(.L_x_3185) ;  /* 0xffffffa800107947 */ /* 0x000fea000383ffff */
.L_x_3005:
[----:B------:R-:W-:Y:S01]  /*2a250*/  BSSY B0, `(.L_x_3186) ;  /* 0x0000006000007945 */ /* 0x000fe20003800000 */
[----:B------:R-:W-:Y:S01]  /*2a260*/  PLOP3.LUT P6, PT, P6, PT, PT, 0x8, 0x0 ;  /* 0x000000000000781c */ /* 0x000fe200037ce170 */
[----:B------:R-:W-:-:S12]  /*2a270*/  IMAD.MOV.U32 R15, RZ, RZ, -0x1 ;  /* 0xffffffffff0f7424 */ /* 0x000fd800078e00ff */
[----:B0-----:R-:W-:Y:S05]  /*2a280*/  WARPSYNC.COLLECTIVE R15, `(.L_x_3187) ;  /* 0x000000000f087348 */ /* 0x001fea0003c00000 */
[----:B------:R-:W-:Y:S01]  /*2a290*/  VOTE.ANY R14, PT, P6 ;  /* 0x00000000000e7806 */ /* 0x000fe200030e0100 */
[----:B0-----:R-:W-:Y:S06]  /*2a2a0*/  ENDCOLLECTIVE ;  /* 0x000000000000791b */ /* 0x001fec0003800000 */
.L_x_3187:
[----:B------:R-:W-:Y:S05]  /*2a2b0*/  BSYNC B0 ;  /* 0x0000000000007941 */ /* 0x000fea0003800000 */
.L_x_3186:
[----:B------:R-:W-:Y:S01]  /*2a2c0*/  MOV R3, R14 ;  /* 0x0000000e00037202 */ /* 0x000fe20000000f00 */
[----:B------:R-:W-:Y:S01]  /*2a2d0*/  IMAD.MOV.U32 R13, RZ, RZ, R17 ;  /* 0x000000ffff0d7224 */ /* 0x000fe200078e0011 */
[----:B------:R-:W-:Y:S01]  /*2a2e0*/  MOV R15, 0xffffffff ;  /* 0xffffffff000f7802 */ /* 0x000fe20000000f00 */
[----:B------:R-:W-:Y:S01]  /*2a2f0*/  IMAD.MOV.U32 R11, RZ, RZ, 0x1f ;  /* 0x0000001fff0b7424 */ /* 0x000fe200078e00ff */
[----:B------:R0:W1:Y:S06]  /*2a300*/  POPC R12, R3 ;  /* 0x00000003000c7309 */ /* 0x00006c0000000000 */
[----:B01----:R-:W-:Y:S05]  /*2a310*/  WARPSYNC.COLLECTIVE R15, `(.L_x_3188) ;  /* 0x000000000f087348 */ /* 0x003fea0003c00000 */
[----:B-1----:R1:W2:Y:S02]  /*2a320*/  SHFL.IDX P6, R14, R13, R12, R11 ;  /* 0x0000000c0d0e7389 */ /* 0x0022a400000c000b */
[----:B012---:R-:W-:Y:S01]  /*2a330*/  ENDCOLLECTIVE ;  /* 0x000000000000791b */ /* 0x007fe20003800000 */
.L_x_3188:
[----:B------:R-:W-:Y:S02]  /*2a340*/  IMAD.IADD R19, R12, 0x1, R19 ;  /* 0x000000010c137824 */ /* 0x000fe400078e0213 */
[----:B------:R-:W-:Y:S02]  /*2a350*/  IMAD.MOV.U32 R13, RZ, RZ, R4 ;  /* 0x000000ffff0d7224 */ /* 0x000fe400078e0004 */
[----:B------:R-:W-:-:S07]  /*2a360*/  IMAD.MOV.U32 R17, RZ, RZ, R14 ;  /* 0x000000ffff117224 */ /* 0x000fce00078e000e */
[----:B------:R-:W-:Y:S05]  /*2a370*/  WARPSYNC.COLLECTIVE R15, `(.L_x_3189) ;  /* 0x000000000f087348 */ /* 0x000fea0003c00000 */
[----:B------:R0:W1:Y:S02]  /*2a380*/  SHFL.IDX P6, R14, R13, R12, R11 ;  /* 0x0000000c0d0e7389 */ /* 0x00006400000c000b */
[----:B01----:R-:W-:Y:S01]  /*2a390*/  ENDCOLLECTIVE ;  /* 0x000000000000791b */ /* 0x003fe20003800000 */
.L_x_3189:
[----:B------:R-:W-:Y:S01]  /*2a3a0*/  MOV R4, R14 ;  /* 0x0000000e00047202 */ /* 0x000fe20000000f00 */
[----:B------:R-:W-:Y:S06]  /*2a3b0*/  BRA `(.L_x_3190) ;  /* 0xffffffa400f47947 */ /* 0x000fec000383ffff */
.L_x_3007:
[----:B------:R-:W-:Y:S01]  /*2a3c0*/  BSSY B0, `(.L_x_3191) ;  /* 0x0000007000007945 */ /* 0x000fe20003800000 */
[----:B------:R-:W-:Y:S01]  /*2a3d0*/  IMAD.MOV.U32 R13, RZ, RZ, R2 ;  /* 0x000000ffff0d7224 */ /* 0x000fe200078e0002 */
[----:B------:R-:W-:Y:S01]  /*2a3e0*/  MOV R11, 0x1f ;  /* 0x0000001f000b7802 */ /* 0x000fe20000000f00 */
[----:B------:R-:W-:-:S07]  /*2a3f0*/  IMAD.MOV.U32 R15, RZ, RZ, -0x1 ;  /* 0xffffffffff0f7424 */ /* 0x000fce00078e00ff */
[----:B0-23--:R-:W-:Y:S05]  /*2a400*/  WARPSYNC.COLLECTIVE R15, `(.L_x_3192) ;  /* 0x000000000f087348 */ /* 0x00dfea0003c00000 */
[----:B------:R1:W4:Y:S02]  /*2a410*/  SHFL.IDX P6, R14, R13, R12, R11 ;  /* 0x0000000c0d0e7389 */ /* 0x00032400000c000b */
[----:B01234-:R-:W-:Y:S01]  /*2a420*/  ENDCOLLECTIVE ;  /* 0x000000000000791b */ /* 0x01ffe20003800000 */
.L_x_3192:
[----:B------:R-:W-:Y:S05]  /*2a430*/  BSYNC B0 ;  /* 0x0000000000007941 */ /* 0x000fea0003800000 */
.L_x_3191:
[----:B------:R-:W-:Y:S01]  /*2a440*/  IMAD.MOV.U32 R6, RZ, RZ, R14 ;  /* 0x000000ffff067224 */ /* 0x000fe200078e000e */
[----:B------:R-:W-:Y:S06]  /*2a450*/  BRA `(.L_x_3006) ;  /* 0xffffffa400e47947 */ /* 0x000fec000383ffff */
.L_x_3013:
[----:B-1----:R1:W3:Y:S02]  /*2a460*/  SYNCS.PHASECHK.TRANS64.TRYWAIT P0, [R5+URZ+0x2a820], R0 ;  /* 0x02a82000050075a7 */ /* 0x0022e4000800017f */
[----:B---3--:R-:W-:Y:S05]  /*2a470*/  @!P0 NANOSLEEP.SYNCS 0x989680 ;  /* 0x009896800000895d */ /* 0x008fea0003900000 */
[----:B------:R-:W3:Y:S02]  /*2a480*/  @!P0 SYNCS.PHASECHK.TRANS64 P0, [R5+URZ+0x2a820], R0 ;  /* 0x02a82000050085a7 */ /* 0x000ee4000800007f */
[----:B---3--:R-:W-:Y:S05]  /*2a490*/  @!P0 BRA `(.L_x_3013) ;  /* 0xfffffffc00f08947 */ /* 0x008fea000383ffff */
[----:B------:R-:W-:Y:S05]  /*2a4a0*/  BRA `(.L_x_3193) ;  /* 0xffffffb0003c7947 */ /* 0x000fea000383ffff */
.L_x_3014:
[----:B------:R-:W3:Y:S01]  /*2a4b0*/  S2R R2, SR_TID.X ;  /* 0x0000000000027919 */ /* 0x000ee20000002100 */
[----:B------:R-:W-:Y:S01]  /*2a4c0*/  BSSY B0, `(.L_x_3194) ;  /* 0x000000a000007945 */ /* 0x000fe20003800000 */
[----:B------:R-:W-:Y:S01]  /*2a4d0*/  IMAD.MOV.U32 R12, RZ, RZ, RZ ;  /* 0x000000ffff0c7224 */ /* 0x000fe200078e00ff */
[----:B------:R-:W-:Y:S01]  /*2a4e0*/  MOV R15, 0xffffffff ;  /* 0xffffffff000f7802 */ /* 0x000fe20000000f00 */
[----:B------:R-:W-:Y:S01]  /*2a4f0*/  IMAD.MOV.U32 R11, RZ, RZ, 0x1f ;  /* 0x0000001fff0b7424 */ /* 0x000fe200078e00ff */
[----:B---3--:R-:W-:-:S04]  /*2a500*/  SHF.R.U32.HI R2, RZ, 0x5, R2 ;  /* 0x00000005ff027819 */ /* 0x008fc80000011602 */
[----:B------:R-:W-:-:S04]  /*2a510*/  LOP3.LUT R2, R2, 0x3, RZ, 0xc0, !PT ;  /* 0x0000000302027812 */ /* 0x000fc800078ec0ff */
[----:B------:R-:W-:-:S07]  /*2a520*/  MOV R13, R2 ;  /* 0x00000002000d7202 */ /* 0x000fce0000000f00 */
[----:B012---:R-:W-:Y:S05]  /*2a530*/  WARPSYNC.COLLECTIVE R15, `(.L_x_3195) ;  /* 0x000000000f087348 */ /* 0x007fea0003c00000 */
[----:B------:R3:W4:Y:S02]  /*2a540*/  SHFL.IDX P6, R14, R13, R12, R11 ;  /* 0x0000000c0d0e7389 */ /* 0x00072400000c000b */
[----:B01234-:R-:W-:Y:S01]  /*2a550*/  ENDCOLLECTIVE ;  /* 0x000000000000791b */ /* 0x01ffe20003800000 */
.L_x_3195:
[----:B------:R-:W-:Y:S05]  /*2a560*/  BSYNC B0 ;  /* 0x0000000000007941 */ /* 0x000fea0003800000 */
.L_x_3194:
[----:B------:R-:W-:Y:S05]  /*2a570*/  BRA `(.L_x_3196) ;  /* 0xffffffb000247947 */ /* 0x000fea000383ffff */
.L_x_3015:
[----:B------:R-:W-:Y:S01]  /*2a580*/  BSSY B0, `(.L_x_3197) ;  /* 0x0000006000007945 */ /* 0x000fe20003800000 */
[----:B------:R-:W-:-:S07]  /*2a590*/  IMAD.MOV.U32 R15, RZ, RZ, -0x1 ;  /* 0xffffffffff0f7424 */ /* 0x000fce00078e00ff */
[----:B012---:R-:W-:Y:S05]  /*2a5a0*/  WARPSYNC.COLLECTIVE R15, `(.L_x_3198) ;  /* 0x000000000f0c7348 */ /* 0x007fea0003c00000 */
[----:B------:R-:W-:Y:S02]  /*2a5b0*/  ELECT P6, UR62, PT ;  /* 0x00000000003e782f */ /* 0x000fe400038c0000 */
[----:B------:R-:W-:Y:S01]  /*2a5c0*/  MOV R14, UR62 ;  /* 0x0000003e000e7c02 */ /* 0x000fe20008000f00 */
[----:B012---:R-:W-:Y:S10]  /*2a5d0*/  ENDCOLLECTIVE ;  /* 0x000000000000791b */ /* 0x007ff40003800000 */
.L_x_3198:
[----:B------:R-:W-:Y:S05]  /*2a5e0*/  BSYNC B0 ;  /* 0x0000000000007941 */ /* 0x000fea0003800000 */
.L_x_3197:
[----:B------:R-:W-:Y:S05]  /*2a5f0*/  BRA `(.L_x_3199) ;  /* 0xffffffb000187947 */ /* 0x000fea000383ffff */
.L_x_3017:
[----:B-1----:R1:W3:Y:S02]  /*2a600*/  SYNCS.PHASECHK.TRANS64.TRYWAIT P1, [R3+URZ+0x2a840], R2 ;  /* 0x02a84002030075a7 */ /* 0x0022e4000802017f */
[----:B---3--:R-:W-:Y:S05]  /*2a610*/  @!P1 NANOSLEEP.SYNCS 0x989680 ;  /* 0x009896800000995d */ /* 0x008fea0003900000 */
[----:B------:R-:W3:Y:S02]  /*2a620*/  @!P1 SYNCS.PHASECHK.TRANS64 P1, [R3+URZ+0x2a840], R2 ;  /* 0x02a84002030095a7 */ /* 0x000ee4000802007f */
[----:B---3--:R-:W-:Y:S05]  /*2a630*/  @!P1 BRA `(.L_x_3017) ;  /* 0xfffffffc00f09947 */ /* 0x008fea000383ffff */
[----:B------:R-:W-:Y:S05]  /*2a640*/  BRA `(.L_x_3200) ;  /* 0xffffffb000407947 */ /* 0x000fea000383ffff */
.L_x_3019:
[----:B---3--:R3:W4:Y:S02]  /*2a650*/  SYNCS.PHASECHK.TRANS64.TRYWAIT P1, [R5+URZ+0x2a840], R0 ;  /* 0x02a84000050075a7 */ /* 0x008724000802017f */
[----:B----4-:R-:W-:Y:S05]  /*2a660*/  @!P1 NANOSLEEP.SYNCS 0x989680 ;  /* 0x009896800000995d */ /* 0x010fea0003900000 */
[----:B------:R-:W4:Y:S02]  /*2a670*/  @!P1 SYNCS.PHASECHK.TRANS64 P1, [R5+URZ+0x2a840], R0 ;  /* 0x02a84000050095a7 */ /* 0x000f24000802007f */
[----:B----4-:R-:W-:Y:S05]  /*2a680*/  @!P1 BRA `(.L_x_3019) ;  /* 0xfffffffc00f09947 */ /* 0x010fea000383ffff */
[----:B------:R-:W-:Y:S05]  /*2a690*/  BRA `(.L_x_3201) ;  /* 0xffffffb0004c7947 */ /* 0x000fea000383ffff */
.L_x_3021:
[----:B----4-:R4:W0:Y:S02]  /*2a6a0*/  SYNCS.PHASECHK.TRANS64.TRYWAIT P1, [R3+URZ+0x2a860], R2 ;  /* 0x02a86002030075a7 */ /* 0x010824000802017f */
[----:B0-----:R-:W-:Y:S05]  /*2a6b0*/  @!P1 NANOSLEEP.SYNCS 0x989680 ;  /* 0x009896800000995d */ /* 0x001fea0003900000 */
[----:B------:R-:W0:Y:S02]  /*2a6c0*/  @!P1 SYNCS.PHASECHK.TRANS64 P1, [R3+URZ+0x2a860], R2 ;  /* 0x02a86002030095a7 */ /* 0x000e24000802007f */
[----:B0-----:R-:W-:Y:S05]  /*2a6d0*/  @!P1 BRA `(.L_x_3021) ;  /* 0xfffffffc00f09947 */ /* 0x001fea000383ffff */
[----:B------:R-:W-:Y:S05]  /*2a6e0*/  BRA `(.L_x_3202) ;  /* 0xffffffb000487947 */ /* 0x000fea000383ffff */
.L_x_3203:
        /* <DEDUP_REMOVED lines=9> */
.L_x_3212:


//--------------------- .nv.global.init           --------------------------
	.section	.nv.global.init,"aw",@progbits
.nv.global.init:
	.type		$str$23,@object
	.size		$str$23,($str$24 - $str$23)
$str$23:
        /*0000*/ 	.byte	0x28, 0x61, 0x64, 0x64, 0x72, 0x65, 0x73, 0x73, 0x20, 0x26, 0x20, 0x6d, 0x61, 0x73, 0x6b, 0x29
        /*0010*/ 	.byte	0x20, 0x3d, 0x3d, 0x20, 0x30, 0x00
	.type		$str$24,@object
	.size		$str$24,(__unnamed_4 - $str$24)
$str$24:
        /*0016*/ 	.byte	0x2f, 0x74, 0x6d, 0x70, 0x2f, 0x6f, 0x73, 0x73, 0x5f, 0x6b, 0x65, 0x72, 0x6e, 0x65, 0x6c, 0x73
        /*0026*/ 	.byte	0x5f, 0x73, 0x72, 0x63, 0x2f, 0x66, 0x6c, 0x61, 0x73, 0x68, 0x5f, 0x61, 0x74, 0x74, 0x65, 0x6e
        /*0036*/ 	.byte	0x74, 0x69, 0x6f, 0x6e, 0x2f, 0x63, 0x73, 0x72, 0x63, 0x2f, 0x63, 0x75, 0x74, 0x6c, 0x61, 0x73
        /*0046*/ 	.byte	0x73, 0x2f, 0x69, 0x6e, 0x63, 0x6c, 0x75, 0x64, 0x65, 0x2f, 0x63, 0x75, 0x74, 0x65, 0x2f, 0x70
        /*0056*/ 	.byte	0x6f, 0x69, 0x6e, 0x74, 0x65, 0x72, 0x5f, 0x66, 0x6c, 0x61, 0x67, 0x67, 0x65, 0x64, 0x2e, 0x68
        /*0066*/ 	.byte	0x70, 0x70, 0x00
	.type		__unnamed_4,@object
	.size		__unnamed_4,(__unnamed_6 - __unnamed_4)
__unnamed_4:
        /* <DEDUP_REMOVED lines=24> */
	.type		__unnamed_6,@object
	.size		__unnamed_6,(__unnamed_3 - __unnamed_6)
__unnamed_6:
        /* <DEDUP_REMOVED lines=24> */
	.type		__unnamed_3,@object
	.size		__unnamed_3,(__unnamed_5 - __unnamed_3)
__unnamed_3:
        /* <DEDUP_REMOVED lines=29> */
	.type		__unnamed_5,@object
	.size		__unnamed_5,(__unnamed_2 - __unnamed_5)
__unnamed_5:
        /* <DEDUP_REMOVED lines=29> */
	.type		__unnamed_2,@object
	.size		__unnamed_2,(__unnamed_1 - __unnamed_2)
__unnamed_2:
        /* <DEDUP_REMOVED lines=29> */
	.type		__unnamed_1,@object
	.size		__unnamed_1,(.L_0 - __unnamed_1)
__unnamed_1:
        /* <DEDUP_REMOVED lines=28> */
        /*0a8d*/ 	.byte	0x31, 0x38, 0x34, 0x33, 0x32, 0x3e, 0x3e, 0x3e, 0x3e, 0x3e, 0x20, 0x26, 0x5d, 0x00
.L_0:


//--------------------- .nv.shared._ZN7cutlass13device_kernelIN5flash11enable_sm90INS1_16FlashAttnFwdSm90INS1_25CollectiveMainloopFwdSm90ILi2EN4cute5tupleIJNS5_1CILi1EEES8_S8_EEENS6_IJNS7_ILi128EEENS7_ILi96EEENS7_ILi192EEEEEELi128ENS_6half_tEfNS_4arch4Sm90ELb0ELb0ELb1ELb0ELb1ELb0ELb0ELb1ELb1ELb1ELb1ELb0EEENS1_21CollectiveEpilogueFwdINS6_IJSA_SA_SB_EEES9_SE_SG_Li256ELb0ELb1ELb1ELb0EEENS1_19SingleTileSchedulerILb0ELb1ELb1ELi128EEEEEEEEEvNT_6ParamsE --------------------------
	.section	.nv.shared._ZN7cutlass13device_kernelIN5flash11enable_sm90INS1_16FlashAttnFwdSm90INS1_25CollectiveMainloopFwdSm90ILi2EN4cute5tupleIJNS5_1CILi1EEES8_S8_EEENS6_IJNS7_ILi128EEENS7_ILi96EEENS7_ILi192EEEEEELi128ENS_6half_tEfNS_4arch4Sm90ELb0ELb0ELb1ELb0ELb1ELb0ELb0ELb1ELb1ELb1ELb1ELb0EEENS1_21CollectiveEpilogueFwdINS6_IJSA_SA_SB_EEES9_SE_SG_Li256ELb0ELb1ELb1ELb0EEENS1_19SingleTileSchedulerILb0ELb1ELb1ELi128EEEEEEEEEvNT_6ParamsE,"aw",@nobits
	.sectionflags	@""
	.align	16
	.zero		1024


//--------------------- .nv.shared.reserved.0     --------------------------
	.section	.nv.shared.reserved.0,"aw",@nobits
	.weak		__nv_reservedSMEM_offset_0_alias
	.size		__nv_reservedSMEM_offset_0_alias, 0, 0
	.other		__nv_reservedSMEM_offset_0_alias,@"STO_CUDA_RESERVED_SHARED STV_DEFAULT"
__nv_reservedSMEM_offset_0_alias:
	.zero		0


//--------------------- .nv.global                --------------------------
	.section	.nv.global,"aw",@nobits
.nv.global:
	.type		_ZN90_INTERNAL_6d03c939_54_flash_fwd_hdim192_128_fp16_paged_split_softcap_sm90_cu_a7f3af4d_33744cute1_E,@object
	.size		_ZN90_INTERNAL_6d03c939_54_flash_fwd_hdim192_128_fp16_paged_split_softcap_sm90_cu_a7f3af4d_33744cute1_E,(_ZN90_INTERNAL_6d03c939_54_flash_fwd_hdim192_128_fp16_paged_split_softcap_sm90_cu_a7f3af4d_33744cuda3std3__45__cpo6cbeginE - _ZN90_INTERNAL_6d03c939_54_flash_fwd_hdim192_128_fp16_paged_split_softcap_sm90_cu_a7f3af4d_33744cute1_E)
_ZN90_INTERNAL_6d03c939_54_flash_fwd_hdim192_128_fp16_paged_split_softcap_sm90_cu_a7f3af4d_33744cute1_E:
	.zero		1
	.type		_ZN90_INTERNAL_6d03c939_54_flash_fwd_hdim192_128_fp16_paged_split_softcap_sm90_cu_a7f3af4d_33744cuda3std3__45__cpo6cbeginE,@object
	.size		_ZN90_INTERNAL_6d03c939_54_flash_fwd_hdim192_128_fp16_paged_split_softcap_sm90_cu_a7f3af4d_33744cuda3std3__45__cpo6cbeginE,(_ZN90_INTERNAL_6d03c939_54_flash_fwd_hdim192_128_fp16_paged_split_softcap_sm90_cu_a7f3af4d_33744cuda3std3__48in_placeE - _ZN90_INTERNAL_6d03c939_54_flash_fwd_hdim192_128_fp16_paged_split_softcap_sm90_cu_a7f3af4d_33744cuda3std3__45__cpo6cbeginE)
_ZN90_INTERNAL_6d03c939_54_flash_fwd_hdim192_128_fp16_paged_split_softcap_sm90_cu_a7f3af4d_33744cuda3std3__45__cpo6cbeginE:
	.zero		1
	.type		_ZN90_INTERNAL_6d03c939_54_flash_fwd_hdim192_128_fp16_paged_split_softcap_sm90_cu_a7f3af4d_33744cuda3std3__48in_placeE,@object
	.size		_ZN90_INTERNAL_6d03c939_54_flash_fwd_hdim192_128_fp16_paged_split_softcap_sm90_cu_a7f3af4d_33744cuda3std3__48in_placeE,(_ZN90_INTERNAL_6d03c939_54_flash_fwd_hdim192_128_fp16_paged_split_softcap_sm90_cu_a7f3af4d_33744cuda3std6ranges3__45__cpo9iter_moveE - _ZN90_INTERNAL_6d03c939_54_flash_fwd_hdim192_128_fp16_paged_split_softcap_sm90_cu_a7f3af4d_33744cuda3std3__48in_placeE)
_ZN90_INTERNAL_6d03c939_54_flash_fwd_hdim192_128_fp16_paged_split_softcap_sm90_cu_a7f3af4d_33744cuda3std3__48in_placeE:
	.zero		1
	.type		_ZN90_INTERNAL_6d03c939_54_flash_fwd_hdim192_128_fp16_paged_split_softcap_sm90_cu_a7f3af4d_33744cuda3std6ranges3__45__cpo9iter_moveE,@object
	.size		_ZN90_INTERNAL_6d03c939_54_flash_fwd_hdim192_128_fp16_paged_split_softcap_sm90_cu_a7f3af4d_33744cuda3std6ranges3__45__cpo9iter_moveE,(_ZN90_INTERNAL_6d03c939_54_flash_fwd_hdim192_128_fp16_paged_split_softcap_sm90_cu_a7f3af4d_33744cuda3std3__45__cpo5beginE - _ZN90_INTERNAL_6d03c939_54_flash_fwd_hdim192_128_fp16_paged_split_softcap_sm90_cu_a7f3af4d_33744cuda3std6ranges3__45__cpo9iter_moveE)
_ZN90_INTERNAL_6d03c939_54_flash_fwd_hdim192_128_fp16_paged_split_softcap_sm90_cu_a7f3af4d_33744cuda3std6ranges3__45__cpo9iter_moveE:
	.zero		1
	.type		_ZN90_INTERNAL_6d03c939_54_flash_fwd_hdim192_128_fp16_paged_split_softcap_sm90_cu_a7f3af4d_33744cuda3std3__45__cpo5beginE,@object
	.size		_ZN90_INTERNAL_6d03c939_54_flash_fwd_hdim192_128_fp16_paged_split_softcap_sm90_cu_a7f3af4d_33744cuda3std3__45__cpo5beginE,(_ZN90_INTERNAL_6d03c939_54_flash_fwd_hdim192_128_fp16_paged_split_softcap_sm90_cu_a7f3af4d_33744cuda3std3__492_GLOBAL__N__6d03c939_54_flash_fwd_hdim192_128_fp16_paged_split_softcap_sm90_cu_a7f3af4d_33746ignoreE - _ZN90_INTERNAL_6d03c939_54_flash_fwd_hdim192_128_fp16_paged_split_softcap_sm90_cu_a7f3af4d_33744cuda3std3__45__cpo5beginE)
_ZN90_INTERNAL_6d03c939_54_flash_fwd_hdim192_128_fp16_paged_split_softcap_sm90_cu_a7f3af4d_33744cuda3std3__45__cpo5beginE:
	.zero		1
	.type		_ZN90_INTERNAL_6d03c939_54_flash_fwd_hdim192_128_fp16_paged_split_softcap_sm90_cu_a7f3af4d_33744cuda3std3__492_GLOBAL__N__6d03c939_54_flash_fwd_hdim192_128_fp16_paged_split_softcap_sm90_cu_a7f3af4d_33746ignoreE,@object
	.size		_ZN90_INTERNAL_6d03c939_54_flash_fwd_hdim192_128_fp16_paged_split_softcap_sm90_cu_a7f3af4d_33744cuda3std3__492_GLOBAL__N__6d03c939_54_flash_fwd_hdim192_128_fp16_paged_split_softcap_sm90_cu_a7f3af4d_33746ignoreE,(_ZN90_INTERNAL_6d03c939_54_flash_fwd_hdim192_128_fp16_paged_split_softcap_sm90_cu_a7f3af4d_33744cute7productE - _ZN90_INTERNAL_6d03c939_54_flash_fwd_hdim192_128_fp16_paged_split_softcap_sm90_cu_a7f3af4d_33744cuda3std3__492_GLOBAL__N__6d03c939_54_flash_fwd_hdim192_128_fp16_paged_split_softcap_sm90_cu_a7f3af4d_33746ignoreE)
_ZN90_INTERNAL_6d03c939_54_flash_fwd_hdim192_128_fp16_paged_split_softcap_sm90_cu_a7f3af4d_33744cuda3std3__492_GLOBAL__N__6d03c939_54_flash_fwd_hdim192_128_fp16_paged_split_softcap_sm90_cu_a7f3af4d_33746ignoreE:
	.zero		1
	.type		_ZN90_INTERNAL_6d03c939_54_flash_fwd_hdim192_128_fp16_paged_split_softcap_sm90_cu_a7f3af4d_33744cute7productE,@object
	.size		_ZN90_INTERNAL_6d03c939_54_flash_fwd_hdim192_128_fp16_paged_split_softcap_sm90_cu_a7f3af4d_33744cute7productE,(_ZN90_INTERNAL_6d03c939_54_flash_fwd_hdim192_128_fp16_paged_split_softcap_sm90_cu_a7f3af4d_33744cuda3std3__45__cpo3endE - _ZN90_INTERNAL_6d03c939_54_flash_fwd_hdim192_128_fp16_paged_split_softcap_sm90_cu_a7f3af4d_33744cute7productE)
_ZN90_INTERNAL_6d03c939_54_flash_fwd_hdim192_128_fp16_paged_split_softcap_sm90_cu_a7f3af4d_33744cute7productE:
	.zero		1
	.type		_ZN90_INTERNAL_6d03c939_54_flash_fwd_hdim192_128_fp16_paged_split_softcap_sm90_cu_a7f3af4d_33744cuda3std3__45__cpo3endE,@object
	.size		_ZN90_INTERNAL_6d03c939_54_flash_fwd_hdim192_128_fp16_paged_split_softcap_sm90_cu_a7f3af4d_33744cuda3std3__45__cpo3endE,(_ZN90_INTERNAL_6d03c939_54_flash_fwd_hdim192_128_fp16_paged_split_softcap_sm90_cu_a7f3af4d_33744cuda3std3__419piecewise_constructE - _ZN90_INTERNAL_6d03c939_54_flash_fwd_hdim192_128_fp16_paged_split_softcap_sm90_cu_a7f3af4d_33744cuda3std3__45__cpo3endE)
_ZN90_INTERNAL_6d03c939_54_flash_fwd_hdim192_128_fp16_paged_split_softcap_sm90_cu_a7f3af4d_33744cuda3std3__45__cpo3endE:
	.zero		1
	.type		_ZN90_INTERNAL_6d03c939_54_flash_fwd_hdim192_128_fp16_paged_split_softcap_sm90_cu_a7f3af4d_33744cuda3std3__419piecewise_constructE,@object
	.size		_ZN90_INTERNAL_6d03c939_54_flash_fwd_hdim192_128_fp16_paged_split_softcap_sm90_cu_a7f3af4d_33744cuda3std3__419piecewise_constructE,(_ZN90_INTERNAL_6d03c939_54_flash_fwd_hdim192_128_fp16_paged_split_softcap_sm90_cu_a7f3af4d_33744cuda3std3__45__cpo4cendE - _ZN90_INTERNAL_6d03c939_54_flash_fwd_hdim192_128_fp16_paged_split_softcap_sm90_cu_a7f3af4d_33744cuda3std3__419piecewise_constructE)
_ZN90_INTERNAL_6d03c939_54_flash_fwd_hdim192_128_fp16_paged_split_softcap_sm90_cu_a7f3af4d_33744cuda3std3__419piecewise_constructE:
	.zero		1
	.type		_ZN90_INTERNAL_6d03c939_54_flash_fwd_hdim192_128_fp16_paged_split_softcap_sm90_cu_a7f3af4d_33744cuda3std3__45__cpo4cendE,@object
	.size		_ZN90_INTERNAL_6d03c939_54_flash_fwd_hdim192_128_fp16_paged_split_softcap_sm90_cu_a7f3af4d_33744cuda3std3__45__cpo4cendE,(_ZN90_INTERNAL_6d03c939_54_flash_fwd_hdim192_128_fp16_paged_split_softcap_sm90_cu_a7f3af4d_33744cuda3std6ranges3__45__cpo4swapE - _ZN90_INTERNAL_6d03c939_54_flash_fwd_hdim192_128_fp16_paged_split_softcap_sm90_cu_a7f3af4d_33744cuda3std3__45__cpo4cendE)
_ZN90_INTERNAL_6d03c939_54_flash_fwd_hdim192_128_fp16_paged_split_softcap_sm90_cu_a7f3af4d_33744cuda3std3__45__cpo4cendE:
	.zero		1
	.type		_ZN90_INTERNAL_6d03c939_54_flash_fwd_hdim192_128_fp16_paged_split_softcap_sm90_cu_a7f3af4d_33744cuda3std6ranges3__45__cpo4swapE,@object
	.size		_ZN90_INTERNAL_6d03c939_54_flash_fwd_hdim192_128_fp16_paged_split_softcap_sm90_cu_a7f3af4d_33744cuda3std6ranges3__45__cpo4swapE,(.L_13 - _ZN90_INTERNAL_6d03c939_54_flash_fwd_hdim192_128_fp16_paged_split_softcap_sm90_cu_a7f3af4d_33744cuda3std6ranges3__45__cpo4swapE)
_ZN90_INTERNAL_6d03c939_54_flash_fwd_hdim192_128_fp16_paged_split_softcap_sm90_cu_a7f3af4d_33744cuda3std6ranges3__45__cpo4swapE:
	.zero		1
.L_13:


//--------------------- .nv.shared._ZN7cutlass13device_kernelIN5flash11enable_sm90INS1_16FlashAttnFwdSm90INS1_25CollectiveMainloopFwdSm90ILi2EN4cute5tupleIJNS5_1CILi1EEES8_S8_EEENS6_IJNS7_ILi128EEENS7_ILi96EEENS7_ILi192EEEEEELi128ENS_6half_tEfNS_4arch4Sm90ELb0ELb0ELb1ELb1ELb1ELb0ELb0ELb1ELb1ELb1ELb1ELb0EEENS1_21CollectiveEpilogueFwdINS6_IJSA_SA_SB_EEES9_SE_SG_Li256ELb1ELb1ELb1ELb0EEENS1_36VarlenDynamicPersistentTileSchedulerILi128ELi96ELi256ELi128ELb1ELb1ELb1ELb0ELb1ELb1EEEEEEEEEvNT_6ParamsE --------------------------
	.section	.nv.shared._ZN7cutlass13device_kernelIN5flash11enable_sm90INS1_16FlashAttnFwdSm90INS1_25CollectiveMainloopFwdSm90ILi2EN4cute5tupleIJNS5_1CILi1EEES8_S8_EEENS6_IJNS7_ILi128EEENS7_ILi96EEENS7_ILi192EEEEEELi128ENS_6half_tEfNS_4arch4Sm90ELb0ELb0ELb1ELb1ELb1ELb0ELb0ELb1ELb1ELb1ELb1ELb0EEENS1_21CollectiveEpilogueFwdINS6_IJSA_SA_SB_EEES9_SE_SG_Li256ELb1ELb1ELb1ELb0EEENS1_36VarlenDynamicPersistentTileSchedulerILi128ELi96ELi256ELi128ELb1ELb1ELb1ELb0ELb1ELb1EEEEEEEEEvNT_6ParamsE,"aw",@nobits
	.sectionflags	@""
	.align	16
	.zero		1024


//--------------------- .nv.shared._ZN7cutlass13device_kernelIN5flash11enable_sm90INS1_16FlashAttnFwdSm90INS1_25CollectiveMainloopFwdSm90ILi2EN4cute5tupleIJNS5_1CILi1EEES8_S8_EEENS6_IJNS7_ILi128EEENS7_ILi96EEENS7_ILi192EEEEEELi128ENS_6half_tEfNS_4arch4Sm90ELb0ELb0ELb1ELb1ELb1ELb1ELb0ELb1ELb1ELb1ELb1ELb0EEENS1_21CollectiveEpilogueFwdINS6_IJSA_SA_SB_EEES9_SE_SG_Li256ELb1ELb1ELb1ELb0EEENS1_36VarlenDynamicPersistentTileSchedulerILi128ELi96ELi256ELi128ELb1ELb1ELb1ELb0ELb1ELb1EEEEEEEEEvNT_6ParamsE --------------------------
	.section	.nv.shared._ZN7cutlass13device_kernelIN5flash11enable_sm90INS1_16FlashAttnFwdSm90INS1_25CollectiveMainloopFwdSm90ILi2EN4cute5tupleIJNS5_1CILi1EEES8_S8_EEENS6_IJNS7_ILi128EEENS7_ILi96EEENS7_ILi192EEEEEELi128ENS_6half_tEfNS_4arch4Sm90ELb0ELb0ELb1ELb1ELb1ELb1ELb0ELb1ELb1ELb1ELb1ELb0EEENS1_21CollectiveEpilogueFwdINS6_IJSA_SA_SB_EEES9_SE_SG_Li256ELb1ELb1ELb1ELb0EEENS1_36VarlenDynamicPersistentTileSchedulerILi128ELi96ELi256ELi128ELb1ELb1ELb1ELb0ELb1ELb1EEEEEEEEEvNT_6ParamsE,"aw",@nobits
	.sectionflags	@""
	.align	16
	.zero		1024


//--------------------- .nv.shared._ZN7cutlass13device_kernelIN5flash11enable_sm90INS1_16FlashAttnFwdSm90INS1_25CollectiveMainloopFwdSm90ILi2EN4cute5tupleIJNS5_1CILi1EEES8_S8_EEENS6_IJNS7_ILi128EEENS7_ILi96EEENS7_ILi192EEEEEELi128ENS_6half_tEfNS_4arch4Sm90ELb0ELb1ELb1ELb0ELb1ELb0ELb0ELb1ELb1ELb1ELb1ELb0EEENS1_21CollectiveEpilogueFwdINS6_IJSA_SA_SB_EEES9_SE_SG_Li256ELb0ELb1ELb1ELb0EEENS1_19SingleTileSchedulerILb0ELb1ELb1ELi128EEEEEEEEEvNT_6ParamsE --------------------------
	.section	.nv.shared._ZN7cutlass13device_kernelIN5flash11enable_sm90INS1_16FlashAttnFwdSm90INS1_25CollectiveMainloopFwdSm90ILi2EN4cute5tupleIJNS5_1CILi1EEES8_S8_EEENS6_IJNS7_ILi128EEENS7_ILi96EEENS7_ILi192EEEEEELi128ENS_6half_tEfNS_4arch4Sm90ELb0ELb1ELb1ELb0ELb1ELb0ELb0ELb1ELb1ELb1ELb1ELb0EEENS1_21CollectiveEpilogueFwdINS6_IJSA_SA_SB_EEES9_SE_SG_Li256ELb0ELb1ELb1ELb0EEENS1_19SingleTileSchedulerILb0ELb1ELb1ELi128EEEEEEEEEvNT_6ParamsE,"aw",@nobits
	.sectionflags	@""
	.align	16
	.zero		1024


//--------------------- .nv.shared._ZN7cutlass13device_kernelIN5flash11enable_sm90INS1_16FlashAttnFwdSm90INS1_25CollectiveMainloopFwdSm90ILi2EN4cute5tupleIJNS5_1CILi1EEES8_S8_EEENS6_IJNS7_ILi128EEENS7_ILi96EEENS7_ILi192EEEEEELi128ENS_6half_tEfNS_4arch4Sm90ELb0ELb1ELb1ELb1ELb1ELb0ELb0ELb1ELb1ELb1ELb1ELb0EEENS1_21CollectiveEpilogueFwdINS6_IJSA_SA_SB_EEES9_SE_SG_Li256ELb1ELb1ELb1ELb0EEENS1_36VarlenDynamicPersistentTileSchedulerILi128ELi96ELi256ELi128ELb1ELb1ELb1ELb1ELb0ELb1EEEEEEEEEvNT_6ParamsE --------------------------
	.section	.nv.shared._ZN7cutlass13device_kernelIN5flash11enable_sm90INS1_16FlashAttnFwdSm90INS1_25CollectiveMainloopFwdSm90ILi2EN4cute5tupleIJNS5_1CILi1EEES8_S8_EEENS6_IJNS7_ILi128EEENS7_ILi96EEENS7_ILi192EEEEEELi128ENS_6half_tEfNS_4arch4Sm90ELb0ELb1ELb1ELb1ELb1ELb0ELb0ELb1ELb1ELb1ELb1ELb0EEENS1_21CollectiveEpilogueFwdINS6_IJSA_SA_SB_EEES9_SE_SG_Li256ELb1ELb1ELb1ELb0EEENS1_36VarlenDynamicPersistentTileSchedulerILi128ELi96ELi256ELi128ELb1ELb1ELb1ELb1ELb0ELb1EEEEEEEEEvNT_6ParamsE,"aw",@nobits
	.sectionflags	@""
	.align	16
	.zero		1024


//--------------------- .nv.shared._ZN7cutlass13device_kernelIN5flash11enable_sm90INS1_16FlashAttnFwdSm90INS1_25CollectiveMainloopFwdSm90ILi2EN4cute5tupleIJNS5_1CILi1EEES8_S8_EEENS6_IJNS7_ILi128EEENS7_ILi96EEENS7_ILi192EEEEEELi128ENS_6half_tEfNS_4arch4Sm90ELb0ELb1ELb1ELb1ELb1ELb1ELb0ELb1ELb1ELb1ELb1ELb0EEENS1_21CollectiveEpilogueFwdINS6_IJSA_SA_SB_EEES9_SE_SG_Li256ELb1ELb1ELb1ELb0EEENS1_36VarlenDynamicPersistentTileSchedulerILi128ELi96ELi256ELi128ELb1ELb1ELb1ELb1ELb0ELb1EEEEEEEEEvNT_6ParamsE --------------------------
	.section	.nv.shared._ZN7cutlass13device_kernelIN5flash11enable_sm90INS1_16FlashAttnFwdSm90INS1_25CollectiveMainloopFwdSm90ILi2EN4cute5tupleIJNS5_1CILi1EEES8_S8_EEENS6_IJNS7_ILi128EEENS7_ILi96EEENS7_ILi192EEEEEELi128ENS_6half_tEfNS_4arch4Sm90ELb0ELb1ELb1ELb1ELb1ELb1ELb0ELb1ELb1ELb1ELb1ELb0EEENS1_21CollectiveEpilogueFwdINS6_IJSA_SA_SB_EEES9_SE_SG_Li256ELb1ELb1ELb1ELb0EEENS1_36VarlenDynamicPersistentTileSchedulerILi128ELi96ELi256ELi128ELb1ELb1ELb1ELb1ELb0ELb1EEEEEEEEEvNT_6ParamsE,"aw",@nobits
	.sectionflags	@""
	.align	16
	.zero		1024


//--------------------- .nv.shared._ZN7cutlass13device_kernelIN5flash11enable_sm90INS1_16FlashAttnFwdSm90INS1_25CollectiveMainloopFwdSm90ILi2EN4cute5tupleIJNS5_1CILi1EEES8_S8_EEENS6_IJNS7_ILi128EEENS7_ILi96EEENS7_ILi192EEEEEELi128ENS_6half_tEfNS_4arch4Sm90ELb1ELb0ELb1ELb0ELb1ELb0ELb0ELb1ELb1ELb1ELb1ELb0EEENS1_21CollectiveEpilogueFwdINS6_IJSA_SA_SB_EEES9_SE_SG_Li256ELb0ELb1ELb1ELb0EEENS1_19SingleTileSchedulerILb0ELb1ELb1ELi128EEEEEEEEEvNT_6ParamsE --------------------------
	.section	.nv.shared._ZN7cutlass13device_kernelIN5flash11enable_sm90INS1_16FlashAttnFwdSm90INS1_25CollectiveMainloopFwdSm90ILi2EN4cute5tupleIJNS5_1CILi1EEES8_S8_EEENS6_IJNS7_ILi128EEENS7_ILi96EEENS7_ILi192EEEEEELi128ENS_6half_tEfNS_4arch4Sm90ELb1ELb0ELb1ELb0ELb1ELb0ELb0ELb1ELb1ELb1ELb1ELb0EEENS1_21CollectiveEpilogueFwdINS6_IJSA_SA_SB_EEES9_SE_SG_Li256ELb0ELb1ELb1ELb0EEENS1_19SingleTileSchedulerILb0ELb1ELb1ELi128EEEEEEEEEvNT_6ParamsE,"aw",@nobits
	.sectionflags	@""
	.align	16
	.zero		1024


//--------------------- .nv.shared._ZN7cutlass13device_kernelIN5flash11enable_sm90INS1_16FlashAttnFwdSm90INS1_25CollectiveMainloopFwdSm90ILi2EN4cute5tupleIJNS5_1CILi1EEES8_S8_EEENS6_IJNS7_ILi128EEENS7_ILi96EEENS7_ILi192EEEEEELi128ENS_6half_tEfNS_4arch4Sm90ELb1ELb0ELb1ELb1ELb1ELb0ELb0ELb1ELb1ELb1ELb1ELb0EEENS1_21CollectiveEpilogueFwdINS6_IJSA_SA_SB_EEES9_SE_SG_Li256ELb1ELb1ELb1ELb0EEENS1_36VarlenDynamicPersistentTileSchedulerILi128ELi96ELi256ELi128ELb1ELb1ELb1ELb1ELb1ELb1EEEEEEEEEvNT_6ParamsE --------------------------
	.section	.nv.shared._ZN7cutlass13device_kernelIN5flash11enable_sm90INS1_16FlashAttnFwdSm90INS1_25CollectiveMainloopFwdSm90ILi2EN4cute5tupleIJNS5_1CILi1EEES8_S8_EEENS6_IJNS7_ILi128EEENS7_ILi96EEENS7_ILi192EEEEEELi128ENS_6half_tEfNS_4arch4Sm90ELb1ELb0ELb1ELb1ELb1ELb0ELb0ELb1ELb1ELb1ELb1ELb0EEENS1_21CollectiveEpilogueFwdINS6_IJSA_SA_SB_EEES9_SE_SG_Li256ELb1ELb1ELb1ELb0EEENS1_36VarlenDynamicPersistentTileSchedulerILi128ELi96ELi256ELi128ELb1ELb1ELb1ELb1ELb1ELb1EEEEEEEEEvNT_6ParamsE,"aw",@nobits
	.sectionflags	@""
	.align	16
	.zero		1024


//--------------------- .nv.shared._ZN7cutlass13device_kernelIN5flash11enable_sm90INS1_16FlashAttnFwdSm90INS1_25CollectiveMainloopFwdSm90ILi2EN4cute5tupleIJNS5_1CILi1EEES8_S8_EEENS6_IJNS7_ILi128EEENS7_ILi96EEENS7_ILi192EEEEEELi128ENS_6half_tEfNS_4arch4Sm90ELb1ELb0ELb1ELb1ELb1ELb1ELb0ELb1ELb1ELb1ELb1ELb0EEENS1_21CollectiveEpilogueFwdINS6_IJSA_SA_SB_EEES9_SE_SG_Li256ELb1ELb1ELb1ELb0EEENS1_36VarlenDynamicPersistentTileSchedulerILi128ELi96ELi256ELi128ELb1ELb1ELb1ELb1ELb1ELb1EEEEEEEEEvNT_6ParamsE --------------------------
	.section	.nv.shared._ZN7cutlass13device_kernelIN5flash11enable_sm90INS1_16FlashAttnFwdSm90INS1_25CollectiveMainloopFwdSm90ILi2EN4cute5tupleIJNS5_1CILi1EEES8_S8_EEENS6_IJNS7_ILi128EEENS7_ILi96EEENS7_ILi192EEEEEELi128ENS_6half_tEfNS_4arch4Sm90ELb1ELb0ELb1ELb1ELb1ELb1ELb0ELb1ELb1ELb1ELb1ELb0EEENS1_21CollectiveEpilogueFwdINS6_IJSA_SA_SB_EEES9_SE_SG_Li256ELb1ELb1ELb1ELb0EEENS1_36VarlenDynamicPersistentTileSchedulerILi128ELi96ELi256ELi128ELb1ELb1ELb1ELb1ELb1ELb1EEEEEEEEEvNT_6ParamsE,"aw",@nobits
	.sectionflags	@""
	.align	16
	.zero		1024


//--------------------- .nv.constant0._ZN7cutlass13device_kernelIN5flash11enable_sm90INS1_16FlashAttnFwdSm90INS1_25CollectiveMainloopFwdSm90ILi2EN4cute5tupleIJNS5_1CILi1EEES8_S8_EEENS6_IJNS7_ILi128EEENS7_ILi96EEENS7_ILi192EEEEEELi128ENS_6half_tEfNS_4arch4Sm90ELb0ELb0ELb1ELb0ELb1ELb0ELb0ELb1ELb1ELb1ELb1ELb0EEENS1_21CollectiveEpilogueFwdINS6_IJSA_SA_SB_EEES9_SE_SG_Li256ELb0ELb1ELb1ELb0EEENS1_19SingleTileSchedulerILb0ELb1ELb1ELi128EEEEEEEEEvNT_6ParamsE --------------------------
	.section	.nv.constant0._ZN7cutlass13device_kernelIN5flash11enable_sm90INS1_16FlashAttnFwdSm90INS1_25CollectiveMainloopFwdSm90ILi2EN4cute5tupleIJNS5_1CILi1EEES8_S8_EEENS6_IJNS7_ILi128EEENS7_ILi96EEENS7_ILi192EEEEEELi128ENS_6half_tEfNS_4arch4Sm90ELb0ELb0ELb1ELb0ELb1ELb0ELb0ELb1ELb1ELb1ELb1ELb0EEENS1_21CollectiveEpilogueFwdINS6_IJSA_SA_SB_EEES9_SE_SG_Li256ELb0ELb1ELb1ELb0EEENS1_19SingleTileSchedulerILb0ELb1ELb1ELi128EEEEEEEEEvNT_6ParamsE,"a",@progbits
	.sectionflags	@""
	.align	4
.nv.constant0._ZN7cutlass13device_kernelIN5flash11enable_sm90INS1_16FlashAttnFwdSm90INS1_25CollectiveMainloopFwdSm90ILi2EN4cute5tupleIJNS5_1CILi1EEES8_S8_EEENS6_IJNS7_ILi128EEENS7_ILi96EEENS7_ILi192EEEEEELi128ENS_6half_tEfNS_4arch4Sm90ELb0ELb0ELb1ELb0ELb1ELb0ELb0ELb1ELb1ELb1ELb1ELb0EEENS1_21CollectiveEpilogueFwdINS6_IJSA_SA_SB_EEES9_SE_SG_Li256ELb0ELb1ELb1ELb0EEENS1_19SingleTileSchedulerILb0ELb1ELb1ELi128EEEEEEEEEvNT_6ParamsE:
	.zero		3200


//--------------------- .nv.constant0._ZN7cutlass13device_kernelIN5flash11enable_sm90INS1_16FlashAttnFwdSm90INS1_25CollectiveMainloopFwdSm90ILi2EN4cute5tupleIJNS5_1CILi1EEES8_S8_EEENS6_IJNS7_ILi128EEENS7_ILi96EEENS7_ILi192EEEEEELi128ENS_6half_tEfNS_4arch4Sm90ELb0ELb0ELb1ELb1ELb1ELb0ELb0ELb1ELb1ELb1ELb1ELb0EEENS1_21CollectiveEpilogueFwdINS6_IJSA_SA_SB_EEES9_SE_SG_Li256ELb1ELb1ELb1ELb0EEENS1_36VarlenDynamicPersistentTileSchedulerILi128ELi96ELi256ELi128ELb1ELb1ELb1ELb0ELb1ELb1EEEEEEEEEvNT_6ParamsE --------------------------
	.section	.nv.constant0._ZN7cutlass13device_kernelIN5flash11enable_sm90INS1_16FlashAttnFwdSm90INS1_25CollectiveMainloopFwdSm90ILi2EN4cute5tupleIJNS5_1CILi1EEES8_S8_EEENS6_IJNS7_ILi128EEENS7_ILi96EEENS7_ILi192EEEEEELi128ENS_6half_tEfNS_4arch4Sm90ELb0ELb0ELb1ELb1ELb1ELb0ELb0ELb1ELb1ELb1ELb1ELb0EEENS1_21CollectiveEpilogueFwdINS6_IJSA_SA_SB_EEES9_SE_SG_Li256ELb1ELb1ELb1ELb0EEENS1_36VarlenDynamicPersistentTileSchedulerILi128ELi96ELi256ELi128ELb1ELb1ELb1ELb0ELb1ELb1EEEEEEEEEvNT_6ParamsE,"a",@progbits
	.sectionflags	@""
	.align	4
.nv.constant0._ZN7cutlass13device_kernelIN5flash11enable_sm90INS1_16FlashAttnFwdSm90INS1_25CollectiveMainloopFwdSm90ILi2EN4cute5tupleIJNS5_1CILi1EEES8_S8_EEENS6_IJNS7_ILi128EEENS7_ILi96EEENS7_ILi192EEEEEELi128ENS_6half_tEfNS_4arch4Sm90ELb0ELb0ELb1ELb1ELb1ELb0ELb0ELb1ELb1ELb1ELb1ELb0EEENS1_21CollectiveEpilogueFwdINS6_IJSA_SA_SB_EEES9_SE_SG_Li256ELb1ELb1ELb1ELb0EEENS1_36VarlenDynamicPersistentTileSchedulerILi128ELi96ELi256ELi128ELb1ELb1ELb1ELb0ELb1ELb1EEEEEEEEEvNT_6ParamsE:
	.zero		3328


//--------------------- .nv.constant0._ZN7cutlass13device_kernelIN5flash11enable_sm90INS1_16FlashAttnFwdSm90INS1_25CollectiveMainloopFwdSm90ILi2EN4cute5tupleIJNS5_1CILi1EEES8_S8_EEENS6_IJNS7_ILi128EEENS7_ILi96EEENS7_ILi192EEEEEELi128ENS_6half_tEfNS_4arch4Sm90ELb0ELb0ELb1ELb1ELb1ELb1ELb0ELb1ELb1ELb1ELb1ELb0EEENS1_21CollectiveEpilogueFwdINS6_IJSA_SA_SB_EEES9_SE_SG_Li256ELb1ELb1ELb1ELb0EEENS1_36VarlenDynamicPersistentTileSchedulerILi128ELi96ELi256ELi128ELb1ELb1ELb1ELb0ELb1ELb1EEEEEEEEEvNT_6ParamsE --------------------------
	.section	.nv.constant0._ZN7cutlass13device_kernelIN5flash11enable_sm90INS1_16FlashAttnFwdSm90INS1_25CollectiveMainloopFwdSm90ILi2EN4cute5tupleIJNS5_1CILi1EEES8_S8_EEENS6_IJNS7_ILi128EEENS7_ILi96EEENS7_ILi192EEEEEELi128ENS_6half_tEfNS_4arch4Sm90ELb0ELb0ELb1ELb1ELb1ELb1ELb0ELb1ELb1ELb1ELb1ELb0EEENS1_21CollectiveEpilogueFwdINS6_IJSA_SA_SB_EEES9_SE_SG_Li256ELb1ELb1ELb1ELb0EEENS1_36VarlenDynamicPersistentTileSchedulerILi128ELi96ELi256ELi128ELb1ELb1ELb1ELb0ELb1ELb1EEEEEEEEEvNT_6ParamsE,"a",@progbits
	.sectionflags	@""
	.align	4
.nv.constant0._ZN7cutlass13device_kernelIN5flash11enable_sm90INS1_16FlashAttnFwdSm90INS1_25CollectiveMainloopFwdSm90ILi2EN4cute5tupleIJNS5_1CILi1EEES8_S8_EEENS6_IJNS7_ILi128EEENS7_ILi96EEENS7_ILi192EEEEEELi128ENS_6half_tEfNS_4arch4Sm90ELb0ELb0ELb1ELb1ELb1ELb1ELb0ELb1ELb1ELb1ELb1ELb0EEENS1_21CollectiveEpilogueFwdINS6_IJSA_SA_SB_EEES9_SE_SG_Li256ELb1ELb1ELb1ELb0EEENS1_36VarlenDynamicPersistentTileSchedulerILi128ELi96ELi256ELi128ELb1ELb1ELb1ELb0ELb1ELb1EEEEEEEEEvNT_6ParamsE:
	.zero		3328


//--------------------- .nv.constant0._ZN7cutlass13device_kernelIN5flash11enable_sm90INS1_16FlashAttnFwdSm90INS1_25CollectiveMainloopFwdSm90ILi2EN4cute5tupleIJNS5_1CILi1EEES8_S8_EEENS6_IJNS7_ILi128EEENS7_ILi96EEENS7_ILi192EEEEEELi128ENS_6half_tEfNS_4arch4Sm90ELb0ELb1ELb1ELb0ELb1ELb0ELb0ELb1ELb1ELb1ELb1ELb0EEENS1_21CollectiveEpilogueFwdINS6_IJSA_SA_SB_EEES9_SE_SG_Li256ELb0ELb1ELb1ELb0EEENS1_19SingleTileSchedulerILb0ELb1ELb1ELi128EEEEEEEEEvNT_6ParamsE --------------------------
	.section	.nv.constant0._ZN7cutlass13device_kernelIN5flash11enable_sm90INS1_16FlashAttnFwdSm90INS1_25CollectiveMainloopFwdSm90ILi2EN4cute5tupleIJNS5_1CILi1EEES8_S8_EEENS6_IJNS7_ILi128EEENS7_ILi96EEENS7_ILi192EEEEEELi128ENS_6half_tEfNS_4arch4Sm90ELb0ELb1ELb1ELb0ELb1ELb0ELb0ELb1ELb1ELb1ELb1ELb0EEENS1_21CollectiveEpilogueFwdINS6_IJSA_SA_SB_EEES9_SE_SG_Li256ELb0ELb1ELb1ELb0EEENS1_19SingleTileSchedulerILb0ELb1ELb1ELi128EEEEEEEEEvNT_6ParamsE,"a",@progbits
	.sectionflags	@""
	.align	4
.nv.constant0._ZN7cutlass13device_kernelIN5flash11enable_sm90INS1_16FlashAttnFwdSm90INS1_25CollectiveMainloopFwdSm90ILi2EN4cute5tupleIJNS5_1CILi1EEES8_S8_EEENS6_IJNS7_ILi128EEENS7_ILi96EEENS7_ILi192EEEEEELi128ENS_6half_tEfNS_4arch4Sm90ELb0ELb1ELb1ELb0ELb1ELb0ELb0ELb1ELb1ELb1ELb1ELb0EEENS1_21CollectiveEpilogueFwdINS6_IJSA_SA_SB_EEES9_SE_SG_Li256ELb0ELb1ELb1ELb0EEENS1_19SingleTileSchedulerILb0ELb1ELb1ELi128EEEEEEEEEvNT_6ParamsE:
	.zero		3200


//--------------------- .nv.constant0._ZN7cutlass13device_kernelIN5flash11enable_sm90INS1_16FlashAttnFwdSm90INS1_25CollectiveMainloopFwdSm90ILi2EN4cute5tupleIJNS5_1CILi1EEES8_S8_EEENS6_IJNS7_ILi128EEENS7_ILi96EEENS7_ILi192EEEEEELi128ENS_6half_tEfNS_4arch4Sm90ELb0ELb1ELb1ELb1ELb1ELb0ELb0ELb1ELb1ELb1ELb1ELb0EEENS1_21CollectiveEpilogueFwdINS6_IJSA_SA_SB_EEES9_SE_SG_Li256ELb1ELb1ELb1ELb0EEENS1_36VarlenDynamicPersistentTileSchedulerILi128ELi96ELi256ELi128ELb1ELb1ELb1ELb1ELb0ELb1EEEEEEEEEvNT_6ParamsE --------------------------
	.section	.nv.constant0._ZN7cutlass13device_kernelIN5flash11enable_sm90INS1_16FlashAttnFwdSm90INS1_25CollectiveMainloopFwdSm90ILi2EN4cute5tupleIJNS5_1CILi1EEES8_S8_EEENS6_IJNS7_ILi128EEENS7_ILi96EEENS7_ILi192EEEEEELi128ENS_6half_tEfNS_4arch4Sm90ELb0ELb1ELb1ELb1ELb1ELb0ELb0ELb1ELb1ELb1ELb1ELb0EEENS1_21CollectiveEpilogueFwdINS6_IJSA_SA_SB_EEES9_SE_SG_Li256ELb1ELb1ELb1ELb0EEENS1_36VarlenDynamicPersistentTileSchedulerILi128ELi96ELi256ELi128ELb1ELb1ELb1ELb1ELb0ELb1EEEEEEEEEvNT_6ParamsE,"a",@progbits
	.sectionflags	@""
	.align	4
.nv.constant0._ZN7cutlass13device_kernelIN5flash11enable_sm90INS1_16FlashAttnFwdSm90INS1_25CollectiveMainloopFwdSm90ILi2EN4cute5tupleIJNS5_1CILi1EEES8_S8_EEENS6_IJNS7_ILi128EEENS7_ILi96EEENS7_ILi192EEEEEELi128ENS_6half_tEfNS_4arch4Sm90ELb0ELb1ELb1ELb1ELb1ELb0ELb0ELb1ELb1ELb1ELb1ELb0EEENS1_21CollectiveEpilogueFwdINS6_IJSA_SA_SB_EEES9_SE_SG_Li256ELb1ELb1ELb1ELb0EEENS1_36VarlenDynamicPersistentTileSchedulerILi128ELi96ELi256ELi128ELb1ELb1ELb1ELb1ELb0ELb1EEEEEEEEEvNT_6ParamsE:
	.zero		3328


//--------------------- .nv.constant0._ZN7cutlass13device_kernelIN5flash11enable_sm90INS1_16FlashAttnFwdSm90INS1_25CollectiveMainloopFwdSm90ILi2EN4cute5tupleIJNS5_1CILi1EEES8_S8_EEENS6_IJNS7_ILi128EEENS7_ILi96EEENS7_ILi192EEEEEELi128ENS_6half_tEfNS_4arch4Sm90ELb0ELb1ELb1ELb1ELb1ELb1ELb0ELb1ELb1ELb1ELb1ELb0EEENS1_21CollectiveEpilogueFwdINS6_IJSA_SA_SB_EEES9_SE_SG_Li256ELb1ELb1ELb1ELb0EEENS1_36VarlenDynamicPersistentTileSchedulerILi128ELi96ELi256ELi128ELb1ELb1ELb1ELb1ELb0ELb1EEEEEEEEEvNT_6ParamsE --------------------------
	.section	.nv.constant0._ZN7cutlass13device_kernelIN5flash11enable_sm90INS1_16FlashAttnFwdSm90INS1_25CollectiveMainloopFwdSm90ILi2EN4cute5tupleIJNS5_1CILi1EEES8_S8_EEENS6_IJNS7_ILi128EEENS7_ILi96EEENS7_ILi192EEEEEELi128ENS_6half_tEfNS_4arch4Sm90ELb0ELb1ELb1ELb1ELb1ELb1ELb0ELb1ELb1ELb1ELb1ELb0EEENS1_21CollectiveEpilogueFwdINS6_IJSA_SA_SB_EEES9_SE_SG_Li256ELb1ELb1ELb1ELb0EEENS1_36VarlenDynamicPersistentTileSchedulerILi128ELi96ELi256ELi128ELb1ELb1ELb1ELb1ELb0ELb1EEEEEEEEEvNT_6ParamsE,"a",@progbits
	.sectionflags	@""
	.align	4
.nv.constant0._ZN7cutlass13device_kernelIN5flash11enable_sm90INS1_16FlashAttnFwdSm90INS1_25CollectiveMainloopFwdSm90ILi2EN4cute5tupleIJNS5_1CILi1EEES8_S8_EEENS6_IJNS7_ILi128EEENS7_ILi96EEENS7_ILi192EEEEEELi128ENS_6half_tEfNS_4arch4Sm90ELb0ELb1ELb1ELb1ELb1ELb1ELb0ELb1ELb1ELb1ELb1ELb0EEENS1_21CollectiveEpilogueFwdINS6_IJSA_SA_SB_EEES9_SE_SG_Li256ELb1ELb1ELb1ELb0EEENS1_36VarlenDynamicPersistentTileSchedulerILi128ELi96ELi256ELi128ELb1ELb1ELb1ELb1ELb0ELb1EEEEEEEEEvNT_6ParamsE:
	.zero		3328


//--------------------- .nv.constant0._ZN7cutlass13device_kernelIN5flash11enable_sm90INS1_16FlashAttnFwdSm90INS1_25CollectiveMainloopFwdSm90ILi2EN4cute5tupleIJNS5_1CILi1EEES8_S8_EEENS6_IJNS7_ILi128EEENS7_ILi96EEENS7_ILi192EEEEEELi128ENS_6half_tEfNS_4arch4Sm90ELb1ELb0ELb1ELb0ELb1ELb0ELb0ELb1ELb1ELb1ELb1ELb0EEENS1_21CollectiveEpilogueFwdINS6_IJSA_SA_SB_EEES9_SE_SG_Li256ELb0ELb1ELb1ELb0EEENS1_19SingleTileSchedulerILb0ELb1ELb1ELi128EEEEEEEEEvNT_6ParamsE --------------------------
	.section	.nv.constant0._ZN7cutlass13device_kernelIN5flash11enable_sm90INS1_16FlashAttnFwdSm90INS1_25CollectiveMainloopFwdSm90ILi2EN4cute5tupleIJNS5_1CILi1EEES8_S8_EEENS6_IJNS7_ILi128EEENS7_ILi96EEENS7_ILi192EEEEEELi128ENS_6half_tEfNS_4arch4Sm90ELb1ELb0ELb1ELb0ELb1ELb0ELb0ELb1ELb1ELb1ELb1ELb0EEENS1_21CollectiveEpilogueFwdINS6_IJSA_SA_SB_EEES9_SE_SG_Li256ELb0ELb1ELb1ELb0EEENS1_19SingleTileSchedulerILb0ELb1ELb1ELi128EEEEEEEEEvNT_6ParamsE,"a",@progbits
	.sectionflags	@""
	.align	4
.nv.constant0._ZN7cutlass13device_kernelIN5flash11enable_sm90INS1_16FlashAttnFwdSm90INS1_25CollectiveMainloopFwdSm90ILi2EN4cute5tupleIJNS5_1CILi1EEES8_S8_EEENS6_IJNS7_ILi128EEENS7_ILi96EEENS7_ILi192EEEEEELi128ENS_6half_tEfNS_4arch4Sm90ELb1ELb0ELb1ELb0ELb1ELb0ELb0ELb1ELb1ELb1ELb1ELb0EEENS1_21CollectiveEpilogueFwdINS6_IJSA_SA_SB_EEES9_SE_SG_Li256ELb0ELb1ELb1ELb0EEENS1_19SingleTileSchedulerILb0ELb1ELb1ELi128EEEEEEEEEvNT_6ParamsE:
	.zero		3200


//--------------------- .nv.constant0._ZN7cutlass13device_kernelIN5flash11enable_sm90INS1_16FlashAttnFwdSm90INS1_25CollectiveMainloopFwdSm90ILi2EN4cute5tupleIJNS5_1CILi1EEES8_S8_EEENS6_IJNS7_ILi128EEENS7_ILi96EEENS7_ILi192EEEEEELi128ENS_6half_tEfNS_4arch4Sm90ELb1ELb0ELb1ELb1ELb1ELb0ELb0ELb1ELb1ELb1ELb1ELb0EEENS1_21CollectiveEpilogueFwdINS6_IJSA_SA_SB_EEES9_SE_SG_Li256ELb1ELb1ELb1ELb0EEENS1_36VarlenDynamicPersistentTileSchedulerILi128ELi96ELi256ELi128ELb1ELb1ELb1ELb1ELb1ELb1EEEEEEEEEvNT_6ParamsE --------------------------
	.section	.nv.constant0._ZN7cutlass13device_kernelIN5flash11enable_sm90INS1_16FlashAttnFwdSm90INS1_25CollectiveMainloopFwdSm90ILi2EN4cute5tupleIJNS5_1CILi1EEES8_S8_EEENS6_IJNS7_ILi128EEENS7_ILi96EEENS7_ILi192EEEEEELi128ENS_6half_tEfNS_4arch4Sm90ELb1ELb0ELb1ELb1ELb1ELb0ELb0ELb1ELb1ELb1ELb1ELb0EEENS1_21CollectiveEpilogueFwdINS6_IJSA_SA_SB_EEES9_SE_SG_Li256ELb1ELb1ELb1ELb0EEENS1_36VarlenDynamicPersistentTileSchedulerILi128ELi96ELi256ELi128ELb1ELb1ELb1ELb1ELb1ELb1EEEEEEEEEvNT_6ParamsE,"a",@progbits
	.sectionflags	@""
	.align	4
.nv.constant0._ZN7cutlass13device_kernelIN5flash11enable_sm90INS1_16FlashAttnFwdSm90INS1_25CollectiveMainloopFwdSm90ILi2EN4cute5tupleIJNS5_1CILi1EEES8_S8_EEENS6_IJNS7_ILi128EEENS7_ILi96EEENS7_ILi192EEEEEELi128ENS_6half_tEfNS_4arch4Sm90ELb1ELb0ELb1ELb1ELb1ELb0ELb0ELb1ELb1ELb1ELb1ELb0EEENS1_21CollectiveEpilogueFwdINS6_IJSA_SA_SB_EEES9_SE_SG_Li256ELb1ELb1ELb1ELb0EEENS1_36VarlenDynamicPersistentTileSchedulerILi128ELi96ELi256ELi128ELb1ELb1ELb1ELb1ELb1ELb1EEEEEEEEEvNT_6ParamsE:
	.zero		3328


//--------------------- .nv.constant0._ZN7cutlass13device_kernelIN5flash11enable_sm90INS1_16FlashAttnFwdSm90INS1_25CollectiveMainloopFwdSm90ILi2EN4cute5tupleIJNS5_1CILi1EEES8_S8_EEENS6_IJNS7_ILi128EEENS7_ILi96EEENS7_ILi192EEEEEELi128ENS_6half_tEfNS_4arch4Sm90ELb1ELb0ELb1ELb1ELb1ELb1ELb0ELb1ELb1ELb1ELb1ELb0EEENS1_21CollectiveEpilogueFwdINS6_IJSA_SA_SB_EEES9_SE_SG_Li256ELb1ELb1ELb1ELb0EEENS1_36VarlenDynamicPersistentTileSchedulerILi128ELi96ELi256ELi128ELb1ELb1ELb1ELb1ELb1ELb1EEEEEEEEEvNT_6ParamsE --------------------------
	.section	.nv.constant0._ZN7cutlass13device_kernelIN5flash11enable_sm90INS1_16FlashAttnFwdSm90INS1_25CollectiveMainloopFwdSm90ILi2EN4cute5tupleIJNS5_1CILi1EEES8_S8_EEENS6_IJNS7_ILi128EEENS7_ILi96EEENS7_ILi192EEEEEELi128ENS_6half_tEfNS_4arch4Sm90ELb1ELb0ELb1ELb1ELb1ELb1ELb0ELb1ELb1ELb1ELb1ELb0EEENS1_21CollectiveEpilogueFwdINS6_IJSA_SA_SB_EEES9_SE_SG_Li256ELb1ELb1ELb1ELb0EEENS1_36VarlenDynamicPersistentTileSchedulerILi128ELi96ELi256ELi128ELb1ELb1ELb1ELb1ELb1ELb1EEEEEEEEEvNT_6ParamsE,"a",@progbits
	.sectionflags	@""
	.align	4
.nv.constant0._ZN7cutlass13device_kernelIN5flash11enable_sm90INS1_16FlashAttnFwdSm90INS1_25CollectiveMainloopFwdSm90ILi2EN4cute5tupleIJNS5_1CILi1EEES8_S8_EEENS6_IJNS7_ILi128EEENS7_ILi96EEENS7_ILi192EEEEEELi128ENS_6half_tEfNS_4arch4Sm90ELb1ELb0ELb1ELb1ELb1ELb1ELb0ELb1ELb1ELb1ELb1ELb0EEENS1_21CollectiveEpilogueFwdINS6_IJSA_SA_SB_EEES9_SE_SG_Li256ELb1ELb1ELb1ELb0EEENS1_36VarlenDynamicPersistentTileSchedulerILi128ELi96ELi256ELi128ELb1ELb1ELb1ELb1ELb1ELb1EEEEEEEEEvNT_6ParamsE:
	.zero		3328


//--------------------- SYMBOLS --------------------------

	.type		.nv.reservedSmem.offset0,@object
	.size		.nv.reservedSmem.offset0,0x4
	.type		__assertfail,@function
